	.target	sm_103a

	.elftype	@"ET_EXEC"


//--------------------- .note.nv.tkinfo           --------------------------
	.section	.note.nv.tkinfo,"",@"SHT_NOTE"
	.sectionflags	@"SHF_NOTE_NV_TKINFO"
	.tkinfo
        /*0018*/ 	.word	0x00000002
        /*0030*/ 	.string	""
        /*0030*/ 	.string	"ptxas"
        /*0030*/ 	.string	"Cuda compilation tools, release 13.0, V13.0.88"
        /*0030*/ 	.string	"Build cuda_13.0.r13.0/compiler.36424714_0"
        /*0030*/ 	.string	"-arch sm_103a -m 64 "



//--------------------- .note.nv.cuinfo           --------------------------
	.section	.note.nv.cuinfo,"",@"SHT_NOTE"
	.sectionflags	@"SHF_NOTE_NV_CUINFO"
        /*0018*/ 	.short	0x0002
        /*001a*/ 	.short	0x0067
        /*001c*/ 	.short	0x0082
	.zero		2


//--------------------- .nv.info                  --------------------------
	.section	.nv.info,"",@"SHT_CUDA_INFO"
	.align	4


	//----- nvinfo : EIATTR_REGCOUNT
	.align		4
        /*0000*/ 	.byte	0x04, 0x2f
        /*0002*/ 	.short	(.L_180 - .L_179)
	.align		4
.L_179:
        /*0004*/ 	.word	index@(_ZN2at6native13reduce_kernelILi128ELi4ENS0_8ReduceOpIN3c104HalfENS0_10WelfordOpsIS4_fiN4cuda3std3__44pairIffEEEEjfLi2ELi2EEEEEvT1_)
        /*0008*/ 	.word	0x00000040


	//----- nvinfo : EIATTR_FRAME_SIZE
	.align		4
.L_180:
        /*000c*/ 	.byte	0x04, 0x11
        /*000e*/ 	.short	(.L_182 - .L_181)
	.align		4
.L_181:
        /*0010*/ 	.word	index@($__internal_29_$__cuda_sm20_div_u64)
        /*0014*/ 	.word	0x00000000


	//----- nvinfo : EIATTR_FRAME_SIZE
	.align		4
.L_182:
        /*0018*/ 	.byte	0x04, 0x11
        /*001a*/ 	.short	(.L_184 - .L_183)
	.align		4
.L_183:
        /*001c*/ 	.word	index@(_ZN2at6native13reduce_kernelILi128ELi4ENS0_8ReduceOpIN3c104HalfENS0_10WelfordOpsIS4_fiN4cuda3std3__44pairIffEEEEjfLi2ELi2EEEEEvT1_)
        /*0020*/ 	.word	0x00000000


	//----- nvinfo : EIATTR_REGCOUNT
	.align		4
.L_184:
        /*0024*/ 	.byte	0x04, 0x2f
        /*0026*/ 	.short	(.L_186 - .L_185)
	.align		4
.L_185:
        /*0028*/ 	.word	index@(_ZN2at6native13reduce_kernelILi256ELi2ENS0_8ReduceOpIN3c104HalfENS0_10WelfordOpsIS4_fiN4cuda3std3__44pairIffEEEEjfLi2ELi2EEEEEvT1_)
        /*002c*/ 	.word	0x00000028


	//----- nvinfo : EIATTR_FRAME_SIZE
	.align		4
.L_186:
        /*0030*/ 	.byte	0x04, 0x11
        /*0032*/ 	.short	(.L_188 - .L_187)
	.align		4
.L_187:
        /*0034*/ 	.word	index@($__internal_28_$__cuda_sm20_div_u64)
        /*0038*/ 	.word	0x00000000


	//----- nvinfo : EIATTR_FRAME_SIZE
	.align		4
.L_188:
        /*003c*/ 	.byte	0x04, 0x11
        /*003e*/ 	.short	(.L_190 - .L_189)
	.align		4
.L_189:
        /*0040*/ 	.word	index@(_ZN2at6native13reduce_kernelILi256ELi2ENS0_8ReduceOpIN3c104HalfENS0_10WelfordOpsIS4_fiN4cuda3std3__44pairIffEEEEjfLi2ELi2EEEEEvT1_)
        /*0044*/ 	.word	0x00000000


	//----- nvinfo : EIATTR_REGCOUNT
	.align		4
.L_190:
        /*0048*/ 	.byte	0x04, 0x2f
        /*004a*/ 	.short	(.L_192 - .L_191)
	.align		4
.L_191:
        /*004c*/ 	.word	index@(_ZN2at6native13reduce_kernelILi512ELi1ENS0_8ReduceOpIN3c104HalfENS0_10WelfordOpsIS4_fiN4cuda3std3__44pairIffEEEEjfLi2ELi2EEEEEvT1_)
        /*0050*/ 	.word	0x00000020


	//----- nvinfo : EIATTR_FRAME_SIZE
	.align		4
.L_192:
        /*0054*/ 	.byte	0x04, 0x11
        /*0056*/ 	.short	(.L_194 - .L_193)
	.align		4
.L_193:
        /*0058*/ 	.word	index@($__internal_27_$__cuda_sm20_div_u64)
        /*005c*/ 	.word	0x00000000


	//----- nvinfo : EIATTR_FRAME_SIZE
	.align		4
.L_194:
        /*0060*/ 	.byte	0x04, 0x11
        /*0062*/ 	.short	(.L_196 - .L_195)
	.align		4
.L_195:
        /*0064*/ 	.word	index@(_ZN2at6native13reduce_kernelILi512ELi1ENS0_8ReduceOpIN3c104HalfENS0_10WelfordOpsIS4_fiN4cuda3std3__44pairIffEEEEjfLi2ELi2EEEEEvT1_)
        /*0068*/ 	.word	0x00000000


	//----- nvinfo : EIATTR_REGCOUNT
	.align		4
.L_196:
        /*006c*/ 	.byte	0x04, 0x2f
        /*006e*/ 	.short	(.L_198 - .L_197)
	.align		4
.L_197:
        /*0070*/ 	.word	index@(_ZN2at6native13reduce_kernelILi128ELi4ENS0_8ReduceOpIN3c108BFloat16ENS0_10WelfordOpsIS4_fiN4cuda3std3__44pairIffEEEEjfLi2ELi2EEEEEvT1_)
        /*0074*/ 	.word	0x00000040


	//----- nvinfo : EIATTR_FRAME_SIZE
	.align		4
.L_198:
        /*0078*/ 	.byte	0x04, 0x11
        /*007a*/ 	.short	(.L_200 - .L_199)
	.align		4
.L_199:
        /*007c*/ 	.word	index@($__internal_26_$__cuda_sm20_div_u64)
        /*0080*/ 	.word	0x00000000


	//----- nvinfo : EIATTR_FRAME_SIZE
	.align		4
.L_200:
        /*0084*/ 	.byte	0x04, 0x11
        /*0086*/ 	.short	(.L_202 - .L_201)
	.align		4
.L_201:
        /*0088*/ 	.word	index@(_ZN2at6native13reduce_kernelILi128ELi4ENS0_8ReduceOpIN3c108BFloat16ENS0_10WelfordOpsIS4_fiN4cuda3std3__44pairIffEEEEjfLi2ELi2EEEEEvT1_)
        /*008c*/ 	.word	0x00000000


	//----- nvinfo : EIATTR_REGCOUNT
	.align		4
.L_202:
        /*0090*/ 	.byte	0x04, 0x2f
        /*0092*/ 	.short	(.L_204 - .L_203)
	.align		4
.L_203:
        /*0094*/ 	.word	index@(_ZN2at6native13reduce_kernelILi256ELi2ENS0_8ReduceOpIN3c108BFloat16ENS0_10WelfordOpsIS4_fiN4cuda3std3__44pairIffEEEEjfLi2ELi2EEEEEvT1_)
        /*0098*/ 	.word	0x0000002a


	//----- nvinfo : EIATTR_FRAME_SIZE
	.align		4
.L_204:
        /*009c*/ 	.byte	0x04, 0x11
        /*009e*/ 	.short	(.L_206 - .L_205)
	.align		4
.L_205:
        /*00a0*/ 	.word	index@($__internal_25_$__cuda_sm20_div_u64)
        /*00a4*/ 	.word	0x00000000


	//----- nvinfo : EIATTR_FRAME_SIZE
	.align		4
.L_206:
        /*00a8*/ 	.byte	0x04, 0x11
        /*00aa*/ 	.short	(.L_208 - .L_207)
	.align		4
.L_207:
        /*00ac*/ 	.word	index@(_ZN2at6native13reduce_kernelILi256ELi2ENS0_8ReduceOpIN3c108BFloat16ENS0_10WelfordOpsIS4_fiN4cuda3std3__44pairIffEEEEjfLi2ELi2EEEEEvT1_)
        /*00b0*/ 	.word	0x00000000


	//----- nvinfo : EIATTR_REGCOUNT
	.align		4
.L_208:
        /*00b4*/ 	.byte	0x04, 0x2f
        /*00b6*/ 	.short	(.L_210 - .L_209)
	.align		4
.L_209:
        /*00b8*/ 	.word	index@(_ZN2at6native13reduce_kernelILi512ELi1ENS0_8ReduceOpIN3c108BFloat16ENS0_10WelfordOpsIS4_fiN4cuda3std3__44pairIffEEEEjfLi2ELi2EEEEEvT1_)
        /*00bc*/ 	.word	0x00000020


	//----- nvinfo : EIATTR_FRAME_SIZE
	.align		4
.L_210:
        /*00c0*/ 	.byte	0x04, 0x11
        /*00c2*/ 	.short	(.L_212 - .L_211)
	.align		4
.L_211:
        /*00c4*/ 	.word	index@($__internal_24_$__cuda_sm20_div_u64)
        /*00c8*/ 	.word	0x00000000


	//----- nvinfo : EIATTR_FRAME_SIZE
	.align		4
.L_212:
        /*00cc*/ 	.byte	0x04, 0x11
        /*00ce*/ 	.short	(.L_214 - .L_213)
	.align		4
.L_213:
        /*00d0*/ 	.word	index@(_ZN2at6native13reduce_kernelILi512ELi1ENS0_8ReduceOpIN3c108BFloat16ENS0_10WelfordOpsIS4_fiN4cuda3std3__44pairIffEEEEjfLi2ELi2EEEEEvT1_)
        /*00d4*/ 	.word	0x00000000


	//----- nvinfo : EIATTR_REGCOUNT
	.align		4
.L_214:
        /*00d8*/ 	.byte	0x04, 0x2f
        /*00da*/ 	.short	(.L_216 - .L_215)
	.align		4
.L_215:
        /*00dc*/ 	.word	index@(_ZN2at6native13reduce_kernelILi128ELi4ENS0_8ReduceOpIdNS0_10WelfordOpsIddiN4cuda3std3__44pairIddEEEEjdLi2ELi2EEEEEvT1_)
        /*00e0*/ 	.word	0x00000067


	//----- nvinfo : EIATTR_FRAME_SIZE
	.align		4
.L_216:
        /*00e4*/ 	.byte	0x04, 0x11
        /*00e6*/ 	.short	(.L_218 - .L_217)
	.align		4
.L_217:
        /*00e8*/ 	.word	index@($__internal_23_$__cuda_sm20_dsqrt_rn_f64_mediumpath_v1)
        /*00ec*/ 	.word	0x00000000


	//----- nvinfo : EIATTR_FRAME_SIZE
	.align		4
.L_218:
        /*00f0*/ 	.byte	0x04, 0x11
        /*00f2*/ 	.short	(.L_220 - .L_219)
	.align		4
.L_219:
        /*00f4*/ 	.word	index@($__internal_22_$__cuda_sm20_div_u64)
        /*00f8*/ 	.word	0x00000000


	//----- nvinfo : EIATTR_FRAME_SIZE
	.align		4
.L_220:
        /*00fc*/ 	.byte	0x04, 0x11
        /*00fe*/ 	.short	(.L_222 - .L_221)
	.align		4
.L_221:
        /*0100*/ 	.word	index@($__internal_21_$__cuda_sm20_div_rn_f64_full)
        /*0104*/ 	.word	0x00000000


	//----- nvinfo : EIATTR_FRAME_SIZE
	.align		4
.L_222:
        /*0108*/ 	.byte	0x04, 0x11
        /*010a*/ 	.short	(.L_224 - .L_223)
	.align		4
.L_223:
        /*010c*/ 	.word	index@(_ZN2at6native13reduce_kernelILi128ELi4ENS0_8ReduceOpIdNS0_10WelfordOpsIddiN4cuda3std3__44pairIddEEEEjdLi2ELi2EEEEEvT1_)
        /*0110*/ 	.word	0x00000000


	//----- nvinfo : EIATTR_REGCOUNT
	.align		4
.L_224:
        /*0114*/ 	.byte	0x04, 0x2f
        /*0116*/ 	.short	(.L_226 - .L_225)
	.align		4
.L_225:
        /*0118*/ 	.word	index@(_ZN2at6native13reduce_kernelILi256ELi2ENS0_8ReduceOpIdNS0_10WelfordOpsIddiN4cuda3std3__44pairIddEEEEjdLi2ELi2EEEEEvT1_)
        /*011c*/ 	.word	0x00000040


	//----- nvinfo : EIATTR_FRAME_SIZE
	.align		4
.L_226:
        /*0120*/ 	.byte	0x04, 0x11
        /*0122*/ 	.short	(.L_228 - .L_227)
	.align		4
.L_227:
        /*0124*/ 	.word	index@($__internal_20_$__cuda_sm20_dsqrt_rn_f64_mediumpath_v1)
        /*0128*/ 	.word	0x00000000


	//----- nvinfo : EIATTR_FRAME_SIZE
	.align		4
.L_228:
        /*012c*/ 	.byte	0x04, 0x11
        /*012e*/ 	.short	(.L_230 - .L_229)
	.align		4
.L_229:
        /*0130*/ 	.word	index@($__internal_19_$__cuda_sm20_div_u64)
        /*0134*/ 	.word	0x00000000


	//----- nvinfo : EIATTR_FRAME_SIZE
	.align		4
.L_230:
        /*0138*/ 	.byte	0x04, 0x11
        /*013a*/ 	.short	(.L_232 - .L_231)
	.align		4
.L_231:
        /*013c*/ 	.word	index@($__internal_18_$__cuda_sm20_div_rn_f64_full)
        /*0140*/ 	.word	0x00000000


	//----- nvinfo : EIATTR_FRAME_SIZE
	.align		4
.L_232:
        /*0144*/ 	.byte	0x04, 0x11
        /*0146*/ 	.short	(.L_234 - .L_233)
	.align		4
.L_233:
        /*0148*/ 	.word	index@(_ZN2at6native13reduce_kernelILi256ELi2ENS0_8ReduceOpIdNS0_10WelfordOpsIddiN4cuda3std3__44pairIddEEEEjdLi2ELi2EEEEEvT1_)
        /*014c*/ 	.word	0x00000000


	//----- nvinfo : EIATTR_REGCOUNT
	.align		4
.L_234:
        /*0150*/ 	.byte	0x04, 0x2f
        /*0152*/ 	.short	(.L_236 - .L_235)
	.align		4
.L_235:
        /*0154*/ 	.word	index@(_ZN2at6native13reduce_kernelILi512ELi1ENS0_8ReduceOpIdNS0_10WelfordOpsIddiN4cuda3std3__44pairIddEEEEjdLi2ELi2EEEEEvT1_)
        /*0158*/ 	.word	0x00000020


	//----- nvinfo : EIATTR_FRAME_SIZE
	.align		4
.L_236:
        /*015c*/ 	.byte	0x04, 0x11
        /*015e*/ 	.short	(.L_238 - .L_237)
	.align		4
.L_237:
        /*0160*/ 	.word	index@($__internal_17_$__cuda_sm20_dsqrt_rn_f64_mediumpath_v1)
        /*0164*/ 	.word	0x00000048


	//----- nvinfo : EIATTR_FRAME_SIZE
	.align		4
.L_238:
        /*0168*/ 	.byte	0x04, 0x11
        /*016a*/ 	.short	(.L_240 - .L_239)
	.align		4
.L_239:
        /*016c*/ 	.word	index@($__internal_16_$__cuda_sm20_div_u64)
        /*0170*/ 	.word	0x00000048


	//----- nvinfo : EIATTR_FRAME_SIZE
	.align		4
.L_240:
        /*0174*/ 	.byte	0x04, 0x11
        /*0176*/ 	.short	(.L_242 - .L_241)
	.align		4
.L_241:
        /*0178*/ 	.word	index@($__internal_15_$__cuda_sm20_div_rn_f64_full)
        /*017c*/ 	.word	0x00000048


	//----- nvinfo : EIATTR_FRAME_SIZE
	.align		4
.L_242:
        /*0180*/ 	.byte	0x04, 0x11
        /*0182*/ 	.short	(.L_244 - .L_243)
	.align		4
.L_243:
        /*0184*/ 	.word	index@(_ZN2at6native13reduce_kernelILi512ELi1ENS0_8ReduceOpIdNS0_10WelfordOpsIddiN4cuda3std3__44pairIddEEEEjdLi2ELi2EEEEEvT1_)
        /*0188*/ 	.word	0x00000048


	//----- nvinfo : EIATTR_REGCOUNT
	.align		4
.L_244:
        /*018c*/ 	.byte	0x04, 0x2f
        /*018e*/ 	.short	(.L_246 - .L_245)
	.align		4
.L_245:
        /*0190*/ 	.word	index@(_ZN2at6native13reduce_kernelILi128ELi4ENS0_8ReduceOpIfNS0_10WelfordOpsIffiN4cuda3std3__44pairIffEEEEjfLi2ELi2EEEEEvT1_)
        /*0194*/ 	.word	0x00000040


	//----- nvinfo : EIATTR_FRAME_SIZE
	.align		4
.L_246:
        /*0198*/ 	.byte	0x04, 0x11
        /*019a*/ 	.short	(.L_248 - .L_247)
	.align		4
.L_247:
        /*019c*/ 	.word	index@($__internal_14_$__cuda_sm20_div_u64)
        /*01a0*/ 	.word	0x00000000


	//----- nvinfo : EIATTR_FRAME_SIZE
	.align		4
.L_248:
        /*01a4*/ 	.byte	0x04, 0x11
        /*01a6*/ 	.short	(.L_250 - .L_249)
	.align		4
.L_249:
        /*01a8*/ 	.word	index@(_ZN2at6native13reduce_kernelILi128ELi4ENS0_8ReduceOpIfNS0_10WelfordOpsIffiN4cuda3std3__44pairIffEEEEjfLi2ELi2EEEEEvT1_)
        /*01ac*/ 	.word	0x00000000


	//----- nvinfo : EIATTR_REGCOUNT
	.align		4
.L_250:
        /*01b0*/ 	.byte	0x04, 0x2f
        /*01b2*/ 	.short	(.L_252 - .L_251)
	.align		4
.L_251:
        /*01b4*/ 	.word	index@(_ZN2at6native13reduce_kernelILi256ELi2ENS0_8ReduceOpIfNS0_10WelfordOpsIffiN4cuda3std3__44pairIffEEEEjfLi2ELi2EEEEEvT1_)
        /*01b8*/ 	.word	0x00000029


	//----- nvinfo : EIATTR_FRAME_SIZE
	.align		4
.L_252:
        /*01bc*/ 	.byte	0x04, 0x11
        /*01be*/ 	.short	(.L_254 - .L_253)
	.align		4
.L_253:
        /*01c0*/ 	.word	index@($__internal_13_$__cuda_sm20_div_u64)
        /*01c4*/ 	.word	0x00000000


	//----- nvinfo : EIATTR_FRAME_SIZE
	.align		4
.L_254:
        /*01c8*/ 	.byte	0x04, 0x11
        /*01ca*/ 	.short	(.L_256 - .L_255)
	.align		4
.L_255:
        /*01cc*/ 	.word	index@(_ZN2at6native13reduce_kernelILi256ELi2ENS0_8ReduceOpIfNS0_10WelfordOpsIffiN4cuda3std3__44pairIffEEEEjfLi2ELi2EEEEEvT1_)
        /*01d0*/ 	.word	0x00000000


	//----- nvinfo : EIATTR_REGCOUNT
	.align		4
.L_256:
        /*01d4*/ 	.byte	0x04, 0x2f
        /*01d6*/ 	.short	(.L_258 - .L_257)
	.align		4
.L_257:
        /*01d8*/ 	.word	index@(_ZN2at6native13reduce_kernelILi512ELi1ENS0_8ReduceOpIfNS0_10WelfordOpsIffiN4cuda3std3__44pairIffEEEEjfLi2ELi2EEEEEvT1_)
        /*01dc*/ 	.word	0x00000020


	//----- nvinfo : EIATTR_FRAME_SIZE
	.align		4
.L_258:
        /*01e0*/ 	.byte	0x04, 0x11
        /*01e2*/ 	.short	(.L_260 - .L_259)
	.align		4
.L_259:
        /*01e4*/ 	.word	index@($__internal_12_$__cuda_sm20_div_u64)
        /*01e8*/ 	.word	0x00000000


	//----- nvinfo : EIATTR_FRAME_SIZE
	.align		4
.L_260:
        /*01ec*/ 	.byte	0x04, 0x11
        /*01ee*/ 	.short	(.L_262 - .L_261)
	.align		4
.L_261:
        /*01f0*/ 	.word	index@(_ZN2at6native13reduce_kernelILi512ELi1ENS0_8ReduceOpIfNS0_10WelfordOpsIffiN4cuda3std3__44pairIffEEEEjfLi2ELi2EEEEEvT1_)
        /*01f4*/ 	.word	0x00000000


	//----- nvinfo : EIATTR_REGCOUNT
	.align		4
.L_262:
        /*01f8*/ 	.byte	0x04, 0x2f
        /*01fa*/ 	.short	(.L_264 - .L_263)
	.align		4
.L_263:
        /*01fc*/ 	.word	index@(_ZN2at6native13reduce_kernelILi128ELi4ENS0_8ReduceOpIN3c104HalfENS0_10WelfordOpsIS4_fiN4cuda3std3__44pairIS4_S4_EEEEjS4_Li2ELi2EEEEEvT1_)
        /*0200*/ 	.word	0x00000040


	//----- nvinfo : EIATTR_FRAME_SIZE
	.align		4
.L_264:
        /*0204*/ 	.byte	0x04, 0x11
        /*0206*/ 	.short	(.L_266 - .L_265)
	.align		4
.L_265:
        /*0208*/ 	.word	index@($__internal_11_$__cuda_sm20_div_u64)
        /*020c*/ 	.word	0x00000000


	//----- nvinfo : EIATTR_FRAME_SIZE
	.align		4
.L_266:
        /*0210*/ 	.byte	0x04, 0x11
        /*0212*/ 	.short	(.L_268 - .L_267)
	.align		4
.L_267:
        /*0214*/ 	.word	index@(_ZN2at6native13reduce_kernelILi128ELi4ENS0_8ReduceOpIN3c104HalfENS0_10WelfordOpsIS4_fiN4cuda3std3__44pairIS4_S4_EEEEjS4_Li2ELi2EEEEEvT1_)
        /*0218*/ 	.word	0x00000000


	//----- nvinfo : EIATTR_REGCOUNT
	.align		4
.L_268:
        /*021c*/ 	.byte	0x04, 0x2f
        /*021e*/ 	.short	(.L_270 - .L_269)
	.align		4
.L_269:
        /*0220*/ 	.word	index@(_ZN2at6native13reduce_kernelILi256ELi2ENS0_8ReduceOpIN3c104HalfENS0_10WelfordOpsIS4_fiN4cuda3std3__44pairIS4_S4_EEEEjS4_Li2ELi2EEEEEvT1_)
        /*0224*/ 	.word	0x00000028


	//----- nvinfo : EIATTR_FRAME_SIZE
	.align		4
.L_270:
        /*0228*/ 	.byte	0x04, 0x11
        /*022a*/ 	.short	(.L_272 - .L_271)
	.align		4
.L_271:
        /*022c*/ 	.word	index@($__internal_10_$__cuda_sm20_div_u64)
        /*0230*/ 	.word	0x00000000


	//----- nvinfo : EIATTR_FRAME_SIZE
	.align		4
.L_272:
        /*0234*/ 	.byte	0x04, 0x11
        /*0236*/ 	.short	(.L_274 - .L_273)
	.align		4
.L_273:
        /*0238*/ 	.word	index@(_ZN2at6native13reduce_kernelILi256ELi2ENS0_8ReduceOpIN3c104HalfENS0_10WelfordOpsIS4_fiN4cuda3std3__44pairIS4_S4_EEEEjS4_Li2ELi2EEEEEvT1_)
        /*023c*/ 	.word	0x00000000


	//----- nvinfo : EIATTR_REGCOUNT
	.align		4
.L_274:
        /*0240*/ 	.byte	0x04, 0x2f
        /*0242*/ 	.short	(.L_276 - .L_275)
	.align		4
.L_275:
        /*0244*/ 	.word	index@(_ZN2at6native13reduce_kernelILi512ELi1ENS0_8ReduceOpIN3c104HalfENS0_10WelfordOpsIS4_fiN4cuda3std3__44pairIS4_S4_EEEEjS4_Li2ELi2EEEEEvT1_)
        /*0248*/ 	.word	0x00000020


	//----- nvinfo : EIATTR_FRAME_SIZE
	.align		4
.L_276:
        /*024c*/ 	.byte	0x04, 0x11
        /*024e*/ 	.short	(.L_278 - .L_277)
	.align		4
.L_277:
        /*0250*/ 	.word	index@($__internal_9_$__cuda_sm20_div_u64)
        /*0254*/ 	.word	0x00000000


	//----- nvinfo : EIATTR_FRAME_SIZE
	.align		4
.L_278:
        /*0258*/ 	.byte	0x04, 0x11
        /*025a*/ 	.short	(.L_280 - .L_279)
	.align		4
.L_279:
        /*025c*/ 	.word	index@(_ZN2at6native13reduce_kernelILi512ELi1ENS0_8ReduceOpIN3c104HalfENS0_10WelfordOpsIS4_fiN4cuda3std3__44pairIS4_S4_EEEEjS4_Li2ELi2EEEEEvT1_)
        /*0260*/ 	.word	0x00000000


	//----- nvinfo : EIATTR_REGCOUNT
	.align		4
.L_280:
        /*0264*/ 	.byte	0x04, 0x2f
        /*0266*/ 	.short	(.L_282 - .L_281)
	.align		4
.L_281:
        /*0268*/ 	.word	index@(_ZN2at6native13reduce_kernelILi128ELi4ENS0_8ReduceOpIN3c108BFloat16ENS0_10WelfordOpsIS4_fiN4cuda3std3__44pairIS4_S4_EEEEjS4_Li2ELi2EEEEEvT1_)
        /*026c*/ 	.word	0x00000040


	//----- nvinfo : EIATTR_FRAME_SIZE
	.align		4
.L_282:
        /*0270*/ 	.byte	0x04, 0x11
        /*0272*/ 	.short	(.L_284 - .L_283)
	.align		4
.L_283:
        /*0274*/ 	.word	index@($__internal_8_$__cuda_sm20_div_u64)
        /*0278*/ 	.word	0x00000000


	//----- nvinfo : EIATTR_FRAME_SIZE
	.align		4
.L_284:
        /*027c*/ 	.byte	0x04, 0x11
        /*027e*/ 	.short	(.L_286 - .L_285)
	.align		4
.L_285:
        /*0280*/ 	.word	index@(_ZN2at6native13reduce_kernelILi128ELi4ENS0_8ReduceOpIN3c108BFloat16ENS0_10WelfordOpsIS4_fiN4cuda3std3__44pairIS4_S4_EEEEjS4_Li2ELi2EEEEEvT1_)
        /*0284*/ 	.word	0x00000000


	//----- nvinfo : EIATTR_REGCOUNT
	.align		4
.L_286:
        /*0288*/ 	.byte	0x04, 0x2f
        /*028a*/ 	.short	(.L_288 - .L_287)
	.align		4
.L_287:
        /*028c*/ 	.word	index@(_ZN2at6native13reduce_kernelILi256ELi2ENS0_8ReduceOpIN3c108BFloat16ENS0_10WelfordOpsIS4_fiN4cuda3std3__44pairIS4_S4_EEEEjS4_Li2ELi2EEEEEvT1_)
        /*0290*/ 	.word	0x0000002a


	//----- nvinfo : EIATTR_FRAME_SIZE
	.align		4
.L_288:
        /*0294*/ 	.byte	0x04, 0x11
        /*0296*/ 	.short	(.L_290 - .L_289)
	.align		4
.L_289:
        /*0298*/ 	.word	index@($__internal_7_$__cuda_sm20_div_u64)
        /*029c*/ 	.word	0x00000000


	//----- nvinfo : EIATTR_FRAME_SIZE
	.align		4
.L_290:
        /*02a0*/ 	.byte	0x04, 0x11
        /*02a2*/ 	.short	(.L_292 - .L_291)
	.align		4
.L_291:
        /*02a4*/ 	.word	index@(_ZN2at6native13reduce_kernelILi256ELi2ENS0_8ReduceOpIN3c108BFloat16ENS0_10WelfordOpsIS4_fiN4cuda3std3__44pairIS4_S4_EEEEjS4_Li2ELi2EEEEEvT1_)
        /*02a8*/ 	.word	0x00000000


	//----- nvinfo : EIATTR_REGCOUNT
	.align		4
.L_292:
        /*02ac*/ 	.byte	0x04, 0x2f
        /*02ae*/ 	.short	(.L_294 - .L_293)
	.align		4
.L_293:
        /*02b0*/ 	.word	index@(_ZN2at6native13reduce_kernelILi512ELi1ENS0_8ReduceOpIN3c108BFloat16ENS0_10WelfordOpsIS4_fiN4cuda3std3__44pairIS4_S4_EEEEjS4_Li2ELi2EEEEEvT1_)
        /*02b4*/ 	.word	0x00000020


	//----- nvinfo : EIATTR_FRAME_SIZE
	.align		4
.L_294:
        /*02b8*/ 	.byte	0x04, 0x11
        /*02ba*/ 	.short	(.L_296 - .L_295)
	.align		4
.L_295:
        /*02bc*/ 	.word	index@($__internal_6_$__cuda_sm20_div_u64)
        /*02c0*/ 	.word	0x00000000


	//----- nvinfo : EIATTR_FRAME_SIZE
	.align		4
.L_296:
        /*02c4*/ 	.byte	0x04, 0x11
        /*02c6*/ 	.short	(.L_298 - .L_297)
	.align		4
.L_297:
        /*02c8*/ 	.word	index@(_ZN2at6native13reduce_kernelILi512ELi1ENS0_8ReduceOpIN3c108BFloat16ENS0_10WelfordOpsIS4_fiN4cuda3std3__44pairIS4_S4_EEEEjS4_Li2ELi2EEEEEvT1_)
        /*02cc*/ 	.word	0x00000000


	//----- nvinfo : EIATTR_REGCOUNT
	.align		4
.L_298:
        /*02d0*/ 	.byte	0x04, 0x2f
        /*02d2*/ 	.short	(.L_300 - .L_299)
	.align		4
.L_299:
        /*02d4*/ 	.word	index@(_ZN2at6native13reduce_kernelILi128ELi4ENS0_8ReduceOpIN3c104HalfENS0_7MeanOpsIS4_ffS4_EEjS4_Li4ELi8EEEEEvT1_)
        /*02d8*/ 	.word	0x00000032


	//----- nvinfo : EIATTR_FRAME_SIZE
	.align		4
.L_300:
        /*02dc*/ 	.byte	0x04, 0x11
        /*02de*/ 	.short	(.L_302 - .L_301)
	.align		4
.L_301:
        /*02e0*/ 	.word	index@($__internal_5_$__cuda_sm20_div_u64)
        /*02e4*/ 	.word	0x00000000


	//----- nvinfo : EIATTR_FRAME_SIZE
	.align		4
.L_302:
        /*02e8*/ 	.byte	0x04, 0x11
        /*02ea*/ 	.short	(.L_304 - .L_303)
	.align		4
.L_303:
        /*02ec*/ 	.word	index@(_ZN2at6native13reduce_kernelILi128ELi4ENS0_8ReduceOpIN3c104HalfENS0_7MeanOpsIS4_ffS4_EEjS4_Li4ELi8EEEEEvT1_)
        /*02f0*/ 	.word	0x00000000


	//----- nvinfo : EIATTR_REGCOUNT
	.align		4
.L_304:
        /*02f4*/ 	.byte	0x04, 0x2f
        /*02f6*/ 	.short	(.L_306 - .L_305)
	.align		4
.L_305:
        /*02f8*/ 	.word	index@(_ZN2at6native13reduce_kernelILi256ELi2ENS0_8ReduceOpIN3c104HalfENS0_7MeanOpsIS4_ffS4_EEjS4_Li4ELi8EEEEEvT1_)
        /*02fc*/ 	.word	0x00000026


	//----- nvinfo : EIATTR_FRAME_SIZE
	.align		4
.L_306:
        /*0300*/ 	.byte	0x04, 0x11
        /*0302*/ 	.short	(.L_308 - .L_307)
	.align		4
.L_307:
        /*0304*/ 	.word	index@($__internal_4_$__cuda_sm20_div_u64)
        /*0308*/ 	.word	0x00000000


	//----- nvinfo : EIATTR_FRAME_SIZE
	.align		4
.L_308:
        /*030c*/ 	.byte	0x04, 0x11
        /*030e*/ 	.short	(.L_310 - .L_309)
	.align		4
.L_309:
        /*0310*/ 	.word	index@(_ZN2at6native13reduce_kernelILi256ELi2ENS0_8ReduceOpIN3c104HalfENS0_7MeanOpsIS4_ffS4_EEjS4_Li4ELi8EEEEEvT1_)
        /*0314*/ 	.word	0x00000000


	//----- nvinfo : EIATTR_REGCOUNT
	.align		4
.L_310:
        /*0318*/ 	.byte	0x04, 0x2f
        /*031a*/ 	.short	(.L_312 - .L_311)
	.align		4
.L_311:
        /*031c*/ 	.word	index@(_ZN2at6native13reduce_kernelILi512ELi1ENS0_8ReduceOpIN3c104HalfENS0_7MeanOpsIS4_ffS4_EEjS4_Li4ELi8EEEEEvT1_)
        /*0320*/ 	.word	0x0000001d


	//----- nvinfo : EIATTR_FRAME_SIZE
	.align		4
.L_312:
        /*0324*/ 	.byte	0x04, 0x11
        /*0326*/ 	.short	(.L_314 - .L_313)
	.align		4
.L_313:
        /*0328*/ 	.word	index@($__internal_3_$__cuda_sm20_div_u64)
        /*032c*/ 	.word	0x00000000


	//----- nvinfo : EIATTR_FRAME_SIZE
	.align		4
.L_314:
        /*0330*/ 	.byte	0x04, 0x11
        /*0332*/ 	.short	(.L_316 - .L_315)
	.align		4
.L_315:
        /*0334*/ 	.word	index@(_ZN2at6native13reduce_kernelILi512ELi1ENS0_8ReduceOpIN3c104HalfENS0_7MeanOpsIS4_ffS4_EEjS4_Li4ELi8EEEEEvT1_)
        /*0338*/ 	.word	0x00000000


	//----- nvinfo : EIATTR_REGCOUNT
	.align		4
.L_316:
        /*033c*/ 	.byte	0x04, 0x2f
        /*033e*/ 	.short	(.L_318 - .L_317)
	.align		4
.L_317:
        /*0340*/ 	.word	index@(_ZN2at6native13reduce_kernelILi128ELi4ENS0_8ReduceOpIN3c104HalfENS0_7MeanOpsIS4_fffEEjfLi4ELi8EEEEEvT1_)
        /*0344*/ 	.word	0x00000032


	//----- nvinfo : EIATTR_FRAME_SIZE
	.align		4
.L_318:
        /*0348*/ 	.byte	0x04, 0x11
        /*034a*/ 	.short	(.L_320 - .L_319)
	.align		4
.L_319:
        /*034c*/ 	.word	index@(_ZN2at6native13reduce_kernelILi128ELi4ENS0_8ReduceOpIN3c104HalfENS0_7MeanOpsIS4_fffEEjfLi4ELi8EEEEEvT1_)
        /*0350*/ 	.word	0x00000000


	//----- nvinfo : EIATTR_REGCOUNT
	.align		4
.L_320:
        /*0354*/ 	.byte	0x04, 0x2f
        /*0356*/ 	.short	(.L_322 - .L_321)
	.align		4
.L_321:
        /*0358*/ 	.word	index@(_ZN2at6native13reduce_kernelILi256ELi2ENS0_8ReduceOpIN3c104HalfENS0_7MeanOpsIS4_fffEEjfLi4ELi8EEEEEvT1_)
        /*035c*/ 	.word	0x00000026


	//----- nvinfo : EIATTR_FRAME_SIZE
	.align		4
.L_322:
        /*0360*/ 	.byte	0x04, 0x11
        /*0362*/ 	.short	(.L_324 - .L_323)
	.align		4
.L_323:
        /*0364*/ 	.word	index@(_ZN2at6native13reduce_kernelILi256ELi2ENS0_8ReduceOpIN3c104HalfENS0_7MeanOpsIS4_fffEEjfLi4ELi8EEEEEvT1_)
        /*0368*/ 	.word	0x00000000


	//----- nvinfo : EIATTR_REGCOUNT
	.align		4
.L_324:
        /*036c*/ 	.byte	0x04, 0x2f
        /*036e*/ 	.short	(.L_326 - .L_325)
	.align		4
.L_325:
        /*0370*/ 	.word	index@(_ZN2at6native13reduce_kernelILi512ELi1ENS0_8ReduceOpIN3c104HalfENS0_7MeanOpsIS4_fffEEjfLi4ELi8EEEEEvT1_)
        /*0374*/ 	.word	0x0000001d


	//----- nvinfo : EIATTR_FRAME_SIZE
	.align		4
.L_326:
        /*0378*/ 	.byte	0x04, 0x11
        /*037a*/ 	.short	(.L_328 - .L_327)
	.align		4
.L_327:
        /*037c*/ 	.word	index@(_ZN2at6native13reduce_kernelILi512ELi1ENS0_8ReduceOpIN3c104HalfENS0_7MeanOpsIS4_fffEEjfLi4ELi8EEEEEvT1_)
        /*0380*/ 	.word	0x00000000


	//----- nvinfo : EIATTR_REGCOUNT
	.align		4
.L_328:
        /*0384*/ 	.byte	0x04, 0x2f
        /*0386*/ 	.short	(.L_330 - .L_329)
	.align		4
.L_329:
        /*0388*/ 	.word	index@(_ZN2at6native13reduce_kernelILi128ELi4ENS0_8ReduceOpIN3c108BFloat16ENS0_7MeanOpsIS4_ffS4_EEjS4_Li4ELi8EEEEEvT1_)
        /*038c*/ 	.word	0x00000038


	//----- nvinfo : EIATTR_FRAME_SIZE
	.align		4
.L_330:
        /*0390*/ 	.byte	0x04, 0x11
        /*0392*/ 	.short	(.L_332 - .L_331)
	.align		4
.L_331:
        /*0394*/ 	.word	index@($__internal_2_$__cuda_sm20_div_u64)
        /*0398*/ 	.word	0x00000000


	//----- nvinfo : EIATTR_FRAME_SIZE
	.align		4
.L_332:
        /*039c*/ 	.byte	0x04, 0x11
        /*039e*/ 	.short	(.L_334 - .L_333)
	.align		4
.L_333:
        /*03a0*/ 	.word	index@(_ZN2at6native13reduce_kernelILi128ELi4ENS0_8ReduceOpIN3c108BFloat16ENS0_7MeanOpsIS4_ffS4_EEjS4_Li4ELi8EEEEEvT1_)
        /*03a4*/ 	.word	0x00000000


	//----- nvinfo : EIATTR_REGCOUNT
	.align		4
.L_334:
        /*03a8*/ 	.byte	0x04, 0x2f
        /*03aa*/ 	.short	(.L_336 - .L_335)
	.align		4
.L_335:
        /*03ac*/ 	.word	index@(_ZN2at6native13reduce_kernelILi256ELi2ENS0_8ReduceOpIN3c108BFloat16ENS0_7MeanOpsIS4_ffS4_EEjS4_Li4ELi8EEEEEvT1_)
        /*03b0*/ 	.word	0x00000027


	//----- nvinfo : EIATTR_FRAME_SIZE
	.align		4
.L_336:
        /*03b4*/ 	.byte	0x04, 0x11
        /*03b6*/ 	.short	(.L_338 - .L_337)
	.align		4
.L_337:
        /*03b8*/ 	.word	index@($__internal_1_$__cuda_sm20_div_u64)
        /*03bc*/ 	.word	0x00000000


	//----- nvinfo : EIATTR_FRAME_SIZE
	.align		4
.L_338:
        /*03c0*/ 	.byte	0x04, 0x11
        /*03c2*/ 	.short	(.L_340 - .L_339)
	.align		4
.L_339:
        /*03c4*/ 	.word	index@(_ZN2at6native13reduce_kernelILi256ELi2ENS0_8ReduceOpIN3c108BFloat16ENS0_7MeanOpsIS4_ffS4_EEjS4_Li4ELi8EEEEEvT1_)
        /*03c8*/ 	.word	0x00000000


	//----- nvinfo : EIATTR_REGCOUNT
	.align		4
.L_340:
        /*03cc*/ 	.byte	0x04, 0x2f
        /*03ce*/ 	.short	(.L_342 - .L_341)
	.align		4
.L_341:
        /*03d0*/ 	.word	index@(_ZN2at6native13reduce_kernelILi512ELi1ENS0_8ReduceOpIN3c108BFloat16ENS0_7MeanOpsIS4_ffS4_EEjS4_Li4ELi8EEEEEvT1_)
        /*03d4*/ 	.word	0x0000001d


	//----- nvinfo : EIATTR_FRAME_SIZE
	.align		4
.L_342:
        /*03d8*/ 	.byte	0x04, 0x11
        /*03da*/ 	.short	(.L_344 - .L_343)
	.align		4
.L_343:
        /*03dc*/ 	.word	index@($__internal_0_$__cuda_sm20_div_u64)
        /*03e0*/ 	.word	0x00000000


	//----- nvinfo : EIATTR_FRAME_SIZE
	.align		4
.L_344:
        /*03e4*/ 	.byte	0x04, 0x11
        /*03e6*/ 	.short	(.L_346 - .L_345)
	.align		4
.L_345:
        /*03e8*/ 	.word	index@(_ZN2at6native13reduce_kernelILi512ELi1ENS0_8ReduceOpIN3c108BFloat16ENS0_7MeanOpsIS4_ffS4_EEjS4_Li4ELi8EEEEEvT1_)
        /*03ec*/ 	.word	0x00000000


	//----- nvinfo : EIATTR_REGCOUNT
	.align		4
.L_346:
        /*03f0*/ 	.byte	0x04, 0x2f
        /*03f2*/ 	.short	(.L_348 - .L_347)
	.align		4
.L_347:
        /*03f4*/ 	.word	index@(_ZN2at6native13reduce_kernelILi128ELi4ENS0_8ReduceOpIN3c108BFloat16ENS0_7MeanOpsIS4_fffEEjfLi4ELi8EEEEEvT1_)
        /*03f8*/ 	.word	0x00000038


	//----- nvinfo : EIATTR_FRAME_SIZE
	.align		4
.L_348:
        /*03fc*/ 	.byte	0x04, 0x11
        /*03fe*/ 	.short	(.L_350 - .L_349)
	.align		4
.L_349:
        /*0400*/ 	.word	index@(_ZN2at6native13reduce_kernelILi128ELi4ENS0_8ReduceOpIN3c108BFloat16ENS0_7MeanOpsIS4_fffEEjfLi4ELi8EEEEEvT1_)
        /*0404*/ 	.word	0x00000000


	//----- nvinfo : EIATTR_REGCOUNT
	.align		4
.L_350:
        /*0408*/ 	.byte	0x04, 0x2f
        /*040a*/ 	.short	(.L_352 - .L_351)
	.align		4
.L_351:
        /*040c*/ 	.word	index@(_ZN2at6native13reduce_kernelILi256ELi2ENS0_8ReduceOpIN3c108BFloat16ENS0_7MeanOpsIS4_fffEEjfLi4ELi8EEEEEvT1_)
        /*0410*/ 	.word	0x00000027


	//----- nvinfo : EIATTR_FRAME_SIZE
	.align		4
.L_352:
        /*0414*/ 	.byte	0x04, 0x11
        /*0416*/ 	.short	(.L_354 - .L_353)
	.align		4
.L_353:
        /*0418*/ 	.word	index@(_ZN2at6native13reduce_kernelILi256ELi2ENS0_8ReduceOpIN3c108BFloat16ENS0_7MeanOpsIS4_fffEEjfLi4ELi8EEEEEvT1_)
        /*041c*/ 	.word	0x00000000


	//----- nvinfo : EIATTR_REGCOUNT
	.align		4
.L_354:
        /*0420*/ 	.byte	0x04, 0x2f
        /*0422*/ 	.short	(.L_356 - .L_355)
	.align		4
.L_355:
        /*0424*/ 	.word	index@(_ZN2at6native13reduce_kernelILi512ELi1ENS0_8ReduceOpIN3c108BFloat16ENS0_7MeanOpsIS4_fffEEjfLi4ELi8EEEEEvT1_)
        /*0428*/ 	.word	0x0000001d


	//----- nvinfo : EIATTR_FRAME_SIZE
	.align		4
.L_356:
        /*042c*/ 	.byte	0x04, 0x11
        /*042e*/ 	.short	(.L_358 - .L_357)
	.align		4
.L_357:
        /*0430*/ 	.word	index@(_ZN2at6native13reduce_kernelILi512ELi1ENS0_8ReduceOpIN3c108BFloat16ENS0_7MeanOpsIS4_fffEEjfLi4ELi8EEEEEvT1_)
        /*0434*/ 	.word	0x00000000


	//----- nvinfo : EIATTR_REGCOUNT
	.align		4
.L_358:
        /*0438*/ 	.byte	0x04, 0x2f
        /*043a*/ 	.short	(.L_360 - .L_359)
	.align		4
.L_359:
        /*043c*/ 	.word	index@(_ZN2at6native13reduce_kernelILi128ELi4ENS0_8ReduceOpIhNS0_7MeanOpsIhhhhEEjhLi4ELi4EEEEEvT1_)
        /*0440*/ 	.word	0x00000038


	//----- nvinfo : EIATTR_FRAME_SIZE
	.align		4
.L_360:
        /*0444*/ 	.byte	0x04, 0x11
        /*0446*/ 	.short	(.L_362 - .L_361)
	.align		4
.L_361:
        /*0448*/ 	.word	index@(_ZN2at6native13reduce_kernelILi128ELi4ENS0_8ReduceOpIhNS0_7MeanOpsIhhhhEEjhLi4ELi4EEEEEvT1_)
        /*044c*/ 	.word	0x00000000


	//----- nvinfo : EIATTR_REGCOUNT
	.align		4
.L_362:
        /*0450*/ 	.byte	0x04, 0x2f
        /*0452*/ 	.short	(.L_364 - .L_363)
	.align		4
.L_363:
        /*0454*/ 	.word	index@(_ZN2at6native13reduce_kernelILi256ELi2ENS0_8ReduceOpIhNS0_7MeanOpsIhhhhEEjhLi4ELi4EEEEEvT1_)
        /*0458*/ 	.word	0x00000025


	//----- nvinfo : EIATTR_FRAME_SIZE
	.align		4
.L_364:
        /*045c*/ 	.byte	0x04, 0x11
        /*045e*/ 	.short	(.L_366 - .L_365)
	.align		4
.L_365:
        /*0460*/ 	.word	index@(_ZN2at6native13reduce_kernelILi256ELi2ENS0_8ReduceOpIhNS0_7MeanOpsIhhhhEEjhLi4ELi4EEEEEvT1_)
        /*0464*/ 	.word	0x00000000


	//----- nvinfo : EIATTR_REGCOUNT
	.align		4
.L_366:
        /*0468*/ 	.byte	0x04, 0x2f
        /*046a*/ 	.short	(.L_368 - .L_367)
	.align		4
.L_367:
        /*046c*/ 	.word	index@(_ZN2at6native13reduce_kernelILi512ELi1ENS0_8ReduceOpIhNS0_7MeanOpsIhhhhEEjhLi4ELi4EEEEEvT1_)
        /*0470*/ 	.word	0x00000020


	//----- nvinfo : EIATTR_FRAME_SIZE
	.align		4
.L_368:
        /*0474*/ 	.byte	0x04, 0x11
        /*0476*/ 	.short	(.L_370 - .L_369)
	.align		4
.L_369:
        /*0478*/ 	.word	index@(_ZN2at6native13reduce_kernelILi512ELi1ENS0_8ReduceOpIhNS0_7MeanOpsIhhhhEEjhLi4ELi4EEEEEvT1_)
        /*047c*/ 	.word	0x00000000


	//----- nvinfo : EIATTR_REGCOUNT
	.align		4
.L_370:
        /*0480*/ 	.byte	0x04, 0x2f
        /*0482*/ 	.short	(.L_372 - .L_371)
	.align		4
.L_371:
        /*0484*/ 	.word	index@(_ZN2at6native13reduce_kernelILi128ELi4ENS0_8ReduceOpIaNS0_7MeanOpsIaaaaEEjaLi4ELi4EEEEEvT1_)
        /*0488*/ 	.word	0x00000038


	//----- nvinfo : EIATTR_FRAME_SIZE
	.align		4
.L_372:
        /*048c*/ 	.byte	0x04, 0x11
        /*048e*/ 	.short	(.L_374 - .L_373)
	.align		4
.L_373:
        /*0490*/ 	.word	index@(_ZN2at6native13reduce_kernelILi128ELi4ENS0_8ReduceOpIaNS0_7MeanOpsIaaaaEEjaLi4ELi4EEEEEvT1_)
        /*0494*/ 	.word	0x00000000


	//----- nvinfo : EIATTR_REGCOUNT
	.align		4
.L_374:
        /*0498*/ 	.byte	0x04, 0x2f
        /*049a*/ 	.short	(.L_376 - .L_375)
	.align		4
.L_375:
        /*049c*/ 	.word	index@(_ZN2at6native13reduce_kernelILi256ELi2ENS0_8ReduceOpIaNS0_7MeanOpsIaaaaEEjaLi4ELi4EEEEEvT1_)
        /*04a0*/ 	.word	0x00000025


	//----- nvinfo : EIATTR_FRAME_SIZE
	.align		4
.L_376:
        /*04a4*/ 	.byte	0x04, 0x11
        /*04a6*/ 	.short	(.L_378 - .L_377)
	.align		4
.L_377:
        /*04a8*/ 	.word	index@(_ZN2at6native13reduce_kernelILi256ELi2ENS0_8ReduceOpIaNS0_7MeanOpsIaaaaEEjaLi4ELi4EEEEEvT1_)
        /*04ac*/ 	.word	0x00000000


	//----- nvinfo : EIATTR_REGCOUNT
	.align		4
.L_378:
        /*04b0*/ 	.byte	0x04, 0x2f
        /*04b2*/ 	.short	(.L_380 - .L_379)
	.align		4
.L_379:
        /*04b4*/ 	.word	index@(_ZN2at6native13reduce_kernelILi512ELi1ENS0_8ReduceOpIaNS0_7MeanOpsIaaaaEEjaLi4ELi4EEEEEvT1_)
        /*04b8*/ 	.word	0x00000020


	//----- nvinfo : EIATTR_FRAME_SIZE
	.align		4
.L_380:
        /*04bc*/ 	.byte	0x04, 0x11
        /*04be*/ 	.short	(.L_382 - .L_381)
	.align		4
.L_381:
        /*04c0*/ 	.word	index@(_ZN2at6native13reduce_kernelILi512ELi1ENS0_8ReduceOpIaNS0_7MeanOpsIaaaaEEjaLi4ELi4EEEEEvT1_)
        /*04c4*/ 	.word	0x00000000


	//----- nvinfo : EIATTR_REGCOUNT
	.align		4
.L_382:
        /*04c8*/ 	.byte	0x04, 0x2f
        /*04ca*/ 	.short	(.L_384 - .L_383)
	.align		4
.L_383:
        /*04cc*/ 	.word	index@(_ZN2at6native13reduce_kernelILi128ELi4ENS0_8ReduceOpIiNS0_7MeanOpsIiiiiEEjiLi4ELi4EEEEEvT1_)
        /*04d0*/ 	.word	0x00000038


	//----- nvinfo : EIATTR_FRAME_SIZE
	.align		4
.L_384:
        /*04d4*/ 	.byte	0x04, 0x11
        /*04d6*/ 	.short	(.L_386 - .L_385)
	.align		4
.L_385:
        /*04d8*/ 	.word	index@(_ZN2at6native13reduce_kernelILi128ELi4ENS0_8ReduceOpIiNS0_7MeanOpsIiiiiEEjiLi4ELi4EEEEEvT1_)
        /*04dc*/ 	.word	0x00000000


	//----- nvinfo : EIATTR_REGCOUNT
	.align		4
.L_386:
        /*04e0*/ 	.byte	0x04, 0x2f
        /*04e2*/ 	.short	(.L_388 - .L_387)
	.align		4
.L_387:
        /*04e4*/ 	.word	index@(_ZN2at6native13reduce_kernelILi256ELi2ENS0_8ReduceOpIiNS0_7MeanOpsIiiiiEEjiLi4ELi4EEEEEvT1_)
        /*04e8*/ 	.word	0x00000028


	//----- nvinfo : EIATTR_FRAME_SIZE
	.align		4
.L_388:
        /*04ec*/ 	.byte	0x04, 0x11
        /*04ee*/ 	.short	(.L_390 - .L_389)
	.align		4
.L_389:
        /*04f0*/ 	.word	index@(_ZN2at6native13reduce_kernelILi256ELi2ENS0_8ReduceOpIiNS0_7MeanOpsIiiiiEEjiLi4ELi4EEEEEvT1_)
        /*04f4*/ 	.word	0x00000000


	//----- nvinfo : EIATTR_REGCOUNT
	.align		4
.L_390:
        /*04f8*/ 	.byte	0x04, 0x2f
        /*04fa*/ 	.short	(.L_392 - .L_391)
	.align		4
.L_391:
        /*04fc*/ 	.word	index@(_ZN2at6native13reduce_kernelILi512ELi1ENS0_8ReduceOpIiNS0_7MeanOpsIiiiiEEjiLi4ELi4EEEEEvT1_)
        /*0500*/ 	.word	0x0000001c


	//----- nvinfo : EIATTR_FRAME_SIZE
	.align		4
.L_392:
        /*0504*/ 	.byte	0x04, 0x11
        /*0506*/ 	.short	(.L_394 - .L_393)
	.align		4
.L_393:
        /*0508*/ 	.word	index@(_ZN2at6native13reduce_kernelILi512ELi1ENS0_8ReduceOpIiNS0_7MeanOpsIiiiiEEjiLi4ELi4EEEEEvT1_)
        /*050c*/ 	.word	0x00000000


	//----- nvinfo : EIATTR_REGCOUNT
	.align		4
.L_394:
        /*0510*/ 	.byte	0x04, 0x2f
        /*0512*/ 	.short	(.L_396 - .L_395)
	.align		4
.L_395:
        /*0514*/ 	.word	index@(_ZN2at6native13reduce_kernelILi128ELi4ENS0_8ReduceOpIlNS0_7MeanOpsIllllEEjlLi4ELi4EEEEEvT1_)
        /*0518*/ 	.word	0x0000005a


	//----- nvinfo : EIATTR_FRAME_SIZE
	.align		4
.L_396:
        /*051c*/ 	.byte	0x04, 0x11
        /*051e*/ 	.short	(.L_398 - .L_397)
	.align		4
.L_397:
        /*0520*/ 	.word	index@(_ZN2at6native13reduce_kernelILi128ELi4ENS0_8ReduceOpIlNS0_7MeanOpsIllllEEjlLi4ELi4EEEEEvT1_)
        /*0524*/ 	.word	0x00000000


	//----- nvinfo : EIATTR_REGCOUNT
	.align		4
.L_398:
        /*0528*/ 	.byte	0x04, 0x2f
        /*052a*/ 	.short	(.L_400 - .L_399)
	.align		4
.L_399:
        /*052c*/ 	.word	index@(_ZN2at6native13reduce_kernelILi256ELi2ENS0_8ReduceOpIlNS0_7MeanOpsIllllEEjlLi4ELi4EEEEEvT1_)
        /*0530*/ 	.word	0x00000038


	//----- nvinfo : EIATTR_FRAME_SIZE
	.align		4
.L_400:
        /*0534*/ 	.byte	0x04, 0x11
        /*0536*/ 	.short	(.L_402 - .L_401)
	.align		4
.L_401:
        /*0538*/ 	.word	index@(_ZN2at6native13reduce_kernelILi256ELi2ENS0_8ReduceOpIlNS0_7MeanOpsIllllEEjlLi4ELi4EEEEEvT1_)
        /*053c*/ 	.word	0x00000000


	//----- nvinfo : EIATTR_REGCOUNT
	.align		4
.L_402:
        /*0540*/ 	.byte	0x04, 0x2f
        /*0542*/ 	.short	(.L_404 - .L_403)
	.align		4
.L_403:
        /*0544*/ 	.word	index@(_ZN2at6native13reduce_kernelILi512ELi1ENS0_8ReduceOpIlNS0_7MeanOpsIllllEEjlLi4ELi4EEEEEvT1_)
        /*0548*/ 	.word	0x00000020


	//----- nvinfo : EIATTR_FRAME_SIZE
	.align		4
.L_404:
        /*054c*/ 	.byte	0x04, 0x11
        /*054e*/ 	.short	(.L_406 - .L_405)
	.align		4
.L_405:
        /*0550*/ 	.word	index@(_ZN2at6native13reduce_kernelILi512ELi1ENS0_8ReduceOpIlNS0_7MeanOpsIllllEEjlLi4ELi4EEEEEvT1_)
        /*0554*/ 	.word	0x00000008


	//----- nvinfo : EIATTR_REGCOUNT
	.align		4
.L_406:
        /*0558*/ 	.byte	0x04, 0x2f
        /*055a*/ 	.short	(.L_408 - .L_407)
	.align		4
.L_407:
        /*055c*/ 	.word	index@(_ZN2at6native13reduce_kernelILi128ELi4ENS0_8ReduceOpIsNS0_7MeanOpsIssssEEjsLi4ELi8EEEEEvT1_)
        /*0560*/ 	.word	0x00000034


	//----- nvinfo : EIATTR_FRAME_SIZE
	.align		4
.L_408:
        /*0564*/ 	.byte	0x04, 0x11
        /*0566*/ 	.short	(.L_410 - .L_409)
	.align		4
.L_409:
        /*0568*/ 	.word	index@(_ZN2at6native13reduce_kernelILi128ELi4ENS0_8ReduceOpIsNS0_7MeanOpsIssssEEjsLi4ELi8EEEEEvT1_)
        /*056c*/ 	.word	0x00000000


	//----- nvinfo : EIATTR_REGCOUNT
	.align		4
.L_410:
        /*0570*/ 	.byte	0x04, 0x2f
        /*0572*/ 	.short	(.L_412 - .L_411)
	.align		4
.L_411:
        /*0574*/ 	.word	index@(_ZN2at6native13reduce_kernelILi256ELi2ENS0_8ReduceOpIsNS0_7MeanOpsIssssEEjsLi4ELi8EEEEEvT1_)
        /*0578*/ 	.word	0x00000025


	//----- nvinfo : EIATTR_FRAME_SIZE
	.align		4
.L_412:
        /*057c*/ 	.byte	0x04, 0x11
        /*057e*/ 	.short	(.L_414 - .L_413)
	.align		4
.L_413:
        /*0580*/ 	.word	index@(_ZN2at6native13reduce_kernelILi256ELi2ENS0_8ReduceOpIsNS0_7MeanOpsIssssEEjsLi4ELi8EEEEEvT1_)
        /*0584*/ 	.word	0x00000000


	//----- nvinfo : EIATTR_REGCOUNT
	.align		4
.L_414:
        /*0588*/ 	.byte	0x04, 0x2f
        /*058a*/ 	.short	(.L_416 - .L_415)
	.align		4
.L_415:
        /*058c*/ 	.word	index@(_ZN2at6native13reduce_kernelILi512ELi1ENS0_8ReduceOpIsNS0_7MeanOpsIssssEEjsLi4ELi8EEEEEvT1_)
        /*0590*/ 	.word	0x0000001c


	//----- nvinfo : EIATTR_FRAME_SIZE
	.align		4
.L_416:
        /*0594*/ 	.byte	0x04, 0x11
        /*0596*/ 	.short	(.L_418 - .L_417)
	.align		4
.L_417:
        /*0598*/ 	.word	index@(_ZN2at6native13reduce_kernelILi512ELi1ENS0_8ReduceOpIsNS0_7MeanOpsIssssEEjsLi4ELi8EEEEEvT1_)
        /*059c*/ 	.word	0x00000000


	//----- nvinfo : EIATTR_REGCOUNT
	.align		4
.L_418:
        /*05a0*/ 	.byte	0x04, 0x2f
        /*05a2*/ 	.short	(.L_420 - .L_419)
	.align		4
.L_419:
        /*05a4*/ 	.word	index@(_ZN2at6native13reduce_kernelILi128ELi4ENS0_8ReduceOpIdNS0_7MeanOpsIddddEEjdLi4ELi4EEEEEvT1_)
        /*05a8*/ 	.word	0x00000058


	//----- nvinfo : EIATTR_FRAME_SIZE
	.align		4
.L_420:
        /*05ac*/ 	.byte	0x04, 0x11
        /*05ae*/ 	.short	(.L_422 - .L_421)
	.align		4
.L_421:
        /*05b0*/ 	.word	index@(_ZN2at6native13reduce_kernelILi128ELi4ENS0_8ReduceOpIdNS0_7MeanOpsIddddEEjdLi4ELi4EEEEEvT1_)
        /*05b4*/ 	.word	0x00000000


	//----- nvinfo : EIATTR_REGCOUNT
	.align		4
.L_422:
        /*05b8*/ 	.byte	0x04, 0x2f
        /*05ba*/ 	.short	(.L_424 - .L_423)
	.align		4
.L_423:
        /*05bc*/ 	.word	index@(_ZN2at6native13reduce_kernelILi256ELi2ENS0_8ReduceOpIdNS0_7MeanOpsIddddEEjdLi4ELi4EEEEEvT1_)
        /*05c0*/ 	.word	0x00000038


	//----- nvinfo : EIATTR_FRAME_SIZE
	.align		4
.L_424:
        /*05c4*/ 	.byte	0x04, 0x11
        /*05c6*/ 	.short	(.L_426 - .L_425)
	.align		4
.L_425:
        /*05c8*/ 	.word	index@(_ZN2at6native13reduce_kernelILi256ELi2ENS0_8ReduceOpIdNS0_7MeanOpsIddddEEjdLi4ELi4EEEEEvT1_)
        /*05cc*/ 	.word	0x00000000


	//----- nvinfo : EIATTR_REGCOUNT
	.align		4
.L_426:
        /*05d0*/ 	.byte	0x04, 0x2f
        /*05d2*/ 	.short	(.L_428 - .L_427)
	.align		4
.L_427:
        /*05d4*/ 	.word	index@(_ZN2at6native13reduce_kernelILi512ELi1ENS0_8ReduceOpIdNS0_7MeanOpsIddddEEjdLi4ELi4EEEEEvT1_)
        /*05d8*/ 	.word	0x00000020


	//----- nvinfo : EIATTR_FRAME_SIZE
	.align		4
.L_428:
        /*05dc*/ 	.byte	0x04, 0x11
        /*05de*/ 	.short	(.L_430 - .L_429)
	.align		4
.L_429:
        /*05e0*/ 	.word	index@(_ZN2at6native13reduce_kernelILi512ELi1ENS0_8ReduceOpIdNS0_7MeanOpsIddddEEjdLi4ELi4EEEEEvT1_)
        /*05e4*/ 	.word	0x00000008


	//----- nvinfo : EIATTR_REGCOUNT
	.align		4
.L_430:
        /*05e8*/ 	.byte	0x04, 0x2f
        /*05ea*/ 	.short	(.L_432 - .L_431)
	.align		4
.L_431:
        /*05ec*/ 	.word	index@(_ZN2at6native13reduce_kernelILi128ELi4ENS0_8ReduceOpIfNS0_7MeanOpsIffffEEjfLi4ELi4EEEEEvT1_)
        /*05f0*/ 	.word	0x00000038


	//----- nvinfo : EIATTR_FRAME_SIZE
	.align		4
.L_432:
        /*05f4*/ 	.byte	0x04, 0x11
        /*05f6*/ 	.short	(.L_434 - .L_433)
	.align		4
.L_433:
        /*05f8*/ 	.word	index@(_ZN2at6native13reduce_kernelILi128ELi4ENS0_8ReduceOpIfNS0_7MeanOpsIffffEEjfLi4ELi4EEEEEvT1_)
        /*05fc*/ 	.word	0x00000000


	//----- nvinfo : EIATTR_REGCOUNT
	.align		4
.L_434:
        /*0600*/ 	.byte	0x04, 0x2f
        /*0602*/ 	.short	(.L_436 - .L_435)
	.align		4
.L_435:
        /*0604*/ 	.word	index@(_ZN2at6native13reduce_kernelILi256ELi2ENS0_8ReduceOpIfNS0_7MeanOpsIffffEEjfLi4ELi4EEEEEvT1_)
        /*0608*/ 	.word	0x00000028


	//----- nvinfo : EIATTR_FRAME_SIZE
	.align		4
.L_436:
        /*060c*/ 	.byte	0x04, 0x11
        /*060e*/ 	.short	(.L_438 - .L_437)
	.align		4
.L_437:
        /*0610*/ 	.word	index@(_ZN2at6native13reduce_kernelILi256ELi2ENS0_8ReduceOpIfNS0_7MeanOpsIffffEEjfLi4ELi4EEEEEvT1_)
        /*0614*/ 	.word	0x00000000


	//----- nvinfo : EIATTR_REGCOUNT
	.align		4
.L_438:
        /*0618*/ 	.byte	0x04, 0x2f
        /*061a*/ 	.short	(.L_440 - .L_439)
	.align		4
.L_439:
        /*061c*/ 	.word	index@(_ZN2at6native13reduce_kernelILi512ELi1ENS0_8ReduceOpIfNS0_7MeanOpsIffffEEjfLi4ELi4EEEEEvT1_)
        /*0620*/ 	.word	0x0000001e


	//----- nvinfo : EIATTR_FRAME_SIZE
	.align		4
.L_440:
        /*0624*/ 	.byte	0x04, 0x11
        /*0626*/ 	.short	(.L_442 - .L_441)
	.align		4
.L_441:
        /*0628*/ 	.word	index@(_ZN2at6native13reduce_kernelILi512ELi1ENS0_8ReduceOpIfNS0_7MeanOpsIffffEEjfLi4ELi4EEEEEvT1_)
        /*062c*/ 	.word	0x00000000


	//----- nvinfo : EIATTR_REGCOUNT
	.align		4
.L_442:
        /*0630*/ 	.byte	0x04, 0x2f
        /*0632*/ 	.short	(.L_444 - .L_443)
	.align		4
.L_443:
        /*0634*/ 	.word	index@(_ZN2at6native13reduce_kernelILi64ELi4ENS0_8ReduceOpIN3c107complexIdEENS0_7MeanOpsIS5_S5_dS5_EEjS5_Li4ELi4EEEEEvT1_)
        /*0638*/ 	.word	0x00000096


	//----- nvinfo : EIATTR_FRAME_SIZE
	.align		4
.L_444:
        /*063c*/ 	.byte	0x04, 0x11
        /*063e*/ 	.short	(.L_446 - .L_445)
	.align		4
.L_445:
        /*0640*/ 	.word	index@(_ZN2at6native13reduce_kernelILi64ELi4ENS0_8ReduceOpIN3c107complexIdEENS0_7MeanOpsIS5_S5_dS5_EEjS5_Li4ELi4EEEEEvT1_)
        /*0644*/ 	.word	0x00000000


	//----- nvinfo : EIATTR_REGCOUNT
	.align		4
.L_446:
        /*0648*/ 	.byte	0x04, 0x2f
        /*064a*/ 	.short	(.L_448 - .L_447)
	.align		4
.L_447:
        /*064c*/ 	.word	index@(_ZN2at6native13reduce_kernelILi128ELi2ENS0_8ReduceOpIN3c107complexIdEENS0_7MeanOpsIS5_S5_dS5_EEjS5_Li4ELi4EEEEEvT1_)
        /*0650*/ 	.word	0x00000056


	//----- nvinfo : EIATTR_FRAME_SIZE
	.align		4
.L_448:
        /*0654*/ 	.byte	0x04, 0x11
        /*0656*/ 	.short	(.L_450 - .L_449)
	.align		4
.L_449:
        /*0658*/ 	.word	index@(_ZN2at6native13reduce_kernelILi128ELi2ENS0_8ReduceOpIN3c107complexIdEENS0_7MeanOpsIS5_S5_dS5_EEjS5_Li4ELi4EEEEEvT1_)
        /*065c*/ 	.word	0x00000000


	//----- nvinfo : EIATTR_REGCOUNT
	.align		4
.L_450:
        /*0660*/ 	.byte	0x04, 0x2f
        /*0662*/ 	.short	(.L_452 - .L_451)
	.align		4
.L_451:
        /*0664*/ 	.word	index@(_ZN2at6native13reduce_kernelILi256ELi1ENS0_8ReduceOpIN3c107complexIdEENS0_7MeanOpsIS5_S5_dS5_EEjS5_Li4ELi4EEEEEvT1_)
        /*0668*/ 	.word	0x00000038


	//----- nvinfo : EIATTR_FRAME_SIZE
	.align		4
.L_452:
        /*066c*/ 	.byte	0x04, 0x11
        /*066e*/ 	.short	(.L_454 - .L_453)
	.align		4
.L_453:
        /*0670*/ 	.word	index@(_ZN2at6native13reduce_kernelILi256ELi1ENS0_8ReduceOpIN3c107complexIdEENS0_7MeanOpsIS5_S5_dS5_EEjS5_Li4ELi4EEEEEvT1_)
        /*0674*/ 	.word	0x00000000


	//----- nvinfo : EIATTR_REGCOUNT
	.align		4
.L_454:
        /*0678*/ 	.byte	0x04, 0x2f
        /*067a*/ 	.short	(.L_456 - .L_455)
	.align		4
.L_455:
        /*067c*/ 	.word	index@(_ZN2at6native13reduce_kernelILi128ELi4ENS0_8ReduceOpIN3c107complexIfEENS0_7MeanOpsIS5_S5_fS5_EEjS5_Li4ELi4EEEEEvT1_)
        /*0680*/ 	.word	0x00000050


	//----- nvinfo : EIATTR_FRAME_SIZE
	.align		4
.L_456:
        /*0684*/ 	.byte	0x04, 0x11
        /*0686*/ 	.short	(.L_458 - .L_457)
	.align		4
.L_457:
        /*0688*/ 	.word	index@(_ZN2at6native13reduce_kernelILi128ELi4ENS0_8ReduceOpIN3c107complexIfEENS0_7MeanOpsIS5_S5_fS5_EEjS5_Li4ELi4EEEEEvT1_)
        /*068c*/ 	.word	0x00000000


	//----- nvinfo : EIATTR_REGCOUNT
	.align		4
.L_458:
        /*0690*/ 	.byte	0x04, 0x2f
        /*0692*/ 	.short	(.L_460 - .L_459)
	.align		4
.L_459:
        /*0694*/ 	.word	index@(_ZN2at6native13reduce_kernelILi256ELi2ENS0_8ReduceOpIN3c107complexIfEENS0_7MeanOpsIS5_S5_fS5_EEjS5_Li4ELi4EEEEEvT1_)
        /*0698*/ 	.word	0x00000038


	//----- nvinfo : EIATTR_FRAME_SIZE
	.align		4
.L_460:
        /*069c*/ 	.byte	0x04, 0x11
        /*069e*/ 	.short	(.L_462 - .L_461)
	.align		4
.L_461:
        /*06a0*/ 	.word	index@(_ZN2at6native13reduce_kernelILi256ELi2ENS0_8ReduceOpIN3c107complexIfEENS0_7MeanOpsIS5_S5_fS5_EEjS5_Li4ELi4EEEEEvT1_)
        /*06a4*/ 	.word	0x00000000


	//----- nvinfo : EIATTR_REGCOUNT
	.align		4
.L_462:
        /*06a8*/ 	.byte	0x04, 0x2f
        /*06aa*/ 	.short	(.L_464 - .L_463)
	.align		4
.L_463:
        /*06ac*/ 	.word	index@(_ZN2at6native13reduce_kernelILi512ELi1ENS0_8ReduceOpIN3c107complexIfEENS0_7MeanOpsIS5_S5_fS5_EEjS5_Li4ELi4EEEEEvT1_)
        /*06b0*/ 	.word	0x00000020


	//----- nvinfo : EIATTR_FRAME_SIZE
	.align		4
.L_464:
        /*06b4*/ 	.byte	0x04, 0x11
        /*06b6*/ 	.short	(.L_466 - .L_465)
	.align		4
.L_465:
        /*06b8*/ 	.word	index@(_ZN2at6native13reduce_kernelILi512ELi1ENS0_8ReduceOpIN3c107complexIfEENS0_7MeanOpsIS5_S5_fS5_EEjS5_Li4ELi4EEEEEvT1_)
        /*06bc*/ 	.word	0x00000008


	//----- nvinfo : EIATTR_MIN_STACK_SIZE
	.align		4
.L_466:
        /*06c0*/ 	.byte	0x04, 0x12
        /*06c2*/ 	.short	(.L_468 - .L_467)
	.align		4
.L_467:
        /*06c4*/ 	.word	index@(_ZN2at6native13reduce_kernelILi512ELi1ENS0_8ReduceOpIN3c107complexIfEENS0_7MeanOpsIS5_S5_fS5_EEjS5_Li4ELi4EEEEEvT1_)
        /*06c8*/ 	.word	0x00000008


	//----- nvinfo : EIATTR_MIN_STACK_SIZE
	.align		4
.L_468:
        /*06cc*/ 	.byte	0x04, 0x12
        /*06ce*/ 	.short	(.L_470 - .L_469)
	.align		4
.L_469:
        /*06d0*/ 	.word	index@(_ZN2at6native13reduce_kernelILi256ELi2ENS0_8ReduceOpIN3c107complexIfEENS0_7MeanOpsIS5_S5_fS5_EEjS5_Li4ELi4EEEEEvT1_)
        /*06d4*/ 	.word	0x00000000


	//----- nvinfo : EIATTR_MIN_STACK_SIZE
	.align		4
.L_470:
        /*06d8*/ 	.byte	0x04, 0x12
        /*06da*/ 	.short	(.L_472 - .L_471)
	.align		4
.L_471:
        /*06dc*/ 	.word	index@(_ZN2at6native13reduce_kernelILi128ELi4ENS0_8ReduceOpIN3c107complexIfEENS0_7MeanOpsIS5_S5_fS5_EEjS5_Li4ELi4EEEEEvT1_)
        /*06e0*/ 	.word	0x00000000


	//----- nvinfo : EIATTR_MIN_STACK_SIZE
	.align		4
.L_472:
        /*06e4*/ 	.byte	0x04, 0x12
        /*06e6*/ 	.short	(.L_474 - .L_473)
	.align		4
.L_473:
        /*06e8*/ 	.word	index@(_ZN2at6native13reduce_kernelILi256ELi1ENS0_8ReduceOpIN3c107complexIdEENS0_7MeanOpsIS5_S5_dS5_EEjS5_Li4ELi4EEEEEvT1_)
        /*06ec*/ 	.word	0x00000000


	//----- nvinfo : EIATTR_MIN_STACK_SIZE
	.align		4
.L_474:
        /*06f0*/ 	.byte	0x04, 0x12
        /*06f2*/ 	.short	(.L_476 - .L_475)
	.align		4
.L_475:
        /*06f4*/ 	.word	index@(_ZN2at6native13reduce_kernelILi128ELi2ENS0_8ReduceOpIN3c107complexIdEENS0_7MeanOpsIS5_S5_dS5_EEjS5_Li4ELi4EEEEEvT1_)
        /*06f8*/ 	.word	0x00000000


	//----- nvinfo : EIATTR_MIN_STACK_SIZE
	.align		4
.L_476:
        /*06fc*/ 	.byte	0x04, 0x12
        /*06fe*/ 	.short	(.L_478 - .L_477)
	.align		4
.L_477:
        /*0700*/ 	.word	index@(_ZN2at6native13reduce_kernelILi64ELi4ENS0_8ReduceOpIN3c107complexIdEENS0_7MeanOpsIS5_S5_dS5_EEjS5_Li4ELi4EEEEEvT1_)
        /*0704*/ 	.word	0x00000000


	//----- nvinfo : EIATTR_MIN_STACK_SIZE
	.align		4
.L_478:
        /*0708*/ 	.byte	0x04, 0x12
        /*070a*/ 	.short	(.L_480 - .L_479)
	.align		4
.L_479:
        /*070c*/ 	.word	index@(_ZN2at6native13reduce_kernelILi512ELi1ENS0_8ReduceOpIfNS0_7MeanOpsIffffEEjfLi4ELi4EEEEEvT1_)
        /*0710*/ 	.word	0x00000000


	//----- nvinfo : EIATTR_MIN_STACK_SIZE
	.align		4
.L_480:
        /*0714*/ 	.byte	0x04, 0x12
        /*0716*/ 	.short	(.L_482 - .L_481)
	.align		4
.L_481:
        /*0718*/ 	.word	index@(_ZN2at6native13reduce_kernelILi256ELi2ENS0_8ReduceOpIfNS0_7MeanOpsIffffEEjfLi4ELi4EEEEEvT1_)
        /*071c*/ 	.word	0x00000000


	//----- nvinfo : EIATTR_MIN_STACK_SIZE
	.align		4
.L_482:
        /*0720*/ 	.byte	0x04, 0x12
        /*0722*/ 	.short	(.L_484 - .L_483)
	.align		4
.L_483:
        /*0724*/ 	.word	index@(_ZN2at6native13reduce_kernelILi128ELi4ENS0_8ReduceOpIfNS0_7MeanOpsIffffEEjfLi4ELi4EEEEEvT1_)
        /*0728*/ 	.word	0x00000000


	//----- nvinfo : EIATTR_MIN_STACK_SIZE
	.align		4
.L_484:
        /*072c*/ 	.byte	0x04, 0x12
        /*072e*/ 	.short	(.L_486 - .L_485)
	.align		4
.L_485:
        /*0730*/ 	.word	index@(_ZN2at6native13reduce_kernelILi512ELi1ENS0_8ReduceOpIdNS0_7MeanOpsIddddEEjdLi4ELi4EEEEEvT1_)
        /*0734*/ 	.word	0x00000008


	//----- nvinfo : EIATTR_MIN_STACK_SIZE
	.align		4
.L_486:
        /*0738*/ 	.byte	0x04, 0x12
        /*073a*/ 	.short	(.L_488 - .L_487)
	.align		4
.L_487:
        /*073c*/ 	.word	index@(_ZN2at6native13reduce_kernelILi256ELi2ENS0_8ReduceOpIdNS0_7MeanOpsIddddEEjdLi4ELi4EEEEEvT1_)
        /*0740*/ 	.word	0x00000000


	//----- nvinfo : EIATTR_MIN_STACK_SIZE
	.align		4
.L_488:
        /*0744*/ 	.byte	0x04, 0x12
        /*0746*/ 	.short	(.L_490 - .L_489)
	.align		4
.L_489:
        /*0748*/ 	.word	index@(_ZN2at6native13reduce_kernelILi128ELi4ENS0_8ReduceOpIdNS0_7MeanOpsIddddEEjdLi4ELi4EEEEEvT1_)
        /*074c*/ 	.word	0x00000000


	//----- nvinfo : EIATTR_MIN_STACK_SIZE
	.align		4
.L_490:
        /*0750*/ 	.byte	0x04, 0x12
        /*0752*/ 	.short	(.L_492 - .L_491)
	.align		4
.L_491:
        /*0754*/ 	.word	index@(_ZN2at6native13reduce_kernelILi512ELi1ENS0_8ReduceOpIsNS0_7MeanOpsIssssEEjsLi4ELi8EEEEEvT1_)
        /*0758*/ 	.word	0x00000000


	//----- nvinfo : EIATTR_MIN_STACK_SIZE
	.align		4
.L_492:
        /*075c*/ 	.byte	0x04, 0x12
        /*075e*/ 	.short	(.L_494 - .L_493)
	.align		4
.L_493:
        /*0760*/ 	.word	index@(_ZN2at6native13reduce_kernelILi256ELi2ENS0_8ReduceOpIsNS0_7MeanOpsIssssEEjsLi4ELi8EEEEEvT1_)
        /*0764*/ 	.word	0x00000000


	//----- nvinfo : EIATTR_MIN_STACK_SIZE
	.align		4
.L_494:
        /*0768*/ 	.byte	0x04, 0x12
        /*076a*/ 	.short	(.L_496 - .L_495)
	.align		4
.L_495:
        /*076c*/ 	.word	index@(_ZN2at6native13reduce_kernelILi128ELi4ENS0_8ReduceOpIsNS0_7MeanOpsIssssEEjsLi4ELi8EEEEEvT1_)
        /*0770*/ 	.word	0x00000000


	//----- nvinfo : EIATTR_MIN_STACK_SIZE
	.align		4
.L_496:
        /*0774*/ 	.byte	0x04, 0x12
        /*0776*/ 	.short	(.L_498 - .L_497)
	.align		4
.L_497:
        /*0778*/ 	.word	index@(_ZN2at6native13reduce_kernelILi512ELi1ENS0_8ReduceOpIlNS0_7MeanOpsIllllEEjlLi4ELi4EEEEEvT1_)
        /*077c*/ 	.word	0x00000008


	//----- nvinfo : EIATTR_MIN_STACK_SIZE
	.align		4
.L_498:
        /*0780*/ 	.byte	0x04, 0x12
        /*0782*/ 	.short	(.L_500 - .L_499)
	.align		4
.L_499:
        /*0784*/ 	.word	index@(_ZN2at6native13reduce_kernelILi256ELi2ENS0_8ReduceOpIlNS0_7MeanOpsIllllEEjlLi4ELi4EEEEEvT1_)
        /*0788*/ 	.word	0x00000000


	//----- nvinfo : EIATTR_MIN_STACK_SIZE
	.align		4
.L_500:
        /*078c*/ 	.byte	0x04, 0x12
        /*078e*/ 	.short	(.L_502 - .L_501)
	.align		4
.L_501:
        /*0790*/ 	.word	index@(_ZN2at6native13reduce_kernelILi128ELi4ENS0_8ReduceOpIlNS0_7MeanOpsIllllEEjlLi4ELi4EEEEEvT1_)
        /*0794*/ 	.word	0x00000000


	//----- nvinfo : EIATTR_MIN_STACK_SIZE
	.align		4
.L_502:
        /*0798*/ 	.byte	0x04, 0x12
        /*079a*/ 	.short	(.L_504 - .L_503)
	.align		4
.L_503:
        /*079c*/ 	.word	index@(_ZN2at6native13reduce_kernelILi512ELi1ENS0_8ReduceOpIiNS0_7MeanOpsIiiiiEEjiLi4ELi4EEEEEvT1_)
        /*07a0*/ 	.word	0x00000000


	//----- nvinfo : EIATTR_MIN_STACK_SIZE
	.align		4
.L_504:
        /*07a4*/ 	.byte	0x04, 0x12
        /*07a6*/ 	.short	(.L_506 - .L_505)
	.align		4
.L_505:
        /*07a8*/ 	.word	index@(_ZN2at6native13reduce_kernelILi256ELi2ENS0_8ReduceOpIiNS0_7MeanOpsIiiiiEEjiLi4ELi4EEEEEvT1_)
        /*07ac*/ 	.word	0x00000000


	//----- nvinfo : EIATTR_MIN_STACK_SIZE
	.align		4
.L_506:
        /*07b0*/ 	.byte	0x04, 0x12
        /*07b2*/ 	.short	(.L_508 - .L_507)
	.align		4
.L_507:
        /*07b4*/ 	.word	index@(_ZN2at6native13reduce_kernelILi128ELi4ENS0_8ReduceOpIiNS0_7MeanOpsIiiiiEEjiLi4ELi4EEEEEvT1_)
        /*07b8*/ 	.word	0x00000000


	//----- nvinfo : EIATTR_MIN_STACK_SIZE
	.align		4
.L_508:
        /*07bc*/ 	.byte	0x04, 0x12
        /*07be*/ 	.short	(.L_510 - .L_509)
	.align		4
.L_509:
        /*07c0*/ 	.word	index@(_ZN2at6native13reduce_kernelILi512ELi1ENS0_8ReduceOpIaNS0_7MeanOpsIaaaaEEjaLi4ELi4EEEEEvT1_)
        /*07c4*/ 	.word	0x00000000


	//----- nvinfo : EIATTR_MIN_STACK_SIZE
	.align		4
.L_510:
        /*07c8*/ 	.byte	0x04, 0x12
        /*07ca*/ 	.short	(.L_512 - .L_511)
	.align		4
.L_511:
        /*07cc*/ 	.word	index@(_ZN2at6native13reduce_kernelILi256ELi2ENS0_8ReduceOpIaNS0_7MeanOpsIaaaaEEjaLi4ELi4EEEEEvT1_)
        /*07d0*/ 	.word	0x00000000


	//----- nvinfo : EIATTR_MIN_STACK_SIZE
	.align		4
.L_512:
        /*07d4*/ 	.byte	0x04, 0x12
        /*07d6*/ 	.short	(.L_514 - .L_513)
	.align		4
.L_513:
        /*07d8*/ 	.word	index@(_ZN2at6native13reduce_kernelILi128ELi4ENS0_8ReduceOpIaNS0_7MeanOpsIaaaaEEjaLi4ELi4EEEEEvT1_)
        /*07dc*/ 	.word	0x00000000


	//----- nvinfo : EIATTR_MIN_STACK_SIZE
	.align		4
.L_514:
        /*07e0*/ 	.byte	0x04, 0x12
        /*07e2*/ 	.short	(.L_516 - .L_515)
	.align		4
.L_515:
        /*07e4*/ 	.word	index@(_ZN2at6native13reduce_kernelILi512ELi1ENS0_8ReduceOpIhNS0_7MeanOpsIhhhhEEjhLi4ELi4EEEEEvT1_)
        /*07e8*/ 	.word	0x00000000


	//----- nvinfo : EIATTR_MIN_STACK_SIZE
	.align		4
.L_516:
        /*07ec*/ 	.byte	0x04, 0x12
        /*07ee*/ 	.short	(.L_518 - .L_517)
	.align		4
.L_517:
        /*07f0*/ 	.word	index@(_ZN2at6native13reduce_kernelILi256ELi2ENS0_8ReduceOpIhNS0_7MeanOpsIhhhhEEjhLi4ELi4EEEEEvT1_)
        /*07f4*/ 	.word	0x00000000


	//----- nvinfo : EIATTR_MIN_STACK_SIZE
	.align		4
.L_518:
        /*07f8*/ 	.byte	0x04, 0x12
        /*07fa*/ 	.short	(.L_520 - .L_519)
	.align		4
.L_519:
        /*07fc*/ 	.word	index@(_ZN2at6native13reduce_kernelILi128ELi4ENS0_8ReduceOpIhNS0_7MeanOpsIhhhhEEjhLi4ELi4EEEEEvT1_)
        /*0800*/ 	.word	0x00000000


	//----- nvinfo : EIATTR_MIN_STACK_SIZE
	.align		4
.L_520:
        /*0804*/ 	.byte	0x04, 0x12
        /*0806*/ 	.short	(.L_522 - .L_521)
	.align		4
.L_521:
        /*0808*/ 	.word	index@(_ZN2at6native13reduce_kernelILi512ELi1ENS0_8ReduceOpIN3c108BFloat16ENS0_7MeanOpsIS4_fffEEjfLi4ELi8EEEEEvT1_)
        /*080c*/ 	.word	0x00000000


	//----- nvinfo : EIATTR_MIN_STACK_SIZE
	.align		4
.L_522:
        /*0810*/ 	.byte	0x04, 0x12
        /*0812*/ 	.short	(.L_524 - .L_523)
	.align		4
.L_523:
        /*0814*/ 	.word	index@(_ZN2at6native13reduce_kernelILi256ELi2ENS0_8ReduceOpIN3c108BFloat16ENS0_7MeanOpsIS4_fffEEjfLi4ELi8EEEEEvT1_)
        /*0818*/ 	.word	0x00000000


	//----- nvinfo : EIATTR_MIN_STACK_SIZE
	.align		4
.L_524:
        /*081c*/ 	.byte	0x04, 0x12
        /*081e*/ 	.short	(.L_526 - .L_525)
	.align		4
.L_525:
        /*0820*/ 	.word	index@(_ZN2at6native13reduce_kernelILi128ELi4ENS0_8ReduceOpIN3c108BFloat16ENS0_7MeanOpsIS4_fffEEjfLi4ELi8EEEEEvT1_)
        /*0824*/ 	.word	0x00000000


	//----- nvinfo : EIATTR_MIN_STACK_SIZE
	.align		4
.L_526:
        /*0828*/ 	.byte	0x04, 0x12
        /*082a*/ 	.short	(.L_528 - .L_527)
	.align		4
.L_527:
        /*082c*/ 	.word	index@(_ZN2at6native13reduce_kernelILi512ELi1ENS0_8ReduceOpIN3c108BFloat16ENS0_7MeanOpsIS4_ffS4_EEjS4_Li4ELi8EEEEEvT1_)
        /*0830*/ 	.word	0x00000000


	//----- nvinfo : EIATTR_MIN_STACK_SIZE
	.align		4
.L_528:
        /*0834*/ 	.byte	0x04, 0x12
        /*0836*/ 	.short	(.L_530 - .L_529)
	.align		4
.L_529:
        /*0838*/ 	.word	index@(_ZN2at6native13reduce_kernelILi256ELi2ENS0_8ReduceOpIN3c108BFloat16ENS0_7MeanOpsIS4_ffS4_EEjS4_Li4ELi8EEEEEvT1_)
        /*083c*/ 	.word	0x00000000


	//----- nvinfo : EIATTR_MIN_STACK_SIZE
	.align		4
.L_530:
        /*0840*/ 	.byte	0x04, 0x12
        /*0842*/ 	.short	(.L_532 - .L_531)
	.align		4
.L_531:
        /*0844*/ 	.word	index@(_ZN2at6native13reduce_kernelILi128ELi4ENS0_8ReduceOpIN3c108BFloat16ENS0_7MeanOpsIS4_ffS4_EEjS4_Li4ELi8EEEEEvT1_)
        /*0848*/ 	.word	0x00000000


	//----- nvinfo : EIATTR_MIN_STACK_SIZE
	.align		4
.L_532:
        /*084c*/ 	.byte	0x04, 0x12
        /*084e*/ 	.short	(.L_534 - .L_533)
	.align		4
.L_533:
        /*0850*/ 	.word	index@(_ZN2at6native13reduce_kernelILi512ELi1ENS0_8ReduceOpIN3c104HalfENS0_7MeanOpsIS4_fffEEjfLi4ELi8EEEEEvT1_)
        /*0854*/ 	.word	0x00000000


	//----- nvinfo : EIATTR_MIN_STACK_SIZE
	.align		4
.L_534:
        /*0858*/ 	.byte	0x04, 0x12
        /*085a*/ 	.short	(.L_536 - .L_535)
	.align		4
.L_535:
        /*085c*/ 	.word	index@(_ZN2at6native13reduce_kernelILi256ELi2ENS0_8ReduceOpIN3c104HalfENS0_7MeanOpsIS4_fffEEjfLi4ELi8EEEEEvT1_)
        /*0860*/ 	.word	0x00000000


	//----- nvinfo : EIATTR_MIN_STACK_SIZE
	.align		4
.L_536:
        /*0864*/ 	.byte	0x04, 0x12
        /*0866*/ 	.short	(.L_538 - .L_537)
	.align		4
.L_537:
        /*0868*/ 	.word	index@(_ZN2at6native13reduce_kernelILi128ELi4ENS0_8ReduceOpIN3c104HalfENS0_7MeanOpsIS4_fffEEjfLi4ELi8EEEEEvT1_)
        /*086c*/ 	.word	0x00000000


	//----- nvinfo : EIATTR_MIN_STACK_SIZE
	.align		4
.L_538:
        /*0870*/ 	.byte	0x04, 0x12
        /*0872*/ 	.short	(.L_540 - .L_539)
	.align		4
.L_539:
        /*0874*/ 	.word	index@(_ZN2at6native13reduce_kernelILi512ELi1ENS0_8ReduceOpIN3c104HalfENS0_7MeanOpsIS4_ffS4_EEjS4_Li4ELi8EEEEEvT1_)
        /*0878*/ 	.word	0x00000000


	//----- nvinfo : EIATTR_MIN_STACK_SIZE
	.align		4
.L_540:
        /*087c*/ 	.byte	0x04, 0x12
        /*087e*/ 	.short	(.L_542 - .L_541)
	.align		4
.L_541:
        /*0880*/ 	.word	index@(_ZN2at6native13reduce_kernelILi256ELi2ENS0_8ReduceOpIN3c104HalfENS0_7MeanOpsIS4_ffS4_EEjS4_Li4ELi8EEEEEvT1_)
        /*0884*/ 	.word	0x00000000


	//----- nvinfo : EIATTR_MIN_STACK_SIZE
	.align		4
.L_542:
        /*0888*/ 	.byte	0x04, 0x12
        /*088a*/ 	.short	(.L_544 - .L_543)
	.align		4
.L_543:
        /*088c*/ 	.word	index@(_ZN2at6native13reduce_kernelILi128ELi4ENS0_8ReduceOpIN3c104HalfENS0_7MeanOpsIS4_ffS4_EEjS4_Li4ELi8EEEEEvT1_)
        /*0890*/ 	.word	0x00000000


	//----- nvinfo : EIATTR_MIN_STACK_SIZE
	.align		4
.L_544:
        /*0894*/ 	.byte	0x04, 0x12
        /*0896*/ 	.short	(.L_546 - .L_545)
	.align		4
.L_545:
        /*0898*/ 	.word	index@(_ZN2at6native13reduce_kernelILi512ELi1ENS0_8ReduceOpIN3c108BFloat16ENS0_10WelfordOpsIS4_fiN4cuda3std3__44pairIS4_S4_EEEEjS4_Li2ELi2EEEEEvT1_)
        /*089c*/ 	.word	0x00000000


	//----- nvinfo : EIATTR_MIN_STACK_SIZE
	.align		4
.L_546:
        /*08a0*/ 	.byte	0x04, 0x12
        /*08a2*/ 	.short	(.L_548 - .L_547)
	.align		4
.L_547:
        /*08a4*/ 	.word	index@(_ZN2at6native13reduce_kernelILi256ELi2ENS0_8ReduceOpIN3c108BFloat16ENS0_10WelfordOpsIS4_fiN4cuda3std3__44pairIS4_S4_EEEEjS4_Li2ELi2EEEEEvT1_)
        /*08a8*/ 	.word	0x00000000


	//----- nvinfo : EIATTR_MIN_STACK_SIZE
	.align		4
.L_548:
        /*08ac*/ 	.byte	0x04, 0x12
        /*08ae*/ 	.short	(.L_550 - .L_549)
	.align		4
.L_549:
        /*08b0*/ 	.word	index@(_ZN2at6native13reduce_kernelILi128ELi4ENS0_8ReduceOpIN3c108BFloat16ENS0_10WelfordOpsIS4_fiN4cuda3std3__44pairIS4_S4_EEEEjS4_Li2ELi2EEEEEvT1_)
        /*08b4*/ 	.word	0x00000000


	//----- nvinfo : EIATTR_MIN_STACK_SIZE
	.align		4
.L_550:
        /*08b8*/ 	.byte	0x04, 0x12
        /*08ba*/ 	.short	(.L_552 - .L_551)
	.align		4
.L_551:
        /*08bc*/ 	.word	index@(_ZN2at6native13reduce_kernelILi512ELi1ENS0_8ReduceOpIN3c104HalfENS0_10WelfordOpsIS4_fiN4cuda3std3__44pairIS4_S4_EEEEjS4_Li2ELi2EEEEEvT1_)
        /*08c0*/ 	.word	0x00000000


	//----- nvinfo : EIATTR_MIN_STACK_SIZE
	.align		4
.L_552:
        /*08c4*/ 	.byte	0x04, 0x12
        /*08c6*/ 	.short	(.L_554 - .L_553)
	.align		4
.L_553:
        /*08c8*/ 	.word	index@(_ZN2at6native13reduce_kernelILi256ELi2ENS0_8ReduceOpIN3c104HalfENS0_10WelfordOpsIS4_fiN4cuda3std3__44pairIS4_S4_EEEEjS4_Li2ELi2EEEEEvT1_)
        /*08cc*/ 	.word	0x00000000


	//----- nvinfo : EIATTR_MIN_STACK_SIZE
	.align		4
.L_554:
        /*08d0*/ 	.byte	0x04, 0x12
        /*08d2*/ 	.short	(.L_556 - .L_555)
	.align		4
.L_555:
        /*08d4*/ 	.word	index@(_ZN2at6native13reduce_kernelILi128ELi4ENS0_8ReduceOpIN3c104HalfENS0_10WelfordOpsIS4_fiN4cuda3std3__44pairIS4_S4_EEEEjS4_Li2ELi2EEEEEvT1_)
        /*08d8*/ 	.word	0x00000000


	//----- nvinfo : EIATTR_MIN_STACK_SIZE
	.align		4
.L_556:
        /*08dc*/ 	.byte	0x04, 0x12
        /*08de*/ 	.short	(.L_558 - .L_557)
	.align		4
.L_557:
        /*08e0*/ 	.word	index@(_ZN2at6native13reduce_kernelILi512ELi1ENS0_8ReduceOpIfNS0_10WelfordOpsIffiN4cuda3std3__44pairIffEEEEjfLi2ELi2EEEEEvT1_)
        /*08e4*/ 	.word	0x00000000


	//----- nvinfo : EIATTR_MIN_STACK_SIZE
	.align		4
.L_558:
        /*08e8*/ 	.byte	0x04, 0x12
        /*08ea*/ 	.short	(.L_560 - .L_559)
	.align		4
.L_559:
        /*08ec*/ 	.word	index@(_ZN2at6native13reduce_kernelILi256ELi2ENS0_8ReduceOpIfNS0_10WelfordOpsIffiN4cuda3std3__44pairIffEEEEjfLi2ELi2EEEEEvT1_)
        /*08f0*/ 	.word	0x00000000


	//----- nvinfo : EIATTR_MIN_STACK_SIZE
	.align		4
.L_560:
        /*08f4*/ 	.byte	0x04, 0x12
        /*08f6*/ 	.short	(.L_562 - .L_561)
	.align		4
.L_561:
        /*08f8*/ 	.word	index@(_ZN2at6native13reduce_kernelILi128ELi4ENS0_8ReduceOpIfNS0_10WelfordOpsIffiN4cuda3std3__44pairIffEEEEjfLi2ELi2EEEEEvT1_)
        /*08fc*/ 	.word	0x00000000


	//----- nvinfo : EIATTR_MIN_STACK_SIZE
	.align		4
.L_562:
        /*0900*/ 	.byte	0x04, 0x12
        /*0902*/ 	.short	(.L_564 - .L_563)
	.align		4
.L_563:
        /*0904*/ 	.word	index@(_ZN2at6native13reduce_kernelILi512ELi1ENS0_8ReduceOpIdNS0_10WelfordOpsIddiN4cuda3std3__44pairIddEEEEjdLi2ELi2EEEEEvT1_)
        /*0908*/ 	.word	0x00000048


	//----- nvinfo : EIATTR_MIN_STACK_SIZE
	.align		4
.L_564:
        /*090c*/ 	.byte	0x04, 0x12
        /*090e*/ 	.short	(.L_566 - .L_565)
	.align		4
.L_565:
        /*0910*/ 	.word	index@(_ZN2at6native13reduce_kernelILi256ELi2ENS0_8ReduceOpIdNS0_10WelfordOpsIddiN4cuda3std3__44pairIddEEEEjdLi2ELi2EEEEEvT1_)
        /*0914*/ 	.word	0x00000000


	//----- nvinfo : EIATTR_MIN_STACK_SIZE
	.align		4
.L_566:
        /*0918*/ 	.byte	0x04, 0x12
        /*091a*/ 	.short	(.L_568 - .L_567)
	.align		4
.L_567:
        /*091c*/ 	.word	index@(_ZN2at6native13reduce_kernelILi128ELi4ENS0_8ReduceOpIdNS0_10WelfordOpsIddiN4cuda3std3__44pairIddEEEEjdLi2ELi2EEEEEvT1_)
        /*0920*/ 	.word	0x00000000


	//----- nvinfo : EIATTR_MIN_STACK_SIZE
	.align		4
.L_568:
        /*0924*/ 	.byte	0x04, 0x12
        /*0926*/ 	.short	(.L_570 - .L_569)
	.align		4
.L_569:
        /*0928*/ 	.word	index@(_ZN2at6native13reduce_kernelILi512ELi1ENS0_8ReduceOpIN3c108BFloat16ENS0_10WelfordOpsIS4_fiN4cuda3std3__44pairIffEEEEjfLi2ELi2EEEEEvT1_)
        /*092c*/ 	.word	0x00000000


	//----- nvinfo : EIATTR_MIN_STACK_SIZE
	.align		4
.L_570:
        /*0930*/ 	.byte	0x04, 0x12
        /*0932*/ 	.short	(.L_572 - .L_571)
	.align		4
.L_571:
        /*0934*/ 	.word	index@(_ZN2at6native13reduce_kernelILi256ELi2ENS0_8ReduceOpIN3c108BFloat16ENS0_10WelfordOpsIS4_fiN4cuda3std3__44pairIffEEEEjfLi2ELi2EEEEEvT1_)
        /*0938*/ 	.word	0x00000000


	//----- nvinfo : EIATTR_MIN_STACK_SIZE
	.align		4
.L_572:
        /*093c*/ 	.byte	0x04, 0x12
        /*093e*/ 	.short	(.L_574 - .L_573)
	.align		4
.L_573:
        /*0940*/ 	.word	index@(_ZN2at6native13reduce_kernelILi128ELi4ENS0_8ReduceOpIN3c108BFloat16ENS0_10WelfordOpsIS4_fiN4cuda3std3__44pairIffEEEEjfLi2ELi2EEEEEvT1_)
        /*0944*/ 	.word	0x00000000


	//----- nvinfo : EIATTR_MIN_STACK_SIZE
	.align		4
.L_574:
        /*0948*/ 	.byte	0x04, 0x12
        /*094a*/ 	.short	(.L_576 - .L_575)
	.align		4
.L_575:
        /*094c*/ 	.word	index@(_ZN2at6native13reduce_kernelILi512ELi1ENS0_8ReduceOpIN3c104HalfENS0_10WelfordOpsIS4_fiN4cuda3std3__44pairIffEEEEjfLi2ELi2EEEEEvT1_)
        /*0950*/ 	.word	0x00000000


	//----- nvinfo : EIATTR_MIN_STACK_SIZE
	.align		4
.L_576:
        /*0954*/ 	.byte	0x04, 0x12
        /*0956*/ 	.short	(.L_578 - .L_577)
	.align		4
.L_577:
        /*0958*/ 	.word	index@(_ZN2at6native13reduce_kernelILi256ELi2ENS0_8ReduceOpIN3c104HalfENS0_10WelfordOpsIS4_fiN4cuda3std3__44pairIffEEEEjfLi2ELi2EEEEEvT1_)
        /*095c*/ 	.word	0x00000000


	//----- nvinfo : EIATTR_MIN_STACK_SIZE
	.align		4
.L_578:
        /*0960*/ 	.byte	0x04, 0x12
        /*0962*/ 	.short	(.L_580 - .L_579)
	.align		4
.L_579:
        /*0964*/ 	.word	index@(_ZN2at6native13reduce_kernelILi128ELi4ENS0_8ReduceOpIN3c104HalfENS0_10WelfordOpsIS4_fiN4cuda3std3__44pairIffEEEEjfLi2ELi2EEEEEvT1_)
        /*0968*/ 	.word	0x00000000
.L_580:


//--------------------- .nv.compat                --------------------------
	.section	.nv.compat,"",@"SHT_CUDA_COMPAT_INFO"
	.align	4
        /*0000*/ 	.byte	0x02, 0x09, 0x01, 0x00, 0x02, 0x02, 0x01, 0x00, 0x02, 0x05, 0x05, 0x00, 0x03, 0x07, 0x01, 0x01
        /*0010*/ 	.byte	0x02, 0x03, 0x00, 0x00, 0x02, 0x06, 0x01, 0x00, 0x04, 0x0b, 0x08, 0x00, 0x00, 0x00, 0x00, 0x00
        /*0020*/ 	.byte	0x00, 0x00, 0x00, 0x00


//--------------------- .nv.info._ZN2at6native13reduce_kernelILi512ELi1ENS0_8ReduceOpIN3c107complexIfEENS0_7MeanOpsIS5_S5_fS5_EEjS5_Li4ELi4EEEEEvT1_ --------------------------
	.section	.nv.info._ZN2at6native13reduce_kernelILi512ELi1ENS0_8ReduceOpIN3c107complexIfEENS0_7MeanOpsIS5_S5_fS5_EEjS5_Li4ELi4EEEEEvT1_,"",@"SHT_CUDA_INFO"
	.sectionflags	@""
	.align	4


	//----- nvinfo : EIATTR_CUDA_API_VERSION
	.align		4
        /*0000*/ 	.byte	0x04, 0x37
        /*0002*/ 	.short	(.L_582 - .L_581)
.L_581:
        /*0004*/ 	.word	0x00000082


	//----- nvinfo : EIATTR_KPARAM_INFO
	.align		4
.L_582:
        /*0008*/ 	.byte	0x04, 0x17
        /*000a*/ 	.short	(.L_584 - .L_583)
.L_583:
        /*000c*/ 	.word	0x00000000
        /*0010*/ 	.short	0x0000
        /*0012*/ 	.short	0x0000
        /*0014*/ 	.byte	0x00, 0xf0, 0x81, 0x10


	//----- nvinfo : EIATTR_SPARSE_MMA_MASK
	.align		4
.L_584:
        /*0018*/ 	.byte	0x03, 0x50
        /*001a*/ 	.short	0x0000


	//----- nvinfo : EIATTR_MAXREG_COUNT
	.align		4
        /*001c*/ 	.byte	0x03, 0x1b
        /*001e*/ 	.short	0x0020


	//----- nvinfo : EIATTR_NUM_BARRIERS
	.align		4
        /*0020*/ 	.byte	0x02, 0x4c
        /*0022*/ 	.byte	0x01
	.zero		1


	//----- nvinfo : EIATTR_EXTERNS
	.align		4
        /*0024*/ 	.byte	0x04, 0x0f
        /*0026*/ 	.short	(.L_586 - .L_585)


	//   ....[0]....
	.align		4
.L_585:
        /*0028*/ 	.word	index@(__assertfail)


	//----- nvinfo : EIATTR_ANNOTATIONS
	.align		4
.L_586:
        /*002c*/ 	.byte	0x04, 0x55
        /*002e*/ 	.short	(.L_588 - .L_587)


	//   ....[0]....
.L_587:
        /*0030*/ 	.word	0x00000001
        /*0034*/ 	.byte	0x50, 0x01, 0x00, 0x00, 0x01, 0x00, 0x00, 0x00, 0xa0, 0x01, 0x00, 0x00, 0x01, 0x00, 0x00, 0x00
        /*0044*/ 	.byte	0x70, 0xb6, 0x00, 0x00, 0x01, 0x00, 0x00, 0x00, 0x00, 0xeb, 0x00, 0x00


	//----- nvinfo : EIATTR_MERCURY_ISA_VERSION
	.align		4
.L_588:
        /*0050*/ 	.byte	0x03, 0x5f
        /*0052*/ 	.short	0x0101


	//----- nvinfo : EIATTR_INT_WARP_WIDE_INSTR_OFFSETS
	.align		4
        /*0054*/ 	.byte	0x04, 0x31
        /*0056*/ 	.short	(.L_590 - .L_589)


	//   ....[0]....
.L_589:
        /*0058*/ 	.word	0x0000dce0


	//   ....[1]....
        /*005c*/ 	.word	0x0000ddd0


	//----- nvinfo : EIATTR_COOP_GROUP_MASK_REGIDS
	.align		4
.L_590:
        /*0060*/ 	.byte	0x04, 0x29
        /*0062*/ 	.short	(.L_592 - .L_591)


	//   ....[0]....
.L_591:
        /*0064*/ 	.word	0xffffffff


	//   ....[1]....
        /*0068*/ 	.word	0xffffffff


	//   ....[2]....
        /*006c*/ 	.word	0xffffffff


	//   ....[3]....
        /*0070*/ 	.word	0xffffffff


	//----- nvinfo : EIATTR_COOP_GROUP_INSTR_OFFSETS
	.align		4
.L_592:
        /*0074*/ 	.byte	0x04, 0x28
        /*0076*/ 	.short	(.L_594 - .L_593)


	//   ....[0]....
.L_593:
        /*0078*/ 	.word	0x0000b5c0


	//   ....[1]....
        /*007c*/ 	.word	0x0000b5d0


	//   ....[2]....
        /*0080*/ 	.word	0x0000e550


	//   ....[3]....
        /*0084*/ 	.word	0x0000e560


	//----- nvinfo : EIATTR_VRC_CTA_INIT_COUNT
	.align		4
.L_594:
        /*0088*/ 	.byte	0x02, 0x4a
	.zero		1
	.zero		1


	//----- nvinfo : EIATTR_SYSCALL_OFFSETS
	.align		4
        /*008c*/ 	.byte	0x04, 0x46
        /*008e*/ 	.short	(.L_596 - .L_595)


	//   ....[0]....
.L_595:
        /*0090*/ 	.word	0x0000e820


	//   ....[1]....
        /*0094*/ 	.word	0x0000ea80


	//   ....[2]....
        /*0098*/ 	.word	0x0000ee00


	//   ....[3]....
        /*009c*/ 	.word	0x0000f060


	//----- nvinfo : EIATTR_EXIT_INSTR_OFFSETS
	.align		4
.L_596:
        /*00a0*/ 	.byte	0x04, 0x1c
        /*00a2*/ 	.short	(.L_598 - .L_597)


	//   ....[0]....
.L_597:
        /*00a4*/ 	.word	0x0000de70


	//   ....[1]....
        /*00a8*/ 	.word	0x0000e5c0


	//   ....[2]....
        /*00ac*/ 	.word	0x0000e870


	//   ....[3]....
        /*00b0*/ 	.word	0x0000e890


	//   ....[4]....
        /*00b4*/ 	.word	0x0000ead0


	//   ....[5]....
        /*00b8*/ 	.word	0x0000eaf0


	//   ....[6]....
        /*00bc*/ 	.word	0x0000eb30


	//   ....[7]....
        /*00c0*/ 	.word	0x0000eb70


	//   ....[8]....
        /*00c4*/ 	.word	0x0000ebb0


	//   ....[9]....
        /*00c8*/ 	.word	0x0000ee50


	//   ....[10]....
        /*00cc*/ 	.word	0x0000ee70


	//   ....[11]....
        /*00d0*/ 	.word	0x0000f0b0


	//   ....[12]....
        /*00d4*/ 	.word	0x0000f0d0


	//----- nvinfo : EIATTR_MAX_THREADS
	.align		4
.L_598:
        /*00d8*/ 	.byte	0x04, 0x05
        /*00da*/ 	.short	(.L_600 - .L_599)
.L_599:
        /*00dc*/ 	.word	0x00000200
        /*00e0*/ 	.word	0x00000001
        /*00e4*/ 	.word	0x00000001


	//----- nvinfo : EIATTR_CRS_STACK_SIZE
	.align		4
.L_600:
        /*00e8*/ 	.byte	0x04, 0x1e
        /*00ea*/ 	.short	(.L_602 - .L_601)
.L_601:
        /*00ec*/ 	.word	0x00000000


	//----- nvinfo : EIATTR_CBANK_PARAM_SIZE
	.align		4
.L_602:
        /*00f0*/ 	.byte	0x03, 0x19
        /*00f2*/ 	.short	0x0420


	//----- nvinfo : EIATTR_PARAM_CBANK
	.align		4
        /*00f4*/ 	.byte	0x04, 0x0a
        /*00f6*/ 	.short	(.L_604 - .L_603)
	.align		4
.L_603:
        /*00f8*/ 	.word	index@(.nv.constant0._ZN2at6native13reduce_kernelILi512ELi1ENS0_8ReduceOpIN3c107complexIfEENS0_7MeanOpsIS5_S5_fS5_EEjS5_Li4ELi4EEEEEvT1_)
        /*00fc*/ 	.short	0x0380
        /*00fe*/ 	.short	0x0420


	//----- nvinfo : EIATTR_SW_WAR
	.align		4
.L_604:
        /*0100*/ 	.byte	0x04, 0x36
        /*0102*/ 	.short	(.L_606 - .L_605)
.L_605:
        /*0104*/ 	.word	0x00000008
.L_606:


//--------------------- .nv.info._ZN2at6native13reduce_kernelILi256ELi2ENS0_8ReduceOpIN3c107complexIfEENS0_7MeanOpsIS5_S5_fS5_EEjS5_Li4ELi4EEEEEvT1_ --------------------------
	.section	.nv.info._ZN2at6native13reduce_kernelILi256ELi2ENS0_8ReduceOpIN3c107complexIfEENS0_7MeanOpsIS5_S5_fS5_EEjS5_Li4ELi4EEEEEvT1_,"",@"SHT_CUDA_INFO"
	.sectionflags	@""
	.align	4


	//----- nvinfo : EIATTR_CUDA_API_VERSION
	.align		4
        /*0000*/ 	.byte	0x04, 0x37
        /*0002*/ 	.short	(.L_608 - .L_607)
.L_607:
        /*0004*/ 	.word	0x00000082


	//----- nvinfo : EIATTR_KPARAM_INFO
	.align		4
.L_608:
        /*0008*/ 	.byte	0x04, 0x17
        /*000a*/ 	.short	(.L_610 - .L_609)
.L_609:
        /*000c*/ 	.word	0x00000000
        /*0010*/ 	.short	0x0000
        /*0012*/ 	.short	0x0000
        /*0014*/ 	.byte	0x00, 0xf0, 0x81, 0x10


	//----- nvinfo : EIATTR_SPARSE_MMA_MASK
	.align		4
.L_610:
        /*0018*/ 	.byte	0x03, 0x50
        /*001a*/ 	.short	0x0000


	//----- nvinfo : EIATTR_MAXREG_COUNT
	.align		4
        /*001c*/ 	.byte	0x03, 0x1b
        /*001e*/ 	.short	0x0040


	//----- nvinfo : EIATTR_NUM_BARRIERS
	.align		4
        /*0020*/ 	.byte	0x02, 0x4c
        /*0022*/ 	.byte	0x01
	.zero		1


	//----- nvinfo : EIATTR_EXTERNS
	.align		4
        /*0024*/ 	.byte	0x04, 0x0f
        /*0026*/ 	.short	(.L_612 - .L_611)


	//   ....[0]....
	.align		4
.L_611:
        /*0028*/ 	.word	index@(__assertfail)


	//----- nvinfo : EIATTR_MERCURY_ISA_VERSION
	.align		4
.L_612:
        /*002c*/ 	.byte	0x03, 0x5f
        /*002e*/ 	.short	0x0101


	//----- nvinfo : EIATTR_INT_WARP_WIDE_INSTR_OFFSETS
	.align		4
        /*0030*/ 	.byte	0x04, 0x31
        /*0032*/ 	.short	(.L_614 - .L_613)


	//   ....[0]....
.L_613:
        /*0034*/ 	.word	0x00010b60


	//   ....[1]....
        /*0038*/ 	.word	0x00010c50


	//----- nvinfo : EIATTR_COOP_GROUP_MASK_REGIDS
	.align		4
.L_614:
        /*003c*/ 	.byte	0x04, 0x29
        /*003e*/ 	.short	(.L_616 - .L_615)


	//   ....[0]....
.L_615:
        /*0040*/ 	.word	0xffffffff


	//   ....[1]....
        /*0044*/ 	.word	0xffffffff


	//   ....[2]....
        /*0048*/ 	.word	0xffffffff


	//   ....[3]....
        /*004c*/ 	.word	0xffffffff


	//   ....[4]....
        /*0050*/ 	.word	0xffffffff


	//   ....[5]....
        /*0054*/ 	.word	0xffffffff


	//   ....[6]....
        /*0058*/ 	.word	0xffffffff


	//   ....[7]....
        /*005c*/ 	.word	0xffffffff


	//----- nvinfo : EIATTR_COOP_GROUP_INSTR_OFFSETS
	.align		4
.L_616:
        /*0060*/ 	.byte	0x04, 0x28
        /*0062*/ 	.short	(.L_618 - .L_617)


	//   ....[0]....
.L_617:
        /*0064*/ 	.word	0x0000c1d0


	//   ....[1]....
        /*0068*/ 	.word	0x0000c1e0


	//   ....[2]....
        /*006c*/ 	.word	0x0000c1f0


	//   ....[3]....
        /*0070*/ 	.word	0x0000c200


	//   ....[4]....
        /*0074*/ 	.word	0x00011500


	//   ....[5]....
        /*0078*/ 	.word	0x00011510


	//   ....[6]....
        /*007c*/ 	.word	0x00011520


	//   ....[7]....
        /*0080*/ 	.word	0x00011530


	//----- nvinfo : EIATTR_VRC_CTA_INIT_COUNT
	.align		4
.L_618:
        /*0084*/ 	.byte	0x02, 0x4a
	.zero		1
	.zero		1


	//----- nvinfo : EIATTR_SYSCALL_OFFSETS
	.align		4
        /*0088*/ 	.byte	0x04, 0x46
        /*008a*/ 	.short	(.L_620 - .L_619)


	//   ....[0]....
.L_619:
        /*008c*/ 	.word	0x000014c0


	//   ....[1]....
        /*0090*/ 	.word	0x00011840


	//   ....[2]....
        /*0094*/ 	.word	0x00011a00


	//   ....[3]....
        /*0098*/ 	.word	0x00011c40


	//   ....[4]....
        /*009c*/ 	.word	0x00011e00


	//   ....[5]....
        /*00a0*/ 	.word	0x000121b0


	//   ....[6]....
        /*00a4*/ 	.word	0x00012370


	//   ....[7]....
        /*00a8*/ 	.word	0x000125b0


	//   ....[8]....
        /*00ac*/ 	.word	0x00012770


	//----- nvinfo : EIATTR_EXIT_INSTR_OFFSETS
	.align		4
.L_620:
        /*00b0*/ 	.byte	0x04, 0x1c
        /*00b2*/ 	.short	(.L_622 - .L_621)


	//   ....[0]....
.L_621:
        /*00b4*/ 	.word	0x00010d10


	//   ....[1]....
        /*00b8*/ 	.word	0x000115b0


	//   ....[2]....
        /*00bc*/ 	.word	0x00011710


	//   ....[3]....
        /*00c0*/ 	.word	0x00011a50


	//   ....[4]....
        /*00c4*/ 	.word	0x00011e50


	//   ....[5]....
        /*00c8*/ 	.word	0x00011e80


	//   ....[6]....
        /*00cc*/ 	.word	0x00011eb0


	//   ....[7]....
        /*00d0*/ 	.word	0x00011ef0


	//   ....[8]....
        /*00d4*/ 	.word	0x00011f30


	//   ....[9]....
        /*00d8*/ 	.word	0x00012080


	//   ....[10]....
        /*00dc*/ 	.word	0x000123c0


	//   ....[11]....
        /*00e0*/ 	.word	0x000127c0


	//   ....[12]....
        /*00e4*/ 	.word	0x000127f0


	//----- nvinfo : EIATTR_MAX_THREADS
	.align		4
.L_622:
        /*00e8*/ 	.byte	0x04, 0x05
        /*00ea*/ 	.short	(.L_624 - .L_623)
.L_623:
        /*00ec*/ 	.word	0x00000100
        /*00f0*/ 	.word	0x00000001
        /*00f4*/ 	.word	0x00000001


	//----- nvinfo : EIATTR_CRS_STACK_SIZE
	.align		4
.L_624:
        /*00f8*/ 	.byte	0x04, 0x1e
        /*00fa*/ 	.short	(.L_626 - .L_625)
.L_625:
        /*00fc*/ 	.word	0x00000000


	//----- nvinfo : EIATTR_CBANK_PARAM_SIZE
	.align		4
.L_626:
        /*0100*/ 	.byte	0x03, 0x19
        /*0102*/ 	.short	0x0420


	//----- nvinfo : EIATTR_PARAM_CBANK
	.align		4
        /*0104*/ 	.byte	0x04, 0x0a
        /*0106*/ 	.short	(.L_628 - .L_627)
	.align		4
.L_627:
        /*0108*/ 	.word	index@(.nv.constant0._ZN2at6native13reduce_kernelILi256ELi2ENS0_8ReduceOpIN3c107complexIfEENS0_7MeanOpsIS5_S5_fS5_EEjS5_Li4ELi4EEEEEvT1_)
        /*010c*/ 	.short	0x0380
        /*010e*/ 	.short	0x0420


	//----- nvinfo : EIATTR_SW_WAR
	.align		4
.L_628:
        /*0110*/ 	.byte	0x04, 0x36
        /*0112*/ 	.short	(.L_630 - .L_629)
.L_629:
        /*0114*/ 	.word	0x00000008
.L_630:


//--------------------- .nv.info._ZN2at6native13reduce_kernelILi128ELi4ENS0_8ReduceOpIN3c107complexIfEENS0_7MeanOpsIS5_S5_fS5_EEjS5_Li4ELi4EEEEEvT1_ --------------------------
	.section	.nv.info._ZN2at6native13reduce_kernelILi128ELi4ENS0_8ReduceOpIN3c107complexIfEENS0_7MeanOpsIS5_S5_fS5_EEjS5_Li4ELi4EEEEEvT1_,"",@"SHT_CUDA_INFO"
	.sectionflags	@""
	.align	4


	//----- nvinfo : EIATTR_CUDA_API_VERSION
	.align		4
        /*0000*/ 	.byte	0x04, 0x37
        /*0002*/ 	.short	(.L_632 - .L_631)
.L_631:
        /*0004*/ 	.word	0x00000082


	//----- nvinfo : EIATTR_KPARAM_INFO
	.align		4
.L_632:
        /*0008*/ 	.byte	0x04, 0x17
        /*000a*/ 	.short	(.L_634 - .L_633)
.L_633:
        /*000c*/ 	.word	0x00000000
        /*0010*/ 	.short	0x0000
        /*0012*/ 	.short	0x0000
        /*0014*/ 	.byte	0x00, 0xf0, 0x81, 0x10


	//----- nvinfo : EIATTR_SPARSE_MMA_MASK
	.align		4
.L_634:
        /*0018*/ 	.byte	0x03, 0x50
        /*001a*/ 	.short	0x0000


	//----- nvinfo : EIATTR_MAXREG_COUNT
	.align		4
        /*001c*/ 	.byte	0x03, 0x1b
        /*001e*/ 	.short	0x0080


	//----- nvinfo : EIATTR_NUM_BARRIERS
	.align		4
        /*0020*/ 	.byte	0x02, 0x4c
        /*0022*/ 	.byte	0x01
	.zero		1


	//----- nvinfo : EIATTR_EXTERNS
	.align		4
        /*0024*/ 	.byte	0x04, 0x0f
        /*0026*/ 	.short	(.L_636 - .L_635)


	//   ....[0]....
	.align		4
.L_635:
        /*0028*/ 	.word	index@(__assertfail)


	//----- nvinfo : EIATTR_MERCURY_ISA_VERSION
	.align		4
.L_636:
        /*002c*/ 	.byte	0x03, 0x5f
        /*002e*/ 	.short	0x0101


	//----- nvinfo : EIATTR_INT_WARP_WIDE_INSTR_OFFSETS
	.align		4
        /*0030*/ 	.byte	0x04, 0x31
        /*0032*/ 	.short	(.L_638 - .L_637)


	//   ....[0]....
.L_637:
        /*0034*/ 	.word	0x00016290


	//   ....[1]....
        /*0038*/ 	.word	0x00016380


	//----- nvinfo : EIATTR_COOP_GROUP_MASK_REGIDS
	.align		4
.L_638:
        /*003c*/ 	.byte	0x04, 0x29
        /*003e*/ 	.short	(.L_640 - .L_639)


	//   ....[0]....
.L_639:
        /*0040*/ 	.word	0xffffffff


	//   ....[1]....
        /*0044*/ 	.word	0xffffffff


	//   ....[2]....
        /*0048*/ 	.word	0xffffffff


	//   ....[3]....
        /*004c*/ 	.word	0xffffffff


	//   ....[4]....
        /*0050*/ 	.word	0xffffffff


	//   ....[5]....
        /*0054*/ 	.word	0xffffffff


	//   ....[6]....
        /*0058*/ 	.word	0xffffffff


	//   ....[7]....
        /*005c*/ 	.word	0xffffffff


	//   ....[8]....
        /*0060*/ 	.word	0xffffffff


	//   ....[9]....
        /*0064*/ 	.word	0xffffffff


	//   ....[10]....
        /*0068*/ 	.word	0xffffffff


	//   ....[11]....
        /*006c*/ 	.word	0xffffffff


	//   ....[12]....
        /*0070*/ 	.word	0xffffffff


	//   ....[13]....
        /*0074*/ 	.word	0xffffffff


	//   ....[14]....
        /*0078*/ 	.word	0xffffffff


	//   ....[15]....
        /*007c*/ 	.word	0xffffffff


	//----- nvinfo : EIATTR_COOP_GROUP_INSTR_OFFSETS
	.align		4
.L_640:
        /*0080*/ 	.byte	0x04, 0x28
        /*0082*/ 	.short	(.L_642 - .L_641)


	//   ....[0]....
.L_641:
        /*0084*/ 	.word	0x0000d350


	//   ....[1]....
        /*0088*/ 	.word	0x0000d360


	//   ....[2]....
        /*008c*/ 	.word	0x0000d370


	//   ....[3]....
        /*0090*/ 	.word	0x0000d380


	//   ....[4]....
        /*0094*/ 	.word	0x0000d390


	//   ....[5]....
        /*0098*/ 	.word	0x0000d3a0


	//   ....[6]....
        /*009c*/ 	.word	0x0000d3b0


	//   ....[7]....
        /*00a0*/ 	.word	0x0000d3d0


	//   ....[8]....
        /*00a4*/ 	.word	0x00016f30


	//   ....[9]....
        /*00a8*/ 	.word	0x00016f40


	//   ....[10]....
        /*00ac*/ 	.word	0x00016f50


	//   ....[11]....
        /*00b0*/ 	.word	0x00016f60


	//   ....[12]....
        /*00b4*/ 	.word	0x00016f70


	//   ....[13]....
        /*00b8*/ 	.word	0x00016f80


	//   ....[14]....
        /*00bc*/ 	.word	0x00016f90


	//   ....[15]....
        /*00c0*/ 	.word	0x00016fb0


	//----- nvinfo : EIATTR_VRC_CTA_INIT_COUNT
	.align		4
.L_642:
        /*00c4*/ 	.byte	0x02, 0x4a
	.zero		1
	.zero		1


	//----- nvinfo : EIATTR_SYSCALL_OFFSETS
	.align		4
        /*00c8*/ 	.byte	0x04, 0x46
        /*00ca*/ 	.short	(.L_644 - .L_643)


	//   ....[0]....
.L_643:
        /*00cc*/ 	.word	0x000014e0


	//   ....[1]....
        /*00d0*/ 	.word	0x000173b0


	//   ....[2]....
        /*00d4*/ 	.word	0x00017550


	//   ....[3]....
        /*00d8*/ 	.word	0x000176f0


	//   ....[4]....
        /*00dc*/ 	.word	0x000178b0


	//   ....[5]....
        /*00e0*/ 	.word	0x00017b50


	//   ....[6]....
        /*00e4*/ 	.word	0x00017cf0


	//   ....[7]....
        /*00e8*/ 	.word	0x00017e90


	//   ....[8]....
        /*00ec*/ 	.word	0x00018050


	//   ....[9]....
        /*00f0*/ 	.word	0x000184e0


	//   ....[10]....
        /*00f4*/ 	.word	0x00018680


	//   ....[11]....
        /*00f8*/ 	.word	0x00018820


	//   ....[12]....
        /*00fc*/ 	.word	0x000189e0


	//   ....[13]....
        /*0100*/ 	.word	0x00018c80


	//   ....[14]....
        /*0104*/ 	.word	0x00018e20


	//   ....[15]....
        /*0108*/ 	.word	0x00018fc0


	//   ....[16]....
        /*010c*/ 	.word	0x00019180


	//----- nvinfo : EIATTR_EXIT_INSTR_OFFSETS
	.align		4
.L_644:
        /*0110*/ 	.byte	0x04, 0x1c
        /*0112*/ 	.short	(.L_646 - .L_645)


	//   ....[0]....
.L_645:
        /*0114*/ 	.word	0x00016440


	//   ....[1]....
        /*0118*/ 	.word	0x00017060


	//   ....[2]....
        /*011c*/ 	.word	0x00017280


	//   ....[3]....
        /*0120*/ 	.word	0x00017900


	//   ....[4]....
        /*0124*/ 	.word	0x000180a0


	//   ....[5]....
        /*0128*/ 	.word	0x000180f0


	//   ....[6]....
        /*012c*/ 	.word	0x00018120


	//   ....[7]....
        /*0130*/ 	.word	0x00018160


	//   ....[8]....
        /*0134*/ 	.word	0x000181a0


	//   ....[9]....
        /*0138*/ 	.word	0x000183b0


	//   ....[10]....
        /*013c*/ 	.word	0x00018a30


	//   ....[11]....
        /*0140*/ 	.word	0x000191d0


	//   ....[12]....
        /*0144*/ 	.word	0x00019220


	//----- nvinfo : EIATTR_MAX_THREADS
	.align		4
.L_646:
        /*0148*/ 	.byte	0x04, 0x05
        /*014a*/ 	.short	(.L_648 - .L_647)
.L_647:
        /*014c*/ 	.word	0x00000080
        /*0150*/ 	.word	0x00000001
        /*0154*/ 	.word	0x00000001


	//----- nvinfo : EIATTR_CRS_STACK_SIZE
	.align		4
.L_648:
        /*0158*/ 	.byte	0x04, 0x1e
        /*015a*/ 	.short	(.L_650 - .L_649)
.L_649:
        /*015c*/ 	.word	0x00000000


	//----- nvinfo : EIATTR_CBANK_PARAM_SIZE
	.align		4
.L_650:
        /*0160*/ 	.byte	0x03, 0x19
        /*0162*/ 	.short	0x0420


	//----- nvinfo : EIATTR_PARAM_CBANK
	.align		4
        /*0164*/ 	.byte	0x04, 0x0a
        /*0166*/ 	.short	(.L_652 - .L_651)
	.align		4
.L_651:
        /*0168*/ 	.word	index@(.nv.constant0._ZN2at6native13reduce_kernelILi128ELi4ENS0_8ReduceOpIN3c107complexIfEENS0_7MeanOpsIS5_S5_fS5_EEjS5_Li4ELi4EEEEEvT1_)
        /*016c*/ 	.short	0x0380
        /*016e*/ 	.short	0x0420


	//----- nvinfo : EIATTR_SW_WAR
	.align		4
.L_652:
        /*0170*/ 	.byte	0x04, 0x36
        /*0172*/ 	.short	(.L_654 - .L_653)
.L_653:
        /*0174*/ 	.word	0x00000008
.L_654:


//--------------------- .nv.info._ZN2at6native13reduce_kernelILi256ELi1ENS0_8ReduceOpIN3c107complexIdEENS0_7MeanOpsIS5_S5_dS5_EEjS5_Li4ELi4EEEEEvT1_ --------------------------
	.section	.nv.info._ZN2at6native13reduce_kernelILi256ELi1ENS0_8ReduceOpIN3c107complexIdEENS0_7MeanOpsIS5_S5_dS5_EEjS5_Li4ELi4EEEEEvT1_,"",@"SHT_CUDA_INFO"
	.sectionflags	@""
	.align	4


	//----- nvinfo : EIATTR_CUDA_API_VERSION
	.align		4
        /*0000*/ 	.byte	0x04, 0x37
        /*0002*/ 	.short	(.L_656 - .L_655)
.L_655:
        /*0004*/ 	.word	0x00000082


	//----- nvinfo : EIATTR_KPARAM_INFO
	.align		4
.L_656:
        /*0008*/ 	.byte	0x04, 0x17
        /*000a*/ 	.short	(.L_658 - .L_657)
.L_657:
        /*000c*/ 	.word	0x00000000
        /*0010*/ 	.short	0x0000
        /*0012*/ 	.short	0x0000
        /*0014*/ 	.byte	0x00, 0xf0, 0xc1, 0x10


	//----- nvinfo : EIATTR_SPARSE_MMA_MASK
	.align		4
.L_658:
        /*0018*/ 	.byte	0x03, 0x50
        /*001a*/ 	.short	0x0000


	//----- nvinfo : EIATTR_MAXREG_COUNT
	.align		4
        /*001c*/ 	.byte	0x03, 0x1b
        /*001e*/ 	.short	0x0040


	//----- nvinfo : EIATTR_NUM_BARRIERS
	.align		4
        /*0020*/ 	.byte	0x02, 0x4c
        /*0022*/ 	.byte	0x01
	.zero		1


	//----- nvinfo : EIATTR_EXTERNS
	.align		4
        /*0024*/ 	.byte	0x04, 0x0f
        /*0026*/ 	.short	(.L_660 - .L_659)


	//   ....[0]....
	.align		4
.L_659:
        /*0028*/ 	.word	index@(__assertfail)


	//----- nvinfo : EIATTR_MERCURY_ISA_VERSION
	.align		4
.L_660:
        /*002c*/ 	.byte	0x03, 0x5f
        /*002e*/ 	.short	0x0101


	//----- nvinfo : EIATTR_INT_WARP_WIDE_INSTR_OFFSETS
	.align		4
        /*0030*/ 	.byte	0x04, 0x31
        /*0032*/ 	.short	(.L_662 - .L_661)


	//   ....[0]....
.L_661:
        /*0034*/ 	.word	0x0000f270


	//   ....[1]....
        /*0038*/ 	.word	0x0000f360


	//----- nvinfo : EIATTR_COOP_GROUP_MASK_REGIDS
	.align		4
.L_662:
        /*003c*/ 	.byte	0x04, 0x29
        /*003e*/ 	.short	(.L_664 - .L_663)


	//   ....[0]....
.L_663:
        /*0040*/ 	.word	0xffffffff


	//   ....[1]....
        /*0044*/ 	.word	0xffffffff


	//   ....[2]....
        /*0048*/ 	.word	0xffffffff


	//   ....[3]....
        /*004c*/ 	.word	0xffffffff


	//   ....[4]....
        /*0050*/ 	.word	0xffffffff


	//   ....[5]....
        /*0054*/ 	.word	0xffffffff


	//   ....[6]....
        /*0058*/ 	.word	0xffffffff


	//   ....[7]....
        /*005c*/ 	.word	0xffffffff


	//----- nvinfo : EIATTR_COOP_GROUP_INSTR_OFFSETS
	.align		4
.L_664:
        /*0060*/ 	.byte	0x04, 0x28
        /*0062*/ 	.short	(.L_666 - .L_665)


	//   ....[0]....
.L_665:
        /*0064*/ 	.word	0x0000cb30


	//   ....[1]....
        /*0068*/ 	.word	0x0000cb40


	//   ....[2]....
        /*006c*/ 	.word	0x0000cb60


	//   ....[3]....
        /*0070*/ 	.word	0x0000cb70


	//   ....[4]....
        /*0074*/ 	.word	0x0000fc00


	//   ....[5]....
        /*0078*/ 	.word	0x0000fc10


	//   ....[6]....
        /*007c*/ 	.word	0x0000fc30


	//   ....[7]....
        /*0080*/ 	.word	0x0000fc40


	//----- nvinfo : EIATTR_VRC_CTA_INIT_COUNT
	.align		4
.L_666:
        /*0084*/ 	.byte	0x02, 0x4a
	.zero		1
	.zero		1


	//----- nvinfo : EIATTR_SYSCALL_OFFSETS
	.align		4
        /*0088*/ 	.byte	0x04, 0x46
        /*008a*/ 	.short	(.L_668 - .L_667)


	//   ....[0]....
.L_667:
        /*008c*/ 	.word	0x0000ffa0


	//   ....[1]....
        /*0090*/ 	.word	0x00010280


	//   ....[2]....
        /*0094*/ 	.word	0x00010670


	//   ....[3]....
        /*0098*/ 	.word	0x00010950


	//----- nvinfo : EIATTR_EXIT_INSTR_OFFSETS
	.align		4
.L_668:
        /*009c*/ 	.byte	0x04, 0x1c
        /*009e*/ 	.short	(.L_670 - .L_669)


	//   ....[0]....
.L_669:
        /*00a0*/ 	.word	0x0000f400


	//   ....[1]....
        /*00a4*/ 	.word	0x0000fcc0


	//   ....[2]....
        /*00a8*/ 	.word	0x0000fff0


	//   ....[3]....
        /*00ac*/ 	.word	0x00010010


	//   ....[4]....
        /*00b0*/ 	.word	0x000102d0


	//   ....[5]....
        /*00b4*/ 	.word	0x000102f0


	//   ....[6]....
        /*00b8*/ 	.word	0x00010320


	//   ....[7]....
        /*00bc*/ 	.word	0x00010360


	//   ....[8]....
        /*00c0*/ 	.word	0x000103a0


	//   ....[9]....
        /*00c4*/ 	.word	0x000106c0


	//   ....[10]....
        /*00c8*/ 	.word	0x000106e0


	//   ....[11]....
        /*00cc*/ 	.word	0x000109a0


	//   ....[12]....
        /*00d0*/ 	.word	0x000109c0


	//----- nvinfo : EIATTR_MAX_THREADS
	.align		4
.L_670:
        /*00d4*/ 	.byte	0x04, 0x05
        /*00d6*/ 	.short	(.L_672 - .L_671)
.L_671:
        /*00d8*/ 	.word	0x00000100
        /*00dc*/ 	.word	0x00000001
        /*00e0*/ 	.word	0x00000001


	//----- nvinfo : EIATTR_CRS_STACK_SIZE
	.align		4
.L_672:
        /*00e4*/ 	.byte	0x04, 0x1e
        /*00e6*/ 	.short	(.L_674 - .L_673)
.L_673:
        /*00e8*/ 	.word	0x00000000


	//----- nvinfo : EIATTR_CBANK_PARAM_SIZE
	.align		4
.L_674:
        /*00ec*/ 	.byte	0x03, 0x19
        /*00ee*/ 	.short	0x0430


	//----- nvinfo : EIATTR_PARAM_CBANK
	.align		4
        /*00f0*/ 	.byte	0x04, 0x0a
        /*00f2*/ 	.short	(.L_676 - .L_675)
	.align		4
.L_675:
        /*00f4*/ 	.word	index@(.nv.constant0._ZN2at6native13reduce_kernelILi256ELi1ENS0_8ReduceOpIN3c107complexIdEENS0_7MeanOpsIS5_S5_dS5_EEjS5_Li4ELi4EEEEEvT1_)
        /*00f8*/ 	.short	0x0380
        /*00fa*/ 	.short	0x0430


	//----- nvinfo : EIATTR_SW_WAR
	.align		4
.L_676:
        /*00fc*/ 	.byte	0x04, 0x36
        /*00fe*/ 	.short	(.L_678 - .L_677)
.L_677:
        /*0100*/ 	.word	0x00000008
.L_678:


//--------------------- .nv.info._ZN2at6native13reduce_kernelILi128ELi2ENS0_8ReduceOpIN3c107complexIdEENS0_7MeanOpsIS5_S5_dS5_EEjS5_Li4ELi4EEEEEvT1_ --------------------------
	.section	.nv.info._ZN2at6native13reduce_kernelILi128ELi2ENS0_8ReduceOpIN3c107complexIdEENS0_7MeanOpsIS5_S5_dS5_EEjS5_Li4ELi4EEEEEvT1_,"",@"SHT_CUDA_INFO"
	.sectionflags	@""
	.align	4


	//----- nvinfo : EIATTR_CUDA_API_VERSION
	.align		4
        /*0000*/ 	.byte	0x04, 0x37
        /*0002*/ 	.short	(.L_680 - .L_679)
.L_679:
        /*0004*/ 	.word	0x00000082


	//----- nvinfo : EIATTR_KPARAM_INFO
	.align		4
.L_680:
        /*0008*/ 	.byte	0x04, 0x17
        /*000a*/ 	.short	(.L_682 - .L_681)
.L_681:
        /*000c*/ 	.word	0x00000000
        /*0010*/ 	.short	0x0000
        /*0012*/ 	.short	0x0000
        /*0014*/ 	.byte	0x00, 0xf0, 0xc1, 0x10


	//----- nvinfo : EIATTR_SPARSE_MMA_MASK
	.align		4
.L_682:
        /*0018*/ 	.byte	0x03, 0x50
        /*001a*/ 	.short	0x0000


	//----- nvinfo : EIATTR_MAXREG_COUNT
	.align		4
        /*001c*/ 	.byte	0x03, 0x1b
        /*001e*/ 	.short	0x0080


	//----- nvinfo : EIATTR_NUM_BARRIERS
	.align		4
        /*0020*/ 	.byte	0x02, 0x4c
        /*0022*/ 	.byte	0x01
	.zero		1


	//----- nvinfo : EIATTR_EXTERNS
	.align		4
        /*0024*/ 	.byte	0x04, 0x0f
        /*0026*/ 	.short	(.L_684 - .L_683)


	//   ....[0]....
	.align		4
.L_683:
        /*0028*/ 	.word	index@(__assertfail)


	//----- nvinfo : EIATTR_MERCURY_ISA_VERSION
	.align		4
.L_684:
        /*002c*/ 	.byte	0x03, 0x5f
        /*002e*/ 	.short	0x0101


	//----- nvinfo : EIATTR_INT_WARP_WIDE_INSTR_OFFSETS
	.align		4
        /*0030*/ 	.byte	0x04, 0x31
        /*0032*/ 	.short	(.L_686 - .L_685)


	//   ....[0]....
.L_685:
        /*0034*/ 	.word	0x00013750


	//   ....[1]....
        /*0038*/ 	.word	0x00013840


	//----- nvinfo : EIATTR_COOP_GROUP_MASK_REGIDS
	.align		4
.L_686:
        /*003c*/ 	.byte	0x04, 0x29
        /*003e*/ 	.short	(.L_688 - .L_687)


	//   ....[0]....
.L_687:
        /*0040*/ 	.word	0xffffffff


	//   ....[1]....
        /*0044*/ 	.word	0xffffffff


	//   ....[2]....
        /*0048*/ 	.word	0xffffffff


	//   ....[3]....
        /*004c*/ 	.word	0xffffffff


	//   ....[4]....
        /*0050*/ 	.word	0xffffffff


	//   ....[5]....
        /*0054*/ 	.word	0xffffffff


	//   ....[6]....
        /*0058*/ 	.word	0xffffffff


	//   ....[7]....
        /*005c*/ 	.word	0xffffffff


	//   ....[8]....
        /*0060*/ 	.word	0xffffffff


	//   ....[9]....
        /*0064*/ 	.word	0xffffffff


	//   ....[10]....
        /*0068*/ 	.word	0xffffffff


	//   ....[11]....
        /*006c*/ 	.word	0xffffffff


	//   ....[12]....
        /*0070*/ 	.word	0xffffffff


	//   ....[13]....
        /*0074*/ 	.word	0xffffffff


	//   ....[14]....
        /*0078*/ 	.word	0xffffffff


	//   ....[15]....
        /*007c*/ 	.word	0xffffffff


	//----- nvinfo : EIATTR_COOP_GROUP_INSTR_OFFSETS
	.align		4
.L_688:
        /*0080*/ 	.byte	0x04, 0x28
        /*0082*/ 	.short	(.L_690 - .L_689)


	//   ....[0]....
.L_689:
        /*0084*/ 	.word	0x0000ece0


	//   ....[1]....
        /*0088*/ 	.word	0x0000ecf0


	//   ....[2]....
        /*008c*/ 	.word	0x0000ed10


	//   ....[3]....
        /*0090*/ 	.word	0x0000ed20


	//   ....[4]....
        /*0094*/ 	.word	0x0000ed70


	//   ....[5]....
        /*0098*/ 	.word	0x0000ed80


	//   ....[6]....
        /*009c*/ 	.word	0x0000edd0


	//   ....[7]....
        /*00a0*/ 	.word	0x0000ede0


	//   ....[8]....
        /*00a4*/ 	.word	0x00014540


	//   ....[9]....
        /*00a8*/ 	.word	0x00014550


	//   ....[10]....
        /*00ac*/ 	.word	0x00014570


	//   ....[11]....
        /*00b0*/ 	.word	0x00014580


	//   ....[12]....
        /*00b4*/ 	.word	0x000145d0


	//   ....[13]....
        /*00b8*/ 	.word	0x000145e0


	//   ....[14]....
        /*00bc*/ 	.word	0x00014630


	//   ....[15]....
        /*00c0*/ 	.word	0x00014640


	//----- nvinfo : EIATTR_VRC_CTA_INIT_COUNT
	.align		4
.L_690:
        /*00c4*/ 	.byte	0x02, 0x4a
	.zero		1
	.zero		1


	//----- nvinfo : EIATTR_SYSCALL_OFFSETS
	.align		4
        /*00c8*/ 	.byte	0x04, 0x46
        /*00ca*/ 	.short	(.L_692 - .L_691)


	//   ....[0]....
.L_691:
        /*00cc*/ 	.word	0x000014c0


	//   ....[1]....
        /*00d0*/ 	.word	0x00014a10


	//   ....[2]....
        /*00d4*/ 	.word	0x00014c90


	//   ....[3]....
        /*00d8*/ 	.word	0x00014f90


	//   ....[4]....
        /*00dc*/ 	.word	0x00015210


	//   ....[5]....
        /*00e0*/ 	.word	0x00015680


	//   ....[6]....
        /*00e4*/ 	.word	0x00015900


	//   ....[7]....
        /*00e8*/ 	.word	0x00015c00


	//   ....[8]....
        /*00ec*/ 	.word	0x00015e80


	//----- nvinfo : EIATTR_EXIT_INSTR_OFFSETS
	.align		4
.L_692:
        /*00f0*/ 	.byte	0x04, 0x1c
        /*00f2*/ 	.short	(.L_694 - .L_693)


	//   ....[0]....
.L_693:
        /*00f4*/ 	.word	0x00013900


	//   ....[1]....
        /*00f8*/ 	.word	0x000146c0


	//   ....[2]....
        /*00fc*/ 	.word	0x000148e0


	//   ....[3]....
        /*0100*/ 	.word	0x00014ce0


	//   ....[4]....
        /*0104*/ 	.word	0x00015260


	//   ....[5]....
        /*0108*/ 	.word	0x00015290


	//   ....[6]....
        /*010c*/ 	.word	0x000152c0


	//   ....[7]....
        /*0110*/ 	.word	0x00015300


	//   ....[8]....
        /*0114*/ 	.word	0x00015340


	//   ....[9]....
        /*0118*/ 	.word	0x00015550


	//   ....[10]....
        /*011c*/ 	.word	0x00015950


	//   ....[11]....
        /*0120*/ 	.word	0x00015ed0


	//   ....[12]....
        /*0124*/ 	.word	0x00015f00


	//----- nvinfo : EIATTR_MAX_THREADS
	.align		4
.L_694:
        /*0128*/ 	.byte	0x04, 0x05
        /*012a*/ 	.short	(.L_696 - .L_695)
.L_695:
        /*012c*/ 	.word	0x00000080
        /*0130*/ 	.word	0x00000001
        /*0134*/ 	.word	0x00000001


	//----- nvinfo : EIATTR_CRS_STACK_SIZE
	.align		4
.L_696:
        /*0138*/ 	.byte	0x04, 0x1e
        /*013a*/ 	.short	(.L_698 - .L_697)
.L_697:
        /*013c*/ 	.word	0x00000000


	//----- nvinfo : EIATTR_CBANK_PARAM_SIZE
	.align		4
.L_698:
        /*0140*/ 	.byte	0x03, 0x19
        /*0142*/ 	.short	0x0430


	//----- nvinfo : EIATTR_PARAM_CBANK
	.align		4
        /*0144*/ 	.byte	0x04, 0x0a
        /*0146*/ 	.short	(.L_700 - .L_699)
	.align		4
.L_699:
        /*0148*/ 	.word	index@(.nv.constant0._ZN2at6native13reduce_kernelILi128ELi2ENS0_8ReduceOpIN3c107complexIdEENS0_7MeanOpsIS5_S5_dS5_EEjS5_Li4ELi4EEEEEvT1_)
        /*014c*/ 	.short	0x0380
        /*014e*/ 	.short	0x0430


	//----- nvinfo : EIATTR_SW_WAR
	.align		4
.L_700:
        /*0150*/ 	.byte	0x04, 0x36
        /*0152*/ 	.short	(.L_702 - .L_701)
.L_701:
        /*0154*/ 	.word	0x00000008
.L_702:


//--------------------- .nv.info._ZN2at6native13reduce_kernelILi64ELi4ENS0_8ReduceOpIN3c107complexIdEENS0_7MeanOpsIS5_S5_dS5_EEjS5_Li4ELi4EEEEEvT1_ --------------------------
	.section	.nv.info._ZN2at6native13reduce_kernelILi64ELi4ENS0_8ReduceOpIN3c107complexIdEENS0_7MeanOpsIS5_S5_dS5_EEjS5_Li4ELi4EEEEEvT1_,"",@"SHT_CUDA_INFO"
	.sectionflags	@""
	.align	4


	//----- nvinfo : EIATTR_CUDA_API_VERSION
	.align		4
        /*0000*/ 	.byte	0x04, 0x37
        /*0002*/ 	.short	(.L_704 - .L_703)
.L_703:
        /*0004*/ 	.word	0x00000082


	//----- nvinfo : EIATTR_KPARAM_INFO
	.align		4
.L_704:
        /*0008*/ 	.byte	0x04, 0x17
        /*000a*/ 	.short	(.L_706 - .L_705)
.L_705:
        /*000c*/ 	.word	0x00000000
        /*0010*/ 	.short	0x0000
        /*0012*/ 	.short	0x0000
        /*0014*/ 	.byte	0x00, 0xf0, 0xc1, 0x10


	//----- nvinfo : EIATTR_SPARSE_MMA_MASK
	.align		4
.L_706:
        /*0018*/ 	.byte	0x03, 0x50
        /*001a*/ 	.short	0x0000


	//----- nvinfo : EIATTR_MAXREG_COUNT
	.align		4
        /*001c*/ 	.byte	0x03, 0x1b
        /*001e*/ 	.short	0x00ff


	//----- nvinfo : EIATTR_NUM_BARRIERS
	.align		4
        /*0020*/ 	.byte	0x02, 0x4c
        /*0022*/ 	.byte	0x01
	.zero		1


	//----- nvinfo : EIATTR_EXTERNS
	.align		4
        /*0024*/ 	.byte	0x04, 0x0f
        /*0026*/ 	.short	(.L_708 - .L_707)


	//   ....[0]....
	.align		4
.L_707:
        /*0028*/ 	.word	index@(__assertfail)


	//----- nvinfo : EIATTR_MERCURY_ISA_VERSION
	.align		4
.L_708:
        /*002c*/ 	.byte	0x03, 0x5f
        /*002e*/ 	.short	0x0101


	//----- nvinfo : EIATTR_INT_WARP_WIDE_INSTR_OFFSETS
	.align		4
        /*0030*/ 	.byte	0x04, 0x31
        /*0032*/ 	.short	(.L_710 - .L_709)


	//   ....[0]....
.L_709:
        /*0034*/ 	.word	0x0001b910


	//   ....[1]....
        /*0038*/ 	.word	0x0001ba00


	//----- nvinfo : EIATTR_COOP_GROUP_MASK_REGIDS
	.align		4
.L_710:
        /*003c*/ 	.byte	0x04, 0x29
        /*003e*/ 	.short	(.L_712 - .L_711)


	//   ....[0]....
.L_711:
        /*0040*/ 	.word	0xffffffff


	//   ....[1]....
        /*0044*/ 	.word	0xffffffff


	//   ....[2]....
        /*0048*/ 	.word	0xffffffff


	//   ....[3]....
        /*004c*/ 	.word	0xffffffff


	//   ....[4]....
        /*0050*/ 	.word	0xffffffff


	//   ....[5]....
        /*0054*/ 	.word	0xffffffff


	//   ....[6]....
        /*0058*/ 	.word	0xffffffff


	//   ....[7]....
        /*005c*/ 	.word	0xffffffff


	//   ....[8]....
        /*0060*/ 	.word	0xffffffff


	//   ....[9]....
        /*0064*/ 	.word	0xffffffff


	//   ....[10]....
        /*0068*/ 	.word	0xffffffff


	//   ....[11]....
        /*006c*/ 	.word	0xffffffff


	//   ....[12]....
        /*0070*/ 	.word	0xffffffff


	//   ....[13]....
        /*0074*/ 	.word	0xffffffff


	//   ....[14]....
        /*0078*/ 	.word	0xffffffff


	//   ....[15]....
        /*007c*/ 	.word	0xffffffff


	//   ....[16]....
        /*0080*/ 	.word	0xffffffff


	//   ....[17]....
        /*0084*/ 	.word	0xffffffff


	//   ....[18]....
        /*0088*/ 	.word	0xffffffff


	//   ....[19]....
        /*008c*/ 	.word	0xffffffff


	//   ....[20]....
        /*0090*/ 	.word	0xffffffff


	//   ....[21]....
        /*0094*/ 	.word	0xffffffff


	//   ....[22]....
        /*0098*/ 	.word	0xffffffff


	//   ....[23]....
        /*009c*/ 	.word	0xffffffff


	//   ....[24]....
        /*00a0*/ 	.word	0xffffffff


	//   ....[25]....
        /*00a4*/ 	.word	0xffffffff


	//   ....[26]....
        /*00a8*/ 	.word	0xffffffff


	//   ....[27]....
        /*00ac*/ 	.word	0xffffffff


	//   ....[28]....
        /*00b0*/ 	.word	0xffffffff


	//   ....[29]....
        /*00b4*/ 	.word	0xffffffff


	//   ....[30]....
        /*00b8*/ 	.word	0xffffffff


	//   ....[31]....
        /*00bc*/ 	.word	0xffffffff


	//----- nvinfo : EIATTR_COOP_GROUP_INSTR_OFFSETS
	.align		4
.L_712:
        /*00c0*/ 	.byte	0x04, 0x28
        /*00c2*/ 	.short	(.L_714 - .L_713)


	//   ....[0]....
.L_713:
        /*00c4*/ 	.word	0x00012800


	//   ....[1]....
        /*00c8*/ 	.word	0x00012810


	//   ....[2]....
        /*00cc*/ 	.word	0x00012830


	//   ....[3]....
        /*00d0*/ 	.word	0x00012840


	//   ....[4]....
        /*00d4*/ 	.word	0x00012890


	//   ....[5]....
        /*00d8*/ 	.word	0x000128a0


	//   ....[6]....
        /*00dc*/ 	.word	0x000128f0


	//   ....[7]....
        /*00e0*/ 	.word	0x00012900


	//   ....[8]....
        /*00e4*/ 	.word	0x00012950


	//   ....[9]....
        /*00e8*/ 	.word	0x00012960


	//   ....[10]....
        /*00ec*/ 	.word	0x000129b0


	//   ....[11]....
        /*00f0*/ 	.word	0x000129c0


	//   ....[12]....
        /*00f4*/ 	.word	0x00012a10


	//   ....[13]....
        /*00f8*/ 	.word	0x00012a20


	//   ....[14]....
        /*00fc*/ 	.word	0x00012a70


	//   ....[15]....
        /*0100*/ 	.word	0x00012a80


	//   ....[16]....
        /*0104*/ 	.word	0x0001cf00


	//   ....[17]....
        /*0108*/ 	.word	0x0001cf10


	//   ....[18]....
        /*010c*/ 	.word	0x0001cf30


	//   ....[19]....
        /*0110*/ 	.word	0x0001cf40


	//   ....[20]....
        /*0114*/ 	.word	0x0001cf90


	//   ....[21]....
        /*0118*/ 	.word	0x0001cfa0


	//   ....[22]....
        /*011c*/ 	.word	0x0001cff0


	//   ....[23]....
        /*0120*/ 	.word	0x0001d000


	//   ....[24]....
        /*0124*/ 	.word	0x0001d050


	//   ....[25]....
        /*0128*/ 	.word	0x0001d060


	//   ....[26]....
        /*012c*/ 	.word	0x0001d0b0


	//   ....[27]....
        /*0130*/ 	.word	0x0001d0c0


	//   ....[28]....
        /*0134*/ 	.word	0x0001d110


	//   ....[29]....
        /*0138*/ 	.word	0x0001d120


	//   ....[30]....
        /*013c*/ 	.word	0x0001d170


	//   ....[31]....
        /*0140*/ 	.word	0x0001d180


	//----- nvinfo : EIATTR_VRC_CTA_INIT_COUNT
	.align		4
.L_714:
        /*0144*/ 	.byte	0x02, 0x4a
	.zero		1
	.zero		1


	//----- nvinfo : EIATTR_SYSCALL_OFFSETS
	.align		4
        /*0148*/ 	.byte	0x04, 0x46
        /*014a*/ 	.short	(.L_716 - .L_715)


	//   ....[0]....
.L_715:
        /*014c*/ 	.word	0x00001500


	//   ....[1]....
        /*0150*/ 	.word	0x0001d710


	//   ....[2]....
        /*0154*/ 	.word	0x0001d8f0


	//   ....[3]....
        /*0158*/ 	.word	0x0001dad0


	//   ....[4]....
        /*015c*/ 	.word	0x0001dd40


	//   ....[5]....
        /*0160*/ 	.word	0x0001e1a0


	//   ....[6]....
        /*0164*/ 	.word	0x0001e380


	//   ....[7]....
        /*0168*/ 	.word	0x0001e550


	//   ....[8]....
        /*016c*/ 	.word	0x0001e7d0


	//   ....[9]....
        /*0170*/ 	.word	0x0001ee20


	//   ....[10]....
        /*0174*/ 	.word	0x0001f000


	//   ....[11]....
        /*0178*/ 	.word	0x0001f1e0


	//   ....[12]....
        /*017c*/ 	.word	0x0001f450


	//   ....[13]....
        /*0180*/ 	.word	0x0001f8b0


	//   ....[14]....
        /*0184*/ 	.word	0x0001fa90


	//   ....[15]....
        /*0188*/ 	.word	0x0001fc60


	//   ....[16]....
        /*018c*/ 	.word	0x0001fee0


	//----- nvinfo : EIATTR_EXIT_INSTR_OFFSETS
	.align		4
.L_716:
        /*0190*/ 	.byte	0x04, 0x1c
        /*0192*/ 	.short	(.L_718 - .L_717)


	//   ....[0]....
.L_717:
        /*0194*/ 	.word	0x0001bac0


	//   ....[1]....
        /*0198*/ 	.word	0x0001d200


	//   ....[2]....
        /*019c*/ 	.word	0x0001d5e0


	//   ....[3]....
        /*01a0*/ 	.word	0x0001dd90


	//   ....[4]....
        /*01a4*/ 	.word	0x0001e820


	//   ....[5]....
        /*01a8*/ 	.word	0x0001e870


	//   ....[6]....
        /*01ac*/ 	.word	0x0001e8a0


	//   ....[7]....
        /*01b0*/ 	.word	0x0001e8e0


	//   ....[8]....
        /*01b4*/ 	.word	0x0001e920


	//   ....[9]....
        /*01b8*/ 	.word	0x0001ecf0


	//   ....[10]....
        /*01bc*/ 	.word	0x0001f4a0


	//   ....[11]....
        /*01c0*/ 	.word	0x0001ff30


	//   ....[12]....
        /*01c4*/ 	.word	0x0001ff80


	//----- nvinfo : EIATTR_MAX_THREADS
	.align		4
.L_718:
        /*01c8*/ 	.byte	0x04, 0x05
        /*01ca*/ 	.short	(.L_720 - .L_719)
.L_719:
        /*01cc*/ 	.word	0x00000040
        /*01d0*/ 	.word	0x00000001
        /*01d4*/ 	.word	0x00000001


	//----- nvinfo : EIATTR_CRS_STACK_SIZE
	.align		4
.L_720:
        /*01d8*/ 	.byte	0x04, 0x1e
        /*01da*/ 	.short	(.L_722 - .L_721)
.L_721:
        /*01dc*/ 	.word	0x00000000


	//----- nvinfo : EIATTR_CBANK_PARAM_SIZE
	.align		4
.L_722:
        /*01e0*/ 	.byte	0x03, 0x19
        /*01e2*/ 	.short	0x0430


	//----- nvinfo : EIATTR_PARAM_CBANK
	.align		4
        /*01e4*/ 	.byte	0x04, 0x0a
        /*01e6*/ 	.short	(.L_724 - .L_723)
	.align		4
.L_723:
        /*01e8*/ 	.word	index@(.nv.constant0._ZN2at6native13reduce_kernelILi64ELi4ENS0_8ReduceOpIN3c107complexIdEENS0_7MeanOpsIS5_S5_dS5_EEjS5_Li4ELi4EEEEEvT1_)
        /*01ec*/ 	.short	0x0380
        /*01ee*/ 	.short	0x0430


	//----- nvinfo : EIATTR_SW_WAR
	.align		4
.L_724:
        /*01f0*/ 	.byte	0x04, 0x36
        /*01f2*/ 	.short	(.L_726 - .L_725)
.L_725:
        /*01f4*/ 	.word	0x00000008
.L_726:


//--------------------- .nv.info._ZN2at6native13reduce_kernelILi512ELi1ENS0_8ReduceOpIfNS0_7MeanOpsIffffEEjfLi4ELi4EEEEEvT1_ --------------------------
	.section	.nv.info._ZN2at6native13reduce_kernelILi512ELi1ENS0_8ReduceOpIfNS0_7MeanOpsIffffEEjfLi4ELi4EEEEEvT1_,"",@"SHT_CUDA_INFO"
	.sectionflags	@""
	.align	4


	//----- nvinfo : EIATTR_CUDA_API_VERSION
	.align		4
        /*0000*/ 	.byte	0x04, 0x37
        /*0002*/ 	.short	(.L_728 - .L_727)
.L_727:
        /*0004*/ 	.word	0x00000082


	//----- nvinfo : EIATTR_KPARAM_INFO
	.align		4
.L_728:
        /*0008*/ 	.byte	0x04, 0x17
        /*000a*/ 	.short	(.L_730 - .L_729)
.L_729:
        /*000c*/ 	.word	0x00000000
        /*0010*/ 	.short	0x0000
        /*0012*/ 	.short	0x0000
        /*0014*/ 	.byte	0x00, 0xf0, 0x61, 0x10


	//----- nvinfo : EIATTR_SPARSE_MMA_MASK
	.align		4
.L_730:
        /*0018*/ 	.byte	0x03, 0x50
        /*001a*/ 	.short	0x0000


	//----- nvinfo : EIATTR_MAXREG_COUNT
	.align		4
        /*001c*/ 	.byte	0x03, 0x1b
        /*001e*/ 	.short	0x0020


	//----- nvinfo : EIATTR_NUM_BARRIERS
	.align		4
        /*0020*/ 	.byte	0x02, 0x4c
        /*0022*/ 	.byte	0x01
	.zero		1


	//----- nvinfo : EIATTR_EXTERNS
	.align		4
        /*0024*/ 	.byte	0x04, 0x0f
        /*0026*/ 	.short	(.L_732 - .L_731)


	//   ....[0]....
	.align		4
.L_731:
        /*0028*/ 	.word	index@(__assertfail)


	//----- nvinfo : EIATTR_MERCURY_ISA_VERSION
	.align		4
.L_732:
        /*002c*/ 	.byte	0x03, 0x5f
        /*002e*/ 	.short	0x0101


	//----- nvinfo : EIATTR_INT_WARP_WIDE_INSTR_OFFSETS
	.align		4
        /*0030*/ 	.byte	0x04, 0x31
        /*0032*/ 	.short	(.L_734 - .L_733)


	//   ....[0]....
.L_733:
        /*0034*/ 	.word	0x0000d660


	//   ....[1]....
        /*0038*/ 	.word	0x0000d750


	//----- nvinfo : EIATTR_COOP_GROUP_MASK_REGIDS
	.align		4
.L_734:
        /*003c*/ 	.byte	0x04, 0x29
        /*003e*/ 	.short	(.L_736 - .L_735)


	//   ....[0]....
.L_735:
        /*0040*/ 	.word	0xffffffff


	//   ....[1]....
        /*0044*/ 	.word	0xffffffff


	//----- nvinfo : EIATTR_COOP_GROUP_INSTR_OFFSETS
	.align		4
.L_736:
        /*0048*/ 	.byte	0x04, 0x28
        /*004a*/ 	.short	(.L_738 - .L_737)


	//   ....[0]....
.L_737:
        /*004c*/ 	.word	0x0000af70


	//   ....[1]....
        /*0050*/ 	.word	0x0000de70


	//----- nvinfo : EIATTR_VRC_CTA_INIT_COUNT
	.align		4
.L_738:
        /*0054*/ 	.byte	0x02, 0x4a
	.zero		1
	.zero		1


	//----- nvinfo : EIATTR_SYSCALL_OFFSETS
	.align		4
        /*0058*/ 	.byte	0x04, 0x46
        /*005a*/ 	.short	(.L_740 - .L_739)


	//   ....[0]....
.L_739:
        /*005c*/ 	.word	0x0000e100


	//   ....[1]....
        /*0060*/ 	.word	0x0000e340


	//   ....[2]....
        /*0064*/ 	.word	0x0000e690


	//   ....[3]....
        /*0068*/ 	.word	0x0000e8d0


	//----- nvinfo : EIATTR_EXIT_INSTR_OFFSETS
	.align		4
.L_740:
        /*006c*/ 	.byte	0x04, 0x1c
        /*006e*/ 	.short	(.L_742 - .L_741)


	//   ....[0]....
.L_741:
        /*0070*/ 	.word	0x0000d7f0


	//   ....[1]....
        /*0074*/ 	.word	0x0000dec0


	//   ....[2]....
        /*0078*/ 	.word	0x0000e150


	//   ....[3]....
        /*007c*/ 	.word	0x0000e170


	//   ....[4]....
        /*0080*/ 	.word	0x0000e390


	//   ....[5]....
        /*0084*/ 	.word	0x0000e3b0


	//   ....[6]....
        /*0088*/ 	.word	0x0000e3e0


	//   ....[7]....
        /*008c*/ 	.word	0x0000e420


	//   ....[8]....
        /*0090*/ 	.word	0x0000e460


	//   ....[9]....
        /*0094*/ 	.word	0x0000e6e0


	//   ....[10]....
        /*0098*/ 	.word	0x0000e700


	//   ....[11]....
        /*009c*/ 	.word	0x0000e920


	//   ....[12]....
        /*00a0*/ 	.word	0x0000e940


	//----- nvinfo : EIATTR_MAX_THREADS
	.align		4
.L_742:
        /*00a4*/ 	.byte	0x04, 0x05
        /*00a6*/ 	.short	(.L_744 - .L_743)
.L_743:
        /*00a8*/ 	.word	0x00000200
        /*00ac*/ 	.word	0x00000001
        /*00b0*/ 	.word	0x00000001


	//----- nvinfo : EIATTR_CRS_STACK_SIZE
	.align		4
.L_744:
        /*00b4*/ 	.byte	0x04, 0x1e
        /*00b6*/ 	.short	(.L_746 - .L_745)
.L_745:
        /*00b8*/ 	.word	0x00000000


	//----- nvinfo : EIATTR_CBANK_PARAM_SIZE
	.align		4
.L_746:
        /*00bc*/ 	.byte	0x03, 0x19
        /*00be*/ 	.short	0x0418


	//----- nvinfo : EIATTR_PARAM_CBANK
	.align		4
        /*00c0*/ 	.byte	0x04, 0x0a
        /*00c2*/ 	.short	(.L_748 - .L_747)
	.align		4
.L_747:
        /*00c4*/ 	.word	index@(.nv.constant0._ZN2at6native13reduce_kernelILi512ELi1ENS0_8ReduceOpIfNS0_7MeanOpsIffffEEjfLi4ELi4EEEEEvT1_)
        /*00c8*/ 	.short	0x0380
        /*00ca*/ 	.short	0x0418


	//----- nvinfo : EIATTR_SW_WAR
	.align		4
.L_748:
        /*00cc*/ 	.byte	0x04, 0x36
        /*00ce*/ 	.short	(.L_750 - .L_749)
.L_749:
        /*00d0*/ 	.word	0x00000008
.L_750:


//--------------------- .nv.info._ZN2at6native13reduce_kernelILi256ELi2ENS0_8ReduceOpIfNS0_7MeanOpsIffffEEjfLi4ELi4EEEEEvT1_ --------------------------
	.section	.nv.info._ZN2at6native13reduce_kernelILi256ELi2ENS0_8ReduceOpIfNS0_7MeanOpsIffffEEjfLi4ELi4EEEEEvT1_,"",@"SHT_CUDA_INFO"
	.sectionflags	@""
	.align	4


	//----- nvinfo : EIATTR_CUDA_API_VERSION
	.align		4
        /*0000*/ 	.byte	0x04, 0x37
        /*0002*/ 	.short	(.L_752 - .L_751)
.L_751:
        /*0004*/ 	.word	0x00000082


	//----- nvinfo : EIATTR_KPARAM_INFO
	.align		4
.L_752:
        /*0008*/ 	.byte	0x04, 0x17
        /*000a*/ 	.short	(.L_754 - .L_753)
.L_753:
        /*000c*/ 	.word	0x00000000
        /*0010*/ 	.short	0x0000
        /*0012*/ 	.short	0x0000
        /*0014*/ 	.byte	0x00, 0xf0, 0x61, 0x10


	//----- nvinfo : EIATTR_SPARSE_MMA_MASK
	.align		4
.L_754:
        /*0018*/ 	.byte	0x03, 0x50
        /*001a*/ 	.short	0x0000


	//----- nvinfo : EIATTR_MAXREG_COUNT
	.align		4
        /*001c*/ 	.byte	0x03, 0x1b
        /*001e*/ 	.short	0x0040


	//----- nvinfo : EIATTR_NUM_BARRIERS
	.align		4
        /*0020*/ 	.byte	0x02, 0x4c
        /*0022*/ 	.byte	0x01
	.zero		1


	//----- nvinfo : EIATTR_EXTERNS
	.align		4
        /*0024*/ 	.byte	0x04, 0x0f
        /*0026*/ 	.short	(.L_756 - .L_755)


	//   ....[0]....
	.align		4
.L_755:
        /*0028*/ 	.word	index@(__assertfail)


	//----- nvinfo : EIATTR_MERCURY_ISA_VERSION
	.align		4
.L_756:
        /*002c*/ 	.byte	0x03, 0x5f
        /*002e*/ 	.short	0x0101


	//----- nvinfo : EIATTR_INT_WARP_WIDE_INSTR_OFFSETS
	.align		4
        /*0030*/ 	.byte	0x04, 0x31
        /*0032*/ 	.short	(.L_758 - .L_757)


	//   ....[0]....
.L_757:
        /*0034*/ 	.word	0x000100d0


	//   ....[1]....
        /*0038*/ 	.word	0x000101c0


	//----- nvinfo : EIATTR_COOP_GROUP_MASK_REGIDS
	.align		4
.L_758:
        /*003c*/ 	.byte	0x04, 0x29
        /*003e*/ 	.short	(.L_760 - .L_759)


	//   ....[0]....
.L_759:
        /*0040*/ 	.word	0xffffffff


	//   ....[1]....
        /*0044*/ 	.word	0xffffffff


	//   ....[2]....
        /*0048*/ 	.word	0xffffffff


	//   ....[3]....
        /*004c*/ 	.word	0xffffffff


	//----- nvinfo : EIATTR_COOP_GROUP_INSTR_OFFSETS
	.align		4
.L_760:
        /*0050*/ 	.byte	0x04, 0x28
        /*0052*/ 	.short	(.L_762 - .L_761)


	//   ....[0]....
.L_761:
        /*0054*/ 	.word	0x0000b780


	//   ....[1]....
        /*0058*/ 	.word	0x0000b790


	//   ....[2]....
        /*005c*/ 	.word	0x000109a0


	//   ....[3]....
        /*0060*/ 	.word	0x000109b0


	//----- nvinfo : EIATTR_VRC_CTA_INIT_COUNT
	.align		4
.L_762:
        /*0064*/ 	.byte	0x02, 0x4a
	.zero		1
	.zero		1


	//----- nvinfo : EIATTR_SYSCALL_OFFSETS
	.align		4
        /*0068*/ 	.byte	0x04, 0x46
        /*006a*/ 	.short	(.L_764 - .L_763)


	//   ....[0]....
.L_763:
        /*006c*/ 	.word	0x00001470


	//   ....[1]....
        /*0070*/ 	.word	0x00010c80


	//   ....[2]....
        /*0074*/ 	.word	0x00010e20


	//   ....[3]....
        /*0078*/ 	.word	0x00011040


	//   ....[4]....
        /*007c*/ 	.word	0x000111e0


	//   ....[5]....
        /*0080*/ 	.word	0x00011570


	//   ....[6]....
        /*0084*/ 	.word	0x00011710


	//   ....[7]....
        /*0088*/ 	.word	0x00011930


	//   ....[8]....
        /*008c*/ 	.word	0x00011ad0


	//----- nvinfo : EIATTR_EXIT_INSTR_OFFSETS
	.align		4
.L_764:
        /*0090*/ 	.byte	0x04, 0x1c
        /*0092*/ 	.short	(.L_766 - .L_765)


	//   ....[0]....
.L_765:
        /*0094*/ 	.word	0x00010280


	//   ....[1]....
        /*0098*/ 	.word	0x00010a10


	//   ....[2]....
        /*009c*/ 	.word	0x00010b50


	//   ....[3]....
        /*00a0*/ 	.word	0x00010e70


	//   ....[4]....
        /*00a4*/ 	.word	0x00011230


	//   ....[5]....
        /*00a8*/ 	.word	0x00011260


	//   ....[6]....
        /*00ac*/ 	.word	0x00011290


	//   ....[7]....
        /*00b0*/ 	.word	0x000112d0


	//   ....[8]....
        /*00b4*/ 	.word	0x00011310


	//   ....[9]....
        /*00b8*/ 	.word	0x00011440


	//   ....[10]....
        /*00bc*/ 	.word	0x00011760


	//   ....[11]....
        /*00c0*/ 	.word	0x00011b20


	//   ....[12]....
        /*00c4*/ 	.word	0x00011b50


	//----- nvinfo : EIATTR_MAX_THREADS
	.align		4
.L_766:
        /*00c8*/ 	.byte	0x04, 0x05
        /*00ca*/ 	.short	(.L_768 - .L_767)
.L_767:
        /*00cc*/ 	.word	0x00000100
        /*00d0*/ 	.word	0x00000001
        /*00d4*/ 	.word	0x00000001


	//----- nvinfo : EIATTR_CRS_STACK_SIZE
	.align		4
.L_768:
        /*00d8*/ 	.byte	0x04, 0x1e
        /*00da*/ 	.short	(.L_770 - .L_769)
.L_769:
        /*00dc*/ 	.word	0x00000000


	//----- nvinfo : EIATTR_CBANK_PARAM_SIZE
	.align		4
.L_770:
        /*00e0*/ 	.byte	0x03, 0x19
        /*00e2*/ 	.short	0x0418


	//----- nvinfo : EIATTR_PARAM_CBANK
	.align		4
        /*00e4*/ 	.byte	0x04, 0x0a
        /*00e6*/ 	.short	(.L_772 - .L_771)
	.align		4
.L_771:
        /*00e8*/ 	.word	index@(.nv.constant0._ZN2at6native13reduce_kernelILi256ELi2ENS0_8ReduceOpIfNS0_7MeanOpsIffffEEjfLi4ELi4EEEEEvT1_)
        /*00ec*/ 	.short	0x0380
        /*00ee*/ 	.short	0x0418


	//----- nvinfo : EIATTR_SW_WAR
	.align		4
.L_772:
        /*00f0*/ 	.byte	0x04, 0x36
        /*00f2*/ 	.short	(.L_774 - .L_773)
.L_773:
        /*00f4*/ 	.word	0x00000008
.L_774:


//--------------------- .nv.info._ZN2at6native13reduce_kernelILi128ELi4ENS0_8ReduceOpIfNS0_7MeanOpsIffffEEjfLi4ELi4EEEEEvT1_ --------------------------
	.section	.nv.info._ZN2at6native13reduce_kernelILi128ELi4ENS0_8ReduceOpIfNS0_7MeanOpsIffffEEjfLi4ELi4EEEEEvT1_,"",@"SHT_CUDA_INFO"
	.sectionflags	@""
	.align	4


	//----- nvinfo : EIATTR_CUDA_API_VERSION
	.align		4
        /*0000*/ 	.byte	0x04, 0x37
        /*0002*/ 	.short	(.L_776 - .L_775)
.L_775:
        /*0004*/ 	.word	0x00000082


	//----- nvinfo : EIATTR_KPARAM_INFO
	.align		4
.L_776:
        /*0008*/ 	.byte	0x04, 0x17
        /*000a*/ 	.short	(.L_778 - .L_777)
.L_777:
        /*000c*/ 	.word	0x00000000
        /*0010*/ 	.short	0x0000
        /*0012*/ 	.short	0x0000
        /*0014*/ 	.byte	0x00, 0xf0, 0x61, 0x10


	//----- nvinfo : EIATTR_SPARSE_MMA_MASK
	.align		4
.L_778:
        /*0018*/ 	.byte	0x03, 0x50
        /*001a*/ 	.short	0x0000


	//----- nvinfo : EIATTR_MAXREG_COUNT
	.align		4
        /*001c*/ 	.byte	0x03, 0x1b
        /*001e*/ 	.short	0x0080


	//----- nvinfo : EIATTR_NUM_BARRIERS
	.align		4
        /*0020*/ 	.byte	0x02, 0x4c
        /*0022*/ 	.byte	0x01
	.zero		1


	//----- nvinfo : EIATTR_EXTERNS
	.align		4
        /*0024*/ 	.byte	0x04, 0x0f
        /*0026*/ 	.short	(.L_780 - .L_779)


	//   ....[0]....
	.align		4
.L_779:
        /*0028*/ 	.word	index@(__assertfail)


	//----- nvinfo : EIATTR_MERCURY_ISA_VERSION
	.align		4
.L_780:
        /*002c*/ 	.byte	0x03, 0x5f
        /*002e*/ 	.short	0x0101


	//----- nvinfo : EIATTR_INT_WARP_WIDE_INSTR_OFFSETS
	.align		4
        /*0030*/ 	.byte	0x04, 0x31
        /*0032*/ 	.short	(.L_782 - .L_781)


	//   ....[0]....
.L_781:
        /*0034*/ 	.word	0x00014d30


	//   ....[1]....
        /*0038*/ 	.word	0x00014e20


	//----- nvinfo : EIATTR_COOP_GROUP_MASK_REGIDS
	.align		4
.L_782:
        /*003c*/ 	.byte	0x04, 0x29
        /*003e*/ 	.short	(.L_784 - .L_783)


	//   ....[0]....
.L_783:
        /*0040*/ 	.word	0xffffffff


	//   ....[1]....
        /*0044*/ 	.word	0xffffffff


	//   ....[2]....
        /*0048*/ 	.word	0xffffffff


	//   ....[3]....
        /*004c*/ 	.word	0xffffffff


	//   ....[4]....
        /*0050*/ 	.word	0xffffffff


	//   ....[5]....
        /*0054*/ 	.word	0xffffffff


	//   ....[6]....
        /*0058*/ 	.word	0xffffffff


	//   ....[7]....
        /*005c*/ 	.word	0xffffffff


	//----- nvinfo : EIATTR_COOP_GROUP_INSTR_OFFSETS
	.align		4
.L_784:
        /*0060*/ 	.byte	0x04, 0x28
        /*0062*/ 	.short	(.L_786 - .L_785)


	//   ....[0]....
.L_785:
        /*0064*/ 	.word	0x0000be90


	//   ....[1]....
        /*0068*/ 	.word	0x0000bea0


	//   ....[2]....
        /*006c*/ 	.word	0x0000beb0


	//   ....[3]....
        /*0070*/ 	.word	0x0000bec0


	//   ....[4]....
        /*0074*/ 	.word	0x00015740


	//   ....[5]....
        /*0078*/ 	.word	0x00015750


	//   ....[6]....
        /*007c*/ 	.word	0x00015760


	//   ....[7]....
        /*0080*/ 	.word	0x00015770


	//----- nvinfo : EIATTR_VRC_CTA_INIT_COUNT
	.align		4
.L_786:
        /*0084*/ 	.byte	0x02, 0x4a
	.zero		1
	.zero		1


	//----- nvinfo : EIATTR_SYSCALL_OFFSETS
	.align		4
        /*0088*/ 	.byte	0x04, 0x46
        /*008a*/ 	.short	(.L_788 - .L_787)


	//   ....[0]....
.L_787:
        /*008c*/ 	.word	0x00001490


	//   ....[1]....
        /*0090*/ 	.word	0x00015b00


	//   ....[2]....
        /*0094*/ 	.word	0x00015c90


	//   ....[3]....
        /*0098*/ 	.word	0x00015e20


	//   ....[4]....
        /*009c*/ 	.word	0x00015fc0


	//   ....[5]....
        /*00a0*/ 	.word	0x00016220


	//   ....[6]....
        /*00a4*/ 	.word	0x000163b0


	//   ....[7]....
        /*00a8*/ 	.word	0x00016540


	//   ....[8]....
        /*00ac*/ 	.word	0x000166e0


	//   ....[9]....
        /*00b0*/ 	.word	0x00016b30


	//   ....[10]....
        /*00b4*/ 	.word	0x00016cc0


	//   ....[11]....
        /*00b8*/ 	.word	0x00016e50


	//   ....[12]....
        /*00bc*/ 	.word	0x00016ff0


	//   ....[13]....
        /*00c0*/ 	.word	0x00017250


	//   ....[14]....
        /*00c4*/ 	.word	0x000173e0


	//   ....[15]....
        /*00c8*/ 	.word	0x00017570


	//   ....[16]....
        /*00cc*/ 	.word	0x00017710


	//----- nvinfo : EIATTR_EXIT_INSTR_OFFSETS
	.align		4
.L_788:
        /*00d0*/ 	.byte	0x04, 0x1c
        /*00d2*/ 	.short	(.L_790 - .L_789)


	//   ....[0]....
.L_789:
        /*00d4*/ 	.word	0x00014ee0


	//   ....[1]....
        /*00d8*/ 	.word	0x000157f0


	//   ....[2]....
        /*00dc*/ 	.word	0x000159d0


	//   ....[3]....
        /*00e0*/ 	.word	0x00016010


	//   ....[4]....
        /*00e4*/ 	.word	0x00016730


	//   ....[5]....
        /*00e8*/ 	.word	0x00016780


	//   ....[6]....
        /*00ec*/ 	.word	0x000167b0


	//   ....[7]....
        /*00f0*/ 	.word	0x000167f0


	//   ....[8]....
        /*00f4*/ 	.word	0x00016830


	//   ....[9]....
        /*00f8*/ 	.word	0x00016a00


	//   ....[10]....
        /*00fc*/ 	.word	0x00017040


	//   ....[11]....
        /*0100*/ 	.word	0x00017760


	//   ....[12]....
        /*0104*/ 	.word	0x000177b0


	//----- nvinfo : EIATTR_MAX_THREADS
	.align		4
.L_790:
        /*0108*/ 	.byte	0x04, 0x05
        /*010a*/ 	.short	(.L_792 - .L_791)
.L_791:
        /*010c*/ 	.word	0x00000080
        /*0110*/ 	.word	0x00000001
        /*0114*/ 	.word	0x00000001


	//----- nvinfo : EIATTR_CRS_STACK_SIZE
	.align		4
.L_792:
        /*0118*/ 	.byte	0x04, 0x1e
        /*011a*/ 	.short	(.L_794 - .L_793)
.L_793:
        /*011c*/ 	.word	0x00000000


	//----- nvinfo : EIATTR_CBANK_PARAM_SIZE
	.align		4
.L_794:
        /*0120*/ 	.byte	0x03, 0x19
        /*0122*/ 	.short	0x0418


	//----- nvinfo : EIATTR_PARAM_CBANK
	.align		4
        /*0124*/ 	.byte	0x04, 0x0a
        /*0126*/ 	.short	(.L_796 - .L_795)
	.align		4
.L_795:
        /*0128*/ 	.word	index@(.nv.constant0._ZN2at6native13reduce_kernelILi128ELi4ENS0_8ReduceOpIfNS0_7MeanOpsIffffEEjfLi4ELi4EEEEEvT1_)
        /*012c*/ 	.short	0x0380
        /*012e*/ 	.short	0x0418


	//----- nvinfo : EIATTR_SW_WAR
	.align		4
.L_796:
        /*0130*/ 	.byte	0x04, 0x36
        /*0132*/ 	.short	(.L_798 - .L_797)
.L_797:
        /*0134*/ 	.word	0x00000008
.L_798:


//--------------------- .nv.info._ZN2at6native13reduce_kernelILi512ELi1ENS0_8ReduceOpIdNS0_7MeanOpsIddddEEjdLi4ELi4EEEEEvT1_ --------------------------
	.section	.nv.info._ZN2at6native13reduce_kernelILi512ELi1ENS0_8ReduceOpIdNS0_7MeanOpsIddddEEjdLi4ELi4EEEEEvT1_,"",@"SHT_CUDA_INFO"
	.sectionflags	@""
	.align	4


	//----- nvinfo : EIATTR_CUDA_API_VERSION
	.align		4
        /*0000*/ 	.byte	0x04, 0x37
        /*0002*/ 	.short	(.L_800 - .L_799)
.L_799:
        /*0004*/ 	.word	0x00000082


	//----- nvinfo : EIATTR_KPARAM_INFO
	.align		4
.L_800:
        /*0008*/ 	.byte	0x04, 0x17
        /*000a*/ 	.short	(.L_802 - .L_801)
.L_801:
        /*000c*/ 	.word	0x00000000
        /*0010*/ 	.short	0x0000
        /*0012*/ 	.short	0x0000
        /*0014*/ 	.byte	0x00, 0xf0, 0x81, 0x10


	//----- nvinfo : EIATTR_SPARSE_MMA_MASK
	.align		4
.L_802:
        /*0018*/ 	.byte	0x03, 0x50
        /*001a*/ 	.short	0x0000


	//----- nvinfo : EIATTR_MAXREG_COUNT
	.align		4
        /*001c*/ 	.byte	0x03, 0x1b
        /*001e*/ 	.short	0x0020


	//----- nvinfo : EIATTR_NUM_BARRIERS
	.align		4
        /*0020*/ 	.byte	0x02, 0x4c
        /*0022*/ 	.byte	0x01
	.zero		1


	//----- nvinfo : EIATTR_EXTERNS
	.align		4
        /*0024*/ 	.byte	0x04, 0x0f
        /*0026*/ 	.short	(.L_804 - .L_803)


	//   ....[0]....
	.align		4
.L_803:
        /*0028*/ 	.word	index@(__assertfail)


	//----- nvinfo : EIATTR_ANNOTATIONS
	.align		4
.L_804:
        /*002c*/ 	.byte	0x04, 0x55
        /*002e*/ 	.short	(.L_806 - .L_805)


	//   ....[0]....
.L_805:
        /*0030*/ 	.word	0x00000001
        /*0034*/ 	.byte	0x70, 0x69, 0x00, 0x00, 0x01, 0x00, 0x00, 0x00, 0x50, 0xb1, 0x00, 0x00, 0x01, 0x00, 0x00, 0x00
        /*0044*/ 	.byte	0xe0, 0xb1, 0x00, 0x00


	//----- nvinfo : EIATTR_MERCURY_ISA_VERSION
	.align		4
.L_806:
        /*0048*/ 	.byte	0x03, 0x5f
        /*004a*/ 	.short	0x0101


	//----- nvinfo : EIATTR_INT_WARP_WIDE_INSTR_OFFSETS
	.align		4
        /*004c*/ 	.byte	0x04, 0x31
        /*004e*/ 	.short	(.L_808 - .L_807)


	//   ....[0]....
.L_807:
        /*0050*/ 	.word	0x0000ded0


	//   ....[1]....
        /*0054*/ 	.word	0x0000dfc0


	//----- nvinfo : EIATTR_COOP_GROUP_MASK_REGIDS
	.align		4
.L_808:
        /*0058*/ 	.byte	0x04, 0x29
        /*005a*/ 	.short	(.L_810 - .L_809)


	//   ....[0]....
.L_809:
        /*005c*/ 	.word	0xffffffff


	//   ....[1]....
        /*0060*/ 	.word	0xffffffff


	//   ....[2]....
        /*0064*/ 	.word	0xffffffff


	//   ....[3]....
        /*0068*/ 	.word	0xffffffff


	//----- nvinfo : EIATTR_COOP_GROUP_INSTR_OFFSETS
	.align		4
.L_810:
        /*006c*/ 	.byte	0x04, 0x28
        /*006e*/ 	.short	(.L_812 - .L_811)


	//   ....[0]....
.L_811:
        /*0070*/ 	.word	0x0000b7d0


	//   ....[1]....
        /*0074*/ 	.word	0x0000b7e0


	//   ....[2]....
        /*0078*/ 	.word	0x0000e700


	//   ....[3]....
        /*007c*/ 	.word	0x0000e710


	//----- nvinfo : EIATTR_VRC_CTA_INIT_COUNT
	.align		4
.L_812:
        /*0080*/ 	.byte	0x02, 0x4a
	.zero		1
	.zero		1


	//----- nvinfo : EIATTR_SYSCALL_OFFSETS
	.align		4
        /*0084*/ 	.byte	0x04, 0x46
        /*0086*/ 	.short	(.L_814 - .L_813)


	//   ....[0]....
.L_813:
        /*0088*/ 	.word	0x0000e9a0


	//   ....[1]....
        /*008c*/ 	.word	0x0000ebe0


	//   ....[2]....
        /*0090*/ 	.word	0x0000ef30


	//   ....[3]....
        /*0094*/ 	.word	0x0000f170


	//----- nvinfo : EIATTR_EXIT_INSTR_OFFSETS
	.align		4
.L_814:
        /*0098*/ 	.byte	0x04, 0x1c
        /*009a*/ 	.short	(.L_816 - .L_815)


	//   ....[0]....
.L_815:
        /*009c*/ 	.word	0x0000e060


	//   ....[1]....
        /*00a0*/ 	.word	0x0000e760


	//   ....[2]....
        /*00a4*/ 	.word	0x0000e9f0


	//   ....[3]....
        /*00a8*/ 	.word	0x0000ea10


	//   ....[4]....
        /*00ac*/ 	.word	0x0000ec30


	//   ....[5]....
        /*00b0*/ 	.word	0x0000ec50


	//   ....[6]....
        /*00b4*/ 	.word	0x0000ec80


	//   ....[7]....
        /*00b8*/ 	.word	0x0000ecc0


	//   ....[8]....
        /*00bc*/ 	.word	0x0000ed00


	//   ....[9]....
        /*00c0*/ 	.word	0x0000ef80


	//   ....[10]....
        /*00c4*/ 	.word	0x0000efa0


	//   ....[11]....
        /*00c8*/ 	.word	0x0000f1c0


	//   ....[12]....
        /*00cc*/ 	.word	0x0000f1e0


	//----- nvinfo : EIATTR_MAX_THREADS
	.align		4
.L_816:
        /*00d0*/ 	.byte	0x04, 0x05
        /*00d2*/ 	.short	(.L_818 - .L_817)
.L_817:
        /*00d4*/ 	.word	0x00000200
        /*00d8*/ 	.word	0x00000001
        /*00dc*/ 	.word	0x00000001


	//----- nvinfo : EIATTR_CRS_STACK_SIZE
	.align		4
.L_818:
        /*00e0*/ 	.byte	0x04, 0x1e
        /*00e2*/ 	.short	(.L_820 - .L_819)
.L_819:
        /*00e4*/ 	.word	0x00000000


	//----- nvinfo : EIATTR_CBANK_PARAM_SIZE
	.align		4
.L_820:
        /*00e8*/ 	.byte	0x03, 0x19
        /*00ea*/ 	.short	0x0420


	//----- nvinfo : EIATTR_PARAM_CBANK
	.align		4
        /*00ec*/ 	.byte	0x04, 0x0a
        /*00ee*/ 	.short	(.L_822 - .L_821)
	.align		4
.L_821:
        /*00f0*/ 	.word	index@(.nv.constant0._ZN2at6native13reduce_kernelILi512ELi1ENS0_8ReduceOpIdNS0_7MeanOpsIddddEEjdLi4ELi4EEEEEvT1_)
        /*00f4*/ 	.short	0x0380
        /*00f6*/ 	.short	0x0420


	//----- nvinfo : EIATTR_SW_WAR
	.align		4
.L_822:
        /*00f8*/ 	.byte	0x04, 0x36
        /*00fa*/ 	.short	(.L_824 - .L_823)
.L_823:
        /*00fc*/ 	.word	0x00000008
.L_824:


//--------------------- .nv.info._ZN2at6native13reduce_kernelILi256ELi2ENS0_8ReduceOpIdNS0_7MeanOpsIddddEEjdLi4ELi4EEEEEvT1_ --------------------------
	.section	.nv.info._ZN2at6native13reduce_kernelILi256ELi2ENS0_8ReduceOpIdNS0_7MeanOpsIddddEEjdLi4ELi4EEEEEvT1_,"",@"SHT_CUDA_INFO"
	.sectionflags	@""
	.align	4


	//----- nvinfo : EIATTR_CUDA_API_VERSION
	.align		4
        /*0000*/ 	.byte	0x04, 0x37
        /*0002*/ 	.short	(.L_826 - .L_825)
.L_825:
        /*0004*/ 	.word	0x00000082


	//----- nvinfo : EIATTR_KPARAM_INFO
	.align		4
.L_826:
        /*0008*/ 	.byte	0x04, 0x17
        /*000a*/ 	.short	(.L_828 - .L_827)
.L_827:
        /*000c*/ 	.word	0x00000000
        /*0010*/ 	.short	0x0000
        /*0012*/ 	.short	0x0000
        /*0014*/ 	.byte	0x00, 0xf0, 0x81, 0x10


	//----- nvinfo : EIATTR_SPARSE_MMA_MASK
	.align		4
.L_828:
        /*0018*/ 	.byte	0x03, 0x50
        /*001a*/ 	.short	0x0000


	//----- nvinfo : EIATTR_MAXREG_COUNT
	.align		4
        /*001c*/ 	.byte	0x03, 0x1b
        /*001e*/ 	.short	0x0040


	//----- nvinfo : EIATTR_NUM_BARRIERS
	.align		4
        /*0020*/ 	.byte	0x02, 0x4c
        /*0022*/ 	.byte	0x01
	.zero		1


	//----- nvinfo : EIATTR_EXTERNS
	.align		4
        /*0024*/ 	.byte	0x04, 0x0f
        /*0026*/ 	.short	(.L_830 - .L_829)


	//   ....[0]....
	.align		4
.L_829:
        /*0028*/ 	.word	index@(__assertfail)


	//----- nvinfo : EIATTR_MERCURY_ISA_VERSION
	.align		4
.L_830:
        /*002c*/ 	.byte	0x03, 0x5f
        /*002e*/ 	.short	0x0101


	//----- nvinfo : EIATTR_INT_WARP_WIDE_INSTR_OFFSETS
	.align		4
        /*0030*/ 	.byte	0x04, 0x31
        /*0032*/ 	.short	(.L_832 - .L_831)


	//   ....[0]....
.L_831:
        /*0034*/ 	.word	0x000112b0


	//   ....[1]....
        /*0038*/ 	.word	0x000113a0


	//----- nvinfo : EIATTR_COOP_GROUP_MASK_REGIDS
	.align		4
.L_832:
        /*003c*/ 	.byte	0x04, 0x29
        /*003e*/ 	.short	(.L_834 - .L_833)


	//   ....[0]....
.L_833:
        /*0040*/ 	.word	0xffffffff


	//   ....[1]....
        /*0044*/ 	.word	0xffffffff


	//   ....[2]....
        /*0048*/ 	.word	0xffffffff


	//   ....[3]....
        /*004c*/ 	.word	0xffffffff


	//   ....[4]....
        /*0050*/ 	.word	0xffffffff


	//   ....[5]....
        /*0054*/ 	.word	0xffffffff


	//   ....[6]....
        /*0058*/ 	.word	0xffffffff


	//   ....[7]....
        /*005c*/ 	.word	0xffffffff


	//----- nvinfo : EIATTR_COOP_GROUP_INSTR_OFFSETS
	.align		4
.L_834:
        /*0060*/ 	.byte	0x04, 0x28
        /*0062*/ 	.short	(.L_836 - .L_835)


	//   ....[0]....
.L_835:
        /*0064*/ 	.word	0x0000c910


	//   ....[1]....
        /*0068*/ 	.word	0x0000c920


	//   ....[2]....
        /*006c*/ 	.word	0x0000c940


	//   ....[3]....
        /*0070*/ 	.word	0x0000c950


	//   ....[4]....
        /*0074*/ 	.word	0x00011cd0


	//   ....[5]....
        /*0078*/ 	.word	0x00011ce0


	//   ....[6]....
        /*007c*/ 	.word	0x00011d00


	//   ....[7]....
        /*0080*/ 	.word	0x00011d10


	//----- nvinfo : EIATTR_VRC_CTA_INIT_COUNT
	.align		4
.L_836:
        /*0084*/ 	.byte	0x02, 0x4a
	.zero		1
	.zero		1


	//----- nvinfo : EIATTR_SYSCALL_OFFSETS
	.align		4
        /*0088*/ 	.byte	0x04, 0x46
        /*008a*/ 	.short	(.L_838 - .L_837)


	//   ....[0]....
.L_837:
        /*008c*/ 	.word	0x00001480


	//   ....[1]....
        /*0090*/ 	.word	0x00012030


	//   ....[2]....
        /*0094*/ 	.word	0x00012200


	//   ....[3]....
        /*0098*/ 	.word	0x00012460


	//   ....[4]....
        /*009c*/ 	.word	0x00012630


	//   ....[5]....
        /*00a0*/ 	.word	0x000129f0


	//   ....[6]....
        /*00a4*/ 	.word	0x00012bc0


	//   ....[7]....
        /*00a8*/ 	.word	0x00012e20


	//   ....[8]....
        /*00ac*/ 	.word	0x00012ff0


	//----- nvinfo : EIATTR_EXIT_INSTR_OFFSETS
	.align		4
.L_838:
        /*00b0*/ 	.byte	0x04, 0x1c
        /*00b2*/ 	.short	(.L_840 - .L_839)


	//   ....[0]....
.L_839:
        /*00b4*/ 	.word	0x00011460


	//   ....[1]....
        /*00b8*/ 	.word	0x00011d90


	//   ....[2]....
        /*00bc*/ 	.word	0x00011f00


	//   ....[3]....
        /*00c0*/ 	.word	0x00012250


	//   ....[4]....
        /*00c4*/ 	.word	0x00012680


	//   ....[5]....
        /*00c8*/ 	.word	0x000126b0


	//   ....[6]....
        /*00cc*/ 	.word	0x000126e0


	//   ....[7]....
        /*00d0*/ 	.word	0x00012720


	//   ....[8]....
        /*00d4*/ 	.word	0x00012760


	//   ....[9]....
        /*00d8*/ 	.word	0x000128c0


	//   ....[10]....
        /*00dc*/ 	.word	0x00012c10


	//   ....[11]....
        /*00e0*/ 	.word	0x00013040


	//   ....[12]....
        /*00e4*/ 	.word	0x00013070


	//----- nvinfo : EIATTR_MAX_THREADS
	.align		4
.L_840:
        /*00e8*/ 	.byte	0x04, 0x05
        /*00ea*/ 	.short	(.L_842 - .L_841)
.L_841:
        /*00ec*/ 	.word	0x00000100
        /*00f0*/ 	.word	0x00000001
        /*00f4*/ 	.word	0x00000001


	//----- nvinfo : EIATTR_CRS_STACK_SIZE
	.align		4
.L_842:
        /*00f8*/ 	.byte	0x04, 0x1e
        /*00fa*/ 	.short	(.L_844 - .L_843)
.L_843:
        /*00fc*/ 	.word	0x00000000


	//----- nvinfo : EIATTR_CBANK_PARAM_SIZE
	.align		4
.L_844:
        /*0100*/ 	.byte	0x03, 0x19
        /*0102*/ 	.short	0x0420


	//----- nvinfo : EIATTR_PARAM_CBANK
	.align		4
        /*0104*/ 	.byte	0x04, 0x0a
        /*0106*/ 	.short	(.L_846 - .L_845)
	.align		4
.L_845:
        /*0108*/ 	.word	index@(.nv.constant0._ZN2at6native13reduce_kernelILi256ELi2ENS0_8ReduceOpIdNS0_7MeanOpsIddddEEjdLi4ELi4EEEEEvT1_)
        /*010c*/ 	.short	0x0380
        /*010e*/ 	.short	0x0420


	//----- nvinfo : EIATTR_SW_WAR
	.align		4
.L_846:
        /*0110*/ 	.byte	0x04, 0x36
        /*0112*/ 	.short	(.L_848 - .L_847)
.L_847:
        /*0114*/ 	.word	0x00000008
.L_848:


//--------------------- .nv.info._ZN2at6native13reduce_kernelILi128ELi4ENS0_8ReduceOpIdNS0_7MeanOpsIddddEEjdLi4ELi4EEEEEvT1_ --------------------------
	.section	.nv.info._ZN2at6native13reduce_kernelILi128ELi4ENS0_8ReduceOpIdNS0_7MeanOpsIddddEEjdLi4ELi4EEEEEvT1_,"",@"SHT_CUDA_INFO"
	.sectionflags	@""
	.align	4


	//----- nvinfo : EIATTR_CUDA_API_VERSION
	.align		4
        /*0000*/ 	.byte	0x04, 0x37
        /*0002*/ 	.short	(.L_850 - .L_849)
.L_849:
        /*0004*/ 	.word	0x00000082


	//----- nvinfo : EIATTR_KPARAM_INFO
	.align		4
.L_850:
        /*0008*/ 	.byte	0x04, 0x17
        /*000a*/ 	.short	(.L_852 - .L_851)
.L_851:
        /*000c*/ 	.word	0x00000000
        /*0010*/ 	.short	0x0000
        /*0012*/ 	.short	0x0000
        /*0014*/ 	.byte	0x00, 0xf0, 0x81, 0x10


	//----- nvinfo : EIATTR_SPARSE_MMA_MASK
	.align		4
.L_852:
        /*0018*/ 	.byte	0x03, 0x50
        /*001a*/ 	.short	0x0000


	//----- nvinfo : EIATTR_MAXREG_COUNT
	.align		4
        /*001c*/ 	.byte	0x03, 0x1b
        /*001e*/ 	.short	0x0080


	//----- nvinfo : EIATTR_NUM_BARRIERS
	.align		4
        /*0020*/ 	.byte	0x02, 0x4c
        /*0022*/ 	.byte	0x01
	.zero		1


	//----- nvinfo : EIATTR_EXTERNS
	.align		4
        /*0024*/ 	.byte	0x04, 0x0f
        /*0026*/ 	.short	(.L_854 - .L_853)


	//   ....[0]....
	.align		4
.L_853:
        /*0028*/ 	.word	index@(__assertfail)


	//----- nvinfo : EIATTR_MERCURY_ISA_VERSION
	.align		4
.L_854:
        /*002c*/ 	.byte	0x03, 0x5f
        /*002e*/ 	.short	0x0101


	//----- nvinfo : EIATTR_INT_WARP_WIDE_INSTR_OFFSETS
	.align		4
        /*0030*/ 	.byte	0x04, 0x31
        /*0032*/ 	.short	(.L_856 - .L_855)


	//   ....[0]....
.L_855:
        /*0034*/ 	.word	0x000175f0


	//   ....[1]....
        /*0038*/ 	.word	0x000176e0


	//----- nvinfo : EIATTR_COOP_GROUP_MASK_REGIDS
	.align		4
.L_856:
        /*003c*/ 	.byte	0x04, 0x29
        /*003e*/ 	.short	(.L_858 - .L_857)


	//   ....[0]....
.L_857:
        /*0040*/ 	.word	0xffffffff


	//   ....[1]....
        /*0044*/ 	.word	0xffffffff


	//   ....[2]....
        /*0048*/ 	.word	0xffffffff


	//   ....[3]....
        /*004c*/ 	.word	0xffffffff


	//   ....[4]....
        /*0050*/ 	.word	0xffffffff


	//   ....[5]....
        /*0054*/ 	.word	0xffffffff


	//   ....[6]....
        /*0058*/ 	.word	0xffffffff


	//   ....[7]....
        /*005c*/ 	.word	0xffffffff


	//   ....[8]....
        /*0060*/ 	.word	0xffffffff


	//   ....[9]....
        /*0064*/ 	.word	0xffffffff


	//   ....[10]....
        /*0068*/ 	.word	0xffffffff


	//   ....[11]....
        /*006c*/ 	.word	0xffffffff


	//   ....[12]....
        /*0070*/ 	.word	0xffffffff


	//   ....[13]....
        /*0074*/ 	.word	0xffffffff


	//   ....[14]....
        /*0078*/ 	.word	0xffffffff


	//   ....[15]....
        /*007c*/ 	.word	0xffffffff


	//----- nvinfo : EIATTR_COOP_GROUP_INSTR_OFFSETS
	.align		4
.L_858:
        /*0080*/ 	.byte	0x04, 0x28
        /*0082*/ 	.short	(.L_860 - .L_859)


	//   ....[0]....
.L_859:
        /*0084*/ 	.word	0x0000e660


	//   ....[1]....
        /*0088*/ 	.word	0x0000e670


	//   ....[2]....
        /*008c*/ 	.word	0x0000e690


	//   ....[3]....
        /*0090*/ 	.word	0x0000e6a0


	//   ....[4]....
        /*0094*/ 	.word	0x0000e6f0


	//   ....[5]....
        /*0098*/ 	.word	0x0000e700


	//   ....[6]....
        /*009c*/ 	.word	0x0000e750


	//   ....[7]....
        /*00a0*/ 	.word	0x0000e760


	//   ....[8]....
        /*00a4*/ 	.word	0x00018470


	//   ....[9]....
        /*00a8*/ 	.word	0x00018480


	//   ....[10]....
        /*00ac*/ 	.word	0x000184a0


	//   ....[11]....
        /*00b0*/ 	.word	0x000184b0


	//   ....[12]....
        /*00b4*/ 	.word	0x00018500


	//   ....[13]....
        /*00b8*/ 	.word	0x00018510


	//   ....[14]....
        /*00bc*/ 	.word	0x00018560


	//   ....[15]....
        /*00c0*/ 	.word	0x00018570


	//----- nvinfo : EIATTR_VRC_CTA_INIT_COUNT
	.align		4
.L_860:
        /*00c4*/ 	.byte	0x02, 0x4a
	.zero		1
	.zero		1


	//----- nvinfo : EIATTR_SYSCALL_OFFSETS
	.align		4
        /*00c8*/ 	.byte	0x04, 0x46
        /*00ca*/ 	.short	(.L_862 - .L_861)


	//   ....[0]....
.L_861:
        /*00cc*/ 	.word	0x00001480


	//   ....[1]....
        /*00d0*/ 	.word	0x000189b0


	//   ....[2]....
        /*00d4*/ 	.word	0x00018b40


	//   ....[3]....
        /*00d8*/ 	.word	0x00018cd0


	//   ....[4]....
        /*00dc*/ 	.word	0x00018ea0


	//   ....[5]....
        /*00e0*/ 	.word	0x000191c0


	//   ....[6]....
        /*00e4*/ 	.word	0x00019350


	//   ....[7]....
        /*00e8*/ 	.word	0x000194e0


	//   ....[8]....
        /*00ec*/ 	.word	0x000196b0


	//   ....[9]....
        /*00f0*/ 	.word	0x00019bb0


	//   ....[10]....
        /*00f4*/ 	.word	0x00019d40


	//   ....[11]....
        /*00f8*/ 	.word	0x00019ed0


	//   ....[12]....
        /*00fc*/ 	.word	0x0001a0a0


	//   ....[13]....
        /*0100*/ 	.word	0x0001a3c0


	//   ....[14]....
        /*0104*/ 	.word	0x0001a550


	//   ....[15]....
        /*0108*/ 	.word	0x0001a6e0


	//   ....[16]....
        /*010c*/ 	.word	0x0001a8b0


	//----- nvinfo : EIATTR_EXIT_INSTR_OFFSETS
	.align		4
.L_862:
        /*0110*/ 	.byte	0x04, 0x1c
        /*0112*/ 	.short	(.L_864 - .L_863)


	//   ....[0]....
.L_863:
        /*0114*/ 	.word	0x000177a0


	//   ....[1]....
        /*0118*/ 	.word	0x000185f0


	//   ....[2]....
        /*011c*/ 	.word	0x00018880


	//   ....[3]....
        /*0120*/ 	.word	0x00018ef0


	//   ....[4]....
        /*0124*/ 	.word	0x00019700


	//   ....[5]....
        /*0128*/ 	.word	0x00019750


	//   ....[6]....
        /*012c*/ 	.word	0x00019780


	//   ....[7]....
        /*0130*/ 	.word	0x000197c0


	//   ....[8]....
        /*0134*/ 	.word	0x00019800


	//   ....[9]....
        /*0138*/ 	.word	0x00019a80


	//   ....[10]....
        /*013c*/ 	.word	0x0001a0f0


	//   ....[11]....
        /*0140*/ 	.word	0x0001a900


	//   ....[12]....
        /*0144*/ 	.word	0x0001a950


	//----- nvinfo : EIATTR_MAX_THREADS
	.align		4
.L_864:
        /*0148*/ 	.byte	0x04, 0x05
        /*014a*/ 	.short	(.L_866 - .L_865)
.L_865:
        /*014c*/ 	.word	0x00000080
        /*0150*/ 	.word	0x00000001
        /*0154*/ 	.word	0x00000001


	//----- nvinfo : EIATTR_CRS_STACK_SIZE
	.align		4
.L_866:
        /*0158*/ 	.byte	0x04, 0x1e
        /*015a*/ 	.short	(.L_868 - .L_867)
.L_867:
        /*015c*/ 	.word	0x00000000


	//----- nvinfo : EIATTR_CBANK_PARAM_SIZE
	.align		4
.L_868:
        /*0160*/ 	.byte	0x03, 0x19
        /*0162*/ 	.short	0x0420


	//----- nvinfo : EIATTR_PARAM_CBANK
	.align		4
        /*0164*/ 	.byte	0x04, 0x0a
        /*0166*/ 	.short	(.L_870 - .L_869)
	.align		4
.L_869:
        /*0168*/ 	.word	index@(.nv.constant0._ZN2at6native13reduce_kernelILi128ELi4ENS0_8ReduceOpIdNS0_7MeanOpsIddddEEjdLi4ELi4EEEEEvT1_)
        /*016c*/ 	.short	0x0380
        /*016e*/ 	.short	0x0420


	//----- nvinfo : EIATTR_SW_WAR
	.align		4
.L_870:
        /*0170*/ 	.byte	0x04, 0x36
        /*0172*/ 	.short	(.L_872 - .L_871)
.L_871:
        /*0174*/ 	.word	0x00000008
.L_872:


//--------------------- .nv.info._ZN2at6native13reduce_kernelILi512ELi1ENS0_8ReduceOpIsNS0_7MeanOpsIssssEEjsLi4ELi8EEEEEvT1_ --------------------------
	.section	.nv.info._ZN2at6native13reduce_kernelILi512ELi1ENS0_8ReduceOpIsNS0_7MeanOpsIssssEEjsLi4ELi8EEEEEvT1_,"",@"SHT_CUDA_INFO"
	.sectionflags	@""
	.align	4


	//----- nvinfo : EIATTR_CUDA_API_VERSION
	.align		4
        /*0000*/ 	.byte	0x04, 0x37
        /*0002*/ 	.short	(.L_874 - .L_873)
.L_873:
        /*0004*/ 	.word	0x00000082


	//----- nvinfo : EIATTR_KPARAM_INFO
	.align		4
.L_874:
        /*0008*/ 	.byte	0x04, 0x17
        /*000a*/ 	.short	(.L_876 - .L_875)
.L_875:
        /*000c*/ 	.word	0x00000000
        /*0010*/ 	.short	0x0000
        /*0012*/ 	.short	0x0000
        /*0014*/ 	.byte	0x00, 0xf0, 0x41, 0x10


	//----- nvinfo : EIATTR_SPARSE_MMA_MASK
	.align		4
.L_876:
        /*0018*/ 	.byte	0x03, 0x50
        /*001a*/ 	.short	0x0000


	//----- nvinfo : EIATTR_MAXREG_COUNT
	.align		4
        /*001c*/ 	.byte	0x03, 0x1b
        /*001e*/ 	.short	0x0020


	//----- nvinfo : EIATTR_NUM_BARRIERS
	.align		4
        /*0020*/ 	.byte	0x02, 0x4c
        /*0022*/ 	.byte	0x01
	.zero		1


	//----- nvinfo : EIATTR_EXTERNS
	.align		4
        /*0024*/ 	.byte	0x04, 0x0f
        /*0026*/ 	.short	(.L_878 - .L_877)


	//   ....[0]....
	.align		4
.L_877:
        /*0028*/ 	.word	index@(__assertfail)


	//----- nvinfo : EIATTR_MERCURY_ISA_VERSION
	.align		4
.L_878:
        /*002c*/ 	.byte	0x03, 0x5f
        /*002e*/ 	.short	0x0101


	//----- nvinfo : EIATTR_INT_WARP_WIDE_INSTR_OFFSETS
	.align		4
        /*0030*/ 	.byte	0x04, 0x31
        /*0032*/ 	.short	(.L_880 - .L_879)


	//   ....[0]....
.L_879:
        /*0034*/ 	.word	0x0000b000


	//   ....[1]....
        /*0038*/ 	.word	0x0000d7e0


	//   ....[2]....
        /*003c*/ 	.word	0x0000d8d0


	//   ....[3]....
        /*0040*/ 	.word	0x0000df50


	//----- nvinfo : EIATTR_COOP_GROUP_MASK_REGIDS
	.align		4
.L_880:
        /*0044*/ 	.byte	0x04, 0x29
        /*0046*/ 	.short	(.L_882 - .L_881)


	//   ....[0]....
.L_881:
        /*0048*/ 	.word	0xffffffff


	//   ....[1]....
        /*004c*/ 	.word	0xffffffff


	//----- nvinfo : EIATTR_COOP_GROUP_INSTR_OFFSETS
	.align		4
.L_882:
        /*0050*/ 	.byte	0x04, 0x28
        /*0052*/ 	.short	(.L_884 - .L_883)


	//   ....[0]....
.L_883:
        /*0054*/ 	.word	0x0000b0e0


	//   ....[1]....
        /*0058*/ 	.word	0x0000e030


	//----- nvinfo : EIATTR_VRC_CTA_INIT_COUNT
	.align		4
.L_884:
        /*005c*/ 	.byte	0x02, 0x4a
	.zero		1
	.zero		1


	//----- nvinfo : EIATTR_SYSCALL_OFFSETS
	.align		4
        /*0060*/ 	.byte	0x04, 0x46
        /*0062*/ 	.short	(.L_886 - .L_885)


	//   ....[0]....
.L_885:
        /*0064*/ 	.word	0x0000e300


	//   ....[1]....
        /*0068*/ 	.word	0x0000e570


	//   ....[2]....
        /*006c*/ 	.word	0x0000e8f0


	//   ....[3]....
        /*0070*/ 	.word	0x0000eb60


	//----- nvinfo : EIATTR_EXIT_INSTR_OFFSETS
	.align		4
.L_886:
        /*0074*/ 	.byte	0x04, 0x1c
        /*0076*/ 	.short	(.L_888 - .L_887)


	//   ....[0]....
.L_887:
        /*0078*/ 	.word	0x0000d970


	//   ....[1]....
        /*007c*/ 	.word	0x0000e090


	//   ....[2]....
        /*0080*/ 	.word	0x0000e350


	//   ....[3]....
        /*0084*/ 	.word	0x0000e370


	//   ....[4]....
        /*0088*/ 	.word	0x0000e5c0


	//   ....[5]....
        /*008c*/ 	.word	0x0000e5e0


	//   ....[6]....
        /*0090*/ 	.word	0x0000e610


	//   ....[7]....
        /*0094*/ 	.word	0x0000e650


	//   ....[8]....
        /*0098*/ 	.word	0x0000e690


	//   ....[9]....
        /*009c*/ 	.word	0x0000e940


	//   ....[10]....
        /*00a0*/ 	.word	0x0000e960


	//   ....[11]....
        /*00a4*/ 	.word	0x0000ebb0


	//   ....[12]....
        /*00a8*/ 	.word	0x0000ebd0


	//----- nvinfo : EIATTR_MAX_THREADS
	.align		4
.L_888:
        /*00ac*/ 	.byte	0x04, 0x05
        /*00ae*/ 	.short	(.L_890 - .L_889)
.L_889:
        /*00b0*/ 	.word	0x00000200
        /*00b4*/ 	.word	0x00000001
        /*00b8*/ 	.word	0x00000001


	//----- nvinfo : EIATTR_CRS_STACK_SIZE
	.align		4
.L_890:
        /*00bc*/ 	.byte	0x04, 0x1e
        /*00be*/ 	.short	(.L_892 - .L_891)
.L_891:
        /*00c0*/ 	.word	0x00000000


	//----- nvinfo : EIATTR_CBANK_PARAM_SIZE
	.align		4
.L_892:
        /*00c4*/ 	.byte	0x03, 0x19
        /*00c6*/ 	.short	0x0410


	//----- nvinfo : EIATTR_PARAM_CBANK
	.align		4
        /*00c8*/ 	.byte	0x04, 0x0a
        /*00ca*/ 	.short	(.L_894 - .L_893)
	.align		4
.L_893:
        /*00cc*/ 	.word	index@(.nv.constant0._ZN2at6native13reduce_kernelILi512ELi1ENS0_8ReduceOpIsNS0_7MeanOpsIssssEEjsLi4ELi8EEEEEvT1_)
        /*00d0*/ 	.short	0x0380
        /*00d2*/ 	.short	0x0410


	//----- nvinfo : EIATTR_SW_WAR
	.align		4
.L_894:
        /*00d4*/ 	.byte	0x04, 0x36
        /*00d6*/ 	.short	(.L_896 - .L_895)
.L_895:
        /*00d8*/ 	.word	0x00000008
.L_896:


//--------------------- .nv.info._ZN2at6native13reduce_kernelILi256ELi2ENS0_8ReduceOpIsNS0_7MeanOpsIssssEEjsLi4ELi8EEEEEvT1_ --------------------------
	.section	.nv.info._ZN2at6native13reduce_kernelILi256ELi2ENS0_8ReduceOpIsNS0_7MeanOpsIssssEEjsLi4ELi8EEEEEvT1_,"",@"SHT_CUDA_INFO"
	.sectionflags	@""
	.align	4


	//----- nvinfo : EIATTR_CUDA_API_VERSION
	.align		4
        /*0000*/ 	.byte	0x04, 0x37
        /*0002*/ 	.short	(.L_898 - .L_897)
.L_897:
        /*0004*/ 	.word	0x00000082


	//----- nvinfo : EIATTR_KPARAM_INFO
	.align		4
.L_898:
        /*0008*/ 	.byte	0x04, 0x17
        /*000a*/ 	.short	(.L_900 - .L_899)
.L_899:
        /*000c*/ 	.word	0x00000000
        /*0010*/ 	.short	0x0000
        /*0012*/ 	.short	0x0000
        /*0014*/ 	.byte	0x00, 0xf0, 0x41, 0x10


	//----- nvinfo : EIATTR_SPARSE_MMA_MASK
	.align		4
.L_900:
        /*0018*/ 	.byte	0x03, 0x50
        /*001a*/ 	.short	0x0000


	//----- nvinfo : EIATTR_MAXREG_COUNT
	.align		4
        /*001c*/ 	.byte	0x03, 0x1b
        /*001e*/ 	.short	0x0040


	//----- nvinfo : EIATTR_NUM_BARRIERS
	.align		4
        /*0020*/ 	.byte	0x02, 0x4c
        /*0022*/ 	.byte	0x01
	.zero		1


	//----- nvinfo : EIATTR_EXTERNS
	.align		4
        /*0024*/ 	.byte	0x04, 0x0f
        /*0026*/ 	.short	(.L_902 - .L_901)


	//   ....[0]....
	.align		4
.L_901:
        /*0028*/ 	.word	index@(__assertfail)


	//----- nvinfo : EIATTR_MERCURY_ISA_VERSION
	.align		4
.L_902:
        /*002c*/ 	.byte	0x03, 0x5f
        /*002e*/ 	.short	0x0101


	//----- nvinfo : EIATTR_INT_WARP_WIDE_INSTR_OFFSETS
	.align		4
        /*0030*/ 	.byte	0x04, 0x31
        /*0032*/ 	.short	(.L_904 - .L_903)


	//   ....[0]....
.L_903:
        /*0034*/ 	.word	0x00010510


	//   ....[1]....
        /*0038*/ 	.word	0x00010600


	//----- nvinfo : EIATTR_COOP_GROUP_MASK_REGIDS
	.align		4
.L_904:
        /*003c*/ 	.byte	0x04, 0x29
        /*003e*/ 	.short	(.L_906 - .L_905)


	//   ....[0]....
.L_905:
        /*0040*/ 	.word	0xffffffff


	//   ....[1]....
        /*0044*/ 	.word	0xffffffff


	//   ....[2]....
        /*0048*/ 	.word	0xffffffff


	//   ....[3]....
        /*004c*/ 	.word	0xffffffff


	//----- nvinfo : EIATTR_COOP_GROUP_INSTR_OFFSETS
	.align		4
.L_906:
        /*0050*/ 	.byte	0x04, 0x28
        /*0052*/ 	.short	(.L_908 - .L_907)


	//   ....[0]....
.L_907:
        /*0054*/ 	.word	0x0000bbc0


	//   ....[1]....
        /*0058*/ 	.word	0x0000bbd0


	//   ....[2]....
        /*005c*/ 	.word	0x00010ee0


	//   ....[3]....
        /*0060*/ 	.word	0x00010ef0


	//----- nvinfo : EIATTR_VRC_CTA_INIT_COUNT
	.align		4
.L_908:
        /*0064*/ 	.byte	0x02, 0x4a
	.zero		1
	.zero		1


	//----- nvinfo : EIATTR_SYSCALL_OFFSETS
	.align		4
        /*0068*/ 	.byte	0x04, 0x46
        /*006a*/ 	.short	(.L_910 - .L_909)


	//   ....[0]....
.L_909:
        /*006c*/ 	.word	0x00001440


	//   ....[1]....
        /*0070*/ 	.word	0x000111f0


	//   ....[2]....
        /*0074*/ 	.word	0x000113c0


	//   ....[3]....
        /*0078*/ 	.word	0x00011600


	//   ....[4]....
        /*007c*/ 	.word	0x000117d0


	//   ....[5]....
        /*0080*/ 	.word	0x00011b80


	//   ....[6]....
        /*0084*/ 	.word	0x00011d50


	//   ....[7]....
        /*0088*/ 	.word	0x00011f90


	//   ....[8]....
        /*008c*/ 	.word	0x00012160


	//----- nvinfo : EIATTR_EXIT_INSTR_OFFSETS
	.align		4
.L_910:
        /*0090*/ 	.byte	0x04, 0x1c
        /*0092*/ 	.short	(.L_912 - .L_911)


	//   ....[0]....
.L_911:
        /*0094*/ 	.word	0x000106c0


	//   ....[1]....
        /*0098*/ 	.word	0x00010f60


	//   ....[2]....
        /*009c*/ 	.word	0x000110c0


	//   ....[3]....
        /*00a0*/ 	.word	0x00011410


	//   ....[4]....
        /*00a4*/ 	.word	0x00011820


	//   ....[5]....
        /*00a8*/ 	.word	0x00011850


	//   ....[6]....
        /*00ac*/ 	.word	0x00011880


	//   ....[7]....
        /*00b0*/ 	.word	0x000118c0


	//   ....[8]....
        /*00b4*/ 	.word	0x00011900


	//   ....[9]....
        /*00b8*/ 	.word	0x00011a50


	//   ....[10]....
        /*00bc*/ 	.word	0x00011da0


	//   ....[11]....
        /*00c0*/ 	.word	0x000121b0


	//   ....[12]....
        /*00c4*/ 	.word	0x000121e0


	//----- nvinfo : EIATTR_MAX_THREADS
	.align		4
.L_912:
        /*00c8*/ 	.byte	0x04, 0x05
        /*00ca*/ 	.short	(.L_914 - .L_913)
.L_913:
        /*00cc*/ 	.word	0x00000100
        /*00d0*/ 	.word	0x00000001
        /*00d4*/ 	.word	0x00000001


	//----- nvinfo : EIATTR_CRS_STACK_SIZE
	.align		4
.L_914:
        /*00d8*/ 	.byte	0x04, 0x1e
        /*00da*/ 	.short	(.L_916 - .L_915)
.L_915:
        /*00dc*/ 	.word	0x00000000


	//----- nvinfo : EIATTR_CBANK_PARAM_SIZE
	.align		4
.L_916:
        /*00e0*/ 	.byte	0x03, 0x19
        /*00e2*/ 	.short	0x0410


	//----- nvinfo : EIATTR_PARAM_CBANK
	.align		4
        /*00e4*/ 	.byte	0x04, 0x0a
        /*00e6*/ 	.short	(.L_918 - .L_917)
	.align		4
.L_917:
        /*00e8*/ 	.word	index@(.nv.constant0._ZN2at6native13reduce_kernelILi256ELi2ENS0_8ReduceOpIsNS0_7MeanOpsIssssEEjsLi4ELi8EEEEEvT1_)
        /*00ec*/ 	.short	0x0380
        /*00ee*/ 	.short	0x0410


	//----- nvinfo : EIATTR_SW_WAR
	.align		4
.L_918:
        /*00f0*/ 	.byte	0x04, 0x36
        /*00f2*/ 	.short	(.L_920 - .L_919)
.L_919:
        /*00f4*/ 	.word	0x00000008
.L_920:


//--------------------- .nv.info._ZN2at6native13reduce_kernelILi128ELi4ENS0_8ReduceOpIsNS0_7MeanOpsIssssEEjsLi4ELi8EEEEEvT1_ --------------------------
	.section	.nv.info._ZN2at6native13reduce_kernelILi128ELi4ENS0_8ReduceOpIsNS0_7MeanOpsIssssEEjsLi4ELi8EEEEEvT1_,"",@"SHT_CUDA_INFO"
	.sectionflags	@""
	.align	4


	//----- nvinfo : EIATTR_CUDA_API_VERSION
	.align		4
        /*0000*/ 	.byte	0x04, 0x37
        /*0002*/ 	.short	(.L_922 - .L_921)
.L_921:
        /*0004*/ 	.word	0x00000082


	//----- nvinfo : EIATTR_KPARAM_INFO
	.align		4
.L_922:
        /*0008*/ 	.byte	0x04, 0x17
        /*000a*/ 	.short	(.L_924 - .L_923)
.L_923:
        /*000c*/ 	.word	0x00000000
        /*0010*/ 	.short	0x0000
        /*0012*/ 	.short	0x0000
        /*0014*/ 	.byte	0x00, 0xf0, 0x41, 0x10


	//----- nvinfo : EIATTR_SPARSE_MMA_MASK
	.align		4
.L_924:
        /*0018*/ 	.byte	0x03, 0x50
        /*001a*/ 	.short	0x0000


	//----- nvinfo : EIATTR_MAXREG_COUNT
	.align		4
        /*001c*/ 	.byte	0x03, 0x1b
        /*001e*/ 	.short	0x0080


	//----- nvinfo : EIATTR_NUM_BARRIERS
	.align		4
        /*0020*/ 	.byte	0x02, 0x4c
        /*0022*/ 	.byte	0x01
	.zero		1


	//----- nvinfo : EIATTR_EXTERNS
	.align		4
        /*0024*/ 	.byte	0x04, 0x0f
        /*0026*/ 	.short	(.L_926 - .L_925)


	//   ....[0]....
	.align		4
.L_925:
        /*0028*/ 	.word	index@(__assertfail)


	//----- nvinfo : EIATTR_MERCURY_ISA_VERSION
	.align		4
.L_926:
        /*002c*/ 	.byte	0x03, 0x5f
        /*002e*/ 	.short	0x0101


	//----- nvinfo : EIATTR_INT_WARP_WIDE_INSTR_OFFSETS
	.align		4
        /*0030*/ 	.byte	0x04, 0x31
        /*0032*/ 	.short	(.L_928 - .L_927)


	//   ....[0]....
.L_927:
        /*0034*/ 	.word	0x00015830


	//   ....[1]....
        /*0038*/ 	.word	0x00015920


	//----- nvinfo : EIATTR_COOP_GROUP_MASK_REGIDS
	.align		4
.L_928:
        /*003c*/ 	.byte	0x04, 0x29
        /*003e*/ 	.short	(.L_930 - .L_929)


	//   ....[0]....
.L_929:
        /*0040*/ 	.word	0xffffffff


	//   ....[1]....
        /*0044*/ 	.word	0xffffffff


	//   ....[2]....
        /*0048*/ 	.word	0xffffffff


	//   ....[3]....
        /*004c*/ 	.word	0xffffffff


	//   ....[4]....
        /*0050*/ 	.word	0xffffffff


	//   ....[5]....
        /*0054*/ 	.word	0xffffffff


	//   ....[6]....
        /*0058*/ 	.word	0xffffffff


	//   ....[7]....
        /*005c*/ 	.word	0xffffffff


	//----- nvinfo : EIATTR_COOP_GROUP_INSTR_OFFSETS
	.align		4
.L_930:
        /*0060*/ 	.byte	0x04, 0x28
        /*0062*/ 	.short	(.L_932 - .L_931)


	//   ....[0]....
.L_931:
        /*0064*/ 	.word	0x0000c970


	//   ....[1]....
        /*0068*/ 	.word	0x0000c990


	//   ....[2]....
        /*006c*/ 	.word	0x0000c9a0


	//   ....[3]....
        /*0070*/ 	.word	0x0000c9b0


	//   ....[4]....
        /*0074*/ 	.word	0x00016430


	//   ....[5]....
        /*0078*/ 	.word	0x00016450


	//   ....[6]....
        /*007c*/ 	.word	0x00016460


	//   ....[7]....
        /*0080*/ 	.word	0x00016470


	//----- nvinfo : EIATTR_VRC_CTA_INIT_COUNT
	.align		4
.L_932:
        /*0084*/ 	.byte	0x02, 0x4a
	.zero		1
	.zero		1


	//----- nvinfo : EIATTR_SYSCALL_OFFSETS
	.align		4
        /*0088*/ 	.byte	0x04, 0x46
        /*008a*/ 	.short	(.L_934 - .L_933)


	//   ....[0]....
.L_933:
        /*008c*/ 	.word	0x00001440


	//   ....[1]....
        /*0090*/ 	.word	0x00016870


	//   ....[2]....
        /*0094*/ 	.word	0x00016a20


	//   ....[3]....
        /*0098*/ 	.word	0x00016bd0


	//   ....[4]....
        /*009c*/ 	.word	0x00016da0


	//   ....[5]....
        /*00a0*/ 	.word	0x00017040


	//   ....[6]....
        /*00a4*/ 	.word	0x000171f0


	//   ....[7]....
        /*00a8*/ 	.word	0x000173a0


	//   ....[8]....
        /*00ac*/ 	.word	0x00017570


	//   ....[9]....
        /*00b0*/ 	.word	0x00017a00


	//   ....[10]....
        /*00b4*/ 	.word	0x00017bb0


	//   ....[11]....
        /*00b8*/ 	.word	0x00017d60


	//   ....[12]....
        /*00bc*/ 	.word	0x00017f30


	//   ....[13]....
        /*00c0*/ 	.word	0x000181d0


	//   ....[14]....
        /*00c4*/ 	.word	0x00018380


	//   ....[15]....
        /*00c8*/ 	.word	0x00018530


	//   ....[16]....
        /*00cc*/ 	.word	0x00018700


	//----- nvinfo : EIATTR_EXIT_INSTR_OFFSETS
	.align		4
.L_934:
        /*00d0*/ 	.byte	0x04, 0x1c
        /*00d2*/ 	.short	(.L_936 - .L_935)


	//   ....[0]....
.L_935:
        /*00d4*/ 	.word	0x000159e0


	//   ....[1]....
        /*00d8*/ 	.word	0x00016520


	//   ....[2]....
        /*00dc*/ 	.word	0x00016740


	//   ....[3]....
        /*00e0*/ 	.word	0x00016df0


	//   ....[4]....
        /*00e4*/ 	.word	0x000175c0


	//   ....[5]....
        /*00e8*/ 	.word	0x00017610


	//   ....[6]....
        /*00ec*/ 	.word	0x00017640


	//   ....[7]....
        /*00f0*/ 	.word	0x00017680


	//   ....[8]....
        /*00f4*/ 	.word	0x000176c0


	//   ....[9]....
        /*00f8*/ 	.word	0x000178d0


	//   ....[10]....
        /*00fc*/ 	.word	0x00017f80


	//   ....[11]....
        /*0100*/ 	.word	0x00018750


	//   ....[12]....
        /*0104*/ 	.word	0x000187a0


	//----- nvinfo : EIATTR_MAX_THREADS
	.align		4
.L_936:
        /*0108*/ 	.byte	0x04, 0x05
        /*010a*/ 	.short	(.L_938 - .L_937)
.L_937:
        /*010c*/ 	.word	0x00000080
        /*0110*/ 	.word	0x00000001
        /*0114*/ 	.word	0x00000001


	//----- nvinfo : EIATTR_CRS_STACK_SIZE
	.align		4
.L_938:
        /*0118*/ 	.byte	0x04, 0x1e
        /*011a*/ 	.short	(.L_940 - .L_939)
.L_939:
        /*011c*/ 	.word	0x00000000


	//----- nvinfo : EIATTR_CBANK_PARAM_SIZE
	.align		4
.L_940:
        /*0120*/ 	.byte	0x03, 0x19
        /*0122*/ 	.short	0x0410


	//----- nvinfo : EIATTR_PARAM_CBANK
	.align		4
        /*0124*/ 	.byte	0x04, 0x0a
        /*0126*/ 	.short	(.L_942 - .L_941)
	.align		4
.L_941:
        /*0128*/ 	.word	index@(.nv.constant0._ZN2at6native13reduce_kernelILi128ELi4ENS0_8ReduceOpIsNS0_7MeanOpsIssssEEjsLi4ELi8EEEEEvT1_)
        /*012c*/ 	.short	0x0380
        /*012e*/ 	.short	0x0410


	//----- nvinfo : EIATTR_SW_WAR
	.align		4
.L_942:
        /*0130*/ 	.byte	0x04, 0x36
        /*0132*/ 	.short	(.L_944 - .L_943)
.L_943:
        /*0134*/ 	.word	0x00000008
.L_944:


//--------------------- .nv.info._ZN2at6native13reduce_kernelILi512ELi1ENS0_8ReduceOpIlNS0_7MeanOpsIllllEEjlLi4ELi4EEEEEvT1_ --------------------------
	.section	.nv.info._ZN2at6native13reduce_kernelILi512ELi1ENS0_8ReduceOpIlNS0_7MeanOpsIllllEEjlLi4ELi4EEEEEvT1_,"",@"SHT_CUDA_INFO"
	.sectionflags	@""
	.align	4


	//----- nvinfo : EIATTR_CUDA_API_VERSION
	.align		4
        /*0000*/ 	.byte	0x04, 0x37
        /*0002*/ 	.short	(.L_946 - .L_945)
.L_945:
        /*0004*/ 	.word	0x00000082


	//----- nvinfo : EIATTR_KPARAM_INFO
	.align		4
.L_946:
        /*0008*/ 	.byte	0x04, 0x17
        /*000a*/ 	.short	(.L_948 - .L_947)
.L_947:
        /*000c*/ 	.word	0x00000000
        /*0010*/ 	.short	0x0000
        /*0012*/ 	.short	0x0000
        /*0014*/ 	.byte	0x00, 0xf0, 0x81, 0x10


	//----- nvinfo : EIATTR_SPARSE_MMA_MASK
	.align		4
.L_948:
        /*0018*/ 	.byte	0x03, 0x50
        /*001a*/ 	.short	0x0000


	//----- nvinfo : EIATTR_MAXREG_COUNT
	.align		4
        /*001c*/ 	.byte	0x03, 0x1b
        /*001e*/ 	.short	0x0020


	//----- nvinfo : EIATTR_NUM_BARRIERS
	.align		4
        /*0020*/ 	.byte	0x02, 0x4c
        /*0022*/ 	.byte	0x01
	.zero		1


	//----- nvinfo : EIATTR_EXTERNS
	.align		4
        /*0024*/ 	.byte	0x04, 0x0f
        /*0026*/ 	.short	(.L_950 - .L_949)


	//   ....[0]....
	.align		4
.L_949:
        /*0028*/ 	.word	index@(__assertfail)


	//----- nvinfo : EIATTR_ANNOTATIONS
	.align		4
.L_950:
        /*002c*/ 	.byte	0x04, 0x55
        /*002e*/ 	.short	(.L_952 - .L_951)


	//   ....[0]....
.L_951:
        /*0030*/ 	.word	0x00000001
        /*0034*/ 	.byte	0x40, 0x01, 0x00, 0x00, 0x01, 0x00, 0x00, 0x00, 0xa0, 0x01, 0x00, 0x00, 0x01, 0x00, 0x00, 0x00
        /*0044*/ 	.byte	0x90, 0xb5, 0x00, 0x00, 0x01, 0x00, 0x00, 0x00, 0xf0, 0xea, 0x00, 0x00


	//----- nvinfo : EIATTR_MERCURY_ISA_VERSION
	.align		4
.L_952:
        /*0050*/ 	.byte	0x03, 0x5f
        /*0052*/ 	.short	0x0101


	//----- nvinfo : EIATTR_INT_WARP_WIDE_INSTR_OFFSETS
	.align		4
        /*0054*/ 	.byte	0x04, 0x31
        /*0056*/ 	.short	(.L_954 - .L_953)


	//   ....[0]....
.L_953:
        /*0058*/ 	.word	0x0000dc20


	//   ....[1]....
        /*005c*/ 	.word	0x0000dd10


	//----- nvinfo : EIATTR_COOP_GROUP_MASK_REGIDS
	.align		4
.L_954:
        /*0060*/ 	.byte	0x04, 0x29
        /*0062*/ 	.short	(.L_956 - .L_955)


	//   ....[0]....
.L_955:
        /*0064*/ 	.word	0xffffffff


	//   ....[1]....
        /*0068*/ 	.word	0xffffffff


	//   ....[2]....
        /*006c*/ 	.word	0xffffffff


	//   ....[3]....
        /*0070*/ 	.word	0xffffffff


	//----- nvinfo : EIATTR_COOP_GROUP_INSTR_OFFSETS
	.align		4
.L_956:
        /*0074*/ 	.byte	0x04, 0x28
        /*0076*/ 	.short	(.L_958 - .L_957)


	//   ....[0]....
.L_957:
        /*0078*/ 	.word	0x0000b4e0


	//   ....[1]....
        /*007c*/ 	.word	0x0000b4f0


	//   ....[2]....
        /*0080*/ 	.word	0x0000e4c0


	//   ....[3]....
        /*0084*/ 	.word	0x0000e4d0


	//----- nvinfo : EIATTR_VRC_CTA_INIT_COUNT
	.align		4
.L_958:
        /*0088*/ 	.byte	0x02, 0x4a
	.zero		1
	.zero		1


	//----- nvinfo : EIATTR_SYSCALL_OFFSETS
	.align		4
        /*008c*/ 	.byte	0x04, 0x46
        /*008e*/ 	.short	(.L_960 - .L_959)


	//   ....[0]....
.L_959:
        /*0090*/ 	.word	0x0000e7b0


	//   ....[1]....
        /*0094*/ 	.word	0x0000ea50


	//   ....[2]....
        /*0098*/ 	.word	0x0000ee10


	//   ....[3]....
        /*009c*/ 	.word	0x0000f0b0


	//----- nvinfo : EIATTR_EXIT_INSTR_OFFSETS
	.align		4
.L_960:
        /*00a0*/ 	.byte	0x04, 0x1c
        /*00a2*/ 	.short	(.L_962 - .L_961)


	//   ....[0]....
.L_961:
        /*00a4*/ 	.word	0x0000ddb0


	//   ....[1]....
        /*00a8*/ 	.word	0x0000e530


	//   ....[2]....
        /*00ac*/ 	.word	0x0000e810


	//   ....[3]....
        /*00b0*/ 	.word	0x0000e840


	//   ....[4]....
        /*00b4*/ 	.word	0x0000eab0


	//   ....[5]....
        /*00b8*/ 	.word	0x0000eae0


	//   ....[6]....
        /*00bc*/ 	.word	0x0000eb20


	//   ....[7]....
        /*00c0*/ 	.word	0x0000eb60


	//   ....[8]....
        /*00c4*/ 	.word	0x0000eba0


	//   ....[9]....
        /*00c8*/ 	.word	0x0000ee70


	//   ....[10]....
        /*00cc*/ 	.word	0x0000eea0


	//   ....[11]....
        /*00d0*/ 	.word	0x0000f110


	//   ....[12]....
        /*00d4*/ 	.word	0x0000f140


	//----- nvinfo : EIATTR_MAX_THREADS
	.align		4
.L_962:
        /*00d8*/ 	.byte	0x04, 0x05
        /*00da*/ 	.short	(.L_964 - .L_963)
.L_963:
        /*00dc*/ 	.word	0x00000200
        /*00e0*/ 	.word	0x00000001
        /*00e4*/ 	.word	0x00000001


	//----- nvinfo : EIATTR_CRS_STACK_SIZE
	.align		4
.L_964:
        /*00e8*/ 	.byte	0x04, 0x1e
        /*00ea*/ 	.short	(.L_966 - .L_965)
.L_965:
        /*00ec*/ 	.word	0x00000000


	//----- nvinfo : EIATTR_CBANK_PARAM_SIZE
	.align		4
.L_966:
        /*00f0*/ 	.byte	0x03, 0x19
        /*00f2*/ 	.short	0x0420


	//----- nvinfo : EIATTR_PARAM_CBANK
	.align		4
        /*00f4*/ 	.byte	0x04, 0x0a
        /*00f6*/ 	.short	(.L_968 - .L_967)
	.align		4
.L_967:
        /*00f8*/ 	.word	index@(.nv.constant0._ZN2at6native13reduce_kernelILi512ELi1ENS0_8ReduceOpIlNS0_7MeanOpsIllllEEjlLi4ELi4EEEEEvT1_)
        /*00fc*/ 	.short	0x0380
        /*00fe*/ 	.short	0x0420


	//----- nvinfo : EIATTR_SW_WAR
	.align		4
.L_968:
        /*0100*/ 	.byte	0x04, 0x36
        /*0102*/ 	.short	(.L_970 - .L_969)
.L_969:
        /*0104*/ 	.word	0x00000008
.L_970:


//--------------------- .nv.info._ZN2at6native13reduce_kernelILi256ELi2ENS0_8ReduceOpIlNS0_7MeanOpsIllllEEjlLi4ELi4EEEEEvT1_ --------------------------
	.section	.nv.info._ZN2at6native13reduce_kernelILi256ELi2ENS0_8ReduceOpIlNS0_7MeanOpsIllllEEjlLi4ELi4EEEEEvT1_,"",@"SHT_CUDA_INFO"
	.sectionflags	@""
	.align	4


	//----- nvinfo : EIATTR_CUDA_API_VERSION
	.align		4
        /*0000*/ 	.byte	0x04, 0x37
        /*0002*/ 	.short	(.L_972 - .L_971)
.L_971:
        /*0004*/ 	.word	0x00000082


	//----- nvinfo : EIATTR_KPARAM_INFO
	.align		4
.L_972:
        /*0008*/ 	.byte	0x04, 0x17
        /*000a*/ 	.short	(.L_974 - .L_973)
.L_973:
        /*000c*/ 	.word	0x00000000
        /*0010*/ 	.short	0x0000
        /*0012*/ 	.short	0x0000
        /*0014*/ 	.byte	0x00, 0xf0, 0x81, 0x10


	//----- nvinfo : EIATTR_SPARSE_MMA_MASK
	.align		4
.L_974:
        /*0018*/ 	.byte	0x03, 0x50
        /*001a*/ 	.short	0x0000


	//----- nvinfo : EIATTR_MAXREG_COUNT
	.align		4
        /*001c*/ 	.byte	0x03, 0x1b
        /*001e*/ 	.short	0x0040


	//----- nvinfo : EIATTR_NUM_BARRIERS
	.align		4
        /*0020*/ 	.byte	0x02, 0x4c
        /*0022*/ 	.byte	0x01
	.zero		1


	//----- nvinfo : EIATTR_EXTERNS
	.align		4
        /*0024*/ 	.byte	0x04, 0x0f
        /*0026*/ 	.short	(.L_976 - .L_975)


	//   ....[0]....
	.align		4
.L_975:
        /*0028*/ 	.word	index@(__assertfail)


	//----- nvinfo : EIATTR_MERCURY_ISA_VERSION
	.align		4
.L_976:
        /*002c*/ 	.byte	0x03, 0x5f
        /*002e*/ 	.short	0x0101


	//----- nvinfo : EIATTR_INT_WARP_WIDE_INSTR_OFFSETS
	.align		4
        /*0030*/ 	.byte	0x04, 0x31
        /*0032*/ 	.short	(.L_978 - .L_977)


	//   ....[0]....
.L_977:
        /*0034*/ 	.word	0x00010990


	//   ....[1]....
        /*0038*/ 	.word	0x00010a80


	//----- nvinfo : EIATTR_COOP_GROUP_MASK_REGIDS
	.align		4
.L_978:
        /*003c*/ 	.byte	0x04, 0x29
        /*003e*/ 	.short	(.L_980 - .L_979)


	//   ....[0]....
.L_979:
        /*0040*/ 	.word	0xffffffff


	//   ....[1]....
        /*0044*/ 	.word	0xffffffff


	//   ....[2]....
        /*0048*/ 	.word	0xffffffff


	//   ....[3]....
        /*004c*/ 	.word	0xffffffff


	//   ....[4]....
        /*0050*/ 	.word	0xffffffff


	//   ....[5]....
        /*0054*/ 	.word	0xffffffff


	//   ....[6]....
        /*0058*/ 	.word	0xffffffff


	//   ....[7]....
        /*005c*/ 	.word	0xffffffff


	//----- nvinfo : EIATTR_COOP_GROUP_INSTR_OFFSETS
	.align		4
.L_980:
        /*0060*/ 	.byte	0x04, 0x28
        /*0062*/ 	.short	(.L_982 - .L_981)


	//   ....[0]....
.L_981:
        /*0064*/ 	.word	0x0000c010


	//   ....[1]....
        /*0068*/ 	.word	0x0000c020


	//   ....[2]....
        /*006c*/ 	.word	0x0000c030


	//   ....[3]....
        /*0070*/ 	.word	0x0000c040


	//   ....[4]....
        /*0074*/ 	.word	0x00011410


	//   ....[5]....
        /*0078*/ 	.word	0x00011420


	//   ....[6]....
        /*007c*/ 	.word	0x00011430


	//   ....[7]....
        /*0080*/ 	.word	0x00011440


	//----- nvinfo : EIATTR_VRC_CTA_INIT_COUNT
	.align		4
.L_982:
        /*0084*/ 	.byte	0x02, 0x4a
	.zero		1
	.zero		1


	//----- nvinfo : EIATTR_SYSCALL_OFFSETS
	.align		4
        /*0088*/ 	.byte	0x04, 0x46
        /*008a*/ 	.short	(.L_984 - .L_983)


	//   ....[0]....
.L_983:
        /*008c*/ 	.word	0x00001480


	//   ....[1]....
        /*0090*/ 	.word	0x00011750


	//   ....[2]....
        /*0094*/ 	.word	0x00011950


	//   ....[3]....
        /*0098*/ 	.word	0x00011ba0


	//   ....[4]....
        /*009c*/ 	.word	0x00011da0


	//   ....[5]....
        /*00a0*/ 	.word	0x00012160


	//   ....[6]....
        /*00a4*/ 	.word	0x00012360


	//   ....[7]....
        /*00a8*/ 	.word	0x000125b0


	//   ....[8]....
        /*00ac*/ 	.word	0x000127b0


	//----- nvinfo : EIATTR_EXIT_INSTR_OFFSETS
	.align		4
.L_984:
        /*00b0*/ 	.byte	0x04, 0x1c
        /*00b2*/ 	.short	(.L_986 - .L_985)


	//   ....[0]....
.L_985:
        /*00b4*/ 	.word	0x00010b40


	//   ....[1]....
        /*00b8*/ 	.word	0x000114c0


	//   ....[2]....
        /*00bc*/ 	.word	0x00011620


	//   ....[3]....
        /*00c0*/ 	.word	0x000119b0


	//   ....[4]....
        /*00c4*/ 	.word	0x00011e00


	//   ....[5]....
        /*00c8*/ 	.word	0x00011e30


	//   ....[6]....
        /*00cc*/ 	.word	0x00011e60


	//   ....[7]....
        /*00d0*/ 	.word	0x00011ea0


	//   ....[8]....
        /*00d4*/ 	.word	0x00011ee0


	//   ....[9]....
        /*00d8*/ 	.word	0x00012030


	//   ....[10]....
        /*00dc*/ 	.word	0x000123c0


	//   ....[11]....
        /*00e0*/ 	.word	0x00012810


	//   ....[12]....
        /*00e4*/ 	.word	0x00012840


	//----- nvinfo : EIATTR_MAX_THREADS
	.align		4
.L_986:
        /*00e8*/ 	.byte	0x04, 0x05
        /*00ea*/ 	.short	(.L_988 - .L_987)
.L_987:
        /*00ec*/ 	.word	0x00000100
        /*00f0*/ 	.word	0x00000001
        /*00f4*/ 	.word	0x00000001


	//----- nvinfo : EIATTR_CRS_STACK_SIZE
	.align		4
.L_988:
        /*00f8*/ 	.byte	0x04, 0x1e
        /*00fa*/ 	.short	(.L_990 - .L_989)
.L_989:
        /*00fc*/ 	.word	0x00000000


	//----- nvinfo : EIATTR_CBANK_PARAM_SIZE
	.align		4
.L_990:
        /*0100*/ 	.byte	0x03, 0x19
        /*0102*/ 	.short	0x0420


	//----- nvinfo : EIATTR_PARAM_CBANK
	.align		4
        /*0104*/ 	.byte	0x04, 0x0a
        /*0106*/ 	.short	(.L_992 - .L_991)
	.align		4
.L_991:
        /*0108*/ 	.word	index@(.nv.constant0._ZN2at6native13reduce_kernelILi256ELi2ENS0_8ReduceOpIlNS0_7MeanOpsIllllEEjlLi4ELi4EEEEEvT1_)
        /*010c*/ 	.short	0x0380
        /*010e*/ 	.short	0x0420


	//----- nvinfo : EIATTR_SW_WAR
	.align		4
.L_992:
        /*0110*/ 	.byte	0x04, 0x36
        /*0112*/ 	.short	(.L_994 - .L_993)
.L_993:
        /*0114*/ 	.word	0x00000008
.L_994:


//--------------------- .nv.info._ZN2at6native13reduce_kernelILi128ELi4ENS0_8ReduceOpIlNS0_7MeanOpsIllllEEjlLi4ELi4EEEEEvT1_ --------------------------
	.section	.nv.info._ZN2at6native13reduce_kernelILi128ELi4ENS0_8ReduceOpIlNS0_7MeanOpsIllllEEjlLi4ELi4EEEEEvT1_,"",@"SHT_CUDA_INFO"
	.sectionflags	@""
	.align	4


	//----- nvinfo : EIATTR_CUDA_API_VERSION
	.align		4
        /*0000*/ 	.byte	0x04, 0x37
        /*0002*/ 	.short	(.L_996 - .L_995)
.L_995:
        /*0004*/ 	.word	0x00000082


	//----- nvinfo : EIATTR_KPARAM_INFO
	.align		4
.L_996:
        /*0008*/ 	.byte	0x04, 0x17
        /*000a*/ 	.short	(.L_998 - .L_997)
.L_997:
        /*000c*/ 	.word	0x00000000
        /*0010*/ 	.short	0x0000
        /*0012*/ 	.short	0x0000
        /*0014*/ 	.byte	0x00, 0xf0, 0x81, 0x10


	//----- nvinfo : EIATTR_SPARSE_MMA_MASK
	.align		4
.L_998:
        /*0018*/ 	.byte	0x03, 0x50
        /*001a*/ 	.short	0x0000


	//----- nvinfo : EIATTR_MAXREG_COUNT
	.align		4
        /*001c*/ 	.byte	0x03, 0x1b
        /*001e*/ 	.short	0x0080


	//----- nvinfo : EIATTR_NUM_BARRIERS
	.align		4
        /*0020*/ 	.byte	0x02, 0x4c
        /*0022*/ 	.byte	0x01
	.zero		1


	//----- nvinfo : EIATTR_EXTERNS
	.align		4
        /*0024*/ 	.byte	0x04, 0x0f
        /*0026*/ 	.short	(.L_1000 - .L_999)


	//   ....[0]....
	.align		4
.L_999:
        /*0028*/ 	.word	index@(__assertfail)


	//----- nvinfo : EIATTR_MERCURY_ISA_VERSION
	.align		4
.L_1000:
        /*002c*/ 	.byte	0x03, 0x5f
        /*002e*/ 	.short	0x0101


	//----- nvinfo : EIATTR_INT_WARP_WIDE_INSTR_OFFSETS
	.align		4
        /*0030*/ 	.byte	0x04, 0x31
        /*0032*/ 	.short	(.L_1002 - .L_1001)


	//   ....[0]....
.L_1001:
        /*0034*/ 	.word	0x00015fd0


	//   ....[1]....
        /*0038*/ 	.word	0x000160c0


	//----- nvinfo : EIATTR_COOP_GROUP_MASK_REGIDS
	.align		4
.L_1002:
        /*003c*/ 	.byte	0x04, 0x29
        /*003e*/ 	.short	(.L_1004 - .L_1003)


	//   ....[0]....
.L_1003:
        /*0040*/ 	.word	0xffffffff


	//   ....[1]....
        /*0044*/ 	.word	0xffffffff


	//   ....[2]....
        /*0048*/ 	.word	0xffffffff


	//   ....[3]....
        /*004c*/ 	.word	0xffffffff


	//   ....[4]....
        /*0050*/ 	.word	0xffffffff


	//   ....[5]....
        /*0054*/ 	.word	0xffffffff


	//   ....[6]....
        /*0058*/ 	.word	0xffffffff


	//   ....[7]....
        /*005c*/ 	.word	0xffffffff


	//   ....[8]....
        /*0060*/ 	.word	0xffffffff


	//   ....[9]....
        /*0064*/ 	.word	0xffffffff


	//   ....[10]....
        /*0068*/ 	.word	0xffffffff


	//   ....[11]....
        /*006c*/ 	.word	0xffffffff


	//   ....[12]....
        /*0070*/ 	.word	0xffffffff


	//   ....[13]....
        /*0074*/ 	.word	0xffffffff


	//   ....[14]....
        /*0078*/ 	.word	0xffffffff


	//   ....[15]....
        /*007c*/ 	.word	0xffffffff


	//----- nvinfo : EIATTR_COOP_GROUP_INSTR_OFFSETS
	.align		4
.L_1004:
        /*0080*/ 	.byte	0x04, 0x28
        /*0082*/ 	.short	(.L_1006 - .L_1005)


	//   ....[0]....
.L_1005:
        /*0084*/ 	.word	0x0000d080


	//   ....[1]....
        /*0088*/ 	.word	0x0000d090


	//   ....[2]....
        /*008c*/ 	.word	0x0000d0a0


	//   ....[3]....
        /*0090*/ 	.word	0x0000d0b0


	//   ....[4]....
        /*0094*/ 	.word	0x0000d0c0


	//   ....[5]....
        /*0098*/ 	.word	0x0000d0d0


	//   ....[6]....
        /*009c*/ 	.word	0x0000d0e0


	//   ....[7]....
        /*00a0*/ 	.word	0x0000d100


	//   ....[8]....
        /*00a4*/ 	.word	0x00016e70


	//   ....[9]....
        /*00a8*/ 	.word	0x00016e80


	//   ....[10]....
        /*00ac*/ 	.word	0x00016e90


	//   ....[11]....
        /*00b0*/ 	.word	0x00016ea0


	//   ....[12]....
        /*00b4*/ 	.word	0x00016eb0


	//   ....[13]....
        /*00b8*/ 	.word	0x00016ec0


	//   ....[14]....
        /*00bc*/ 	.word	0x00016ed0


	//   ....[15]....
        /*00c0*/ 	.word	0x00016ef0


	//----- nvinfo : EIATTR_VRC_CTA_INIT_COUNT
	.align		4
.L_1006:
        /*00c4*/ 	.byte	0x02, 0x4a
	.zero		1
	.zero		1


	//----- nvinfo : EIATTR_SYSCALL_OFFSETS
	.align		4
        /*00c8*/ 	.byte	0x04, 0x46
        /*00ca*/ 	.short	(.L_1008 - .L_1007)


	//   ....[0]....
.L_1007:
        /*00cc*/ 	.word	0x00001480


	//   ....[1]....
        /*00d0*/ 	.word	0x00017330


	//   ....[2]....
        /*00d4*/ 	.word	0x000174f0


	//   ....[3]....
        /*00d8*/ 	.word	0x000176b0


	//   ....[4]....
        /*00dc*/ 	.word	0x000178b0


	//   ....[5]....
        /*00e0*/ 	.word	0x00017b60


	//   ....[6]....
        /*00e4*/ 	.word	0x00017d20


	//   ....[7]....
        /*00e8*/ 	.word	0x00017ee0


	//   ....[8]....
        /*00ec*/ 	.word	0x000180e0


	//   ....[9]....
        /*00f0*/ 	.word	0x000185d0


	//   ....[10]....
        /*00f4*/ 	.word	0x00018790


	//   ....[11]....
        /*00f8*/ 	.word	0x00018950


	//   ....[12]....
        /*00fc*/ 	.word	0x00018b50


	//   ....[13]....
        /*0100*/ 	.word	0x00018e00


	//   ....[14]....
        /*0104*/ 	.word	0x00018fc0


	//   ....[15]....
        /*0108*/ 	.word	0x00019180


	//   ....[16]....
        /*010c*/ 	.word	0x00019380


	//----- nvinfo : EIATTR_EXIT_INSTR_OFFSETS
	.align		4
.L_1008:
        /*0110*/ 	.byte	0x04, 0x1c
        /*0112*/ 	.short	(.L_1010 - .L_1009)


	//   ....[0]....
.L_1009:
        /*0114*/ 	.word	0x00016180


	//   ....[1]....
        /*0118*/ 	.word	0x00016fa0


	//   ....[2]....
        /*011c*/ 	.word	0x00017200


	//   ....[3]....
        /*0120*/ 	.word	0x00017910


	//   ....[4]....
        /*0124*/ 	.word	0x00018140


	//   ....[5]....
        /*0128*/ 	.word	0x000181c0


	//   ....[6]....
        /*012c*/ 	.word	0x000181f0


	//   ....[7]....
        /*0130*/ 	.word	0x00018230


	//   ....[8]....
        /*0134*/ 	.word	0x00018270


	//   ....[9]....
        /*0138*/ 	.word	0x000184a0


	//   ....[10]....
        /*013c*/ 	.word	0x00018bb0


	//   ....[11]....
        /*0140*/ 	.word	0x000193e0


	//   ....[12]....
        /*0144*/ 	.word	0x00019440


	//----- nvinfo : EIATTR_MAX_THREADS
	.align		4
.L_1010:
        /*0148*/ 	.byte	0x04, 0x05
        /*014a*/ 	.short	(.L_1012 - .L_1011)
.L_1011:
        /*014c*/ 	.word	0x00000080
        /*0150*/ 	.word	0x00000001
        /*0154*/ 	.word	0x00000001


	//----- nvinfo : EIATTR_CRS_STACK_SIZE
	.align		4
.L_1012:
        /*0158*/ 	.byte	0x04, 0x1e
        /*015a*/ 	.short	(.L_1014 - .L_1013)
.L_1013:
        /*015c*/ 	.word	0x00000000


	//----- nvinfo : EIATTR_CBANK_PARAM_SIZE
	.align		4
.L_1014:
        /*0160*/ 	.byte	0x03, 0x19
        /*0162*/ 	.short	0x0420


	//----- nvinfo : EIATTR_PARAM_CBANK
	.align		4
        /*0164*/ 	.byte	0x04, 0x0a
        /*0166*/ 	.short	(.L_1016 - .L_1015)
	.align		4
.L_1015:
        /*0168*/ 	.word	index@(.nv.constant0._ZN2at6native13reduce_kernelILi128ELi4ENS0_8ReduceOpIlNS0_7MeanOpsIllllEEjlLi4ELi4EEEEEvT1_)
        /*016c*/ 	.short	0x0380
        /*016e*/ 	.short	0x0420


	//----- nvinfo : EIATTR_SW_WAR
	.align		4
.L_1016:
        /*0170*/ 	.byte	0x04, 0x36
        /*0172*/ 	.short	(.L_1018 - .L_1017)
.L_1017:
        /*0174*/ 	.word	0x00000008
.L_1018:


//--------------------- .nv.info._ZN2at6native13reduce_kernelILi512ELi1ENS0_8ReduceOpIiNS0_7MeanOpsIiiiiEEjiLi4ELi4EEEEEvT1_ --------------------------
	.section	.nv.info._ZN2at6native13reduce_kernelILi512ELi1ENS0_8ReduceOpIiNS0_7MeanOpsIiiiiEEjiLi4ELi4EEEEEvT1_,"",@"SHT_CUDA_INFO"
	.sectionflags	@""
	.align	4


	//----- nvinfo : EIATTR_CUDA_API_VERSION
	.align		4
        /*0000*/ 	.byte	0x04, 0x37
        /*0002*/ 	.short	(.L_1020 - .L_1019)
.L_1019:
        /*0004*/ 	.word	0x00000082


	//----- nvinfo : EIATTR_KPARAM_INFO
	.align		4
.L_1020:
        /*0008*/ 	.byte	0x04, 0x17
        /*000a*/ 	.short	(.L_1022 - .L_1021)
.L_1021:
        /*000c*/ 	.word	0x00000000
        /*0010*/ 	.short	0x0000
        /*0012*/ 	.short	0x0000
        /*0014*/ 	.byte	0x00, 0xf0, 0x61, 0x10


	//----- nvinfo : EIATTR_SPARSE_MMA_MASK
	.align		4
.L_1022:
        /*0018*/ 	.byte	0x03, 0x50
        /*001a*/ 	.short	0x0000


	//----- nvinfo : EIATTR_MAXREG_COUNT
	.align		4
        /*001c*/ 	.byte	0x03, 0x1b
        /*001e*/ 	.short	0x0020


	//----- nvinfo : EIATTR_NUM_BARRIERS
	.align		4
        /*0020*/ 	.byte	0x02, 0x4c
        /*0022*/ 	.byte	0x01
	.zero		1


	//----- nvinfo : EIATTR_EXTERNS
	.align		4
        /*0024*/ 	.byte	0x04, 0x0f
        /*0026*/ 	.short	(.L_1024 - .L_1023)


	//   ....[0]....
	.align		4
.L_1023:
        /*0028*/ 	.word	index@(__assertfail)


	//----- nvinfo : EIATTR_MERCURY_ISA_VERSION
	.align		4
.L_1024:
        /*002c*/ 	.byte	0x03, 0x5f
        /*002e*/ 	.short	0x0101


	//----- nvinfo : EIATTR_INT_WARP_WIDE_INSTR_OFFSETS
	.align		4
        /*0030*/ 	.byte	0x04, 0x31
        /*0032*/ 	.short	(.L_1026 - .L_1025)


	//   ....[0]....
.L_1025:
        /*0034*/ 	.word	0x0000d6a0


	//   ....[1]....
        /*0038*/ 	.word	0x0000d790


	//----- nvinfo : EIATTR_COOP_GROUP_MASK_REGIDS
	.align		4
.L_1026:
        /*003c*/ 	.byte	0x04, 0x29
        /*003e*/ 	.short	(.L_1028 - .L_1027)


	//   ....[0]....
.L_1027:
        /*0040*/ 	.word	0xffffffff


	//   ....[1]....
        /*0044*/ 	.word	0xffffffff


	//----- nvinfo : EIATTR_COOP_GROUP_INSTR_OFFSETS
	.align		4
.L_1028:
        /*0048*/ 	.byte	0x04, 0x28
        /*004a*/ 	.short	(.L_1030 - .L_1029)


	//   ....[0]....
.L_1029:
        /*004c*/ 	.word	0x0000afb0


	//   ....[1]....
        /*0050*/ 	.word	0x0000deb0


	//----- nvinfo : EIATTR_VRC_CTA_INIT_COUNT
	.align		4
.L_1030:
        /*0054*/ 	.byte	0x02, 0x4a
	.zero		1
	.zero		1


	//----- nvinfo : EIATTR_SYSCALL_OFFSETS
	.align		4
        /*0058*/ 	.byte	0x04, 0x46
        /*005a*/ 	.short	(.L_1032 - .L_1031)


	//   ....[0]....
.L_1031:
        /*005c*/ 	.word	0x0000e140


	//   ....[1]....
        /*0060*/ 	.word	0x0000e380


	//   ....[2]....
        /*0064*/ 	.word	0x0000e6d0


	//   ....[3]....
        /*0068*/ 	.word	0x0000e910


	//----- nvinfo : EIATTR_EXIT_INSTR_OFFSETS
	.align		4
.L_1032:
        /*006c*/ 	.byte	0x04, 0x1c
        /*006e*/ 	.short	(.L_1034 - .L_1033)


	//   ....[0]....
.L_1033:
        /*0070*/ 	.word	0x0000d830


	//   ....[1]....
        /*0074*/ 	.word	0x0000df00


	//   ....[2]....
        /*0078*/ 	.word	0x0000e190


	//   ....[3]....
        /*007c*/ 	.word	0x0000e1b0


	//   ....[4]....
        /*0080*/ 	.word	0x0000e3d0


	//   ....[5]....
        /*0084*/ 	.word	0x0000e3f0


	//   ....[6]....
        /*0088*/ 	.word	0x0000e420


	//   ....[7]....
        /*008c*/ 	.word	0x0000e460


	//   ....[8]....
        /*0090*/ 	.word	0x0000e4a0


	//   ....[9]....
        /*0094*/ 	.word	0x0000e720


	//   ....[10]....
        /*0098*/ 	.word	0x0000e740


	//   ....[11]....
        /*009c*/ 	.word	0x0000e960


	//   ....[12]....
        /*00a0*/ 	.word	0x0000e980


	//----- nvinfo : EIATTR_MAX_THREADS
	.align		4
.L_1034:
        /*00a4*/ 	.byte	0x04, 0x05
        /*00a6*/ 	.short	(.L_1036 - .L_1035)
.L_1035:
        /*00a8*/ 	.word	0x00000200
        /*00ac*/ 	.word	0x00000001
        /*00b0*/ 	.word	0x00000001


	//----- nvinfo : EIATTR_CRS_STACK_SIZE
	.align		4
.L_1036:
        /*00b4*/ 	.byte	0x04, 0x1e
        /*00b6*/ 	.short	(.L_1038 - .L_1037)
.L_1037:
        /*00b8*/ 	.word	0x00000000


	//----- nvinfo : EIATTR_CBANK_PARAM_SIZE
	.align		4
.L_1038:
        /*00bc*/ 	.byte	0x03, 0x19
        /*00be*/ 	.short	0x0418


	//----- nvinfo : EIATTR_PARAM_CBANK
	.align		4
        /*00c0*/ 	.byte	0x04, 0x0a
        /*00c2*/ 	.short	(.L_1040 - .L_1039)
	.align		4
.L_1039:
        /*00c4*/ 	.word	index@(.nv.constant0._ZN2at6native13reduce_kernelILi512ELi1ENS0_8ReduceOpIiNS0_7MeanOpsIiiiiEEjiLi4ELi4EEEEEvT1_)
        /*00c8*/ 	.short	0x0380
        /*00ca*/ 	.short	0x0418


	//----- nvinfo : EIATTR_SW_WAR
	.align		4
.L_1040:
        /*00cc*/ 	.byte	0x04, 0x36
        /*00ce*/ 	.short	(.L_1042 - .L_1041)
.L_1041:
        /*00d0*/ 	.word	0x00000008
.L_1042:


//--------------------- .nv.info._ZN2at6native13reduce_kernelILi256ELi2ENS0_8ReduceOpIiNS0_7MeanOpsIiiiiEEjiLi4ELi4EEEEEvT1_ --------------------------
	.section	.nv.info._ZN2at6native13reduce_kernelILi256ELi2ENS0_8ReduceOpIiNS0_7MeanOpsIiiiiEEjiLi4ELi4EEEEEvT1_,"",@"SHT_CUDA_INFO"
	.sectionflags	@""
	.align	4


	//----- nvinfo : EIATTR_CUDA_API_VERSION
	.align		4
        /*0000*/ 	.byte	0x04, 0x37
        /*0002*/ 	.short	(.L_1044 - .L_1043)
.L_1043:
        /*0004*/ 	.word	0x00000082


	//----- nvinfo : EIATTR_KPARAM_INFO
	.align		4
.L_1044:
        /*0008*/ 	.byte	0x04, 0x17
        /*000a*/ 	.short	(.L_1046 - .L_1045)
.L_1045:
        /*000c*/ 	.word	0x00000000
        /*0010*/ 	.short	0x0000
        /*0012*/ 	.short	0x0000
        /*0014*/ 	.byte	0x00, 0xf0, 0x61, 0x10


	//----- nvinfo : EIATTR_SPARSE_MMA_MASK
	.align		4
.L_1046:
        /*0018*/ 	.byte	0x03, 0x50
        /*001a*/ 	.short	0x0000


	//----- nvinfo : EIATTR_MAXREG_COUNT
	.align		4
        /*001c*/ 	.byte	0x03, 0x1b
        /*001e*/ 	.short	0x0040


	//----- nvinfo : EIATTR_NUM_BARRIERS
	.align		4
        /*0020*/ 	.byte	0x02, 0x4c
        /*0022*/ 	.byte	0x01
	.zero		1


	//----- nvinfo : EIATTR_EXTERNS
	.align		4
        /*0024*/ 	.byte	0x04, 0x0f
        /*0026*/ 	.short	(.L_1048 - .L_1047)


	//   ....[0]....
	.align		4
.L_1047:
        /*0028*/ 	.word	index@(__assertfail)


	//----- nvinfo : EIATTR_MERCURY_ISA_VERSION
	.align		4
.L_1048:
        /*002c*/ 	.byte	0x03, 0x5f
        /*002e*/ 	.short	0x0101


	//----- nvinfo : EIATTR_INT_WARP_WIDE_INSTR_OFFSETS
	.align		4
        /*0030*/ 	.byte	0x04, 0x31
        /*0032*/ 	.short	(.L_1050 - .L_1049)


	//   ....[0]....
.L_1049:
        /*0034*/ 	.word	0x00010060


	//   ....[1]....
        /*0038*/ 	.word	0x00010150


	//----- nvinfo : EIATTR_COOP_GROUP_MASK_REGIDS
	.align		4
.L_1050:
        /*003c*/ 	.byte	0x04, 0x29
        /*003e*/ 	.short	(.L_1052 - .L_1051)


	//   ....[0]....
.L_1051:
        /*0040*/ 	.word	0xffffffff


	//   ....[1]....
        /*0044*/ 	.word	0xffffffff


	//   ....[2]....
        /*0048*/ 	.word	0xffffffff


	//   ....[3]....
        /*004c*/ 	.word	0xffffffff


	//----- nvinfo : EIATTR_COOP_GROUP_INSTR_OFFSETS
	.align		4
.L_1052:
        /*0050*/ 	.byte	0x04, 0x28
        /*0052*/ 	.short	(.L_1054 - .L_1053)


	//   ....[0]....
.L_1053:
        /*0054*/ 	.word	0x0000b710


	//   ....[1]....
        /*0058*/ 	.word	0x0000b720


	//   ....[2]....
        /*005c*/ 	.word	0x00010930


	//   ....[3]....
        /*0060*/ 	.word	0x00010940


	//----- nvinfo : EIATTR_VRC_CTA_INIT_COUNT
	.align		4
.L_1054:
        /*0064*/ 	.byte	0x02, 0x4a
	.zero		1
	.zero		1


	//----- nvinfo : EIATTR_SYSCALL_OFFSETS
	.align		4
        /*0068*/ 	.byte	0x04, 0x46
        /*006a*/ 	.short	(.L_1056 - .L_1055)


	//   ....[0]....
.L_1055:
        /*006c*/ 	.word	0x00001470


	//   ....[1]....
        /*0070*/ 	.word	0x00010c10


	//   ....[2]....
        /*0074*/ 	.word	0x00010db0


	//   ....[3]....
        /*0078*/ 	.word	0x00010fd0


	//   ....[4]....
        /*007c*/ 	.word	0x00011170


	//   ....[5]....
        /*0080*/ 	.word	0x00011500


	//   ....[6]....
        /*0084*/ 	.word	0x000116a0


	//   ....[7]....
        /*0088*/ 	.word	0x000118c0


	//   ....[8]....
        /*008c*/ 	.word	0x00011a60


	//----- nvinfo : EIATTR_EXIT_INSTR_OFFSETS
	.align		4
.L_1056:
        /*0090*/ 	.byte	0x04, 0x1c
        /*0092*/ 	.short	(.L_1058 - .L_1057)


	//   ....[0]....
.L_1057:
        /*0094*/ 	.word	0x00010210


	//   ....[1]....
        /*0098*/ 	.word	0x000109a0


	//   ....[2]....
        /*009c*/ 	.word	0x00010ae0


	//   ....[3]....
        /*00a0*/ 	.word	0x00010e00


	//   ....[4]....
        /*00a4*/ 	.word	0x000111c0


	//   ....[5]....
        /*00a8*/ 	.word	0x000111f0


	//   ....[6]....
        /*00ac*/ 	.word	0x00011220


	//   ....[7]....
        /*00b0*/ 	.word	0x00011260


	//   ....[8]....
        /*00b4*/ 	.word	0x000112a0


	//   ....[9]....
        /*00b8*/ 	.word	0x000113d0


	//   ....[10]....
        /*00bc*/ 	.word	0x000116f0


	//   ....[11]....
        /*00c0*/ 	.word	0x00011ab0


	//   ....[12]....
        /*00c4*/ 	.word	0x00011ae0


	//----- nvinfo : EIATTR_MAX_THREADS
	.align		4
.L_1058:
        /*00c8*/ 	.byte	0x04, 0x05
        /*00ca*/ 	.short	(.L_1060 - .L_1059)
.L_1059:
        /*00cc*/ 	.word	0x00000100
        /*00d0*/ 	.word	0x00000001
        /*00d4*/ 	.word	0x00000001


	//----- nvinfo : EIATTR_CRS_STACK_SIZE
	.align		4
.L_1060:
        /*00d8*/ 	.byte	0x04, 0x1e
        /*00da*/ 	.short	(.L_1062 - .L_1061)
.L_1061:
        /*00dc*/ 	.word	0x00000000


	//----- nvinfo : EIATTR_CBANK_PARAM_SIZE
	.align		4
.L_1062:
        /*00e0*/ 	.byte	0x03, 0x19
        /*00e2*/ 	.short	0x0418


	//----- nvinfo : EIATTR_PARAM_CBANK
	.align		4
        /*00e4*/ 	.byte	0x04, 0x0a
        /*00e6*/ 	.short	(.L_1064 - .L_1063)
	.align		4
.L_1063:
        /*00e8*/ 	.word	index@(.nv.constant0._ZN2at6native13reduce_kernelILi256ELi2ENS0_8ReduceOpIiNS0_7MeanOpsIiiiiEEjiLi4ELi4EEEEEvT1_)
        /*00ec*/ 	.short	0x0380
        /*00ee*/ 	.short	0x0418


	//----- nvinfo : EIATTR_SW_WAR
	.align		4
.L_1064:
        /*00f0*/ 	.byte	0x04, 0x36
        /*00f2*/ 	.short	(.L_1066 - .L_1065)
.L_1065:
        /*00f4*/ 	.word	0x00000008
.L_1066:


//--------------------- .nv.info._ZN2at6native13reduce_kernelILi128ELi4ENS0_8ReduceOpIiNS0_7MeanOpsIiiiiEEjiLi4ELi4EEEEEvT1_ --------------------------
	.section	.nv.info._ZN2at6native13reduce_kernelILi128ELi4ENS0_8ReduceOpIiNS0_7MeanOpsIiiiiEEjiLi4ELi4EEEEEvT1_,"",@"SHT_CUDA_INFO"
	.sectionflags	@""
	.align	4


	//----- nvinfo : EIATTR_CUDA_API_VERSION
	.align		4
        /*0000*/ 	.byte	0x04, 0x37
        /*0002*/ 	.short	(.L_1068 - .L_1067)
.L_1067:
        /*0004*/ 	.word	0x00000082


	//----- nvinfo : EIATTR_KPARAM_INFO
	.align		4
.L_1068:
        /*0008*/ 	.byte	0x04, 0x17
        /*000a*/ 	.short	(.L_1070 - .L_1069)
.L_1069:
        /*000c*/ 	.word	0x00000000
        /*0010*/ 	.short	0x0000
        /*0012*/ 	.short	0x0000
        /*0014*/ 	.byte	0x00, 0xf0, 0x61, 0x10


	//----- nvinfo : EIATTR_SPARSE_MMA_MASK
	.align		4
.L_1070:
        /*0018*/ 	.byte	0x03, 0x50
        /*001a*/ 	.short	0x0000


	//----- nvinfo : EIATTR_MAXREG_COUNT
	.align		4
        /*001c*/ 	.byte	0x03, 0x1b
        /*001e*/ 	.short	0x0080


	//----- nvinfo : EIATTR_NUM_BARRIERS
	.align		4
        /*0020*/ 	.byte	0x02, 0x4c
        /*0022*/ 	.byte	0x01
	.zero		1


	//----- nvinfo : EIATTR_EXTERNS
	.align		4
        /*0024*/ 	.byte	0x04, 0x0f
        /*0026*/ 	.short	(.L_1072 - .L_1071)


	//   ....[0]....
	.align		4
.L_1071:
        /*0028*/ 	.word	index@(__assertfail)


	//----- nvinfo : EIATTR_MERCURY_ISA_VERSION
	.align		4
.L_1072:
        /*002c*/ 	.byte	0x03, 0x5f
        /*002e*/ 	.short	0x0101


	//----- nvinfo : EIATTR_INT_WARP_WIDE_INSTR_OFFSETS
	.align		4
        /*0030*/ 	.byte	0x04, 0x31
        /*0032*/ 	.short	(.L_1074 - .L_1073)


	//   ....[0]....
.L_1073:
        /*0034*/ 	.word	0x00014c60


	//   ....[1]....
        /*0038*/ 	.word	0x00014d50


	//----- nvinfo : EIATTR_COOP_GROUP_MASK_REGIDS
	.align		4
.L_1074:
        /*003c*/ 	.byte	0x04, 0x29
        /*003e*/ 	.short	(.L_1076 - .L_1075)


	//   ....[0]....
.L_1075:
        /*0040*/ 	.word	0xffffffff


	//   ....[1]....
        /*0044*/ 	.word	0xffffffff


	//   ....[2]....
        /*0048*/ 	.word	0xffffffff


	//   ....[3]....
        /*004c*/ 	.word	0xffffffff


	//   ....[4]....
        /*0050*/ 	.word	0xffffffff


	//   ....[5]....
        /*0054*/ 	.word	0xffffffff


	//   ....[6]....
        /*0058*/ 	.word	0xffffffff


	//   ....[7]....
        /*005c*/ 	.word	0xffffffff


	//----- nvinfo : EIATTR_COOP_GROUP_INSTR_OFFSETS
	.align		4
.L_1076:
        /*0060*/ 	.byte	0x04, 0x28
        /*0062*/ 	.short	(.L_1078 - .L_1077)


	//   ....[0]....
.L_1077:
        /*0064*/ 	.word	0x0000bdc0


	//   ....[1]....
        /*0068*/ 	.word	0x0000bdd0


	//   ....[2]....
        /*006c*/ 	.word	0x0000bde0


	//   ....[3]....
        /*0070*/ 	.word	0x0000bdf0


	//   ....[4]....
        /*0074*/ 	.word	0x00015670


	//   ....[5]....
        /*0078*/ 	.word	0x00015680


	//   ....[6]....
        /*007c*/ 	.word	0x00015690


	//   ....[7]....
        /*0080*/ 	.word	0x000156a0


	//----- nvinfo : EIATTR_VRC_CTA_INIT_COUNT
	.align		4
.L_1078:
        /*0084*/ 	.byte	0x02, 0x4a
	.zero		1
	.zero		1


	//----- nvinfo : EIATTR_SYSCALL_OFFSETS
	.align		4
        /*0088*/ 	.byte	0x04, 0x46
        /*008a*/ 	.short	(.L_1080 - .L_1079)


	//   ....[0]....
.L_1079:
        /*008c*/ 	.word	0x00001490


	//   ....[1]....
        /*0090*/ 	.word	0x00015a30


	//   ....[2]....
        /*0094*/ 	.word	0x00015bc0


	//   ....[3]....
        /*0098*/ 	.word	0x00015d50


	//   ....[4]....
        /*009c*/ 	.word	0x00015ef0


	//   ....[5]....
        /*00a0*/ 	.word	0x00016150


	//   ....[6]....
        /*00a4*/ 	.word	0x000162e0


	//   ....[7]....
        /*00a8*/ 	.word	0x00016470


	//   ....[8]....
        /*00ac*/ 	.word	0x00016610


	//   ....[9]....
        /*00b0*/ 	.word	0x00016a60


	//   ....[10]....
        /*00b4*/ 	.word	0x00016bf0


	//   ....[11]....
        /*00b8*/ 	.word	0x00016d80


	//   ....[12]....
        /*00bc*/ 	.word	0x00016f20


	//   ....[13]....
        /*00c0*/ 	.word	0x00017180


	//   ....[14]....
        /*00c4*/ 	.word	0x00017310


	//   ....[15]....
        /*00c8*/ 	.word	0x000174a0


	//   ....[16]....
        /*00cc*/ 	.word	0x00017640


	//----- nvinfo : EIATTR_EXIT_INSTR_OFFSETS
	.align		4
.L_1080:
        /*00d0*/ 	.byte	0x04, 0x1c
        /*00d2*/ 	.short	(.L_1082 - .L_1081)


	//   ....[0]....
.L_1081:
        /*00d4*/ 	.word	0x00014e10


	//   ....[1]....
        /*00d8*/ 	.word	0x00015720


	//   ....[2]....
        /*00dc*/ 	.word	0x00015900


	//   ....[3]....
        /*00e0*/ 	.word	0x00015f40


	//   ....[4]....
        /*00e4*/ 	.word	0x00016660


	//   ....[5]....
        /*00e8*/ 	.word	0x000166b0


	//   ....[6]....
        /*00ec*/ 	.word	0x000166e0


	//   ....[7]....
        /*00f0*/ 	.word	0x00016720


	//   ....[8]....
        /*00f4*/ 	.word	0x00016760


	//   ....[9]....
        /*00f8*/ 	.word	0x00016930


	//   ....[10]....
        /*00fc*/ 	.word	0x00016f70


	//   ....[11]....
        /*0100*/ 	.word	0x00017690


	//   ....[12]....
        /*0104*/ 	.word	0x000176e0


	//----- nvinfo : EIATTR_MAX_THREADS
	.align		4
.L_1082:
        /*0108*/ 	.byte	0x04, 0x05
        /*010a*/ 	.short	(.L_1084 - .L_1083)
.L_1083:
        /*010c*/ 	.word	0x00000080
        /*0110*/ 	.word	0x00000001
        /*0114*/ 	.word	0x00000001


	//----- nvinfo : EIATTR_CRS_STACK_SIZE
	.align		4
.L_1084:
        /*0118*/ 	.byte	0x04, 0x1e
        /*011a*/ 	.short	(.L_1086 - .L_1085)
.L_1085:
        /*011c*/ 	.word	0x00000000


	//----- nvinfo : EIATTR_CBANK_PARAM_SIZE
	.align		4
.L_1086:
        /*0120*/ 	.byte	0x03, 0x19
        /*0122*/ 	.short	0x0418


	//----- nvinfo : EIATTR_PARAM_CBANK
	.align		4
        /*0124*/ 	.byte	0x04, 0x0a
        /*0126*/ 	.short	(.L_1088 - .L_1087)
	.align		4
.L_1087:
        /*0128*/ 	.word	index@(.nv.constant0._ZN2at6native13reduce_kernelILi128ELi4ENS0_8ReduceOpIiNS0_7MeanOpsIiiiiEEjiLi4ELi4EEEEEvT1_)
        /*012c*/ 	.short	0x0380
        /*012e*/ 	.short	0x0418


	//----- nvinfo : EIATTR_SW_WAR
	.align		4
.L_1088:
        /*0130*/ 	.byte	0x04, 0x36
        /*0132*/ 	.short	(.L_1090 - .L_1089)
.L_1089:
        /*0134*/ 	.word	0x00000008
.L_1090:


//--------------------- .nv.info._ZN2at6native13reduce_kernelILi512ELi1ENS0_8ReduceOpIaNS0_7MeanOpsIaaaaEEjaLi4ELi4EEEEEvT1_ --------------------------
	.section	.nv.info._ZN2at6native13reduce_kernelILi512ELi1ENS0_8ReduceOpIaNS0_7MeanOpsIaaaaEEjaLi4ELi4EEEEEvT1_,"",@"SHT_CUDA_INFO"
	.sectionflags	@""
	.align	4


	//----- nvinfo : EIATTR_CUDA_API_VERSION
	.align		4
        /*0000*/ 	.byte	0x04, 0x37
        /*0002*/ 	.short	(.L_1092 - .L_1091)
.L_1091:
        /*0004*/ 	.word	0x00000082


	//----- nvinfo : EIATTR_KPARAM_INFO
	.align		4
.L_1092:
        /*0008*/ 	.byte	0x04, 0x17
        /*000a*/ 	.short	(.L_1094 - .L_1093)
.L_1093:
        /*000c*/ 	.word	0x00000000
        /*0010*/ 	.short	0x0000
        /*0012*/ 	.short	0x0000
        /*0014*/ 	.byte	0x00, 0xf0, 0x41, 0x10


	//----- nvinfo : EIATTR_SPARSE_MMA_MASK
	.align		4
.L_1094:
        /*0018*/ 	.byte	0x03, 0x50
        /*001a*/ 	.short	0x0000


	//----- nvinfo : EIATTR_MAXREG_COUNT
	.align		4
        /*001c*/ 	.byte	0x03, 0x1b
        /*001e*/ 	.short	0x0020


	//----- nvinfo : EIATTR_NUM_BARRIERS
	.align		4
        /*0020*/ 	.byte	0x02, 0x4c
        /*0022*/ 	.byte	0x01
	.zero		1


	//----- nvinfo : EIATTR_EXTERNS
	.align		4
        /*0024*/ 	.byte	0x04, 0x0f
        /*0026*/ 	.short	(.L_1096 - .L_1095)


	//   ....[0]....
	.align		4
.L_1095:
        /*0028*/ 	.word	index@(__assertfail)


	//----- nvinfo : EIATTR_MERCURY_ISA_VERSION
	.align		4
.L_1096:
        /*002c*/ 	.byte	0x03, 0x5f
        /*002e*/ 	.short	0x0101


	//----- nvinfo : EIATTR_INT_WARP_WIDE_INSTR_OFFSETS
	.align		4
        /*0030*/ 	.byte	0x04, 0x31
        /*0032*/ 	.short	(.L_1098 - .L_1097)


	//   ....[0]....
.L_1097:
        /*0034*/ 	.word	0x0000d660


	//   ....[1]....
        /*0038*/ 	.word	0x0000d750


	//----- nvinfo : EIATTR_COOP_GROUP_MASK_REGIDS
	.align		4
.L_1098:
        /*003c*/ 	.byte	0x04, 0x29
        /*003e*/ 	.short	(.L_1100 - .L_1099)


	//   ....[0]....
.L_1099:
        /*0040*/ 	.word	0xffffffff


	//   ....[1]....
        /*0044*/ 	.word	0xffffffff


	//----- nvinfo : EIATTR_COOP_GROUP_INSTR_OFFSETS
	.align		4
.L_1100:
        /*0048*/ 	.byte	0x04, 0x28
        /*004a*/ 	.short	(.L_1102 - .L_1101)


	//   ....[0]....
.L_1101:
        /*004c*/ 	.word	0x0000af60


	//   ....[1]....
        /*0050*/ 	.word	0x0000deb0


	//----- nvinfo : EIATTR_VRC_CTA_INIT_COUNT
	.align		4
.L_1102:
        /*0054*/ 	.byte	0x02, 0x4a
	.zero		1
	.zero		1


	//----- nvinfo : EIATTR_SYSCALL_OFFSETS
	.align		4
        /*0058*/ 	.byte	0x04, 0x46
        /*005a*/ 	.short	(.L_1104 - .L_1103)


	//   ....[0]....
.L_1103:
        /*005c*/ 	.word	0x0000e180


	//   ....[1]....
        /*0060*/ 	.word	0x0000e3f0


	//   ....[2]....
        /*0064*/ 	.word	0x0000e770


	//   ....[3]....
        /*0068*/ 	.word	0x0000e9e0


	//----- nvinfo : EIATTR_EXIT_INSTR_OFFSETS
	.align		4
.L_1104:
        /*006c*/ 	.byte	0x04, 0x1c
        /*006e*/ 	.short	(.L_1106 - .L_1105)


	//   ....[0]....
.L_1105:
        /*0070*/ 	.word	0x0000d7f0


	//   ....[1]....
        /*0074*/ 	.word	0x0000df10


	//   ....[2]....
        /*0078*/ 	.word	0x0000e1d0


	//   ....[3]....
        /*007c*/ 	.word	0x0000e1f0


	//   ....[4]....
        /*0080*/ 	.word	0x0000e440


	//   ....[5]....
        /*0084*/ 	.word	0x0000e460


	//   ....[6]....
        /*0088*/ 	.word	0x0000e490


	//   ....[7]....
        /*008c*/ 	.word	0x0000e4d0


	//   ....[8]....
        /*0090*/ 	.word	0x0000e510


	//   ....[9]....
        /*0094*/ 	.word	0x0000e7c0


	//   ....[10]....
        /*0098*/ 	.word	0x0000e7e0


	//   ....[11]....
        /*009c*/ 	.word	0x0000ea30


	//   ....[12]....
        /*00a0*/ 	.word	0x0000ea50


	//----- nvinfo : EIATTR_MAX_THREADS
	.align		4
.L_1106:
        /*00a4*/ 	.byte	0x04, 0x05
        /*00a6*/ 	.short	(.L_1108 - .L_1107)
.L_1107:
        /*00a8*/ 	.word	0x00000200
        /*00ac*/ 	.word	0x00000001
        /*00b0*/ 	.word	0x00000001


	//----- nvinfo : EIATTR_CRS_STACK_SIZE
	.align		4
.L_1108:
        /*00b4*/ 	.byte	0x04, 0x1e
        /*00b6*/ 	.short	(.L_1110 - .L_1109)
.L_1109:
        /*00b8*/ 	.word	0x00000000


	//----- nvinfo : EIATTR_CBANK_PARAM_SIZE
	.align		4
.L_1110:
        /*00bc*/ 	.byte	0x03, 0x19
        /*00be*/ 	.short	0x0410


	//----- nvinfo : EIATTR_PARAM_CBANK
	.align		4
        /*00c0*/ 	.byte	0x04, 0x0a
        /*00c2*/ 	.short	(.L_1112 - .L_1111)
	.align		4
.L_1111:
        /*00c4*/ 	.word	index@(.nv.constant0._ZN2at6native13reduce_kernelILi512ELi1ENS0_8ReduceOpIaNS0_7MeanOpsIaaaaEEjaLi4ELi4EEEEEvT1_)
        /*00c8*/ 	.short	0x0380
        /*00ca*/ 	.short	0x0410


	//----- nvinfo : EIATTR_SW_WAR
	.align		4
.L_1112:
        /*00cc*/ 	.byte	0x04, 0x36
        /*00ce*/ 	.short	(.L_1114 - .L_1113)
.L_1113:
        /*00d0*/ 	.word	0x00000008
.L_1114:


//--------------------- .nv.info._ZN2at6native13reduce_kernelILi256ELi2ENS0_8ReduceOpIaNS0_7MeanOpsIaaaaEEjaLi4ELi4EEEEEvT1_ --------------------------
	.section	.nv.info._ZN2at6native13reduce_kernelILi256ELi2ENS0_8ReduceOpIaNS0_7MeanOpsIaaaaEEjaLi4ELi4EEEEEvT1_,"",@"SHT_CUDA_INFO"
	.sectionflags	@""
	.align	4


	//----- nvinfo : EIATTR_CUDA_API_VERSION
	.align		4
        /*0000*/ 	.byte	0x04, 0x37
        /*0002*/ 	.short	(.L_1116 - .L_1115)
.L_1115:
        /*0004*/ 	.word	0x00000082


	//----- nvinfo : EIATTR_KPARAM_INFO
	.align		4
.L_1116:
        /*0008*/ 	.byte	0x04, 0x17
        /*000a*/ 	.short	(.L_1118 - .L_1117)
.L_1117:
        /*000c*/ 	.word	0x00000000
        /*0010*/ 	.short	0x0000
        /*0012*/ 	.short	0x0000
        /*0014*/ 	.byte	0x00, 0xf0, 0x41, 0x10


	//----- nvinfo : EIATTR_SPARSE_MMA_MASK
	.align		4
.L_1118:
        /*0018*/ 	.byte	0x03, 0x50
        /*001a*/ 	.short	0x0000


	//----- nvinfo : EIATTR_MAXREG_COUNT
	.align		4
        /*001c*/ 	.byte	0x03, 0x1b
        /*001e*/ 	.short	0x0040


	//----- nvinfo : EIATTR_NUM_BARRIERS
	.align		4
        /*0020*/ 	.byte	0x02, 0x4c
        /*0022*/ 	.byte	0x01
	.zero		1


	//----- nvinfo : EIATTR_EXTERNS
	.align		4
        /*0024*/ 	.byte	0x04, 0x0f
        /*0026*/ 	.short	(.L_1120 - .L_1119)


	//   ....[0]....
	.align		4
.L_1119:
        /*0028*/ 	.word	index@(__assertfail)


	//----- nvinfo : EIATTR_MERCURY_ISA_VERSION
	.align		4
.L_1120:
        /*002c*/ 	.byte	0x03, 0x5f
        /*002e*/ 	.short	0x0101


	//----- nvinfo : EIATTR_INT_WARP_WIDE_INSTR_OFFSETS
	.align		4
        /*0030*/ 	.byte	0x04, 0x31
        /*0032*/ 	.short	(.L_1122 - .L_1121)


	//   ....[0]....
.L_1121:
        /*0034*/ 	.word	0x00010820


	//   ....[1]....
        /*0038*/ 	.word	0x00010910


	//----- nvinfo : EIATTR_COOP_GROUP_MASK_REGIDS
	.align		4
.L_1122:
        /*003c*/ 	.byte	0x04, 0x29
        /*003e*/ 	.short	(.L_1124 - .L_1123)


	//   ....[0]....
.L_1123:
        /*0040*/ 	.word	0xffffffff


	//   ....[1]....
        /*0044*/ 	.word	0xffffffff


	//   ....[2]....
        /*0048*/ 	.word	0xffffffff


	//   ....[3]....
        /*004c*/ 	.word	0xffffffff


	//----- nvinfo : EIATTR_COOP_GROUP_INSTR_OFFSETS
	.align		4
.L_1124:
        /*0050*/ 	.byte	0x04, 0x28
        /*0052*/ 	.short	(.L_1126 - .L_1125)


	//   ....[0]....
.L_1125:
        /*0054*/ 	.word	0x0000bed0


	//   ....[1]....
        /*0058*/ 	.word	0x0000bee0


	//   ....[2]....
        /*005c*/ 	.word	0x000112a0


	//   ....[3]....
        /*0060*/ 	.word	0x000112b0


	//----- nvinfo : EIATTR_VRC_CTA_INIT_COUNT
	.align		4
.L_1126:
        /*0064*/ 	.byte	0x02, 0x4a
	.zero		1
	.zero		1


	//----- nvinfo : EIATTR_SYSCALL_OFFSETS
	.align		4
        /*0068*/ 	.byte	0x04, 0x46
        /*006a*/ 	.short	(.L_1128 - .L_1127)


	//   ....[0]....
.L_1127:
        /*006c*/ 	.word	0x00001460


	//   ....[1]....
        /*0070*/ 	.word	0x000115c0


	//   ....[2]....
        /*0074*/ 	.word	0x00011780


	//   ....[3]....
        /*0078*/ 	.word	0x000119d0


	//   ....[4]....
        /*007c*/ 	.word	0x00011b90


	//   ....[5]....
        /*0080*/ 	.word	0x00011f50


	//   ....[6]....
        /*0084*/ 	.word	0x00012110


	//   ....[7]....
        /*0088*/ 	.word	0x00012360


	//   ....[8]....
        /*008c*/ 	.word	0x00012520


	//----- nvinfo : EIATTR_EXIT_INSTR_OFFSETS
	.align		4
.L_1128:
        /*0090*/ 	.byte	0x04, 0x1c
        /*0092*/ 	.short	(.L_1130 - .L_1129)


	//   ....[0]....
.L_1129:
        /*0094*/ 	.word	0x000109d0


	//   ....[1]....
        /*0098*/ 	.word	0x00011320


	//   ....[2]....
        /*009c*/ 	.word	0x00011480


	//   ....[3]....
        /*00a0*/ 	.word	0x000117d0


	//   ....[4]....
        /*00a4*/ 	.word	0x00011be0


	//   ....[5]....
        /*00a8*/ 	.word	0x00011c10


	//   ....[6]....
        /*00ac*/ 	.word	0x00011c40


	//   ....[7]....
        /*00b0*/ 	.word	0x00011c80


	//   ....[8]....
        /*00b4*/ 	.word	0x00011cc0


	//   ....[9]....
        /*00b8*/ 	.word	0x00011e10


	//   ....[10]....
        /*00bc*/ 	.word	0x00012160


	//   ....[11]....
        /*00c0*/ 	.word	0x00012570


	//   ....[12]....
        /*00c4*/ 	.word	0x000125a0


	//----- nvinfo : EIATTR_MAX_THREADS
	.align		4
.L_1130:
        /*00c8*/ 	.byte	0x04, 0x05
        /*00ca*/ 	.short	(.L_1132 - .L_1131)
.L_1131:
        /*00cc*/ 	.word	0x00000100
        /*00d0*/ 	.word	0x00000001
        /*00d4*/ 	.word	0x00000001


	//----- nvinfo : EIATTR_CRS_STACK_SIZE
	.align		4
.L_1132:
        /*00d8*/ 	.byte	0x04, 0x1e
        /*00da*/ 	.short	(.L_1134 - .L_1133)
.L_1133:
        /*00dc*/ 	.word	0x00000000


	//----- nvinfo : EIATTR_CBANK_PARAM_SIZE
	.align		4
.L_1134:
        /*00e0*/ 	.byte	0x03, 0x19
        /*00e2*/ 	.short	0x0410


	//----- nvinfo : EIATTR_PARAM_CBANK
	.align		4
        /*00e4*/ 	.byte	0x04, 0x0a
        /*00e6*/ 	.short	(.L_1136 - .L_1135)
	.align		4
.L_1135:
        /*00e8*/ 	.word	index@(.nv.constant0._ZN2at6native13reduce_kernelILi256ELi2ENS0_8ReduceOpIaNS0_7MeanOpsIaaaaEEjaLi4ELi4EEEEEvT1_)
        /*00ec*/ 	.short	0x0380
        /*00ee*/ 	.short	0x0410


	//----- nvinfo : EIATTR_SW_WAR
	.align		4
.L_1136:
        /*00f0*/ 	.byte	0x04, 0x36
        /*00f2*/ 	.short	(.L_1138 - .L_1137)
.L_1137:
        /*00f4*/ 	.word	0x00000008
.L_1138:


//--------------------- .nv.info._ZN2at6native13reduce_kernelILi128ELi4ENS0_8ReduceOpIaNS0_7MeanOpsIaaaaEEjaLi4ELi4EEEEEvT1_ --------------------------
	.section	.nv.info._ZN2at6native13reduce_kernelILi128ELi4ENS0_8ReduceOpIaNS0_7MeanOpsIaaaaEEjaLi4ELi4EEEEEvT1_,"",@"SHT_CUDA_INFO"
	.sectionflags	@""
	.align	4


	//----- nvinfo : EIATTR_CUDA_API_VERSION
	.align		4
        /*0000*/ 	.byte	0x04, 0x37
        /*0002*/ 	.short	(.L_1140 - .L_1139)
.L_1139:
        /*0004*/ 	.word	0x00000082


	//----- nvinfo : EIATTR_KPARAM_INFO
	.align		4
.L_1140:
        /*0008*/ 	.byte	0x04, 0x17
        /*000a*/ 	.short	(.L_1142 - .L_1141)
.L_1141:
        /*000c*/ 	.word	0x00000000
        /*0010*/ 	.short	0x0000
        /*0012*/ 	.short	0x0000
        /*0014*/ 	.byte	0x00, 0xf0, 0x41, 0x10


	//----- nvinfo : EIATTR_SPARSE_MMA_MASK
	.align		4
.L_1142:
        /*0018*/ 	.byte	0x03, 0x50
        /*001a*/ 	.short	0x0000


	//----- nvinfo : EIATTR_MAXREG_COUNT
	.align		4
        /*001c*/ 	.byte	0x03, 0x1b
        /*001e*/ 	.short	0x0080


	//----- nvinfo : EIATTR_NUM_BARRIERS
	.align		4
        /*0020*/ 	.byte	0x02, 0x4c
        /*0022*/ 	.byte	0x01
	.zero		1


	//----- nvinfo : EIATTR_EXTERNS
	.align		4
        /*0024*/ 	.byte	0x04, 0x0f
        /*0026*/ 	.short	(.L_1144 - .L_1143)


	//   ....[0]....
	.align		4
.L_1143:
        /*0028*/ 	.word	index@(__assertfail)


	//----- nvinfo : EIATTR_MERCURY_ISA_VERSION
	.align		4
.L_1144:
        /*002c*/ 	.byte	0x03, 0x5f
        /*002e*/ 	.short	0x0101


	//----- nvinfo : EIATTR_INT_WARP_WIDE_INSTR_OFFSETS
	.align		4
        /*0030*/ 	.byte	0x04, 0x31
        /*0032*/ 	.short	(.L_1146 - .L_1145)


	//   ....[0]....
.L_1145:
        /*0034*/ 	.word	0x00015b90


	//   ....[1]....
        /*0038*/ 	.word	0x00015c80


	//----- nvinfo : EIATTR_COOP_GROUP_MASK_REGIDS
	.align		4
.L_1146:
        /*003c*/ 	.byte	0x04, 0x29
        /*003e*/ 	.short	(.L_1148 - .L_1147)


	//   ....[0]....
.L_1147:
        /*0040*/ 	.word	0xffffffff


	//   ....[1]....
        /*0044*/ 	.word	0xffffffff


	//   ....[2]....
        /*0048*/ 	.word	0xffffffff


	//   ....[3]....
        /*004c*/ 	.word	0xffffffff


	//   ....[4]....
        /*0050*/ 	.word	0xffffffff


	//   ....[5]....
        /*0054*/ 	.word	0xffffffff


	//   ....[6]....
        /*0058*/ 	.word	0xffffffff


	//   ....[7]....
        /*005c*/ 	.word	0xffffffff


	//----- nvinfo : EIATTR_COOP_GROUP_INSTR_OFFSETS
	.align		4
.L_1148:
        /*0060*/ 	.byte	0x04, 0x28
        /*0062*/ 	.short	(.L_1150 - .L_1149)


	//   ....[0]....
.L_1149:
        /*0064*/ 	.word	0x0000cce0


	//   ....[1]....
        /*0068*/ 	.word	0x0000ccf0


	//   ....[2]....
        /*006c*/ 	.word	0x0000cd00


	//   ....[3]....
        /*0070*/ 	.word	0x0000cd10


	//   ....[4]....
        /*0074*/ 	.word	0x000169e0


	//   ....[5]....
        /*0078*/ 	.word	0x000169f0


	//   ....[6]....
        /*007c*/ 	.word	0x00016a00


	//   ....[7]....
        /*0080*/ 	.word	0x00016a10


	//----- nvinfo : EIATTR_VRC_CTA_INIT_COUNT
	.align		4
.L_1150:
        /*0084*/ 	.byte	0x02, 0x4a
	.zero		1
	.zero		1


	//----- nvinfo : EIATTR_SYSCALL_OFFSETS
	.align		4
        /*0088*/ 	.byte	0x04, 0x46
        /*008a*/ 	.short	(.L_1152 - .L_1151)


	//   ....[0]....
.L_1151:
        /*008c*/ 	.word	0x00001460


	//   ....[1]....
        /*0090*/ 	.word	0x00016e30


	//   ....[2]....
        /*0094*/ 	.word	0x00016fd0


	//   ....[3]....
        /*0098*/ 	.word	0x00017170


	//   ....[4]....
        /*009c*/ 	.word	0x00017330


	//   ....[5]....
        /*00a0*/ 	.word	0x000175e0


	//   ....[6]....
        /*00a4*/ 	.word	0x00017780


	//   ....[7]....
        /*00a8*/ 	.word	0x00017920


	//   ....[8]....
        /*00ac*/ 	.word	0x00017ae0


	//   ....[9]....
        /*00b0*/ 	.word	0x00017f80


	//   ....[10]....
        /*00b4*/ 	.word	0x00018120


	//   ....[11]....
        /*00b8*/ 	.word	0x000182c0


	//   ....[12]....
        /*00bc*/ 	.word	0x00018480


	//   ....[13]....
        /*00c0*/ 	.word	0x00018730


	//   ....[14]....
        /*00c4*/ 	.word	0x000188d0


	//   ....[15]....
        /*00c8*/ 	.word	0x00018a70


	//   ....[16]....
        /*00cc*/ 	.word	0x00018c30


	//----- nvinfo : EIATTR_EXIT_INSTR_OFFSETS
	.align		4
.L_1152:
        /*00d0*/ 	.byte	0x04, 0x1c
        /*00d2*/ 	.short	(.L_1154 - .L_1153)


	//   ....[0]....
.L_1153:
        /*00d4*/ 	.word	0x00015d40


	//   ....[1]....
        /*00d8*/ 	.word	0x00016ad0


	//   ....[2]....
        /*00dc*/ 	.word	0x00016cf0


	//   ....[3]....
        /*00e0*/ 	.word	0x00017380


	//   ....[4]....
        /*00e4*/ 	.word	0x00017b30


	//   ....[5]....
        /*00e8*/ 	.word	0x00017b80


	//   ....[6]....
        /*00ec*/ 	.word	0x00017bb0


	//   ....[7]....
        /*00f0*/ 	.word	0x00017bf0


	//   ....[8]....
        /*00f4*/ 	.word	0x00017c30


	//   ....[9]....
        /*00f8*/ 	.word	0x00017e40


	//   ....[10]....
        /*00fc*/ 	.word	0x000184d0


	//   ....[11]....
        /*0100*/ 	.word	0x00018c80


	//   ....[12]....
        /*0104*/ 	.word	0x00018cd0


	//----- nvinfo : EIATTR_MAX_THREADS
	.align		4
.L_1154:
        /*0108*/ 	.byte	0x04, 0x05
        /*010a*/ 	.short	(.L_1156 - .L_1155)
.L_1155:
        /*010c*/ 	.word	0x00000080
        /*0110*/ 	.word	0x00000001
        /*0114*/ 	.word	0x00000001


	//----- nvinfo : EIATTR_CRS_STACK_SIZE
	.align		4
.L_1156:
        /*0118*/ 	.byte	0x04, 0x1e
        /*011a*/ 	.short	(.L_1158 - .L_1157)
.L_1157:
        /*011c*/ 	.word	0x00000000


	//----- nvinfo : EIATTR_CBANK_PARAM_SIZE
	.align		4
.L_1158:
        /*0120*/ 	.byte	0x03, 0x19
        /*0122*/ 	.short	0x0410


	//----- nvinfo : EIATTR_PARAM_CBANK
	.align		4
        /*0124*/ 	.byte	0x04, 0x0a
        /*0126*/ 	.short	(.L_1160 - .L_1159)
	.align		4
.L_1159:
        /*0128*/ 	.word	index@(.nv.constant0._ZN2at6native13reduce_kernelILi128ELi4ENS0_8ReduceOpIaNS0_7MeanOpsIaaaaEEjaLi4ELi4EEEEEvT1_)
        /*012c*/ 	.short	0x0380
        /*012e*/ 	.short	0x0410


	//----- nvinfo : EIATTR_SW_WAR
	.align		4
.L_1160:
        /*0130*/ 	.byte	0x04, 0x36
        /*0132*/ 	.short	(.L_1162 - .L_1161)
.L_1161:
        /*0134*/ 	.word	0x00000008
.L_1162:


//--------------------- .nv.info._ZN2at6native13reduce_kernelILi512ELi1ENS0_8ReduceOpIhNS0_7MeanOpsIhhhhEEjhLi4ELi4EEEEEvT1_ --------------------------
	.section	.nv.info._ZN2at6native13reduce_kernelILi512ELi1ENS0_8ReduceOpIhNS0_7MeanOpsIhhhhEEjhLi4ELi4EEEEEvT1_,"",@"SHT_CUDA_INFO"
	.sectionflags	@""
	.align	4


	//----- nvinfo : EIATTR_CUDA_API_VERSION
	.align		4
        /*0000*/ 	.byte	0x04, 0x37
        /*0002*/ 	.short	(.L_1164 - .L_1163)
.L_1163:
        /*0004*/ 	.word	0x00000082


	//----- nvinfo : EIATTR_KPARAM_INFO
	.align		4
.L_1164:
        /*0008*/ 	.byte	0x04, 0x17
        /*000a*/ 	.short	(.L_1166 - .L_1165)
.L_1165:
        /*000c*/ 	.word	0x00000000
        /*0010*/ 	.short	0x0000
        /*0012*/ 	.short	0x0000
        /*0014*/ 	.byte	0x00, 0xf0, 0x41, 0x10


	//----- nvinfo : EIATTR_SPARSE_MMA_MASK
	.align		4
.L_1166:
        /*0018*/ 	.byte	0x03, 0x50
        /*001a*/ 	.short	0x0000


	//----- nvinfo : EIATTR_MAXREG_COUNT
	.align		4
        /*001c*/ 	.byte	0x03, 0x1b
        /*001e*/ 	.short	0x0020


	//----- nvinfo : EIATTR_NUM_BARRIERS
	.align		4
        /*0020*/ 	.byte	0x02, 0x4c
        /*0022*/ 	.byte	0x01
	.zero		1


	//----- nvinfo : EIATTR_EXTERNS
	.align		4
        /*0024*/ 	.byte	0x04, 0x0f
        /*0026*/ 	.short	(.L_1168 - .L_1167)


	//   ....[0]....
	.align		4
.L_1167:
        /*0028*/ 	.word	index@(__assertfail)


	//----- nvinfo : EIATTR_MERCURY_ISA_VERSION
	.align		4
.L_1168:
        /*002c*/ 	.byte	0x03, 0x5f
        /*002e*/ 	.short	0x0101


	//----- nvinfo : EIATTR_INT_WARP_WIDE_INSTR_OFFSETS
	.align		4
        /*0030*/ 	.byte	0x04, 0x31
        /*0032*/ 	.short	(.L_1170 - .L_1169)


	//   ....[0]....
.L_1169:
        /*0034*/ 	.word	0x0000d650


	//   ....[1]....
        /*0038*/ 	.word	0x0000d740


	//----- nvinfo : EIATTR_COOP_GROUP_MASK_REGIDS
	.align		4
.L_1170:
        /*003c*/ 	.byte	0x04, 0x29
        /*003e*/ 	.short	(.L_1172 - .L_1171)


	//   ....[0]....
.L_1171:
        /*0040*/ 	.word	0xffffffff


	//   ....[1]....
        /*0044*/ 	.word	0xffffffff


	//----- nvinfo : EIATTR_COOP_GROUP_INSTR_OFFSETS
	.align		4
.L_1172:
        /*0048*/ 	.byte	0x04, 0x28
        /*004a*/ 	.short	(.L_1174 - .L_1173)


	//   ....[0]....
.L_1173:
        /*004c*/ 	.word	0x0000af50


	//   ....[1]....
        /*0050*/ 	.word	0x0000de90


	//----- nvinfo : EIATTR_VRC_CTA_INIT_COUNT
	.align		4
.L_1174:
        /*0054*/ 	.byte	0x02, 0x4a
	.zero		1
	.zero		1


	//----- nvinfo : EIATTR_SYSCALL_OFFSETS
	.align		4
        /*0058*/ 	.byte	0x04, 0x46
        /*005a*/ 	.short	(.L_1176 - .L_1175)


	//   ....[0]....
.L_1175:
        /*005c*/ 	.word	0x0000e160


	//   ....[1]....
        /*0060*/ 	.word	0x0000e3d0


	//   ....[2]....
        /*0064*/ 	.word	0x0000e750


	//   ....[3]....
        /*0068*/ 	.word	0x0000e9c0


	//----- nvinfo : EIATTR_EXIT_INSTR_OFFSETS
	.align		4
.L_1176:
        /*006c*/ 	.byte	0x04, 0x1c
        /*006e*/ 	.short	(.L_1178 - .L_1177)


	//   ....[0]....
.L_1177:
        /*0070*/ 	.word	0x0000d7e0


	//   ....[1]....
        /*0074*/ 	.word	0x0000def0


	//   ....[2]....
        /*0078*/ 	.word	0x0000e1b0


	//   ....[3]....
        /*007c*/ 	.word	0x0000e1d0


	//   ....[4]....
        /*0080*/ 	.word	0x0000e420


	//   ....[5]....
        /*0084*/ 	.word	0x0000e440


	//   ....[6]....
        /*0088*/ 	.word	0x0000e470


	//   ....[7]....
        /*008c*/ 	.word	0x0000e4b0


	//   ....[8]....
        /*0090*/ 	.word	0x0000e4f0


	//   ....[9]....
        /*0094*/ 	.word	0x0000e7a0


	//   ....[10]....
        /*0098*/ 	.word	0x0000e7c0


	//   ....[11]....
        /*009c*/ 	.word	0x0000ea10


	//   ....[12]....
        /*00a0*/ 	.word	0x0000ea30


	//----- nvinfo : EIATTR_MAX_THREADS
	.align		4
.L_1178:
        /*00a4*/ 	.byte	0x04, 0x05
        /*00a6*/ 	.short	(.L_1180 - .L_1179)
.L_1179:
        /*00a8*/ 	.word	0x00000200
        /*00ac*/ 	.word	0x00000001
        /*00b0*/ 	.word	0x00000001


	//----- nvinfo : EIATTR_CRS_STACK_SIZE
	.align		4
.L_1180:
        /*00b4*/ 	.byte	0x04, 0x1e
        /*00b6*/ 	.short	(.L_1182 - .L_1181)
.L_1181:
        /*00b8*/ 	.word	0x00000000


	//----- nvinfo : EIATTR_CBANK_PARAM_SIZE
	.align		4
.L_1182:
        /*00bc*/ 	.byte	0x03, 0x19
        /*00be*/ 	.short	0x0410


	//----- nvinfo : EIATTR_PARAM_CBANK
	.align		4
        /*00c0*/ 	.byte	0x04, 0x0a
        /*00c2*/ 	.short	(.L_1184 - .L_1183)
	.align		4
.L_1183:
        /*00c4*/ 	.word	index@(.nv.constant0._ZN2at6native13reduce_kernelILi512ELi1ENS0_8ReduceOpIhNS0_7MeanOpsIhhhhEEjhLi4ELi4EEEEEvT1_)
        /*00c8*/ 	.short	0x0380
        /*00ca*/ 	.short	0x0410


	//----- nvinfo : EIATTR_SW_WAR
	.align		4
.L_1184:
        /*00cc*/ 	.byte	0x04, 0x36
        /*00ce*/ 	.short	(.L_1186 - .L_1185)
.L_1185:
        /*00d0*/ 	.word	0x00000008
.L_1186:


//--------------------- .nv.info._ZN2at6native13reduce_kernelILi256ELi2ENS0_8ReduceOpIhNS0_7MeanOpsIhhhhEEjhLi4ELi4EEEEEvT1_ --------------------------
	.section	.nv.info._ZN2at6native13reduce_kernelILi256ELi2ENS0_8ReduceOpIhNS0_7MeanOpsIhhhhEEjhLi4ELi4EEEEEvT1_,"",@"SHT_CUDA_INFO"
	.sectionflags	@""
	.align	4


	//----- nvinfo : EIATTR_CUDA_API_VERSION
	.align		4
        /*0000*/ 	.byte	0x04, 0x37
        /*0002*/ 	.short	(.L_1188 - .L_1187)
.L_1187:
        /*0004*/ 	.word	0x00000082


	//----- nvinfo : EIATTR_KPARAM_INFO
	.align		4
.L_1188:
        /*0008*/ 	.byte	0x04, 0x17
        /*000a*/ 	.short	(.L_1190 - .L_1189)
.L_1189:
        /*000c*/ 	.word	0x00000000
        /*0010*/ 	.short	0x0000
        /*0012*/ 	.short	0x0000
        /*0014*/ 	.byte	0x00, 0xf0, 0x41, 0x10


	//----- nvinfo : EIATTR_SPARSE_MMA_MASK
	.align		4
.L_1190:
        /*0018*/ 	.byte	0x03, 0x50
        /*001a*/ 	.short	0x0000


	//----- nvinfo : EIATTR_MAXREG_COUNT
	.align		4
        /*001c*/ 	.byte	0x03, 0x1b
        /*001e*/ 	.short	0x0040


	//----- nvinfo : EIATTR_NUM_BARRIERS
	.align		4
        /*0020*/ 	.byte	0x02, 0x4c
        /*0022*/ 	.byte	0x01
	.zero		1


	//----- nvinfo : EIATTR_EXTERNS
	.align		4
        /*0024*/ 	.byte	0x04, 0x0f
        /*0026*/ 	.short	(.L_1192 - .L_1191)


	//   ....[0]....
	.align		4
.L_1191:
        /*0028*/ 	.word	index@(__assertfail)


	//----- nvinfo : EIATTR_MERCURY_ISA_VERSION
	.align		4
.L_1192:
        /*002c*/ 	.byte	0x03, 0x5f
        /*002e*/ 	.short	0x0101


	//----- nvinfo : EIATTR_INT_WARP_WIDE_INSTR_OFFSETS
	.align		4
        /*0030*/ 	.byte	0x04, 0x31
        /*0032*/ 	.short	(.L_1194 - .L_1193)


	//   ....[0]....
.L_1193:
        /*0034*/ 	.word	0x00010800


	//   ....[1]....
        /*0038*/ 	.word	0x000108f0


	//----- nvinfo : EIATTR_COOP_GROUP_MASK_REGIDS
	.align		4
.L_1194:
        /*003c*/ 	.byte	0x04, 0x29
        /*003e*/ 	.short	(.L_1196 - .L_1195)


	//   ....[0]....
.L_1195:
        /*0040*/ 	.word	0xffffffff


	//   ....[1]....
        /*0044*/ 	.word	0xffffffff


	//   ....[2]....
        /*0048*/ 	.word	0xffffffff


	//   ....[3]....
        /*004c*/ 	.word	0xffffffff


	//----- nvinfo : EIATTR_COOP_GROUP_INSTR_OFFSETS
	.align		4
.L_1196:
        /*0050*/ 	.byte	0x04, 0x28
        /*0052*/ 	.short	(.L_1198 - .L_1197)


	//   ....[0]....
.L_1197:
        /*0054*/ 	.word	0x0000beb0


	//   ....[1]....
        /*0058*/ 	.word	0x0000bec0


	//   ....[2]....
        /*005c*/ 	.word	0x00011250


	//   ....[3]....
        /*0060*/ 	.word	0x00011260


	//----- nvinfo : EIATTR_VRC_CTA_INIT_COUNT
	.align		4
.L_1198:
        /*0064*/ 	.byte	0x02, 0x4a
	.zero		1
	.zero		1


	//----- nvinfo : EIATTR_SYSCALL_OFFSETS
	.align		4
        /*0068*/ 	.byte	0x04, 0x46
        /*006a*/ 	.short	(.L_1200 - .L_1199)


	//   ....[0]....
.L_1199:
        /*006c*/ 	.word	0x00001460


	//   ....[1]....
        /*0070*/ 	.word	0x00011570


	//   ....[2]....
        /*0074*/ 	.word	0x00011730


	//   ....[3]....
        /*0078*/ 	.word	0x00011980


	//   ....[4]....
        /*007c*/ 	.word	0x00011b40


	//   ....[5]....
        /*0080*/ 	.word	0x00011f00


	//   ....[6]....
        /*0084*/ 	.word	0x000120c0


	//   ....[7]....
        /*0088*/ 	.word	0x00012310


	//   ....[8]....
        /*008c*/ 	.word	0x000124d0


	//----- nvinfo : EIATTR_EXIT_INSTR_OFFSETS
	.align		4
.L_1200:
        /*0090*/ 	.byte	0x04, 0x1c
        /*0092*/ 	.short	(.L_1202 - .L_1201)


	//   ....[0]....
.L_1201:
        /*0094*/ 	.word	0x000109b0


	//   ....[1]....
        /*0098*/ 	.word	0x000112d0


	//   ....[2]....
        /*009c*/ 	.word	0x00011430


	//   ....[3]....
        /*00a0*/ 	.word	0x00011780


	//   ....[4]....
        /*00a4*/ 	.word	0x00011b90


	//   ....[5]....
        /*00a8*/ 	.word	0x00011bc0


	//   ....[6]....
        /*00ac*/ 	.word	0x00011bf0


	//   ....[7]....
        /*00b0*/ 	.word	0x00011c30


	//   ....[8]....
        /*00b4*/ 	.word	0x00011c70


	//   ....[9]....
        /*00b8*/ 	.word	0x00011dc0


	//   ....[10]....
        /*00bc*/ 	.word	0x00012110


	//   ....[11]....
        /*00c0*/ 	.word	0x00012520


	//   ....[12]....
        /*00c4*/ 	.word	0x00012550


	//----- nvinfo : EIATTR_MAX_THREADS
	.align		4
.L_1202:
        /*00c8*/ 	.byte	0x04, 0x05
        /*00ca*/ 	.short	(.L_1204 - .L_1203)
.L_1203:
        /*00cc*/ 	.word	0x00000100
        /*00d0*/ 	.word	0x00000001
        /*00d4*/ 	.word	0x00000001


	//----- nvinfo : EIATTR_CRS_STACK_SIZE
	.align		4
.L_1204:
        /*00d8*/ 	.byte	0x04, 0x1e
        /*00da*/ 	.short	(.L_1206 - .L_1205)
.L_1205:
        /*00dc*/ 	.word	0x00000000


	//----- nvinfo : EIATTR_CBANK_PARAM_SIZE
	.align		4
.L_1206:
        /*00e0*/ 	.byte	0x03, 0x19
        /*00e2*/ 	.short	0x0410


	//----- nvinfo : EIATTR_PARAM_CBANK
	.align		4
        /*00e4*/ 	.byte	0x04, 0x0a
        /*00e6*/ 	.short	(.L_1208 - .L_1207)
	.align		4
.L_1207:
        /*00e8*/ 	.word	index@(.nv.constant0._ZN2at6native13reduce_kernelILi256ELi2ENS0_8ReduceOpIhNS0_7MeanOpsIhhhhEEjhLi4ELi4EEEEEvT1_)
        /*00ec*/ 	.short	0x0380
        /*00ee*/ 	.short	0x0410


	//----- nvinfo : EIATTR_SW_WAR
	.align		4
.L_1208:
        /*00f0*/ 	.byte	0x04, 0x36
        /*00f2*/ 	.short	(.L_1210 - .L_1209)
.L_1209:
        /*00f4*/ 	.word	0x00000008
.L_1210:


//--------------------- .nv.info._ZN2at6native13reduce_kernelILi128ELi4ENS0_8ReduceOpIhNS0_7MeanOpsIhhhhEEjhLi4ELi4EEEEEvT1_ --------------------------
	.section	.nv.info._ZN2at6native13reduce_kernelILi128ELi4ENS0_8ReduceOpIhNS0_7MeanOpsIhhhhEEjhLi4ELi4EEEEEvT1_,"",@"SHT_CUDA_INFO"
	.sectionflags	@""
	.align	4


	//----- nvinfo : EIATTR_CUDA_API_VERSION
	.align		4
        /*0000*/ 	.byte	0x04, 0x37
        /*0002*/ 	.short	(.L_1212 - .L_1211)
.L_1211:
        /*0004*/ 	.word	0x00000082


	//----- nvinfo : EIATTR_KPARAM_INFO
	.align		4
.L_1212:
        /*0008*/ 	.byte	0x04, 0x17
        /*000a*/ 	.short	(.L_1214 - .L_1213)
.L_1213:
        /*000c*/ 	.word	0x00000000
        /*0010*/ 	.short	0x0000
        /*0012*/ 	.short	0x0000
        /*0014*/ 	.byte	0x00, 0xf0, 0x41, 0x10


	//----- nvinfo : EIATTR_SPARSE_MMA_MASK
	.align		4
.L_1214:
        /*0018*/ 	.byte	0x03, 0x50
        /*001a*/ 	.short	0x0000


	//----- nvinfo : EIATTR_MAXREG_COUNT
	.align		4
        /*001c*/ 	.byte	0x03, 0x1b
        /*001e*/ 	.short	0x0080


	//----- nvinfo : EIATTR_NUM_BARRIERS
	.align		4
        /*0020*/ 	.byte	0x02, 0x4c
        /*0022*/ 	.byte	0x01
	.zero		1


	//----- nvinfo : EIATTR_EXTERNS
	.align		4
        /*0024*/ 	.byte	0x04, 0x0f
        /*0026*/ 	.short	(.L_1216 - .L_1215)


	//   ....[0]....
	.align		4
.L_1215:
        /*0028*/ 	.word	index@(__assertfail)


	//----- nvinfo : EIATTR_MERCURY_ISA_VERSION
	.align		4
.L_1216:
        /*002c*/ 	.byte	0x03, 0x5f
        /*002e*/ 	.short	0x0101


	//----- nvinfo : EIATTR_INT_WARP_WIDE_INSTR_OFFSETS
	.align		4
        /*0030*/ 	.byte	0x04, 0x31
        /*0032*/ 	.short	(.L_1218 - .L_1217)


	//   ....[0]....
.L_1217:
        /*0034*/ 	.word	0x00015b40


	//   ....[1]....
        /*0038*/ 	.word	0x00015c30


	//----- nvinfo : EIATTR_COOP_GROUP_MASK_REGIDS
	.align		4
.L_1218:
        /*003c*/ 	.byte	0x04, 0x29
        /*003e*/ 	.short	(.L_1220 - .L_1219)


	//   ....[0]....
.L_1219:
        /*0040*/ 	.word	0xffffffff


	//   ....[1]....
        /*0044*/ 	.word	0xffffffff


	//   ....[2]....
        /*0048*/ 	.word	0xffffffff


	//   ....[3]....
        /*004c*/ 	.word	0xffffffff


	//   ....[4]....
        /*0050*/ 	.word	0xffffffff


	//   ....[5]....
        /*0054*/ 	.word	0xffffffff


	//   ....[6]....
        /*0058*/ 	.word	0xffffffff


	//   ....[7]....
        /*005c*/ 	.word	0xffffffff


	//----- nvinfo : EIATTR_COOP_GROUP_INSTR_OFFSETS
	.align		4
.L_1220:
        /*0060*/ 	.byte	0x04, 0x28
        /*0062*/ 	.short	(.L_1222 - .L_1221)


	//   ....[0]....
.L_1221:
        /*0064*/ 	.word	0x0000cc80


	//   ....[1]....
        /*0068*/ 	.word	0x0000cca0


	//   ....[2]....
        /*006c*/ 	.word	0x0000ccb0


	//   ....[3]....
        /*0070*/ 	.word	0x0000ccc0


	//   ....[4]....
        /*0074*/ 	.word	0x00016920


	//   ....[5]....
        /*0078*/ 	.word	0x00016940


	//   ....[6]....
        /*007c*/ 	.word	0x00016950


	//   ....[7]....
        /*0080*/ 	.word	0x00016960


	//----- nvinfo : EIATTR_VRC_CTA_INIT_COUNT
	.align		4
.L_1222:
        /*0084*/ 	.byte	0x02, 0x4a
	.zero		1
	.zero		1


	//----- nvinfo : EIATTR_SYSCALL_OFFSETS
	.align		4
        /*0088*/ 	.byte	0x04, 0x46
        /*008a*/ 	.short	(.L_1224 - .L_1223)


	//   ....[0]....
.L_1223:
        /*008c*/ 	.word	0x00001460


	//   ....[1]....
        /*0090*/ 	.word	0x00016d80


	//   ....[2]....
        /*0094*/ 	.word	0x00016f20


	//   ....[3]....
        /*0098*/ 	.word	0x000170c0


	//   ....[4]....
        /*009c*/ 	.word	0x00017280


	//   ....[5]....
        /*00a0*/ 	.word	0x00017530


	//   ....[6]....
        /*00a4*/ 	.word	0x000176d0


	//   ....[7]....
        /*00a8*/ 	.word	0x00017870


	//   ....[8]....
        /*00ac*/ 	.word	0x00017a30


	//   ....[9]....
        /*00b0*/ 	.word	0x00017ed0


	//   ....[10]....
        /*00b4*/ 	.word	0x00018070


	//   ....[11]....
        /*00b8*/ 	.word	0x00018210


	//   ....[12]....
        /*00bc*/ 	.word	0x000183d0


	//   ....[13]....
        /*00c0*/ 	.word	0x00018680


	//   ....[14]....
        /*00c4*/ 	.word	0x00018820


	//   ....[15]....
        /*00c8*/ 	.word	0x000189c0


	//   ....[16]....
        /*00cc*/ 	.word	0x00018b80


	//----- nvinfo : EIATTR_EXIT_INSTR_OFFSETS
	.align		4
.L_1224:
        /*00d0*/ 	.byte	0x04, 0x1c
        /*00d2*/ 	.short	(.L_1226 - .L_1225)


	//   ....[0]....
.L_1225:
        /*00d4*/ 	.word	0x00015cf0


	//   ....[1]....
        /*00d8*/ 	.word	0x00016a20


	//   ....[2]....
        /*00dc*/ 	.word	0x00016c40


	//   ....[3]....
        /*00e0*/ 	.word	0x000172d0


	//   ....[4]....
        /*00e4*/ 	.word	0x00017a80


	//   ....[5]....
        /*00e8*/ 	.word	0x00017ad0


	//   ....[6]....
        /*00ec*/ 	.word	0x00017b00


	//   ....[7]....
        /*00f0*/ 	.word	0x00017b40


	//   ....[8]....
        /*00f4*/ 	.word	0x00017b80


	//   ....[9]....
        /*00f8*/ 	.word	0x00017d90


	//   ....[10]....
        /*00fc*/ 	.word	0x00018420


	//   ....[11]....
        /*0100*/ 	.word	0x00018bd0


	//   ....[12]....
        /*0104*/ 	.word	0x00018c20


	//----- nvinfo : EIATTR_MAX_THREADS
	.align		4
.L_1226:
        /*0108*/ 	.byte	0x04, 0x05
        /*010a*/ 	.short	(.L_1228 - .L_1227)
.L_1227:
        /*010c*/ 	.word	0x00000080
        /*0110*/ 	.word	0x00000001
        /*0114*/ 	.word	0x00000001


	//----- nvinfo : EIATTR_CRS_STACK_SIZE
	.align		4
.L_1228:
        /*0118*/ 	.byte	0x04, 0x1e
        /*011a*/ 	.short	(.L_1230 - .L_1229)
.L_1229:
        /*011c*/ 	.word	0x00000000


	//----- nvinfo : EIATTR_CBANK_PARAM_SIZE
	.align		4
.L_1230:
        /*0120*/ 	.byte	0x03, 0x19
        /*0122*/ 	.short	0x0410


	//----- nvinfo : EIATTR_PARAM_CBANK
	.align		4
        /*0124*/ 	.byte	0x04, 0x0a
        /*0126*/ 	.short	(.L_1232 - .L_1231)
	.align		4
.L_1231:
        /*0128*/ 	.word	index@(.nv.constant0._ZN2at6native13reduce_kernelILi128ELi4ENS0_8ReduceOpIhNS0_7MeanOpsIhhhhEEjhLi4ELi4EEEEEvT1_)
        /*012c*/ 	.short	0x0380
        /*012e*/ 	.short	0x0410


	//----- nvinfo : EIATTR_SW_WAR
	.align		4
.L_1232:
        /*0130*/ 	.byte	0x04, 0x36
        /*0132*/ 	.short	(.L_1234 - .L_1233)
.L_1233:
        /*0134*/ 	.word	0x00000008
.L_1234:


//--------------------- .nv.info._ZN2at6native13reduce_kernelILi512ELi1ENS0_8ReduceOpIN3c108BFloat16ENS0_7MeanOpsIS4_fffEEjfLi4ELi8EEEEEvT1_ --------------------------
	.section	.nv.info._ZN2at6native13reduce_kernelILi512ELi1ENS0_8ReduceOpIN3c108BFloat16ENS0_7MeanOpsIS4_fffEEjfLi4ELi8EEEEEvT1_,"",@"SHT_CUDA_INFO"
	.sectionflags	@""
	.align	4


	//----- nvinfo : EIATTR_CUDA_API_VERSION
	.align		4
        /*0000*/ 	.byte	0x04, 0x37
        /*0002*/ 	.short	(.L_1236 - .L_1235)
.L_1235:
        /*0004*/ 	.word	0x00000082


	//----- nvinfo : EIATTR_KPARAM_INFO
	.align		4
.L_1236:
        /*0008*/ 	.byte	0x04, 0x17
        /*000a*/ 	.short	(.L_1238 - .L_1237)
.L_1237:
        /*000c*/ 	.word	0x00000000
        /*0010*/ 	.short	0x0000
        /*0012*/ 	.short	0x0000
        /*0014*/ 	.byte	0x00, 0xf0, 0x61, 0x10


	//----- nvinfo : EIATTR_SPARSE_MMA_MASK
	.align		4
.L_1238:
        /*0018*/ 	.byte	0x03, 0x50
        /*001a*/ 	.short	0x0000


	//----- nvinfo : EIATTR_MAXREG_COUNT
	.align		4
        /*001c*/ 	.byte	0x03, 0x1b
        /*001e*/ 	.short	0x0020


	//----- nvinfo : EIATTR_NUM_BARRIERS
	.align		4
        /*0020*/ 	.byte	0x02, 0x4c
        /*0022*/ 	.byte	0x01
	.zero		1


	//----- nvinfo : EIATTR_EXTERNS
	.align		4
        /*0024*/ 	.byte	0x04, 0x0f
        /*0026*/ 	.short	(.L_1240 - .L_1239)


	//   ....[0]....
	.align		4
.L_1239:
        /*0028*/ 	.word	index@(__assertfail)


	//----- nvinfo : EIATTR_MERCURY_ISA_VERSION
	.align		4
.L_1240:
        /*002c*/ 	.byte	0x03, 0x5f
        /*002e*/ 	.short	0x0101


	//----- nvinfo : EIATTR_INT_WARP_WIDE_INSTR_OFFSETS
	.align		4
        /*0030*/ 	.byte	0x04, 0x31
        /*0032*/ 	.short	(.L_1242 - .L_1241)


	//   ....[0]....
.L_1241:
        /*0034*/ 	.word	0x0000da10


	//   ....[1]....
        /*0038*/ 	.word	0x0000db00


	//----- nvinfo : EIATTR_COOP_GROUP_MASK_REGIDS
	.align		4
.L_1242:
        /*003c*/ 	.byte	0x04, 0x29
        /*003e*/ 	.short	(.L_1244 - .L_1243)


	//   ....[0]....
.L_1243:
        /*0040*/ 	.word	0xffffffff


	//   ....[1]....
        /*0044*/ 	.word	0xffffffff


	//----- nvinfo : EIATTR_COOP_GROUP_INSTR_OFFSETS
	.align		4
.L_1244:
        /*0048*/ 	.byte	0x04, 0x28
        /*004a*/ 	.short	(.L_1246 - .L_1245)


	//   ....[0]....
.L_1245:
        /*004c*/ 	.word	0x0000b320


	//   ....[1]....
        /*0050*/ 	.word	0x0000e220


	//----- nvinfo : EIATTR_VRC_CTA_INIT_COUNT
	.align		4
.L_1246:
        /*0054*/ 	.byte	0x02, 0x4a
	.zero		1
	.zero		1


	//----- nvinfo : EIATTR_SYSCALL_OFFSETS
	.align		4
        /*0058*/ 	.byte	0x04, 0x46
        /*005a*/ 	.short	(.L_1248 - .L_1247)


	//   ....[0]....
.L_1247:
        /*005c*/ 	.word	0x0000e4b0


	//   ....[1]....
        /*0060*/ 	.word	0x0000e6f0


	//   ....[2]....
        /*0064*/ 	.word	0x0000ea40


	//   ....[3]....
        /*0068*/ 	.word	0x0000ec80


	//----- nvinfo : EIATTR_EXIT_INSTR_OFFSETS
	.align		4
.L_1248:
        /*006c*/ 	.byte	0x04, 0x1c
        /*006e*/ 	.short	(.L_1250 - .L_1249)


	//   ....[0]....
.L_1249:
        /*0070*/ 	.word	0x0000dba0


	//   ....[1]....
        /*0074*/ 	.word	0x0000e270


	//   ....[2]....
        /*0078*/ 	.word	0x0000e500


	//   ....[3]....
        /*007c*/ 	.word	0x0000e520


	//   ....[4]....
        /*0080*/ 	.word	0x0000e740


	//   ....[5]....
        /*0084*/ 	.word	0x0000e760


	//   ....[6]....
        /*0088*/ 	.word	0x0000e790


	//   ....[7]....
        /*008c*/ 	.word	0x0000e7d0


	//   ....[8]....
        /*0090*/ 	.word	0x0000e810


	//   ....[9]....
        /*0094*/ 	.word	0x0000ea90


	//   ....[10]....
        /*0098*/ 	.word	0x0000eab0


	//   ....[11]....
        /*009c*/ 	.word	0x0000ecd0


	//   ....[12]....
        /*00a0*/ 	.word	0x0000ecf0


	//----- nvinfo : EIATTR_MAX_THREADS
	.align		4
.L_1250:
        /*00a4*/ 	.byte	0x04, 0x05
        /*00a6*/ 	.short	(.L_1252 - .L_1251)
.L_1251:
        /*00a8*/ 	.word	0x00000200
        /*00ac*/ 	.word	0x00000001
        /*00b0*/ 	.word	0x00000001


	//----- nvinfo : EIATTR_CRS_STACK_SIZE
	.align		4
.L_1252:
        /*00b4*/ 	.byte	0x04, 0x1e
        /*00b6*/ 	.short	(.L_1254 - .L_1253)
.L_1253:
        /*00b8*/ 	.word	0x00000000


	//----- nvinfo : EIATTR_CBANK_PARAM_SIZE
	.align		4
.L_1254:
        /*00bc*/ 	.byte	0x03, 0x19
        /*00be*/ 	.short	0x0418


	//----- nvinfo : EIATTR_PARAM_CBANK
	.align		4
        /*00c0*/ 	.byte	0x04, 0x0a
        /*00c2*/ 	.short	(.L_1256 - .L_1255)
	.align		4
.L_1255:
        /*00c4*/ 	.word	index@(.nv.constant0._ZN2at6native13reduce_kernelILi512ELi1ENS0_8ReduceOpIN3c108BFloat16ENS0_7MeanOpsIS4_fffEEjfLi4ELi8EEEEEvT1_)
        /*00c8*/ 	.short	0x0380
        /*00ca*/ 	.short	0x0418


	//----- nvinfo : EIATTR_SW_WAR
	.align		4
.L_1256:
        /*00cc*/ 	.byte	0x04, 0x36
        /*00ce*/ 	.short	(.L_1258 - .L_1257)
.L_1257:
        /*00d0*/ 	.word	0x00000008
.L_1258:


//--------------------- .nv.info._ZN2at6native13reduce_kernelILi256ELi2ENS0_8ReduceOpIN3c108BFloat16ENS0_7MeanOpsIS4_fffEEjfLi4ELi8EEEEEvT1_ --------------------------
	.section	.nv.info._ZN2at6native13reduce_kernelILi256ELi2ENS0_8ReduceOpIN3c108BFloat16ENS0_7MeanOpsIS4_fffEEjfLi4ELi8EEEEEvT1_,"",@"SHT_CUDA_INFO"
	.sectionflags	@""
	.align	4


	//----- nvinfo : EIATTR_CUDA_API_VERSION
	.align		4
        /*0000*/ 	.byte	0x04, 0x37
        /*0002*/ 	.short	(.L_1260 - .L_1259)
.L_1259:
        /*0004*/ 	.word	0x00000082


	//----- nvinfo : EIATTR_KPARAM_INFO
	.align		4
.L_1260:
        /*0008*/ 	.byte	0x04, 0x17
        /*000a*/ 	.short	(.L_1262 - .L_1261)
.L_1261:
        /*000c*/ 	.word	0x00000000
        /*0010*/ 	.short	0x0000
        /*0012*/ 	.short	0x0000
        /*0014*/ 	.byte	0x00, 0xf0, 0x61, 0x10


	//----- nvinfo : EIATTR_SPARSE_MMA_MASK
	.align		4
.L_1262:
        /*0018*/ 	.byte	0x03, 0x50
        /*001a*/ 	.short	0x0000


	//----- nvinfo : EIATTR_MAXREG_COUNT
	.align		4
        /*001c*/ 	.byte	0x03, 0x1b
        /*001e*/ 	.short	0x0040


	//----- nvinfo : EIATTR_NUM_BARRIERS
	.align		4
        /*0020*/ 	.byte	0x02, 0x4c
        /*0022*/ 	.byte	0x01
	.zero		1


	//----- nvinfo : EIATTR_EXTERNS
	.align		4
        /*0024*/ 	.byte	0x04, 0x0f
        /*0026*/ 	.short	(.L_1264 - .L_1263)


	//   ....[0]....
	.align		4
.L_1263:
        /*0028*/ 	.word	index@(__assertfail)


	//----- nvinfo : EIATTR_MERCURY_ISA_VERSION
	.align		4
.L_1264:
        /*002c*/ 	.byte	0x03, 0x5f
        /*002e*/ 	.short	0x0101


	//----- nvinfo : EIATTR_INT_WARP_WIDE_INSTR_OFFSETS
	.align		4
        /*0030*/ 	.byte	0x04, 0x31
        /*0032*/ 	.short	(.L_1266 - .L_1265)


	//   ....[0]....
.L_1265:
        /*0034*/ 	.word	0x00010660


	//   ....[1]....
        /*0038*/ 	.word	0x00010750


	//----- nvinfo : EIATTR_COOP_GROUP_MASK_REGIDS
	.align		4
.L_1266:
        /*003c*/ 	.byte	0x04, 0x29
        /*003e*/ 	.short	(.L_1268 - .L_1267)


	//   ....[0]....
.L_1267:
        /*0040*/ 	.word	0xffffffff


	//   ....[1]....
        /*0044*/ 	.word	0xffffffff


	//   ....[2]....
        /*0048*/ 	.word	0xffffffff


	//   ....[3]....
        /*004c*/ 	.word	0xffffffff


	//----- nvinfo : EIATTR_COOP_GROUP_INSTR_OFFSETS
	.align		4
.L_1268:
        /*0050*/ 	.byte	0x04, 0x28
        /*0052*/ 	.short	(.L_1270 - .L_1269)


	//   ....[0]....
.L_1269:
        /*0054*/ 	.word	0x0000bd10


	//   ....[1]....
        /*0058*/ 	.word	0x0000bd20


	//   ....[2]....
        /*005c*/ 	.word	0x00010f30


	//   ....[3]....
        /*0060*/ 	.word	0x00010f40


	//----- nvinfo : EIATTR_VRC_CTA_INIT_COUNT
	.align		4
.L_1270:
        /*0064*/ 	.byte	0x02, 0x4a
	.zero		1
	.zero		1


	//----- nvinfo : EIATTR_SYSCALL_OFFSETS
	.align		4
        /*0068*/ 	.byte	0x04, 0x46
        /*006a*/ 	.short	(.L_1272 - .L_1271)


	//   ....[0]....
.L_1271:
        /*006c*/ 	.word	0x00001470


	//   ....[1]....
        /*0070*/ 	.word	0x00011210


	//   ....[2]....
        /*0074*/ 	.word	0x000113b0


	//   ....[3]....
        /*0078*/ 	.word	0x000115d0


	//   ....[4]....
        /*007c*/ 	.word	0x00011770


	//   ....[5]....
        /*0080*/ 	.word	0x00011b00


	//   ....[6]....
        /*0084*/ 	.word	0x00011ca0


	//   ....[7]....
        /*0088*/ 	.word	0x00011ec0


	//   ....[8]....
        /*008c*/ 	.word	0x00012060


	//----- nvinfo : EIATTR_EXIT_INSTR_OFFSETS
	.align		4
.L_1272:
        /*0090*/ 	.byte	0x04, 0x1c
        /*0092*/ 	.short	(.L_1274 - .L_1273)


	//   ....[0]....
.L_1273:
        /*0094*/ 	.word	0x00010810


	//   ....[1]....
        /*0098*/ 	.word	0x00010fa0


	//   ....[2]....
        /*009c*/ 	.word	0x000110e0


	//   ....[3]....
        /*00a0*/ 	.word	0x00011400


	//   ....[4]....
        /*00a4*/ 	.word	0x000117c0


	//   ....[5]....
        /*00a8*/ 	.word	0x000117f0


	//   ....[6]....
        /*00ac*/ 	.word	0x00011820


	//   ....[7]....
        /*00b0*/ 	.word	0x00011860


	//   ....[8]....
        /*00b4*/ 	.word	0x000118a0


	//   ....[9]....
        /*00b8*/ 	.word	0x000119d0


	//   ....[10]....
        /*00bc*/ 	.word	0x00011cf0


	//   ....[11]....
        /*00c0*/ 	.word	0x000120b0


	//   ....[12]....
        /*00c4*/ 	.word	0x000120e0


	//----- nvinfo : EIATTR_MAX_THREADS
	.align		4
.L_1274:
        /*00c8*/ 	.byte	0x04, 0x05
        /*00ca*/ 	.short	(.L_1276 - .L_1275)
.L_1275:
        /*00cc*/ 	.word	0x00000100
        /*00d0*/ 	.word	0x00000001
        /*00d4*/ 	.word	0x00000001


	//----- nvinfo : EIATTR_CRS_STACK_SIZE
	.align		4
.L_1276:
        /*00d8*/ 	.byte	0x04, 0x1e
        /*00da*/ 	.short	(.L_1278 - .L_1277)
.L_1277:
        /*00dc*/ 	.word	0x00000000


	//----- nvinfo : EIATTR_CBANK_PARAM_SIZE
	.align		4
.L_1278:
        /*00e0*/ 	.byte	0x03, 0x19
        /*00e2*/ 	.short	0x0418


	//----- nvinfo : EIATTR_PARAM_CBANK
	.align		4
        /*00e4*/ 	.byte	0x04, 0x0a
        /*00e6*/ 	.short	(.L_1280 - .L_1279)
	.align		4
.L_1279:
        /*00e8*/ 	.word	index@(.nv.constant0._ZN2at6native13reduce_kernelILi256ELi2ENS0_8ReduceOpIN3c108BFloat16ENS0_7MeanOpsIS4_fffEEjfLi4ELi8EEEEEvT1_)
        /*00ec*/ 	.short	0x0380
        /*00ee*/ 	.short	0x0418


	//----- nvinfo : EIATTR_SW_WAR
	.align		4
.L_1280:
        /*00f0*/ 	.byte	0x04, 0x36
        /*00f2*/ 	.short	(.L_1282 - .L_1281)
.L_1281:
        /*00f4*/ 	.word	0x00000008
.L_1282:


//--------------------- .nv.info._ZN2at6native13reduce_kernelILi128ELi4ENS0_8ReduceOpIN3c108BFloat16ENS0_7MeanOpsIS4_fffEEjfLi4ELi8EEEEEvT1_ --------------------------
	.section	.nv.info._ZN2at6native13reduce_kernelILi128ELi4ENS0_8ReduceOpIN3c108BFloat16ENS0_7MeanOpsIS4_fffEEjfLi4ELi8EEEEEvT1_,"",@"SHT_CUDA_INFO"
	.sectionflags	@""
	.align	4


	//----- nvinfo : EIATTR_CUDA_API_VERSION
	.align		4
        /*0000*/ 	.byte	0x04, 0x37
        /*0002*/ 	.short	(.L_1284 - .L_1283)
.L_1283:
        /*0004*/ 	.word	0x00000082


	//----- nvinfo : EIATTR_KPARAM_INFO
	.align		4
.L_1284:
        /*0008*/ 	.byte	0x04, 0x17
        /*000a*/ 	.short	(.L_1286 - .L_1285)
.L_1285:
        /*000c*/ 	.word	0x00000000
        /*0010*/ 	.short	0x0000
        /*0012*/ 	.short	0x0000
        /*0014*/ 	.byte	0x00, 0xf0, 0x61, 0x10


	//----- nvinfo : EIATTR_SPARSE_MMA_MASK
	.align		4
.L_1286:
        /*0018*/ 	.byte	0x03, 0x50
        /*001a*/ 	.short	0x0000


	//----- nvinfo : EIATTR_MAXREG_COUNT
	.align		4
        /*001c*/ 	.byte	0x03, 0x1b
        /*001e*/ 	.short	0x0080


	//----- nvinfo : EIATTR_NUM_BARRIERS
	.align		4
        /*0020*/ 	.byte	0x02, 0x4c
        /*0022*/ 	.byte	0x01
	.zero		1


	//----- nvinfo : EIATTR_EXTERNS
	.align		4
        /*0024*/ 	.byte	0x04, 0x0f
        /*0026*/ 	.short	(.L_1288 - .L_1287)


	//   ....[0]....
	.align		4
.L_1287:
        /*0028*/ 	.word	index@(__assertfail)


	//----- nvinfo : EIATTR_MERCURY_ISA_VERSION
	.align		4
.L_1288:
        /*002c*/ 	.byte	0x03, 0x5f
        /*002e*/ 	.short	0x0101


	//----- nvinfo : EIATTR_INT_WARP_WIDE_INSTR_OFFSETS
	.align		4
        /*0030*/ 	.byte	0x04, 0x31
        /*0032*/ 	.short	(.L_1290 - .L_1289)


	//   ....[0]....
.L_1289:
        /*0034*/ 	.word	0x00015b20


	//   ....[1]....
        /*0038*/ 	.word	0x00015c10


	//----- nvinfo : EIATTR_COOP_GROUP_MASK_REGIDS
	.align		4
.L_1290:
        /*003c*/ 	.byte	0x04, 0x29
        /*003e*/ 	.short	(.L_1292 - .L_1291)


	//   ....[0]....
.L_1291:
        /*0040*/ 	.word	0xffffffff


	//   ....[1]....
        /*0044*/ 	.word	0xffffffff


	//   ....[2]....
        /*0048*/ 	.word	0xffffffff


	//   ....[3]....
        /*004c*/ 	.word	0xffffffff


	//   ....[4]....
        /*0050*/ 	.word	0xffffffff


	//   ....[5]....
        /*0054*/ 	.word	0xffffffff


	//   ....[6]....
        /*0058*/ 	.word	0xffffffff


	//   ....[7]....
        /*005c*/ 	.word	0xffffffff


	//----- nvinfo : EIATTR_COOP_GROUP_INSTR_OFFSETS
	.align		4
.L_1292:
        /*0060*/ 	.byte	0x04, 0x28
        /*0062*/ 	.short	(.L_1294 - .L_1293)


	//   ....[0]....
.L_1293:
        /*0064*/ 	.word	0x0000cc80


	//   ....[1]....
        /*0068*/ 	.word	0x0000cc90


	//   ....[2]....
        /*006c*/ 	.word	0x0000cca0


	//   ....[3]....
        /*0070*/ 	.word	0x0000ccb0


	//   ....[4]....
        /*0074*/ 	.word	0x00016530


	//   ....[5]....
        /*0078*/ 	.word	0x00016540


	//   ....[6]....
        /*007c*/ 	.word	0x00016550


	//   ....[7]....
        /*0080*/ 	.word	0x00016560


	//----- nvinfo : EIATTR_VRC_CTA_INIT_COUNT
	.align		4
.L_1294:
        /*0084*/ 	.byte	0x02, 0x4a
	.zero		1
	.zero		1


	//----- nvinfo : EIATTR_SYSCALL_OFFSETS
	.align		4
        /*0088*/ 	.byte	0x04, 0x46
        /*008a*/ 	.short	(.L_1296 - .L_1295)


	//   ....[0]....
.L_1295:
        /*008c*/ 	.word	0x00001470


	//   ....[1]....
        /*0090*/ 	.word	0x000168f0


	//   ....[2]....
        /*0094*/ 	.word	0x00016a80


	//   ....[3]....
        /*0098*/ 	.word	0x00016c10


	//   ....[4]....
        /*009c*/ 	.word	0x00016db0


	//   ....[5]....
        /*00a0*/ 	.word	0x00017010


	//   ....[6]....
        /*00a4*/ 	.word	0x000171a0


	//   ....[7]....
        /*00a8*/ 	.word	0x00017330


	//   ....[8]....
        /*00ac*/ 	.word	0x000174d0


	//   ....[9]....
        /*00b0*/ 	.word	0x00017920


	//   ....[10]....
        /*00b4*/ 	.word	0x00017ab0


	//   ....[11]....
        /*00b8*/ 	.word	0x00017c40


	//   ....[12]....
        /*00bc*/ 	.word	0x00017de0


	//   ....[13]....
        /*00c0*/ 	.word	0x00018040


	//   ....[14]....
        /*00c4*/ 	.word	0x000181d0


	//   ....[15]....
        /*00c8*/ 	.word	0x00018360


	//   ....[16]....
        /*00cc*/ 	.word	0x00018500


	//----- nvinfo : EIATTR_EXIT_INSTR_OFFSETS
	.align		4
.L_1296:
        /*00d0*/ 	.byte	0x04, 0x1c
        /*00d2*/ 	.short	(.L_1298 - .L_1297)


	//   ....[0]....
.L_1297:
        /*00d4*/ 	.word	0x00015cd0


	//   ....[1]....
        /*00d8*/ 	.word	0x000165e0


	//   ....[2]....
        /*00dc*/ 	.word	0x000167c0


	//   ....[3]....
        /*00e0*/ 	.word	0x00016e00


	//   ....[4]....
        /*00e4*/ 	.word	0x00017520


	//   ....[5]....
        /*00e8*/ 	.word	0x00017570


	//   ....[6]....
        /*00ec*/ 	.word	0x000175a0


	//   ....[7]....
        /*00f0*/ 	.word	0x000175e0


	//   ....[8]....
        /*00f4*/ 	.word	0x00017620


	//   ....[9]....
        /*00f8*/ 	.word	0x000177f0


	//   ....[10]....
        /*00fc*/ 	.word	0x00017e30


	//   ....[11]....
        /*0100*/ 	.word	0x00018550


	//   ....[12]....
        /*0104*/ 	.word	0x000185a0


	//----- nvinfo : EIATTR_MAX_THREADS
	.align		4
.L_1298:
        /*0108*/ 	.byte	0x04, 0x05
        /*010a*/ 	.short	(.L_1300 - .L_1299)
.L_1299:
        /*010c*/ 	.word	0x00000080
        /*0110*/ 	.word	0x00000001
        /*0114*/ 	.word	0x00000001


	//----- nvinfo : EIATTR_CRS_STACK_SIZE
	.align		4
.L_1300:
        /*0118*/ 	.byte	0x04, 0x1e
        /*011a*/ 	.short	(.L_1302 - .L_1301)
.L_1301:
        /*011c*/ 	.word	0x00000000


	//----- nvinfo : EIATTR_CBANK_PARAM_SIZE
	.align		4
.L_1302:
        /*0120*/ 	.byte	0x03, 0x19
        /*0122*/ 	.short	0x0418


	//----- nvinfo : EIATTR_PARAM_CBANK
	.align		4
        /*0124*/ 	.byte	0x04, 0x0a
        /*0126*/ 	.short	(.L_1304 - .L_1303)
	.align		4
.L_1303:
        /*0128*/ 	.word	index@(.nv.constant0._ZN2at6native13reduce_kernelILi128ELi4ENS0_8ReduceOpIN3c108BFloat16ENS0_7MeanOpsIS4_fffEEjfLi4ELi8EEEEEvT1_)
        /*012c*/ 	.short	0x0380
        /*012e*/ 	.short	0x0418


	//----- nvinfo : EIATTR_SW_WAR
	.align		4
.L_1304:
        /*0130*/ 	.byte	0x04, 0x36
        /*0132*/ 	.short	(.L_1306 - .L_1305)
.L_1305:
        /*0134*/ 	.word	0x00000008
.L_1306:


//--------------------- .nv.info._ZN2at6native13reduce_kernelILi512ELi1ENS0_8ReduceOpIN3c108BFloat16ENS0_7MeanOpsIS4_ffS4_EEjS4_Li4ELi8EEEEEvT1_ --------------------------
	.section	.nv.info._ZN2at6native13reduce_kernelILi512ELi1ENS0_8ReduceOpIN3c108BFloat16ENS0_7MeanOpsIS4_ffS4_EEjS4_Li4ELi8EEEEEvT1_,"",@"SHT_CUDA_INFO"
	.sectionflags	@""
	.align	4


	//----- nvinfo : EIATTR_CUDA_API_VERSION
	.align		4
        /*0000*/ 	.byte	0x04, 0x37
        /*0002*/ 	.short	(.L_1308 - .L_1307)
.L_1307:
        /*0004*/ 	.word	0x00000082


	//----- nvinfo : EIATTR_KPARAM_INFO
	.align		4
.L_1308:
        /*0008*/ 	.byte	0x04, 0x17
        /*000a*/ 	.short	(.L_1310 - .L_1309)
.L_1309:
        /*000c*/ 	.word	0x00000000
        /*0010*/ 	.short	0x0000
        /*0012*/ 	.short	0x0000
        /*0014*/ 	.byte	0x00, 0xf0, 0x61, 0x10


	//----- nvinfo : EIATTR_SPARSE_MMA_MASK
	.align		4
.L_1310:
        /*0018*/ 	.byte	0x03, 0x50
        /*001a*/ 	.short	0x0000


	//----- nvinfo : EIATTR_MAXREG_COUNT
	.align		4
        /*001c*/ 	.byte	0x03, 0x1b
        /*001e*/ 	.short	0x0020


	//----- nvinfo : EIATTR_NUM_BARRIERS
	.align		4
        /*0020*/ 	.byte	0x02, 0x4c
        /*0022*/ 	.byte	0x01
	.zero		1


	//----- nvinfo : EIATTR_EXTERNS
	.align		4
        /*0024*/ 	.byte	0x04, 0x0f
        /*0026*/ 	.short	(.L_1312 - .L_1311)


	//   ....[0]....
	.align		4
.L_1311:
        /*0028*/ 	.word	index@(__assertfail)


	//----- nvinfo : EIATTR_MERCURY_ISA_VERSION
	.align		4
.L_1312:
        /*002c*/ 	.byte	0x03, 0x5f
        /*002e*/ 	.short	0x0101


	//----- nvinfo : EIATTR_INT_WARP_WIDE_INSTR_OFFSETS
	.align		4
        /*0030*/ 	.byte	0x04, 0x31
        /*0032*/ 	.short	(.L_1314 - .L_1313)


	//   ....[0]....
.L_1313:
        /*0034*/ 	.word	0x0000df00


	//   ....[1]....
        /*0038*/ 	.word	0x0000dff0


	//----- nvinfo : EIATTR_COOP_GROUP_MASK_REGIDS
	.align		4
.L_1314:
        /*003c*/ 	.byte	0x04, 0x29
        /*003e*/ 	.short	(.L_1316 - .L_1315)


	//   ....[0]....
.L_1315:
        /*0040*/ 	.word	0xffffffff


	//   ....[1]....
        /*0044*/ 	.word	0xffffffff


	//----- nvinfo : EIATTR_COOP_GROUP_INSTR_OFFSETS
	.align		4
.L_1316:
        /*0048*/ 	.byte	0x04, 0x28
        /*004a*/ 	.short	(.L_1318 - .L_1317)


	//   ....[0]....
.L_1317:
        /*004c*/ 	.word	0x0000b320


	//   ....[1]....
        /*0050*/ 	.word	0x0000e710


	//----- nvinfo : EIATTR_VRC_CTA_INIT_COUNT
	.align		4
.L_1318:
        /*0054*/ 	.byte	0x02, 0x4a
	.zero		1
	.zero		1


	//----- nvinfo : EIATTR_SYSCALL_OFFSETS
	.align		4
        /*0058*/ 	.byte	0x04, 0x46
        /*005a*/ 	.short	(.L_1320 - .L_1319)


	//   ....[0]....
.L_1319:
        /*005c*/ 	.word	0x0000e990


	//   ....[1]....
        /*0060*/ 	.word	0x0000ebf0


	//   ....[2]....
        /*0064*/ 	.word	0x0000ef40


	//   ....[3]....
        /*0068*/ 	.word	0x0000f1a0


	//----- nvinfo : EIATTR_EXIT_INSTR_OFFSETS
	.align		4
.L_1320:
        /*006c*/ 	.byte	0x04, 0x1c
        /*006e*/ 	.short	(.L_1322 - .L_1321)


	//   ....[0]....
.L_1321:
        /*0070*/ 	.word	0x0000e090


	//   ....[1]....
        /*0074*/ 	.word	0x0000e760


	//   ....[2]....
        /*0078*/ 	.word	0x0000e9e0


	//   ....[3]....
        /*007c*/ 	.word	0x0000ea10


	//   ....[4]....
        /*0080*/ 	.word	0x0000ec40


	//   ....[5]....
        /*0084*/ 	.word	0x0000ec60


	//   ....[6]....
        /*0088*/ 	.word	0x0000ec90


	//   ....[7]....
        /*008c*/ 	.word	0x0000ecd0


	//   ....[8]....
        /*0090*/ 	.word	0x0000ed10


	//   ....[9]....
        /*0094*/ 	.word	0x0000ef90


	//   ....[10]....
        /*0098*/ 	.word	0x0000efc0


	//   ....[11]....
        /*009c*/ 	.word	0x0000f1f0


	//   ....[12]....
        /*00a0*/ 	.word	0x0000f210


	//----- nvinfo : EIATTR_MAX_THREADS
	.align		4
.L_1322:
        /*00a4*/ 	.byte	0x04, 0x05
        /*00a6*/ 	.short	(.L_1324 - .L_1323)
.L_1323:
        /*00a8*/ 	.word	0x00000200
        /*00ac*/ 	.word	0x00000001
        /*00b0*/ 	.word	0x00000001


	//----- nvinfo : EIATTR_CRS_STACK_SIZE
	.align		4
.L_1324:
        /*00b4*/ 	.byte	0x04, 0x1e
        /*00b6*/ 	.short	(.L_1326 - .L_1325)
.L_1325:
        /*00b8*/ 	.word	0x00000000


	//----- nvinfo : EIATTR_CBANK_PARAM_SIZE
	.align		4
.L_1326:
        /*00bc*/ 	.byte	0x03, 0x19
        /*00be*/ 	.short	0x0418


	//----- nvinfo : EIATTR_PARAM_CBANK
	.align		4
        /*00c0*/ 	.byte	0x04, 0x0a
        /*00c2*/ 	.short	(.L_1328 - .L_1327)
	.align		4
.L_1327:
        /*00c4*/ 	.word	index@(.nv.constant0._ZN2at6native13reduce_kernelILi512ELi1ENS0_8ReduceOpIN3c108BFloat16ENS0_7MeanOpsIS4_ffS4_EEjS4_Li4ELi8EEEEEvT1_)
        /*00c8*/ 	.short	0x0380
        /*00ca*/ 	.short	0x0418


	//----- nvinfo : EIATTR_SW_WAR
	.align		4
.L_1328:
        /*00cc*/ 	.byte	0x04, 0x36
        /*00ce*/ 	.short	(.L_1330 - .L_1329)
.L_1329:
        /*00d0*/ 	.word	0x00000008
.L_1330:


//--------------------- .nv.info._ZN2at6native13reduce_kernelILi256ELi2ENS0_8ReduceOpIN3c108BFloat16ENS0_7MeanOpsIS4_ffS4_EEjS4_Li4ELi8EEEEEvT1_ --------------------------
	.section	.nv.info._ZN2at6native13reduce_kernelILi256ELi2ENS0_8ReduceOpIN3c108BFloat16ENS0_7MeanOpsIS4_ffS4_EEjS4_Li4ELi8EEEEEvT1_,"",@"SHT_CUDA_INFO"
	.sectionflags	@""
	.align	4


	//----- nvinfo : EIATTR_CUDA_API_VERSION
	.align		4
        /*0000*/ 	.byte	0x04, 0x37
        /*0002*/ 	.short	(.L_1332 - .L_1331)
.L_1331:
        /*0004*/ 	.word	0x00000082


	//----- nvinfo : EIATTR_KPARAM_INFO
	.align		4
.L_1332:
        /*0008*/ 	.byte	0x04, 0x17
        /*000a*/ 	.short	(.L_1334 - .L_1333)
.L_1333:
        /*000c*/ 	.word	0x00000000
        /*0010*/ 	.short	0x0000
        /*0012*/ 	.short	0x0000
        /*0014*/ 	.byte	0x00, 0xf0, 0x61, 0x10


	//----- nvinfo : EIATTR_SPARSE_MMA_MASK
	.align		4
.L_1334:
        /*0018*/ 	.byte	0x03, 0x50
        /*001a*/ 	.short	0x0000


	//----- nvinfo : EIATTR_MAXREG_COUNT
	.align		4
        /*001c*/ 	.byte	0x03, 0x1b
        /*001e*/ 	.short	0x0040


	//----- nvinfo : EIATTR_NUM_BARRIERS
	.align		4
        /*0020*/ 	.byte	0x02, 0x4c
        /*0022*/ 	.byte	0x01
	.zero		1


	//----- nvinfo : EIATTR_EXTERNS
	.align		4
        /*0024*/ 	.byte	0x04, 0x0f
        /*0026*/ 	.short	(.L_1336 - .L_1335)


	//   ....[0]....
	.align		4
.L_1335:
        /*0028*/ 	.word	index@(__assertfail)


	//----- nvinfo : EIATTR_MERCURY_ISA_VERSION
	.align		4
.L_1336:
        /*002c*/ 	.byte	0x03, 0x5f
        /*002e*/ 	.short	0x0101


	//----- nvinfo : EIATTR_INT_WARP_WIDE_INSTR_OFFSETS
	.align		4
        /*0030*/ 	.byte	0x04, 0x31
        /*0032*/ 	.short	(.L_1338 - .L_1337)


	//   ....[0]....
.L_1337:
        /*0034*/ 	.word	0x00010b50


	//   ....[1]....
        /*0038*/ 	.word	0x00010c40


	//----- nvinfo : EIATTR_COOP_GROUP_MASK_REGIDS
	.align		4
.L_1338:
        /*003c*/ 	.byte	0x04, 0x29
        /*003e*/ 	.short	(.L_1340 - .L_1339)


	//   ....[0]....
.L_1339:
        /*0040*/ 	.word	0xffffffff


	//   ....[1]....
        /*0044*/ 	.word	0xffffffff


	//   ....[2]....
        /*0048*/ 	.word	0xffffffff


	//   ....[3]....
        /*004c*/ 	.word	0xffffffff


	//----- nvinfo : EIATTR_COOP_GROUP_INSTR_OFFSETS
	.align		4
.L_1340:
        /*0050*/ 	.byte	0x04, 0x28
        /*0052*/ 	.short	(.L_1342 - .L_1341)


	//   ....[0]....
.L_1341:
        /*0054*/ 	.word	0x0000bd10


	//   ....[1]....
        /*0058*/ 	.word	0x0000bd20


	//   ....[2]....
        /*005c*/ 	.word	0x00011420


	//   ....[3]....
        /*0060*/ 	.word	0x00011430


	//----- nvinfo : EIATTR_VRC_CTA_INIT_COUNT
	.align		4
.L_1342:
        /*0064*/ 	.byte	0x02, 0x4a
	.zero		1
	.zero		1


	//----- nvinfo : EIATTR_SYSCALL_OFFSETS
	.align		4
        /*0068*/ 	.byte	0x04, 0x46
        /*006a*/ 	.short	(.L_1344 - .L_1343)


	//   ....[0]....
.L_1343:
        /*006c*/ 	.word	0x00001470


	//   ....[1]....
        /*0070*/ 	.word	0x00011740


	//   ....[2]....
        /*0074*/ 	.word	0x000118e0


	//   ....[3]....
        /*0078*/ 	.word	0x00011b30


	//   ....[4]....
        /*007c*/ 	.word	0x00011cd0


	//   ....[5]....
        /*0080*/ 	.word	0x000120b0


	//   ....[6]....
        /*0084*/ 	.word	0x00012250


	//   ....[7]....
        /*0088*/ 	.word	0x000124a0


	//   ....[8]....
        /*008c*/ 	.word	0x00012640


	//----- nvinfo : EIATTR_EXIT_INSTR_OFFSETS
	.align		4
.L_1344:
        /*0090*/ 	.byte	0x04, 0x1c
        /*0092*/ 	.short	(.L_1346 - .L_1345)


	//   ....[0]....
.L_1345:
        /*0094*/ 	.word	0x00010d00


	//   ....[1]....
        /*0098*/ 	.word	0x00011490


	//   ....[2]....
        /*009c*/ 	.word	0x000115e0


	//   ....[3]....
        /*00a0*/ 	.word	0x00011930


	//   ....[4]....
        /*00a4*/ 	.word	0x00011d20


	//   ....[5]....
        /*00a8*/ 	.word	0x00011d50


	//   ....[6]....
        /*00ac*/ 	.word	0x00011d80


	//   ....[7]....
        /*00b0*/ 	.word	0x00011dc0


	//   ....[8]....
        /*00b4*/ 	.word	0x00011e00


	//   ....[9]....
        /*00b8*/ 	.word	0x00011f50


	//   ....[10]....
        /*00bc*/ 	.word	0x000122a0


	//   ....[11]....
        /*00c0*/ 	.word	0x00012690


	//   ....[12]....
        /*00c4*/ 	.word	0x000126c0


	//----- nvinfo : EIATTR_MAX_THREADS
	.align		4
.L_1346:
        /*00c8*/ 	.byte	0x04, 0x05
        /*00ca*/ 	.short	(.L_1348 - .L_1347)
.L_1347:
        /*00cc*/ 	.word	0x00000100
        /*00d0*/ 	.word	0x00000001
        /*00d4*/ 	.word	0x00000001


	//----- nvinfo : EIATTR_CRS_STACK_SIZE
	.align		4
.L_1348:
        /*00d8*/ 	.byte	0x04, 0x1e
        /*00da*/ 	.short	(.L_1350 - .L_1349)
.L_1349:
        /*00dc*/ 	.word	0x00000000


	//----- nvinfo : EIATTR_CBANK_PARAM_SIZE
	.align		4
.L_1350:
        /*00e0*/ 	.byte	0x03, 0x19
        /*00e2*/ 	.short	0x0418


	//----- nvinfo : EIATTR_PARAM_CBANK
	.align		4
        /*00e4*/ 	.byte	0x04, 0x0a
        /*00e6*/ 	.short	(.L_1352 - .L_1351)
	.align		4
.L_1351:
        /*00e8*/ 	.word	index@(.nv.constant0._ZN2at6native13reduce_kernelILi256ELi2ENS0_8ReduceOpIN3c108BFloat16ENS0_7MeanOpsIS4_ffS4_EEjS4_Li4ELi8EEEEEvT1_)
        /*00ec*/ 	.short	0x0380
        /*00ee*/ 	.short	0x0418


	//----- nvinfo : EIATTR_SW_WAR
	.align		4
.L_1352:
        /*00f0*/ 	.byte	0x04, 0x36
        /*00f2*/ 	.short	(.L_1354 - .L_1353)
.L_1353:
        /*00f4*/ 	.word	0x00000008
.L_1354:


//--------------------- .nv.info._ZN2at6native13reduce_kernelILi128ELi4ENS0_8ReduceOpIN3c108BFloat16ENS0_7MeanOpsIS4_ffS4_EEjS4_Li4ELi8EEEEEvT1_ --------------------------
	.section	.nv.info._ZN2at6native13reduce_kernelILi128ELi4ENS0_8ReduceOpIN3c108BFloat16ENS0_7MeanOpsIS4_ffS4_EEjS4_Li4ELi8EEEEEvT1_,"",@"SHT_CUDA_INFO"
	.sectionflags	@""
	.align	4


	//----- nvinfo : EIATTR_CUDA_API_VERSION
	.align		4
        /*0000*/ 	.byte	0x04, 0x37
        /*0002*/ 	.short	(.L_1356 - .L_1355)
.L_1355:
        /*0004*/ 	.word	0x00000082


	//----- nvinfo : EIATTR_KPARAM_INFO
	.align		4
.L_1356:
        /*0008*/ 	.byte	0x04, 0x17
        /*000a*/ 	.short	(.L_1358 - .L_1357)
.L_1357:
        /*000c*/ 	.word	0x00000000
        /*0010*/ 	.short	0x0000
        /*0012*/ 	.short	0x0000
        /*0014*/ 	.byte	0x00, 0xf0, 0x61, 0x10


	//----- nvinfo : EIATTR_SPARSE_MMA_MASK
	.align		4
.L_1358:
        /*0018*/ 	.byte	0x03, 0x50
        /*001a*/ 	.short	0x0000


	//----- nvinfo : EIATTR_MAXREG_COUNT
	.align		4
        /*001c*/ 	.byte	0x03, 0x1b
        /*001e*/ 	.short	0x0080


	//----- nvinfo : EIATTR_NUM_BARRIERS
	.align		4
        /*0020*/ 	.byte	0x02, 0x4c
        /*0022*/ 	.byte	0x01
	.zero		1


	//----- nvinfo : EIATTR_EXTERNS
	.align		4
        /*0024*/ 	.byte	0x04, 0x0f
        /*0026*/ 	.short	(.L_1360 - .L_1359)


	//   ....[0]....
	.align		4
.L_1359:
        /*0028*/ 	.word	index@(__assertfail)


	//----- nvinfo : EIATTR_MERCURY_ISA_VERSION
	.align		4
.L_1360:
        /*002c*/ 	.byte	0x03, 0x5f
        /*002e*/ 	.short	0x0101


	//----- nvinfo : EIATTR_INT_WARP_WIDE_INSTR_OFFSETS
	.align		4
        /*0030*/ 	.byte	0x04, 0x31
        /*0032*/ 	.short	(.L_1362 - .L_1361)


	//   ....[0]....
.L_1361:
        /*0034*/ 	.word	0x00016010


	//   ....[1]....
        /*0038*/ 	.word	0x00016100


	//----- nvinfo : EIATTR_COOP_GROUP_MASK_REGIDS
	.align		4
.L_1362:
        /*003c*/ 	.byte	0x04, 0x29
        /*003e*/ 	.short	(.L_1364 - .L_1363)


	//   ....[0]....
.L_1363:
        /*0040*/ 	.word	0xffffffff


	//   ....[1]....
        /*0044*/ 	.word	0xffffffff


	//   ....[2]....
        /*0048*/ 	.word	0xffffffff


	//   ....[3]....
        /*004c*/ 	.word	0xffffffff


	//   ....[4]....
        /*0050*/ 	.word	0xffffffff


	//   ....[5]....
        /*0054*/ 	.word	0xffffffff


	//   ....[6]....
        /*0058*/ 	.word	0xffffffff


	//   ....[7]....
        /*005c*/ 	.word	0xffffffff


	//----- nvinfo : EIATTR_COOP_GROUP_INSTR_OFFSETS
	.align		4
.L_1364:
        /*0060*/ 	.byte	0x04, 0x28
        /*0062*/ 	.short	(.L_1366 - .L_1365)


	//   ....[0]....
.L_1365:
        /*0064*/ 	.word	0x0000cc80


	//   ....[1]....
        /*0068*/ 	.word	0x0000cc90


	//   ....[2]....
        /*006c*/ 	.word	0x0000cca0


	//   ....[3]....
        /*0070*/ 	.word	0x0000ccb0


	//   ....[4]....
        /*0074*/ 	.word	0x00016a20


	//   ....[5]....
        /*0078*/ 	.word	0x00016a30


	//   ....[6]....
        /*007c*/ 	.word	0x00016a40


	//   ....[7]....
        /*0080*/ 	.word	0x00016a50


	//----- nvinfo : EIATTR_VRC_CTA_INIT_COUNT
	.align		4
.L_1366:
        /*0084*/ 	.byte	0x02, 0x4a
	.zero		1
	.zero		1


	//----- nvinfo : EIATTR_SYSCALL_OFFSETS
	.align		4
        /*0088*/ 	.byte	0x04, 0x46
        /*008a*/ 	.short	(.L_1368 - .L_1367)


	//   ....[0]....
.L_1367:
        /*008c*/ 	.word	0x00001470


	//   ....[1]....
        /*0090*/ 	.word	0x00016e70


	//   ....[2]....
        /*0094*/ 	.word	0x00017010


	//   ....[3]....
        /*0098*/ 	.word	0x000171b0


	//   ....[4]....
        /*009c*/ 	.word	0x00017350


	//   ....[5]....
        /*00a0*/ 	.word	0x000175e0


	//   ....[6]....
        /*00a4*/ 	.word	0x00017780


	//   ....[7]....
        /*00a8*/ 	.word	0x00017920


	//   ....[8]....
        /*00ac*/ 	.word	0x00017ac0


	//   ....[9]....
        /*00b0*/ 	.word	0x00017fb0


	//   ....[10]....
        /*00b4*/ 	.word	0x00018150


	//   ....[11]....
        /*00b8*/ 	.word	0x000182f0


	//   ....[12]....
        /*00bc*/ 	.word	0x00018490


	//   ....[13]....
        /*00c0*/ 	.word	0x00018720


	//   ....[14]....
        /*00c4*/ 	.word	0x000188c0


	//   ....[15]....
        /*00c8*/ 	.word	0x00018a60


	//   ....[16]....
        /*00cc*/ 	.word	0x00018c00


	//----- nvinfo : EIATTR_EXIT_INSTR_OFFSETS
	.align		4
.L_1368:
        /*00d0*/ 	.byte	0x04, 0x1c
        /*00d2*/ 	.short	(.L_1370 - .L_1369)


	//   ....[0]....
.L_1369:
        /*00d4*/ 	.word	0x000161c0


	//   ....[1]....
        /*00d8*/ 	.word	0x00016ad0


	//   ....[2]....
        /*00dc*/ 	.word	0x00016d10


	//   ....[3]....
        /*00e0*/ 	.word	0x000173a0


	//   ....[4]....
        /*00e4*/ 	.word	0x00017b10


	//   ....[5]....
        /*00e8*/ 	.word	0x00017b60


	//   ....[6]....
        /*00ec*/ 	.word	0x00017b90


	//   ....[7]....
        /*00f0*/ 	.word	0x00017bd0


	//   ....[8]....
        /*00f4*/ 	.word	0x00017c10


	//   ....[9]....
        /*00f8*/ 	.word	0x00017e50


	//   ....[10]....
        /*00fc*/ 	.word	0x000184e0


	//   ....[11]....
        /*0100*/ 	.word	0x00018c50


	//   ....[12]....
        /*0104*/ 	.word	0x00018ca0


	//----- nvinfo : EIATTR_MAX_THREADS
	.align		4
.L_1370:
        /*0108*/ 	.byte	0x04, 0x05
        /*010a*/ 	.short	(.L_1372 - .L_1371)
.L_1371:
        /*010c*/ 	.word	0x00000080
        /*0110*/ 	.word	0x00000001
        /*0114*/ 	.word	0x00000001


	//----- nvinfo : EIATTR_CRS_STACK_SIZE
	.align		4
.L_1372:
        /*0118*/ 	.byte	0x04, 0x1e
        /*011a*/ 	.short	(.L_1374 - .L_1373)
.L_1373:
        /*011c*/ 	.word	0x00000000


	//----- nvinfo : EIATTR_CBANK_PARAM_SIZE
	.align		4
.L_1374:
        /*0120*/ 	.byte	0x03, 0x19
        /*0122*/ 	.short	0x0418


	//----- nvinfo : EIATTR_PARAM_CBANK
	.align		4
        /*0124*/ 	.byte	0x04, 0x0a
        /*0126*/ 	.short	(.L_1376 - .L_1375)
	.align		4
.L_1375:
        /*0128*/ 	.word	index@(.nv.constant0._ZN2at6native13reduce_kernelILi128ELi4ENS0_8ReduceOpIN3c108BFloat16ENS0_7MeanOpsIS4_ffS4_EEjS4_Li4ELi8EEEEEvT1_)
        /*012c*/ 	.short	0x0380
        /*012e*/ 	.short	0x0418


	//----- nvinfo : EIATTR_SW_WAR
	.align		4
.L_1376:
        /*0130*/ 	.byte	0x04, 0x36
        /*0132*/ 	.short	(.L_1378 - .L_1377)
.L_1377:
        /*0134*/ 	.word	0x00000008
.L_1378:


//--------------------- .nv.info._ZN2at6native13reduce_kernelILi512ELi1ENS0_8ReduceOpIN3c104HalfENS0_7MeanOpsIS4_fffEEjfLi4ELi8EEEEEvT1_ --------------------------
	.section	.nv.info._ZN2at6native13reduce_kernelILi512ELi1ENS0_8ReduceOpIN3c104HalfENS0_7MeanOpsIS4_fffEEjfLi4ELi8EEEEEvT1_,"",@"SHT_CUDA_INFO"
	.sectionflags	@""
	.align	4


	//----- nvinfo : EIATTR_CUDA_API_VERSION
	.align		4
        /*0000*/ 	.byte	0x04, 0x37
        /*0002*/ 	.short	(.L_1380 - .L_1379)
.L_1379:
        /*0004*/ 	.word	0x00000082


	//----- nvinfo : EIATTR_KPARAM_INFO
	.align		4
.L_1380:
        /*0008*/ 	.byte	0x04, 0x17
        /*000a*/ 	.short	(.L_1382 - .L_1381)
.L_1381:
        /*000c*/ 	.word	0x00000000
        /*0010*/ 	.short	0x0000
        /*0012*/ 	.short	0x0000
        /*0014*/ 	.byte	0x00, 0xf0, 0x61, 0x10


	//----- nvinfo : EIATTR_SPARSE_MMA_MASK
	.align		4
.L_1382:
        /*0018*/ 	.byte	0x03, 0x50
        /*001a*/ 	.short	0x0000


	//----- nvinfo : EIATTR_MAXREG_COUNT
	.align		4
        /*001c*/ 	.byte	0x03, 0x1b
        /*001e*/ 	.short	0x0020


	//----- nvinfo : EIATTR_NUM_BARRIERS
	.align		4
        /*0020*/ 	.byte	0x02, 0x4c
        /*0022*/ 	.byte	0x01
	.zero		1


	//----- nvinfo : EIATTR_EXTERNS
	.align		4
        /*0024*/ 	.byte	0x04, 0x0f
        /*0026*/ 	.short	(.L_1384 - .L_1383)


	//   ....[0]....
	.align		4
.L_1383:
        /*0028*/ 	.word	index@(__assertfail)


	//----- nvinfo : EIATTR_MERCURY_ISA_VERSION
	.align		4
.L_1384:
        /*002c*/ 	.byte	0x03, 0x5f
        /*002e*/ 	.short	0x0101


	//----- nvinfo : EIATTR_INT_WARP_WIDE_INSTR_OFFSETS
	.align		4
        /*0030*/ 	.byte	0x04, 0x31
        /*0032*/ 	.short	(.L_1386 - .L_1385)


	//   ....[0]....
.L_1385:
        /*0034*/ 	.word	0x0000d9d0


	//   ....[1]....
        /*0038*/ 	.word	0x0000dac0


	//----- nvinfo : EIATTR_COOP_GROUP_MASK_REGIDS
	.align		4
.L_1386:
        /*003c*/ 	.byte	0x04, 0x29
        /*003e*/ 	.short	(.L_1388 - .L_1387)


	//   ....[0]....
.L_1387:
        /*0040*/ 	.word	0xffffffff


	//   ....[1]....
        /*0044*/ 	.word	0xffffffff


	//----- nvinfo : EIATTR_COOP_GROUP_INSTR_OFFSETS
	.align		4
.L_1388:
        /*0048*/ 	.byte	0x04, 0x28
        /*004a*/ 	.short	(.L_1390 - .L_1389)


	//   ....[0]....
.L_1389:
        /*004c*/ 	.word	0x0000b2e0


	//   ....[1]....
        /*0050*/ 	.word	0x0000e1e0


	//----- nvinfo : EIATTR_VRC_CTA_INIT_COUNT
	.align		4
.L_1390:
        /*0054*/ 	.byte	0x02, 0x4a
	.zero		1
	.zero		1


	//----- nvinfo : EIATTR_SYSCALL_OFFSETS
	.align		4
        /*0058*/ 	.byte	0x04, 0x46
        /*005a*/ 	.short	(.L_1392 - .L_1391)


	//   ....[0]....
.L_1391:
        /*005c*/ 	.word	0x0000e470


	//   ....[1]....
        /*0060*/ 	.word	0x0000e6b0


	//   ....[2]....
        /*0064*/ 	.word	0x0000ea00


	//   ....[3]....
        /*0068*/ 	.word	0x0000ec40


	//----- nvinfo : EIATTR_EXIT_INSTR_OFFSETS
	.align		4
.L_1392:
        /*006c*/ 	.byte	0x04, 0x1c
        /*006e*/ 	.short	(.L_1394 - .L_1393)


	//   ....[0]....
.L_1393:
        /*0070*/ 	.word	0x0000db60


	//   ....[1]....
        /*0074*/ 	.word	0x0000e230


	//   ....[2]....
        /*0078*/ 	.word	0x0000e4c0


	//   ....[3]....
        /*007c*/ 	.word	0x0000e4e0


	//   ....[4]....
        /*0080*/ 	.word	0x0000e700


	//   ....[5]....
        /*0084*/ 	.word	0x0000e720


	//   ....[6]....
        /*0088*/ 	.word	0x0000e750


	//   ....[7]....
        /*008c*/ 	.word	0x0000e790


	//   ....[8]....
        /*0090*/ 	.word	0x0000e7d0


	//   ....[9]....
        /*0094*/ 	.word	0x0000ea50


	//   ....[10]....
        /*0098*/ 	.word	0x0000ea70


	//   ....[11]....
        /*009c*/ 	.word	0x0000ec90


	//   ....[12]....
        /*00a0*/ 	.word	0x0000ecb0


	//----- nvinfo : EIATTR_MAX_THREADS
	.align		4
.L_1394:
        /*00a4*/ 	.byte	0x04, 0x05
        /*00a6*/ 	.short	(.L_1396 - .L_1395)
.L_1395:
        /*00a8*/ 	.word	0x00000200
        /*00ac*/ 	.word	0x00000001
        /*00b0*/ 	.word	0x00000001


	//----- nvinfo : EIATTR_CRS_STACK_SIZE
	.align		4
.L_1396:
        /*00b4*/ 	.byte	0x04, 0x1e
        /*00b6*/ 	.short	(.L_1398 - .L_1397)
.L_1397:
        /*00b8*/ 	.word	0x00000000


	//----- nvinfo : EIATTR_CBANK_PARAM_SIZE
	.align		4
.L_1398:
        /*00bc*/ 	.byte	0x03, 0x19
        /*00be*/ 	.short	0x0418


	//----- nvinfo : EIATTR_PARAM_CBANK
	.align		4
        /*00c0*/ 	.byte	0x04, 0x0a
        /*00c2*/ 	.short	(.L_1400 - .L_1399)
	.align		4
.L_1399:
        /*00c4*/ 	.word	index@(.nv.constant0._ZN2at6native13reduce_kernelILi512ELi1ENS0_8ReduceOpIN3c104HalfENS0_7MeanOpsIS4_fffEEjfLi4ELi8EEEEEvT1_)
        /*00c8*/ 	.short	0x0380
        /*00ca*/ 	.short	0x0418


	//----- nvinfo : EIATTR_SW_WAR
	.align		4
.L_1400:
        /*00cc*/ 	.byte	0x04, 0x36
        /*00ce*/ 	.short	(.L_1402 - .L_1401)
.L_1401:
        /*00d0*/ 	.word	0x00000008
.L_1402:


//--------------------- .nv.info._ZN2at6native13reduce_kernelILi256ELi2ENS0_8ReduceOpIN3c104HalfENS0_7MeanOpsIS4_fffEEjfLi4ELi8EEEEEvT1_ --------------------------
	.section	.nv.info._ZN2at6native13reduce_kernelILi256ELi2ENS0_8ReduceOpIN3c104HalfENS0_7MeanOpsIS4_fffEEjfLi4ELi8EEEEEvT1_,"",@"SHT_CUDA_INFO"
	.sectionflags	@""
	.align	4


	//----- nvinfo : EIATTR_CUDA_API_VERSION
	.align		4
        /*0000*/ 	.byte	0x04, 0x37
        /*0002*/ 	.short	(.L_1404 - .L_1403)
.L_1403:
        /*0004*/ 	.word	0x00000082


	//----- nvinfo : EIATTR_KPARAM_INFO
	.align		4
.L_1404:
        /*0008*/ 	.byte	0x04, 0x17
        /*000a*/ 	.short	(.L_1406 - .L_1405)
.L_1405:
        /*000c*/ 	.word	0x00000000
        /*0010*/ 	.short	0x0000
        /*0012*/ 	.short	0x0000
        /*0014*/ 	.byte	0x00, 0xf0, 0x61, 0x10


	//----- nvinfo : EIATTR_SPARSE_MMA_MASK
	.align		4
.L_1406:
        /*0018*/ 	.byte	0x03, 0x50
        /*001a*/ 	.short	0x0000


	//----- nvinfo : EIATTR_MAXREG_COUNT
	.align		4
        /*001c*/ 	.byte	0x03, 0x1b
        /*001e*/ 	.short	0x0040


	//----- nvinfo : EIATTR_NUM_BARRIERS
	.align		4
        /*0020*/ 	.byte	0x02, 0x4c
        /*0022*/ 	.byte	0x01
	.zero		1


	//----- nvinfo : EIATTR_EXTERNS
	.align		4
        /*0024*/ 	.byte	0x04, 0x0f
        /*0026*/ 	.short	(.L_1408 - .L_1407)


	//   ....[0]....
	.align		4
.L_1407:
        /*0028*/ 	.word	index@(__assertfail)


	//----- nvinfo : EIATTR_MERCURY_ISA_VERSION
	.align		4
.L_1408:
        /*002c*/ 	.byte	0x03, 0x5f
        /*002e*/ 	.short	0x0101


	//----- nvinfo : EIATTR_INT_WARP_WIDE_INSTR_OFFSETS
	.align		4
        /*0030*/ 	.byte	0x04, 0x31
        /*0032*/ 	.short	(.L_1410 - .L_1409)


	//   ....[0]....
.L_1409:
        /*0034*/ 	.word	0x00010770


	//   ....[1]....
        /*0038*/ 	.word	0x00010860


	//----- nvinfo : EIATTR_COOP_GROUP_MASK_REGIDS
	.align		4
.L_1410:
        /*003c*/ 	.byte	0x04, 0x29
        /*003e*/ 	.short	(.L_1412 - .L_1411)


	//   ....[0]....
.L_1411:
        /*0040*/ 	.word	0xffffffff


	//   ....[1]....
        /*0044*/ 	.word	0xffffffff


	//   ....[2]....
        /*0048*/ 	.word	0xffffffff


	//   ....[3]....
        /*004c*/ 	.word	0xffffffff


	//----- nvinfo : EIATTR_COOP_GROUP_INSTR_OFFSETS
	.align		4
.L_1412:
        /*0050*/ 	.byte	0x04, 0x28
        /*0052*/ 	.short	(.L_1414 - .L_1413)


	//   ....[0]....
.L_1413:
        /*0054*/ 	.word	0x0000be20


	//   ....[1]....
        /*0058*/ 	.word	0x0000be30


	//   ....[2]....
        /*005c*/ 	.word	0x00011040


	//   ....[3]....
        /*0060*/ 	.word	0x00011050


	//----- nvinfo : EIATTR_VRC_CTA_INIT_COUNT
	.align		4
.L_1414:
        /*0064*/ 	.byte	0x02, 0x4a
	.zero		1
	.zero		1


	//----- nvinfo : EIATTR_SYSCALL_OFFSETS
	.align		4
        /*0068*/ 	.byte	0x04, 0x46
        /*006a*/ 	.short	(.L_1416 - .L_1415)


	//   ....[0]....
.L_1415:
        /*006c*/ 	.word	0x00001470


	//   ....[1]....
        /*0070*/ 	.word	0x00011320


	//   ....[2]....
        /*0074*/ 	.word	0x000114c0


	//   ....[3]....
        /*0078*/ 	.word	0x000116e0


	//   ....[4]....
        /*007c*/ 	.word	0x00011880


	//   ....[5]....
        /*0080*/ 	.word	0x00011c10


	//   ....[6]....
        /*0084*/ 	.word	0x00011db0


	//   ....[7]....
        /*0088*/ 	.word	0x00011fd0


	//   ....[8]....
        /*008c*/ 	.word	0x00012170


	//----- nvinfo : EIATTR_EXIT_INSTR_OFFSETS
	.align		4
.L_1416:
        /*0090*/ 	.byte	0x04, 0x1c
        /*0092*/ 	.short	(.L_1418 - .L_1417)


	//   ....[0]....
.L_1417:
        /*0094*/ 	.word	0x00010920


	//   ....[1]....
        /*0098*/ 	.word	0x000110b0


	//   ....[2]....
        /*009c*/ 	.word	0x000111f0


	//   ....[3]....
        /*00a0*/ 	.word	0x00011510


	//   ....[4]....
        /*00a4*/ 	.word	0x000118d0


	//   ....[5]....
        /*00a8*/ 	.word	0x00011900


	//   ....[6]....
        /*00ac*/ 	.word	0x00011930


	//   ....[7]....
        /*00b0*/ 	.word	0x00011970


	//   ....[8]....
        /*00b4*/ 	.word	0x000119b0


	//   ....[9]....
        /*00b8*/ 	.word	0x00011ae0


	//   ....[10]....
        /*00bc*/ 	.word	0x00011e00


	//   ....[11]....
        /*00c0*/ 	.word	0x000121c0


	//   ....[12]....
        /*00c4*/ 	.word	0x000121f0


	//----- nvinfo : EIATTR_MAX_THREADS
	.align		4
.L_1418:
        /*00c8*/ 	.byte	0x04, 0x05
        /*00ca*/ 	.short	(.L_1420 - .L_1419)
.L_1419:
        /*00cc*/ 	.word	0x00000100
        /*00d0*/ 	.word	0x00000001
        /*00d4*/ 	.word	0x00000001


	//----- nvinfo : EIATTR_CRS_STACK_SIZE
	.align		4
.L_1420:
        /*00d8*/ 	.byte	0x04, 0x1e
        /*00da*/ 	.short	(.L_1422 - .L_1421)
.L_1421:
        /*00dc*/ 	.word	0x00000000


	//----- nvinfo : EIATTR_CBANK_PARAM_SIZE
	.align		4
.L_1422:
        /*00e0*/ 	.byte	0x03, 0x19
        /*00e2*/ 	.short	0x0418


	//----- nvinfo : EIATTR_PARAM_CBANK
	.align		4
        /*00e4*/ 	.byte	0x04, 0x0a
        /*00e6*/ 	.short	(.L_1424 - .L_1423)
	.align		4
.L_1423:
        /*00e8*/ 	.word	index@(.nv.constant0._ZN2at6native13reduce_kernelILi256ELi2ENS0_8ReduceOpIN3c104HalfENS0_7MeanOpsIS4_fffEEjfLi4ELi8EEEEEvT1_)
        /*00ec*/ 	.short	0x0380
        /*00ee*/ 	.short	0x0418


	//----- nvinfo : EIATTR_SW_WAR
	.align		4
.L_1424:
        /*00f0*/ 	.byte	0x04, 0x36
        /*00f2*/ 	.short	(.L_1426 - .L_1425)
.L_1425:
        /*00f4*/ 	.word	0x00000008
.L_1426:


//--------------------- .nv.info._ZN2at6native13reduce_kernelILi128ELi4ENS0_8ReduceOpIN3c104HalfENS0_7MeanOpsIS4_fffEEjfLi4ELi8EEEEEvT1_ --------------------------
	.section	.nv.info._ZN2at6native13reduce_kernelILi128ELi4ENS0_8ReduceOpIN3c104HalfENS0_7MeanOpsIS4_fffEEjfLi4ELi8EEEEEvT1_,"",@"SHT_CUDA_INFO"
	.sectionflags	@""
	.align	4


	//----- nvinfo : EIATTR_CUDA_API_VERSION
	.align		4
        /*0000*/ 	.byte	0x04, 0x37
        /*0002*/ 	.short	(.L_1428 - .L_1427)
.L_1427:
        /*0004*/ 	.word	0x00000082


	//----- nvinfo : EIATTR_KPARAM_INFO
	.align		4
.L_1428:
        /*0008*/ 	.byte	0x04, 0x17
        /*000a*/ 	.short	(.L_1430 - .L_1429)
.L_1429:
        /*000c*/ 	.word	0x00000000
        /*0010*/ 	.short	0x0000
        /*0012*/ 	.short	0x0000
        /*0014*/ 	.byte	0x00, 0xf0, 0x61, 0x10


	//----- nvinfo : EIATTR_SPARSE_MMA_MASK
	.align		4
.L_1430:
        /*0018*/ 	.byte	0x03, 0x50
        /*001a*/ 	.short	0x0000


	//----- nvinfo : EIATTR_MAXREG_COUNT
	.align		4
        /*001c*/ 	.byte	0x03, 0x1b
        /*001e*/ 	.short	0x0080


	//----- nvinfo : EIATTR_NUM_BARRIERS
	.align		4
        /*0020*/ 	.byte	0x02, 0x4c
        /*0022*/ 	.byte	0x01
	.zero		1


	//----- nvinfo : EIATTR_EXTERNS
	.align		4
        /*0024*/ 	.byte	0x04, 0x0f
        /*0026*/ 	.short	(.L_1432 - .L_1431)


	//   ....[0]....
	.align		4
.L_1431:
        /*0028*/ 	.word	index@(__assertfail)


	//----- nvinfo : EIATTR_MERCURY_ISA_VERSION
	.align		4
.L_1432:
        /*002c*/ 	.byte	0x03, 0x5f
        /*002e*/ 	.short	0x0101


	//----- nvinfo : EIATTR_INT_WARP_WIDE_INSTR_OFFSETS
	.align		4
        /*0030*/ 	.byte	0x04, 0x31
        /*0032*/ 	.short	(.L_1434 - .L_1433)


	//   ....[0]....
.L_1433:
        /*0034*/ 	.word	0x00015670


	//   ....[1]....
        /*0038*/ 	.word	0x00015760


	//----- nvinfo : EIATTR_COOP_GROUP_MASK_REGIDS
	.align		4
.L_1434:
        /*003c*/ 	.byte	0x04, 0x29
        /*003e*/ 	.short	(.L_1436 - .L_1435)


	//   ....[0]....
.L_1435:
        /*0040*/ 	.word	0xffffffff


	//   ....[1]....
        /*0044*/ 	.word	0xffffffff


	//   ....[2]....
        /*0048*/ 	.word	0xffffffff


	//   ....[3]....
        /*004c*/ 	.word	0xffffffff


	//   ....[4]....
        /*0050*/ 	.word	0xffffffff


	//   ....[5]....
        /*0054*/ 	.word	0xffffffff


	//   ....[6]....
        /*0058*/ 	.word	0xffffffff


	//   ....[7]....
        /*005c*/ 	.word	0xffffffff


	//----- nvinfo : EIATTR_COOP_GROUP_INSTR_OFFSETS
	.align		4
.L_1436:
        /*0060*/ 	.byte	0x04, 0x28
        /*0062*/ 	.short	(.L_1438 - .L_1437)


	//   ....[0]....
.L_1437:
        /*0064*/ 	.word	0x0000c7d0


	//   ....[1]....
        /*0068*/ 	.word	0x0000c7e0


	//   ....[2]....
        /*006c*/ 	.word	0x0000c7f0


	//   ....[3]....
        /*0070*/ 	.word	0x0000c800


	//   ....[4]....
        /*0074*/ 	.word	0x00016080


	//   ....[5]....
        /*0078*/ 	.word	0x00016090


	//   ....[6]....
        /*007c*/ 	.word	0x000160a0


	//   ....[7]....
        /*0080*/ 	.word	0x000160b0


	//----- nvinfo : EIATTR_VRC_CTA_INIT_COUNT
	.align		4
.L_1438:
        /*0084*/ 	.byte	0x02, 0x4a
	.zero		1
	.zero		1


	//----- nvinfo : EIATTR_SYSCALL_OFFSETS
	.align		4
        /*0088*/ 	.byte	0x04, 0x46
        /*008a*/ 	.short	(.L_1440 - .L_1439)


	//   ....[0]....
.L_1439:
        /*008c*/ 	.word	0x00001490


	//   ....[1]....
        /*0090*/ 	.word	0x00016440


	//   ....[2]....
        /*0094*/ 	.word	0x000165d0


	//   ....[3]....
        /*0098*/ 	.word	0x00016760


	//   ....[4]....
        /*009c*/ 	.word	0x00016900


	//   ....[5]....
        /*00a0*/ 	.word	0x00016b60


	//   ....[6]....
        /*00a4*/ 	.word	0x00016cf0


	//   ....[7]....
        /*00a8*/ 	.word	0x00016e80


	//   ....[8]....
        /*00ac*/ 	.word	0x00017020


	//   ....[9]....
        /*00b0*/ 	.word	0x00017470


	//   ....[10]....
        /*00b4*/ 	.word	0x00017600


	//   ....[11]....
        /*00b8*/ 	.word	0x00017790


	//   ....[12]....
        /*00bc*/ 	.word	0x00017930


	//   ....[13]....
        /*00c0*/ 	.word	0x00017b90


	//   ....[14]....
        /*00c4*/ 	.word	0x00017d20


	//   ....[15]....
        /*00c8*/ 	.word	0x00017eb0


	//   ....[16]....
        /*00cc*/ 	.word	0x00018050


	//----- nvinfo : EIATTR_EXIT_INSTR_OFFSETS
	.align		4
.L_1440:
        /*00d0*/ 	.byte	0x04, 0x1c
        /*00d2*/ 	.short	(.L_1442 - .L_1441)


	//   ....[0]....
.L_1441:
        /*00d4*/ 	.word	0x00015820


	//   ....[1]....
        /*00d8*/ 	.word	0x00016130


	//   ....[2]....
        /*00dc*/ 	.word	0x00016310


	//   ....[3]....
        /*00e0*/ 	.word	0x00016950


	//   ....[4]....
        /*00e4*/ 	.word	0x00017070


	//   ....[5]....
        /*00e8*/ 	.word	0x000170c0


	//   ....[6]....
        /*00ec*/ 	.word	0x000170f0


	//   ....[7]....
        /*00f0*/ 	.word	0x00017130


	//   ....[8]....
        /*00f4*/ 	.word	0x00017170


	//   ....[9]....
        /*00f8*/ 	.word	0x00017340


	//   ....[10]....
        /*00fc*/ 	.word	0x00017980


	//   ....[11]....
        /*0100*/ 	.word	0x000180a0


	//   ....[12]....
        /*0104*/ 	.word	0x000180f0


	//----- nvinfo : EIATTR_MAX_THREADS
	.align		4
.L_1442:
        /*0108*/ 	.byte	0x04, 0x05
        /*010a*/ 	.short	(.L_1444 - .L_1443)
.L_1443:
        /*010c*/ 	.word	0x00000080
        /*0110*/ 	.word	0x00000001
        /*0114*/ 	.word	0x00000001


	//----- nvinfo : EIATTR_CRS_STACK_SIZE
	.align		4
.L_1444:
        /*0118*/ 	.byte	0x04, 0x1e
        /*011a*/ 	.short	(.L_1446 - .L_1445)
.L_1445:
        /*011c*/ 	.word	0x00000000


	//----- nvinfo : EIATTR_CBANK_PARAM_SIZE
	.align		4
.L_1446:
        /*0120*/ 	.byte	0x03, 0x19
        /*0122*/ 	.short	0x0418


	//----- nvinfo : EIATTR_PARAM_CBANK
	.align		4
        /*0124*/ 	.byte	0x04, 0x0a
        /*0126*/ 	.short	(.L_1448 - .L_1447)
	.align		4
.L_1447:
        /*0128*/ 	.word	index@(.nv.constant0._ZN2at6native13reduce_kernelILi128ELi4ENS0_8ReduceOpIN3c104HalfENS0_7MeanOpsIS4_fffEEjfLi4ELi8EEEEEvT1_)
        /*012c*/ 	.short	0x0380
        /*012e*/ 	.short	0x0418


	//----- nvinfo : EIATTR_SW_WAR
	.align		4
.L_1448:
        /*0130*/ 	.byte	0x04, 0x36
        /*0132*/ 	.short	(.L_1450 - .L_1449)
.L_1449:
        /*0134*/ 	.word	0x00000008
.L_1450:


//--------------------- .nv.info._ZN2at6native13reduce_kernelILi512ELi1ENS0_8ReduceOpIN3c104HalfENS0_7MeanOpsIS4_ffS4_EEjS4_Li4ELi8EEEEEvT1_ --------------------------
	.section	.nv.info._ZN2at6native13reduce_kernelILi512ELi1ENS0_8ReduceOpIN3c104HalfENS0_7MeanOpsIS4_ffS4_EEjS4_Li4ELi8EEEEEvT1_,"",@"SHT_CUDA_INFO"
	.sectionflags	@""
	.align	4


	//----- nvinfo : EIATTR_CUDA_API_VERSION
	.align		4
        /*0000*/ 	.byte	0x04, 0x37
        /*0002*/ 	.short	(.L_1452 - .L_1451)
.L_1451:
        /*0004*/ 	.word	0x00000082


	//----- nvinfo : EIATTR_KPARAM_INFO
	.align		4
.L_1452:
        /*0008*/ 	.byte	0x04, 0x17
        /*000a*/ 	.short	(.L_1454 - .L_1453)
.L_1453:
        /*000c*/ 	.word	0x00000000
        /*0010*/ 	.short	0x0000
        /*0012*/ 	.short	0x0000
        /*0014*/ 	.byte	0x00, 0xf0, 0x61, 0x10


	//----- nvinfo : EIATTR_SPARSE_MMA_MASK
	.align		4
.L_1454:
        /*0018*/ 	.byte	0x03, 0x50
        /*001a*/ 	.short	0x0000


	//----- nvinfo : EIATTR_MAXREG_COUNT
	.align		4
        /*001c*/ 	.byte	0x03, 0x1b
        /*001e*/ 	.short	0x0020


	//----- nvinfo : EIATTR_NUM_BARRIERS
	.align		4
        /*0020*/ 	.byte	0x02, 0x4c
        /*0022*/ 	.byte	0x01
	.zero		1


	//----- nvinfo : EIATTR_EXTERNS
	.align		4
        /*0024*/ 	.byte	0x04, 0x0f
        /*0026*/ 	.short	(.L_1456 - .L_1455)


	//   ....[0]....
	.align		4
.L_1455:
        /*0028*/ 	.word	index@(__assertfail)


	//----- nvinfo : EIATTR_MERCURY_ISA_VERSION
	.align		4
.L_1456:
        /*002c*/ 	.byte	0x03, 0x5f
        /*002e*/ 	.short	0x0101


	//----- nvinfo : EIATTR_INT_WARP_WIDE_INSTR_OFFSETS
	.align		4
        /*0030*/ 	.byte	0x04, 0x31
        /*0032*/ 	.short	(.L_1458 - .L_1457)


	//   ....[0]....
.L_1457:
        /*0034*/ 	.word	0x0000dec0


	//   ....[1]....
        /*0038*/ 	.word	0x0000dfb0


	//----- nvinfo : EIATTR_COOP_GROUP_MASK_REGIDS
	.align		4
.L_1458:
        /*003c*/ 	.byte	0x04, 0x29
        /*003e*/ 	.short	(.L_1460 - .L_1459)


	//   ....[0]....
.L_1459:
        /*0040*/ 	.word	0xffffffff


	//   ....[1]....
        /*0044*/ 	.word	0xffffffff


	//----- nvinfo : EIATTR_COOP_GROUP_INSTR_OFFSETS
	.align		4
.L_1460:
        /*0048*/ 	.byte	0x04, 0x28
        /*004a*/ 	.short	(.L_1462 - .L_1461)


	//   ....[0]....
.L_1461:
        /*004c*/ 	.word	0x0000b2e0


	//   ....[1]....
        /*0050*/ 	.word	0x0000e6d0


	//----- nvinfo : EIATTR_VRC_CTA_INIT_COUNT
	.align		4
.L_1462:
        /*0054*/ 	.byte	0x02, 0x4a
	.zero		1
	.zero		1


	//----- nvinfo : EIATTR_SYSCALL_OFFSETS
	.align		4
        /*0058*/ 	.byte	0x04, 0x46
        /*005a*/ 	.short	(.L_1464 - .L_1463)


	//   ....[0]....
.L_1463:
        /*005c*/ 	.word	0x0000e950


	//   ....[1]....
        /*0060*/ 	.word	0x0000ebb0


	//   ....[2]....
        /*0064*/ 	.word	0x0000ef00


	//   ....[3]....
        /*0068*/ 	.word	0x0000f160


	//----- nvinfo : EIATTR_EXIT_INSTR_OFFSETS
	.align		4
.L_1464:
        /*006c*/ 	.byte	0x04, 0x1c
        /*006e*/ 	.short	(.L_1466 - .L_1465)


	//   ....[0]....
.L_1465:
        /*0070*/ 	.word	0x0000e050


	//   ....[1]....
        /*0074*/ 	.word	0x0000e720


	//   ....[2]....
        /*0078*/ 	.word	0x0000e9a0


	//   ....[3]....
        /*007c*/ 	.word	0x0000e9d0


	//   ....[4]....
        /*0080*/ 	.word	0x0000ec00


	//   ....[5]....
        /*0084*/ 	.word	0x0000ec20


	//   ....[6]....
        /*0088*/ 	.word	0x0000ec50


	//   ....[7]....
        /*008c*/ 	.word	0x0000ec90


	//   ....[8]....
        /*0090*/ 	.word	0x0000ecd0


	//   ....[9]....
        /*0094*/ 	.word	0x0000ef50


	//   ....[10]....
        /*0098*/ 	.word	0x0000ef80


	//   ....[11]....
        /*009c*/ 	.word	0x0000f1b0


	//   ....[12]....
        /*00a0*/ 	.word	0x0000f1d0


	//----- nvinfo : EIATTR_MAX_THREADS
	.align		4
.L_1466:
        /*00a4*/ 	.byte	0x04, 0x05
        /*00a6*/ 	.short	(.L_1468 - .L_1467)
.L_1467:
        /*00a8*/ 	.word	0x00000200
        /*00ac*/ 	.word	0x00000001
        /*00b0*/ 	.word	0x00000001


	//----- nvinfo : EIATTR_CRS_STACK_SIZE
	.align		4
.L_1468:
        /*00b4*/ 	.byte	0x04, 0x1e
        /*00b6*/ 	.short	(.L_1470 - .L_1469)
.L_1469:
        /*00b8*/ 	.word	0x00000000


	//----- nvinfo : EIATTR_CBANK_PARAM_SIZE
	.align		4
.L_1470:
        /*00bc*/ 	.byte	0x03, 0x19
        /*00be*/ 	.short	0x0418


	//----- nvinfo : EIATTR_PARAM_CBANK
	.align		4
        /*00c0*/ 	.byte	0x04, 0x0a
        /*00c2*/ 	.short	(.L_1472 - .L_1471)
	.align		4
.L_1471:
        /*00c4*/ 	.word	index@(.nv.constant0._ZN2at6native13reduce_kernelILi512ELi1ENS0_8ReduceOpIN3c104HalfENS0_7MeanOpsIS4_ffS4_EEjS4_Li4ELi8EEEEEvT1_)
        /*00c8*/ 	.short	0x0380
        /*00ca*/ 	.short	0x0418


	//----- nvinfo : EIATTR_SW_WAR
	.align		4
.L_1472:
        /*00cc*/ 	.byte	0x04, 0x36
        /*00ce*/ 	.short	(.L_1474 - .L_1473)
.L_1473:
        /*00d0*/ 	.word	0x00000008
.L_1474:


//--------------------- .nv.info._ZN2at6native13reduce_kernelILi256ELi2ENS0_8ReduceOpIN3c104HalfENS0_7MeanOpsIS4_ffS4_EEjS4_Li4ELi8EEEEEvT1_ --------------------------
	.section	.nv.info._ZN2at6native13reduce_kernelILi256ELi2ENS0_8ReduceOpIN3c104HalfENS0_7MeanOpsIS4_ffS4_EEjS4_Li4ELi8EEEEEvT1_,"",@"SHT_CUDA_INFO"
	.sectionflags	@""
	.align	4


	//----- nvinfo : EIATTR_CUDA_API_VERSION
	.align		4
        /*0000*/ 	.byte	0x04, 0x37
        /*0002*/ 	.short	(.L_1476 - .L_1475)
.L_1475:
        /*0004*/ 	.word	0x00000082


	//----- nvinfo : EIATTR_KPARAM_INFO
	.align		4
.L_1476:
        /*0008*/ 	.byte	0x04, 0x17
        /*000a*/ 	.short	(.L_1478 - .L_1477)
.L_1477:
        /*000c*/ 	.word	0x00000000
        /*0010*/ 	.short	0x0000
        /*0012*/ 	.short	0x0000
        /*0014*/ 	.byte	0x00, 0xf0, 0x61, 0x10


	//----- nvinfo : EIATTR_SPARSE_MMA_MASK
	.align		4
.L_1478:
        /*0018*/ 	.byte	0x03, 0x50
        /*001a*/ 	.short	0x0000


	//----- nvinfo : EIATTR_MAXREG_COUNT
	.align		4
        /*001c*/ 	.byte	0x03, 0x1b
        /*001e*/ 	.short	0x0040


	//----- nvinfo : EIATTR_NUM_BARRIERS
	.align		4
        /*0020*/ 	.byte	0x02, 0x4c
        /*0022*/ 	.byte	0x01
	.zero		1


	//----- nvinfo : EIATTR_EXTERNS
	.align		4
        /*0024*/ 	.byte	0x04, 0x0f
        /*0026*/ 	.short	(.L_1480 - .L_1479)


	//   ....[0]....
	.align		4
.L_1479:
        /*0028*/ 	.word	index@(__assertfail)


	//----- nvinfo : EIATTR_MERCURY_ISA_VERSION
	.align		4
.L_1480:
        /*002c*/ 	.byte	0x03, 0x5f
        /*002e*/ 	.short	0x0101


	//----- nvinfo : EIATTR_INT_WARP_WIDE_INSTR_OFFSETS
	.align		4
        /*0030*/ 	.byte	0x04, 0x31
        /*0032*/ 	.short	(.L_1482 - .L_1481)


	//   ....[0]....
.L_1481:
        /*0034*/ 	.word	0x00010c60


	//   ....[1]....
        /*0038*/ 	.word	0x00010d50


	//----- nvinfo : EIATTR_COOP_GROUP_MASK_REGIDS
	.align		4
.L_1482:
        /*003c*/ 	.byte	0x04, 0x29
        /*003e*/ 	.short	(.L_1484 - .L_1483)


	//   ....[0]....
.L_1483:
        /*0040*/ 	.word	0xffffffff


	//   ....[1]....
        /*0044*/ 	.word	0xffffffff


	//   ....[2]....
        /*0048*/ 	.word	0xffffffff


	//   ....[3]....
        /*004c*/ 	.word	0xffffffff


	//----- nvinfo : EIATTR_COOP_GROUP_INSTR_OFFSETS
	.align		4
.L_1484:
        /*0050*/ 	.byte	0x04, 0x28
        /*0052*/ 	.short	(.L_1486 - .L_1485)


	//   ....[0]....
.L_1485:
        /*0054*/ 	.word	0x0000be20


	//   ....[1]....
        /*0058*/ 	.word	0x0000be30


	//   ....[2]....
        /*005c*/ 	.word	0x00011530


	//   ....[3]....
        /*0060*/ 	.word	0x00011540


	//----- nvinfo : EIATTR_VRC_CTA_INIT_COUNT
	.align		4
.L_1486:
        /*0064*/ 	.byte	0x02, 0x4a
	.zero		1
	.zero		1


	//----- nvinfo : EIATTR_SYSCALL_OFFSETS
	.align		4
        /*0068*/ 	.byte	0x04, 0x46
        /*006a*/ 	.short	(.L_1488 - .L_1487)


	//   ....[0]....
.L_1487:
        /*006c*/ 	.word	0x00001470


	//   ....[1]....
        /*0070*/ 	.word	0x00011850


	//   ....[2]....
        /*0074*/ 	.word	0x000119f0


	//   ....[3]....
        /*0078*/ 	.word	0x00011c40


	//   ....[4]....
        /*007c*/ 	.word	0x00011de0


	//   ....[5]....
        /*0080*/ 	.word	0x000121c0


	//   ....[6]....
        /*0084*/ 	.word	0x00012360


	//   ....[7]....
        /*0088*/ 	.word	0x000125b0


	//   ....[8]....
        /*008c*/ 	.word	0x00012750


	//----- nvinfo : EIATTR_EXIT_INSTR_OFFSETS
	.align		4
.L_1488:
        /*0090*/ 	.byte	0x04, 0x1c
        /*0092*/ 	.short	(.L_1490 - .L_1489)


	//   ....[0]....
.L_1489:
        /*0094*/ 	.word	0x00010e10


	//   ....[1]....
        /*0098*/ 	.word	0x000115a0


	//   ....[2]....
        /*009c*/ 	.word	0x000116f0


	//   ....[3]....
        /*00a0*/ 	.word	0x00011a40


	//   ....[4]....
        /*00a4*/ 	.word	0x00011e30


	//   ....[5]....
        /*00a8*/ 	.word	0x00011e60


	//   ....[6]....
        /*00ac*/ 	.word	0x00011e90


	//   ....[7]....
        /*00b0*/ 	.word	0x00011ed0


	//   ....[8]....
        /*00b4*/ 	.word	0x00011f10


	//   ....[9]....
        /*00b8*/ 	.word	0x00012060


	//   ....[10]....
        /*00bc*/ 	.word	0x000123b0


	//   ....[11]....
        /*00c0*/ 	.word	0x000127a0


	//   ....[12]....
        /*00c4*/ 	.word	0x000127d0


	//----- nvinfo : EIATTR_MAX_THREADS
	.align		4
.L_1490:
        /*00c8*/ 	.byte	0x04, 0x05
        /*00ca*/ 	.short	(.L_1492 - .L_1491)
.L_1491:
        /*00cc*/ 	.word	0x00000100
        /*00d0*/ 	.word	0x00000001
        /*00d4*/ 	.word	0x00000001


	//----- nvinfo : EIATTR_CRS_STACK_SIZE
	.align		4
.L_1492:
        /*00d8*/ 	.byte	0x04, 0x1e
        /*00da*/ 	.short	(.L_1494 - .L_1493)
.L_1493:
        /*00dc*/ 	.word	0x00000000


	//----- nvinfo : EIATTR_CBANK_PARAM_SIZE
	.align		4
.L_1494:
        /*00e0*/ 	.byte	0x03, 0x19
        /*00e2*/ 	.short	0x0418


	//----- nvinfo : EIATTR_PARAM_CBANK
	.align		4
        /*00e4*/ 	.byte	0x04, 0x0a
        /*00e6*/ 	.short	(.L_1496 - .L_1495)
	.align		4
.L_1495:
        /*00e8*/ 	.word	index@(.nv.constant0._ZN2at6native13reduce_kernelILi256ELi2ENS0_8ReduceOpIN3c104HalfENS0_7MeanOpsIS4_ffS4_EEjS4_Li4ELi8EEEEEvT1_)
        /*00ec*/ 	.short	0x0380
        /*00ee*/ 	.short	0x0418


	//----- nvinfo : EIATTR_SW_WAR
	.align		4
.L_1496:
        /*00f0*/ 	.byte	0x04, 0x36
        /*00f2*/ 	.short	(.L_1498 - .L_1497)
.L_1497:
        /*00f4*/ 	.word	0x00000008
.L_1498:


//--------------------- .nv.info._ZN2at6native13reduce_kernelILi128ELi4ENS0_8ReduceOpIN3c104HalfENS0_7MeanOpsIS4_ffS4_EEjS4_Li4ELi8EEEEEvT1_ --------------------------
	.section	.nv.info._ZN2at6native13reduce_kernelILi128ELi4ENS0_8ReduceOpIN3c104HalfENS0_7MeanOpsIS4_ffS4_EEjS4_Li4ELi8EEEEEvT1_,"",@"SHT_CUDA_INFO"
	.sectionflags	@""
	.align	4


	//----- nvinfo : EIATTR_CUDA_API_VERSION
	.align		4
        /*0000*/ 	.byte	0x04, 0x37
        /*0002*/ 	.short	(.L_1500 - .L_1499)
.L_1499:
        /*0004*/ 	.word	0x00000082


	//----- nvinfo : EIATTR_KPARAM_INFO
	.align		4
.L_1500:
        /*0008*/ 	.byte	0x04, 0x17
        /*000a*/ 	.short	(.L_1502 - .L_1501)
.L_1501:
        /*000c*/ 	.word	0x00000000
        /*0010*/ 	.short	0x0000
        /*0012*/ 	.short	0x0000
        /*0014*/ 	.byte	0x00, 0xf0, 0x61, 0x10


	//----- nvinfo : EIATTR_SPARSE_MMA_MASK
	.align		4
.L_1502:
        /*0018*/ 	.byte	0x03, 0x50
        /*001a*/ 	.short	0x0000


	//----- nvinfo : EIATTR_MAXREG_COUNT
	.align		4
        /*001c*/ 	.byte	0x03, 0x1b
        /*001e*/ 	.short	0x0080


	//----- nvinfo : EIATTR_NUM_BARRIERS
	.align		4
        /*0020*/ 	.byte	0x02, 0x4c
        /*0022*/ 	.byte	0x01
	.zero		1


	//----- nvinfo : EIATTR_EXTERNS
	.align		4
        /*0024*/ 	.byte	0x04, 0x0f
        /*0026*/ 	.short	(.L_1504 - .L_1503)


	//   ....[0]....
	.align		4
.L_1503:
        /*0028*/ 	.word	index@(__assertfail)


	//----- nvinfo : EIATTR_MERCURY_ISA_VERSION
	.align		4
.L_1504:
        /*002c*/ 	.byte	0x03, 0x5f
        /*002e*/ 	.short	0x0101


	//----- nvinfo : EIATTR_INT_WARP_WIDE_INSTR_OFFSETS
	.align		4
        /*0030*/ 	.byte	0x04, 0x31
        /*0032*/ 	.short	(.L_1506 - .L_1505)


	//   ....[0]....
.L_1505:
        /*0034*/ 	.word	0x00015b60


	//   ....[1]....
        /*0038*/ 	.word	0x00015c50


	//----- nvinfo : EIATTR_COOP_GROUP_MASK_REGIDS
	.align		4
.L_1506:
        /*003c*/ 	.byte	0x04, 0x29
        /*003e*/ 	.short	(.L_1508 - .L_1507)


	//   ....[0]....
.L_1507:
        /*0040*/ 	.word	0xffffffff


	//   ....[1]....
        /*0044*/ 	.word	0xffffffff


	//   ....[2]....
        /*0048*/ 	.word	0xffffffff


	//   ....[3]....
        /*004c*/ 	.word	0xffffffff


	//   ....[4]....
        /*0050*/ 	.word	0xffffffff


	//   ....[5]....
        /*0054*/ 	.word	0xffffffff


	//   ....[6]....
        /*0058*/ 	.word	0xffffffff


	//   ....[7]....
        /*005c*/ 	.word	0xffffffff


	//----- nvinfo : EIATTR_COOP_GROUP_INSTR_OFFSETS
	.align		4
.L_1508:
        /*0060*/ 	.byte	0x04, 0x28
        /*0062*/ 	.short	(.L_1510 - .L_1509)


	//   ....[0]....
.L_1509:
        /*0064*/ 	.word	0x0000c7d0


	//   ....[1]....
        /*0068*/ 	.word	0x0000c7e0


	//   ....[2]....
        /*006c*/ 	.word	0x0000c7f0


	//   ....[3]....
        /*0070*/ 	.word	0x0000c800


	//   ....[4]....
        /*0074*/ 	.word	0x00016570


	//   ....[5]....
        /*0078*/ 	.word	0x00016580


	//   ....[6]....
        /*007c*/ 	.word	0x00016590


	//   ....[7]....
        /*0080*/ 	.word	0x000165a0


	//----- nvinfo : EIATTR_VRC_CTA_INIT_COUNT
	.align		4
.L_1510:
        /*0084*/ 	.byte	0x02, 0x4a
	.zero		1
	.zero		1


	//----- nvinfo : EIATTR_SYSCALL_OFFSETS
	.align		4
        /*0088*/ 	.byte	0x04, 0x46
        /*008a*/ 	.short	(.L_1512 - .L_1511)


	//   ....[0]....
.L_1511:
        /*008c*/ 	.word	0x00001490


	//   ....[1]....
        /*0090*/ 	.word	0x000169c0


	//   ....[2]....
        /*0094*/ 	.word	0x00016b60


	//   ....[3]....
        /*0098*/ 	.word	0x00016d00


	//   ....[4]....
        /*009c*/ 	.word	0x00016ea0


	//   ....[5]....
        /*00a0*/ 	.word	0x00017130


	//   ....[6]....
        /*00a4*/ 	.word	0x000172d0


	//   ....[7]....
        /*00a8*/ 	.word	0x00017470


	//   ....[8]....
        /*00ac*/ 	.word	0x00017610


	//   ....[9]....
        /*00b0*/ 	.word	0x00017b00


	//   ....[10]....
        /*00b4*/ 	.word	0x00017ca0


	//   ....[11]....
        /*00b8*/ 	.word	0x00017e40


	//   ....[12]....
        /*00bc*/ 	.word	0x00017fe0


	//   ....[13]....
        /*00c0*/ 	.word	0x00018270


	//   ....[14]....
        /*00c4*/ 	.word	0x00018410


	//   ....[15]....
        /*00c8*/ 	.word	0x000185b0


	//   ....[16]....
        /*00cc*/ 	.word	0x00018750


	//----- nvinfo : EIATTR_EXIT_INSTR_OFFSETS
	.align		4
.L_1512:
        /*00d0*/ 	.byte	0x04, 0x1c
        /*00d2*/ 	.short	(.L_1514 - .L_1513)


	//   ....[0]....
.L_1513:
        /*00d4*/ 	.word	0x00015d10


	//   ....[1]....
        /*00d8*/ 	.word	0x00016620


	//   ....[2]....
        /*00dc*/ 	.word	0x00016860


	//   ....[3]....
        /*00e0*/ 	.word	0x00016ef0


	//   ....[4]....
        /*00e4*/ 	.word	0x00017660


	//   ....[5]....
        /*00e8*/ 	.word	0x000176b0


	//   ....[6]....
        /*00ec*/ 	.word	0x000176e0


	//   ....[7]....
        /*00f0*/ 	.word	0x00017720


	//   ....[8]....
        /*00f4*/ 	.word	0x00017760


	//   ....[9]....
        /*00f8*/ 	.word	0x000179a0


	//   ....[10]....
        /*00fc*/ 	.word	0x00018030


	//   ....[11]....
        /*0100*/ 	.word	0x000187a0


	//   ....[12]....
        /*0104*/ 	.word	0x000187f0


	//----- nvinfo : EIATTR_MAX_THREADS
	.align		4
.L_1514:
        /*0108*/ 	.byte	0x04, 0x05
        /*010a*/ 	.short	(.L_1516 - .L_1515)
.L_1515:
        /*010c*/ 	.word	0x00000080
        /*0110*/ 	.word	0x00000001
        /*0114*/ 	.word	0x00000001


	//----- nvinfo : EIATTR_CRS_STACK_SIZE
	.align		4
.L_1516:
        /*0118*/ 	.byte	0x04, 0x1e
        /*011a*/ 	.short	(.L_1518 - .L_1517)
.L_1517:
        /*011c*/ 	.word	0x00000000


	//----- nvinfo : EIATTR_CBANK_PARAM_SIZE
	.align		4
.L_1518:
        /*0120*/ 	.byte	0x03, 0x19
        /*0122*/ 	.short	0x0418


	//----- nvinfo : EIATTR_PARAM_CBANK
	.align		4
        /*0124*/ 	.byte	0x04, 0x0a
        /*0126*/ 	.short	(.L_1520 - .L_1519)
	.align		4
.L_1519:
        /*0128*/ 	.word	index@(.nv.constant0._ZN2at6native13reduce_kernelILi128ELi4ENS0_8ReduceOpIN3c104HalfENS0_7MeanOpsIS4_ffS4_EEjS4_Li4ELi8EEEEEvT1_)
        /*012c*/ 	.short	0x0380
        /*012e*/ 	.short	0x0418


	//----- nvinfo : EIATTR_SW_WAR
	.align		4
.L_1520:
        /*0130*/ 	.byte	0x04, 0x36
        /*0132*/ 	.short	(.L_1522 - .L_1521)
.L_1521:
        /*0134*/ 	.word	0x00000008
.L_1522:


//--------------------- .nv.info._ZN2at6native13reduce_kernelILi512ELi1ENS0_8ReduceOpIN3c108BFloat16ENS0_10WelfordOpsIS4_fiN4cuda3std3__44pairIS4_S4_EEEEjS4_Li2ELi2EEEEEvT1_ --------------------------
	.section	.nv.info._ZN2at6native13reduce_kernelILi512ELi1ENS0_8ReduceOpIN3c108BFloat16ENS0_10WelfordOpsIS4_fiN4cuda3std3__44pairIS4_S4_EEEEjS4_Li2ELi2EEEEEvT1_,"",@"SHT_CUDA_INFO"
	.sectionflags	@""
	.align	4


	//----- nvinfo : EIATTR_CUDA_API_VERSION
	.align		4
        /*0000*/ 	.byte	0x04, 0x37
        /*0002*/ 	.short	(.L_1524 - .L_1523)
.L_1523:
        /*0004*/ 	.word	0x00000082


	//----- nvinfo : EIATTR_KPARAM_INFO
	.align		4
.L_1524:
        /*0008*/ 	.byte	0x04, 0x17
        /*000a*/ 	.short	(.L_1526 - .L_1525)
.L_1525:
        /*000c*/ 	.word	0x00000000
        /*0010*/ 	.short	0x0000
        /*0012*/ 	.short	0x0000
        /*0014*/ 	.byte	0x00, 0xf0, 0xa1, 0x10


	//----- nvinfo : EIATTR_SPARSE_MMA_MASK
	.align		4
.L_1526:
        /*0018*/ 	.byte	0x03, 0x50
        /*001a*/ 	.short	0x0000


	//----- nvinfo : EIATTR_MAXREG_COUNT
	.align		4
        /*001c*/ 	.byte	0x03, 0x1b
        /*001e*/ 	.short	0x0020


	//----- nvinfo : EIATTR_NUM_BARRIERS
	.align		4
        /*0020*/ 	.byte	0x02, 0x4c
        /*0022*/ 	.byte	0x01
	.zero		1


	//----- nvinfo : EIATTR_EXTERNS
	.align		4
        /*0024*/ 	.byte	0x04, 0x0f
        /*0026*/ 	.short	(.L_1528 - .L_1527)


	//   ....[0]....
	.align		4
.L_1527:
        /*0028*/ 	.word	index@(__assertfail)


	//----- nvinfo : EIATTR_MERCURY_ISA_VERSION
	.align		4
.L_1528:
        /*002c*/ 	.byte	0x03, 0x5f
        /*002e*/ 	.short	0x0101


	//----- nvinfo : EIATTR_INT_WARP_WIDE_INSTR_OFFSETS
	.align		4
        /*0030*/ 	.byte	0x04, 0x31
        /*0032*/ 	.short	(.L_1530 - .L_1529)


	//   ....[0]....
.L_1529:
        /*0034*/ 	.word	0x0000a750


	//   ....[1]....
        /*0038*/ 	.word	0x0000a840


	//----- nvinfo : EIATTR_COOP_GROUP_MASK_REGIDS
	.align		4
.L_1530:
        /*003c*/ 	.byte	0x04, 0x29
        /*003e*/ 	.short	(.L_1532 - .L_1531)


	//   ....[0]....
.L_1531:
        /*0040*/ 	.word	0xffffffff


	//   ....[1]....
        /*0044*/ 	.word	0xffffffff


	//   ....[2]....
        /*0048*/ 	.word	0xffffffff


	//   ....[3]....
        /*004c*/ 	.word	0xffffffff


	//   ....[4]....
        /*0050*/ 	.word	0xffffffff


	//   ....[5]....
        /*0054*/ 	.word	0xffffffff


	//   ....[6]....
        /*0058*/ 	.word	0xffffffff


	//   ....[7]....
        /*005c*/ 	.word	0xffffffff


	//----- nvinfo : EIATTR_COOP_GROUP_INSTR_OFFSETS
	.align		4
.L_1532:
        /*0060*/ 	.byte	0x04, 0x28
        /*0062*/ 	.short	(.L_1534 - .L_1533)


	//   ....[0]....
.L_1533:
        /*0064*/ 	.word	0x000079b0


	//   ....[1]....
        /*0068*/ 	.word	0x000079f0


	//   ....[2]....
        /*006c*/ 	.word	0x00007a30


	//   ....[3]....
        /*0070*/ 	.word	0x00007a40


	//   ....[4]....
        /*0074*/ 	.word	0x0000b760


	//   ....[5]....
        /*0078*/ 	.word	0x0000b7a0


	//   ....[6]....
        /*007c*/ 	.word	0x0000b7e0


	//   ....[7]....
        /*0080*/ 	.word	0x0000b7f0


	//----- nvinfo : EIATTR_VRC_CTA_INIT_COUNT
	.align		4
.L_1534:
        /*0084*/ 	.byte	0x02, 0x4a
	.zero		1
	.zero		1


	//----- nvinfo : EIATTR_SYSCALL_OFFSETS
	.align		4
        /*0088*/ 	.byte	0x04, 0x46
        /*008a*/ 	.short	(.L_1536 - .L_1535)


	//   ....[0]....
.L_1535:
        /*008c*/ 	.word	0x0000bac0


	//   ....[1]....
        /*0090*/ 	.word	0x0000bde0


	//   ....[2]....
        /*0094*/ 	.word	0x0000c3b0


	//   ....[3]....
        /*0098*/ 	.word	0x0000c6d0


	//----- nvinfo : EIATTR_EXIT_INSTR_OFFSETS
	.align		4
.L_1536:
        /*009c*/ 	.byte	0x04, 0x1c
        /*009e*/ 	.short	(.L_1538 - .L_1537)


	//   ....[0]....
.L_1537:
        /*00a0*/ 	.word	0x0000a900


	//   ....[1]....
        /*00a4*/ 	.word	0x0000b980


	//   ....[2]....
        /*00a8*/ 	.word	0x0000bc70


	//   ....[3]....
        /*00ac*/ 	.word	0x0000bce0


	//   ....[4]....
        /*00b0*/ 	.word	0x0000bdf0


	//   ....[5]....
        /*00b4*/ 	.word	0x0000c100


	//   ....[6]....
        /*00b8*/ 	.word	0x0000c170


	//   ....[7]....
        /*00bc*/ 	.word	0x0000c1c0


	//   ....[8]....
        /*00c0*/ 	.word	0x0000c1f0


	//   ....[9]....
        /*00c4*/ 	.word	0x0000c230


	//   ....[10]....
        /*00c8*/ 	.word	0x0000c270


	//   ....[11]....
        /*00cc*/ 	.word	0x0000c560


	//   ....[12]....
        /*00d0*/ 	.word	0x0000c5d0


	//   ....[13]....
        /*00d4*/ 	.word	0x0000c6e0


	//   ....[14]....
        /*00d8*/ 	.word	0x0000c9f0


	//   ....[15]....
        /*00dc*/ 	.word	0x0000ca60


	//   ....[16]....
        /*00e0*/ 	.word	0x0000cab0


	//----- nvinfo : EIATTR_MAX_THREADS
	.align		4
.L_1538:
        /*00e4*/ 	.byte	0x04, 0x05
        /*00e6*/ 	.short	(.L_1540 - .L_1539)
.L_1539:
        /*00e8*/ 	.word	0x00000200
        /*00ec*/ 	.word	0x00000001
        /*00f0*/ 	.word	0x00000001


	//----- nvinfo : EIATTR_CRS_STACK_SIZE
	.align		4
.L_1540:
        /*00f4*/ 	.byte	0x04, 0x1e
        /*00f6*/ 	.short	(.L_1542 - .L_1541)
.L_1541:
        /*00f8*/ 	.word	0x00000000


	//----- nvinfo : EIATTR_CBANK_PARAM_SIZE
	.align		4
.L_1542:
        /*00fc*/ 	.byte	0x03, 0x19
        /*00fe*/ 	.short	0x0428


	//----- nvinfo : EIATTR_PARAM_CBANK
	.align		4
        /*0100*/ 	.byte	0x04, 0x0a
        /*0102*/ 	.short	(.L_1544 - .L_1543)
	.align		4
.L_1543:
        /*0104*/ 	.word	index@(.nv.constant0._ZN2at6native13reduce_kernelILi512ELi1ENS0_8ReduceOpIN3c108BFloat16ENS0_10WelfordOpsIS4_fiN4cuda3std3__44pairIS4_S4_EEEEjS4_Li2ELi2EEEEEvT1_)
        /*0108*/ 	.short	0x0380
        /*010a*/ 	.short	0x0428


	//----- nvinfo : EIATTR_SW_WAR
	.align		4
.L_1544:
        /*010c*/ 	.byte	0x04, 0x36
        /*010e*/ 	.short	(.L_1546 - .L_1545)
.L_1545:
        /*0110*/ 	.word	0x00000008
.L_1546:


//--------------------- .nv.info._ZN2at6native13reduce_kernelILi256ELi2ENS0_8ReduceOpIN3c108BFloat16ENS0_10WelfordOpsIS4_fiN4cuda3std3__44pairIS4_S4_EEEEjS4_Li2ELi2EEEEEvT1_ --------------------------
	.section	.nv.info._ZN2at6native13reduce_kernelILi256ELi2ENS0_8ReduceOpIN3c108BFloat16ENS0_10WelfordOpsIS4_fiN4cuda3std3__44pairIS4_S4_EEEEjS4_Li2ELi2EEEEEvT1_,"",@"SHT_CUDA_INFO"
	.sectionflags	@""
	.align	4


	//----- nvinfo : EIATTR_CUDA_API_VERSION
	.align		4
        /*0000*/ 	.byte	0x04, 0x37
        /*0002*/ 	.short	(.L_1548 - .L_1547)
.L_1547:
        /*0004*/ 	.word	0x00000082


	//----- nvinfo : EIATTR_KPARAM_INFO
	.align		4
.L_1548:
        /*0008*/ 	.byte	0x04, 0x17
        /*000a*/ 	.short	(.L_1550 - .L_1549)
.L_1549:
        /*000c*/ 	.word	0x00000000
        /*0010*/ 	.short	0x0000
        /*0012*/ 	.short	0x0000
        /*0014*/ 	.byte	0x00, 0xf0, 0xa1, 0x10


	//----- nvinfo : EIATTR_SPARSE_MMA_MASK
	.align		4
.L_1550:
        /*0018*/ 	.byte	0x03, 0x50
        /*001a*/ 	.short	0x0000


	//----- nvinfo : EIATTR_MAXREG_COUNT
	.align		4
        /*001c*/ 	.byte	0x03, 0x1b
        /*001e*/ 	.short	0x0040


	//----- nvinfo : EIATTR_NUM_BARRIERS
	.align		4
        /*0020*/ 	.byte	0x02, 0x4c
        /*0022*/ 	.byte	0x01
	.zero		1


	//----- nvinfo : EIATTR_EXTERNS
	.align		4
        /*0024*/ 	.byte	0x04, 0x0f
        /*0026*/ 	.short	(.L_1552 - .L_1551)


	//   ....[0]....
	.align		4
.L_1551:
        /*0028*/ 	.word	index@(__assertfail)


	//----- nvinfo : EIATTR_MERCURY_ISA_VERSION
	.align		4
.L_1552:
        /*002c*/ 	.byte	0x03, 0x5f
        /*002e*/ 	.short	0x0101


	//----- nvinfo : EIATTR_INT_WARP_WIDE_INSTR_OFFSETS
	.align		4
        /*0030*/ 	.byte	0x04, 0x31
        /*0032*/ 	.short	(.L_1554 - .L_1553)


	//   ....[0]....
.L_1553:
        /*0034*/ 	.word	0x0000df00


	//   ....[1]....
        /*0038*/ 	.word	0x0000dff0


	//----- nvinfo : EIATTR_COOP_GROUP_MASK_REGIDS
	.align		4
.L_1554:
        /*003c*/ 	.byte	0x04, 0x29
        /*003e*/ 	.short	(.L_1556 - .L_1555)


	//   ....[0]....
.L_1555:
        /*0040*/ 	.word	0xffffffff


	//   ....[1]....
        /*0044*/ 	.word	0xffffffff


	//   ....[2]....
        /*0048*/ 	.word	0xffffffff


	//   ....[3]....
        /*004c*/ 	.word	0xffffffff


	//   ....[4]....
        /*0050*/ 	.word	0xffffffff


	//   ....[5]....
        /*0054*/ 	.word	0xffffffff


	//   ....[6]....
        /*0058*/ 	.word	0xffffffff


	//   ....[7]....
        /*005c*/ 	.word	0xffffffff


	//   ....[8]....
        /*0060*/ 	.word	0xffffffff


	//   ....[9]....
        /*0064*/ 	.word	0xffffffff


	//   ....[10]....
        /*0068*/ 	.word	0xffffffff


	//   ....[11]....
        /*006c*/ 	.word	0xffffffff


	//   ....[12]....
        /*0070*/ 	.word	0xffffffff


	//   ....[13]....
        /*0074*/ 	.word	0xffffffff


	//   ....[14]....
        /*0078*/ 	.word	0xffffffff


	//   ....[15]....
        /*007c*/ 	.word	0xffffffff


	//----- nvinfo : EIATTR_COOP_GROUP_INSTR_OFFSETS
	.align		4
.L_1556:
        /*0080*/ 	.byte	0x04, 0x28
        /*0082*/ 	.short	(.L_1558 - .L_1557)


	//   ....[0]....
.L_1557:
        /*0084*/ 	.word	0x00008cc0


	//   ....[1]....
        /*0088*/ 	.word	0x00008d00


	//   ....[2]....
        /*008c*/ 	.word	0x00008d30


	//   ....[3]....
        /*0090*/ 	.word	0x00008d50


	//   ....[4]....
        /*0094*/ 	.word	0x00008eb0


	//   ....[5]....
        /*0098*/ 	.word	0x00008ef0


	//   ....[6]....
        /*009c*/ 	.word	0x00008f30


	//   ....[7]....
        /*00a0*/ 	.word	0x00008f40


	//   ....[8]....
        /*00a4*/ 	.word	0x0000f7d0


	//   ....[9]....
        /*00a8*/ 	.word	0x0000f810


	//   ....[10]....
        /*00ac*/ 	.word	0x0000f850


	//   ....[11]....
        /*00b0*/ 	.word	0x0000f860


	//   ....[12]....
        /*00b4*/ 	.word	0x0000f9c0


	//   ....[13]....
        /*00b8*/ 	.word	0x0000fa00


	//   ....[14]....
        /*00bc*/ 	.word	0x0000fa30


	//   ....[15]....
        /*00c0*/ 	.word	0x0000fa50


	//----- nvinfo : EIATTR_VRC_CTA_INIT_COUNT
	.align		4
.L_1558:
        /*00c4*/ 	.byte	0x02, 0x4a
	.zero		1
	.zero		1


	//----- nvinfo : EIATTR_SYSCALL_OFFSETS
	.align		4
        /*00c8*/ 	.byte	0x04, 0x46
        /*00ca*/ 	.short	(.L_1560 - .L_1559)


	//   ....[0]....
.L_1559:
        /*00cc*/ 	.word	0x000014b0


	//   ....[1]....
        /*00d0*/ 	.word	0x0000fd20


	//   ....[2]....
        /*00d4*/ 	.word	0x00010180


	//   ....[3]....
        /*00d8*/ 	.word	0x00010270


	//   ....[4]....
        /*00dc*/ 	.word	0x00010b20


	//   ....[5]....
        /*00e0*/ 	.word	0x00010f90


	//   ....[6]....
        /*00e4*/ 	.word	0x00011080


	//----- nvinfo : EIATTR_EXIT_INSTR_OFFSETS
	.align		4
.L_1560:
        /*00e8*/ 	.byte	0x04, 0x1c
        /*00ea*/ 	.short	(.L_1562 - .L_1561)


	//   ....[0]....
.L_1561:
        /*00ec*/ 	.word	0x0000e0b0


	//   ....[1]....
        /*00f0*/ 	.word	0x0000fbe0


	//   ....[2]....
        /*00f4*/ 	.word	0x00010010


	//   ....[3]....
        /*00f8*/ 	.word	0x00010080


	//   ....[4]....
        /*00fc*/ 	.word	0x00010280


	//   ....[5]....
        /*0100*/ 	.word	0x00010830


	//   ....[6]....
        /*0104*/ 	.word	0x000108a0


	//   ....[7]....
        /*0108*/ 	.word	0x00010930


	//   ....[8]....
        /*010c*/ 	.word	0x00010960


	//   ....[9]....
        /*0110*/ 	.word	0x000109a0


	//   ....[10]....
        /*0114*/ 	.word	0x000109e0


	//   ....[11]....
        /*0118*/ 	.word	0x00010e20


	//   ....[12]....
        /*011c*/ 	.word	0x00010e90


	//   ....[13]....
        /*0120*/ 	.word	0x00011090


	//   ....[14]....
        /*0124*/ 	.word	0x00011640


	//   ....[15]....
        /*0128*/ 	.word	0x000116b0


	//   ....[16]....
        /*012c*/ 	.word	0x00011740


	//----- nvinfo : EIATTR_MAX_THREADS
	.align		4
.L_1562:
        /*0130*/ 	.byte	0x04, 0x05
        /*0132*/ 	.short	(.L_1564 - .L_1563)
.L_1563:
        /*0134*/ 	.word	0x00000100
        /*0138*/ 	.word	0x00000001
        /*013c*/ 	.word	0x00000001


	//----- nvinfo : EIATTR_CRS_STACK_SIZE
	.align		4
.L_1564:
        /*0140*/ 	.byte	0x04, 0x1e
        /*0142*/ 	.short	(.L_1566 - .L_1565)
.L_1565:
        /*0144*/ 	.word	0x00000000


	//----- nvinfo : EIATTR_CBANK_PARAM_SIZE
	.align		4
.L_1566:
        /*0148*/ 	.byte	0x03, 0x19
        /*014a*/ 	.short	0x0428


	//----- nvinfo : EIATTR_PARAM_CBANK
	.align		4
        /*014c*/ 	.byte	0x04, 0x0a
        /*014e*/ 	.short	(.L_1568 - .L_1567)
	.align		4
.L_1567:
        /*0150*/ 	.word	index@(.nv.constant0._ZN2at6native13reduce_kernelILi256ELi2ENS0_8ReduceOpIN3c108BFloat16ENS0_10WelfordOpsIS4_fiN4cuda3std3__44pairIS4_S4_EEEEjS4_Li2ELi2EEEEEvT1_)
        /*0154*/ 	.short	0x0380
        /*0156*/ 	.short	0x0428


	//----- nvinfo : EIATTR_SW_WAR
	.align		4
.L_1568:
        /*0158*/ 	.byte	0x04, 0x36
        /*015a*/ 	.short	(.L_1570 - .L_1569)
.L_1569:
        /*015c*/ 	.word	0x00000008
.L_1570:


//--------------------- .nv.info._ZN2at6native13reduce_kernelILi128ELi4ENS0_8ReduceOpIN3c108BFloat16ENS0_10WelfordOpsIS4_fiN4cuda3std3__44pairIS4_S4_EEEEjS4_Li2ELi2EEEEEvT1_ --------------------------
	.section	.nv.info._ZN2at6native13reduce_kernelILi128ELi4ENS0_8ReduceOpIN3c108BFloat16ENS0_10WelfordOpsIS4_fiN4cuda3std3__44pairIS4_S4_EEEEjS4_Li2ELi2EEEEEvT1_,"",@"SHT_CUDA_INFO"
	.sectionflags	@""
	.align	4


	//----- nvinfo : EIATTR_CUDA_API_VERSION
	.align		4
        /*0000*/ 	.byte	0x04, 0x37
        /*0002*/ 	.short	(.L_1572 - .L_1571)
.L_1571:
        /*0004*/ 	.word	0x00000082


	//----- nvinfo : EIATTR_KPARAM_INFO
	.align		4
.L_1572:
        /*0008*/ 	.byte	0x04, 0x17
        /*000a*/ 	.short	(.L_1574 - .L_1573)
.L_1573:
        /*000c*/ 	.word	0x00000000
        /*0010*/ 	.short	0x0000
        /*0012*/ 	.short	0x0000
        /*0014*/ 	.byte	0x00, 0xf0, 0xa1, 0x10


	//----- nvinfo : EIATTR_SPARSE_MMA_MASK
	.align		4
.L_1574:
        /*0018*/ 	.byte	0x03, 0x50
        /*001a*/ 	.short	0x0000


	//----- nvinfo : EIATTR_MAXREG_COUNT
	.align		4
        /*001c*/ 	.byte	0x03, 0x1b
        /*001e*/ 	.short	0x0080


	//----- nvinfo : EIATTR_NUM_BARRIERS
	.align		4
        /*0020*/ 	.byte	0x02, 0x4c
        /*0022*/ 	.byte	0x01
	.zero		1


	//----- nvinfo : EIATTR_EXTERNS
	.align		4
        /*0024*/ 	.byte	0x04, 0x0f
        /*0026*/ 	.short	(.L_1576 - .L_1575)


	//   ....[0]....
	.align		4
.L_1575:
        /*0028*/ 	.word	index@(__assertfail)


	//----- nvinfo : EIATTR_MERCURY_ISA_VERSION
	.align		4
.L_1576:
        /*002c*/ 	.byte	0x03, 0x5f
        /*002e*/ 	.short	0x0101


	//----- nvinfo : EIATTR_INT_WARP_WIDE_INSTR_OFFSETS
	.align		4
        /*0030*/ 	.byte	0x04, 0x31
        /*0032*/ 	.short	(.L_1578 - .L_1577)


	//   ....[0]....
.L_1577:
        /*0034*/ 	.word	0x00014620


	//   ....[1]....
        /*0038*/ 	.word	0x00014710


	//----- nvinfo : EIATTR_COOP_GROUP_MASK_REGIDS
	.align		4
.L_1578:
        /*003c*/ 	.byte	0x04, 0x29
        /*003e*/ 	.short	(.L_1580 - .L_1579)


	//   ....[0]....
.L_1579:
        /*0040*/ 	.word	0xffffffff


	//   ....[1]....
        /*0044*/ 	.word	0xffffffff


	//   ....[2]....
        /*0048*/ 	.word	0xffffffff


	//   ....[3]....
        /*004c*/ 	.word	0xffffffff


	//   ....[4]....
        /*0050*/ 	.word	0xffffffff


	//   ....[5]....
        /*0054*/ 	.word	0xffffffff


	//   ....[6]....
        /*0058*/ 	.word	0xffffffff


	//   ....[7]....
        /*005c*/ 	.word	0xffffffff


	//   ....[8]....
        /*0060*/ 	.word	0xffffffff


	//   ....[9]....
        /*0064*/ 	.word	0xffffffff


	//   ....[10]....
        /*0068*/ 	.word	0xffffffff


	//   ....[11]....
        /*006c*/ 	.word	0xffffffff


	//   ....[12]....
        /*0070*/ 	.word	0xffffffff


	//   ....[13]....
        /*0074*/ 	.word	0xffffffff


	//   ....[14]....
        /*0078*/ 	.word	0xffffffff


	//   ....[15]....
        /*007c*/ 	.word	0xffffffff


	//   ....[16]....
        /*0080*/ 	.word	0xffffffff


	//   ....[17]....
        /*0084*/ 	.word	0xffffffff


	//   ....[18]....
        /*0088*/ 	.word	0xffffffff


	//   ....[19]....
        /*008c*/ 	.word	0xffffffff


	//   ....[20]....
        /*0090*/ 	.word	0xffffffff


	//   ....[21]....
        /*0094*/ 	.word	0xffffffff


	//   ....[22]....
        /*0098*/ 	.word	0xffffffff


	//   ....[23]....
        /*009c*/ 	.word	0xffffffff


	//   ....[24]....
        /*00a0*/ 	.word	0xffffffff


	//   ....[25]....
        /*00a4*/ 	.word	0xffffffff


	//   ....[26]....
        /*00a8*/ 	.word	0xffffffff


	//   ....[27]....
        /*00ac*/ 	.word	0xffffffff


	//   ....[28]....
        /*00b0*/ 	.word	0xffffffff


	//   ....[29]....
        /*00b4*/ 	.word	0xffffffff


	//   ....[30]....
        /*00b8*/ 	.word	0xffffffff


	//   ....[31]....
        /*00bc*/ 	.word	0xffffffff


	//----- nvinfo : EIATTR_COOP_GROUP_INSTR_OFFSETS
	.align		4
.L_1580:
        /*00c0*/ 	.byte	0x04, 0x28
        /*00c2*/ 	.short	(.L_1582 - .L_1581)


	//   ....[0]....
.L_1581:
        /*00c4*/ 	.word	0x0000aa70


	//   ....[1]....
        /*00c8*/ 	.word	0x0000aab0


	//   ....[2]....
        /*00cc*/ 	.word	0x0000aaf0


	//   ....[3]....
        /*00d0*/ 	.word	0x0000ab00


	//   ....[4]....
        /*00d4*/ 	.word	0x0000ac60


	//   ....[5]....
        /*00d8*/ 	.word	0x0000aca0


	//   ....[6]....
        /*00dc*/ 	.word	0x0000ace0


	//   ....[7]....
        /*00e0*/ 	.word	0x0000acf0


	//   ....[8]....
        /*00e4*/ 	.word	0x0000ae50


	//   ....[9]....
        /*00e8*/ 	.word	0x0000ae90


	//   ....[10]....
        /*00ec*/ 	.word	0x0000aed0


	//   ....[11]....
        /*00f0*/ 	.word	0x0000aee0


	//   ....[12]....
        /*00f4*/ 	.word	0x0000b040


	//   ....[13]....
        /*00f8*/ 	.word	0x0000b080


	//   ....[14]....
        /*00fc*/ 	.word	0x0000b0c0


	//   ....[15]....
        /*0100*/ 	.word	0x0000b0d0


	//   ....[16]....
        /*0104*/ 	.word	0x00017070


	//   ....[17]....
        /*0108*/ 	.word	0x000170b0


	//   ....[18]....
        /*010c*/ 	.word	0x000170f0


	//   ....[19]....
        /*0110*/ 	.word	0x00017100


	//   ....[20]....
        /*0114*/ 	.word	0x00017260


	//   ....[21]....
        /*0118*/ 	.word	0x000172a0


	//   ....[22]....
        /*011c*/ 	.word	0x000172e0


	//   ....[23]....
        /*0120*/ 	.word	0x000172f0


	//   ....[24]....
        /*0124*/ 	.word	0x00017450


	//   ....[25]....
        /*0128*/ 	.word	0x00017490


	//   ....[26]....
        /*012c*/ 	.word	0x000174d0


	//   ....[27]....
        /*0130*/ 	.word	0x000174e0


	//   ....[28]....
        /*0134*/ 	.word	0x00017640


	//   ....[29]....
        /*0138*/ 	.word	0x00017680


	//   ....[30]....
        /*013c*/ 	.word	0x000176b0


	//   ....[31]....
        /*0140*/ 	.word	0x000176d0


	//----- nvinfo : EIATTR_VRC_CTA_INIT_COUNT
	.align		4
.L_1582:
        /*0144*/ 	.byte	0x02, 0x4a
	.zero		1
	.zero		1


	//----- nvinfo : EIATTR_SYSCALL_OFFSETS
	.align		4
        /*0148*/ 	.byte	0x04, 0x46
        /*014a*/ 	.short	(.L_1584 - .L_1583)


	//   ....[0]....
.L_1583:
        /*014c*/ 	.word	0x000014f0


	//   ....[1]....
        /*0150*/ 	.word	0x000179a0


	//   ....[2]....
        /*0154*/ 	.word	0x00018090


	//   ....[3]....
        /*0158*/ 	.word	0x00018180


	//   ....[4]....
        /*015c*/ 	.word	0x00018270


	//   ....[5]....
        /*0160*/ 	.word	0x00018360


	//   ....[6]....
        /*0164*/ 	.word	0x000191e0


	//   ....[7]....
        /*0168*/ 	.word	0x000198d0


	//   ....[8]....
        /*016c*/ 	.word	0x000199c0


	//   ....[9]....
        /*0170*/ 	.word	0x00019ab0


	//   ....[10]....
        /*0174*/ 	.word	0x00019ba0


	//----- nvinfo : EIATTR_EXIT_INSTR_OFFSETS
	.align		4
.L_1584:
        /*0178*/ 	.byte	0x04, 0x1c
        /*017a*/ 	.short	(.L_1586 - .L_1585)


	//   ....[0]....
.L_1585:
        /*017c*/ 	.word	0x000147d0


	//   ....[1]....
        /*0180*/ 	.word	0x00017860


	//   ....[2]....
        /*0184*/ 	.word	0x00017f20


	//   ....[3]....
        /*0188*/ 	.word	0x00017f90


	//   ....[4]....
        /*018c*/ 	.word	0x00018370


	//   ....[5]....
        /*0190*/ 	.word	0x00018e70


	//   ....[6]....
        /*0194*/ 	.word	0x00018ee0


	//   ....[7]....
        /*0198*/ 	.word	0x00018ff0


	//   ....[8]....
        /*019c*/ 	.word	0x00019020


	//   ....[9]....
        /*01a0*/ 	.word	0x00019060


	//   ....[10]....
        /*01a4*/ 	.word	0x000190a0


	//   ....[11]....
        /*01a8*/ 	.word	0x00019760


	//   ....[12]....
        /*01ac*/ 	.word	0x000197d0


	//   ....[13]....
        /*01b0*/ 	.word	0x00019bb0


	//   ....[14]....
        /*01b4*/ 	.word	0x0001a6b0


	//   ....[15]....
        /*01b8*/ 	.word	0x0001a720


	//   ....[16]....
        /*01bc*/ 	.word	0x0001a830


	//----- nvinfo : EIATTR_MAX_THREADS
	.align		4
.L_1586:
        /*01c0*/ 	.byte	0x04, 0x05
        /*01c2*/ 	.short	(.L_1588 - .L_1587)
.L_1587:
        /*01c4*/ 	.word	0x00000080
        /*01c8*/ 	.word	0x00000001
        /*01cc*/ 	.word	0x00000001


	//----- nvinfo : EIATTR_CRS_STACK_SIZE
	.align		4
.L_1588:
        /*01d0*/ 	.byte	0x04, 0x1e
        /*01d2*/ 	.short	(.L_1590 - .L_1589)
.L_1589:
        /*01d4*/ 	.word	0x00000000


	//----- nvinfo : EIATTR_CBANK_PARAM_SIZE
	.align		4
.L_1590:
        /*01d8*/ 	.byte	0x03, 0x19
        /*01da*/ 	.short	0x0428


	//----- nvinfo : EIATTR_PARAM_CBANK
	.align		4
        /*01dc*/ 	.byte	0x04, 0x0a
        /*01de*/ 	.short	(.L_1592 - .L_1591)
	.align		4
.L_1591:
        /*01e0*/ 	.word	index@(.nv.constant0._ZN2at6native13reduce_kernelILi128ELi4ENS0_8ReduceOpIN3c108BFloat16ENS0_10WelfordOpsIS4_fiN4cuda3std3__44pairIS4_S4_EEEEjS4_Li2ELi2EEEEEvT1_)
        /*01e4*/ 	.short	0x0380
        /*01e6*/ 	.short	0x0428


	//----- nvinfo : EIATTR_SW_WAR
	.align		4
.L_1592:
        /*01e8*/ 	.byte	0x04, 0x36
        /*01ea*/ 	.short	(.L_1594 - .L_1593)
.L_1593:
        /*01ec*/ 	.word	0x00000008
.L_1594:


//--------------------- .nv.info._ZN2at6native13reduce_kernelILi512ELi1ENS0_8ReduceOpIN3c104HalfENS0_10WelfordOpsIS4_fiN4cuda3std3__44pairIS4_S4_EEEEjS4_Li2ELi2EEEEEvT1_ --------------------------
	.section	.nv.info._ZN2at6native13reduce_kernelILi512ELi1ENS0_8ReduceOpIN3c104HalfENS0_10WelfordOpsIS4_fiN4cuda3std3__44pairIS4_S4_EEEEjS4_Li2ELi2EEEEEvT1_,"",@"SHT_CUDA_INFO"
	.sectionflags	@""
	.align	4


	//----- nvinfo : EIATTR_CUDA_API_VERSION
	.align		4
        /*0000*/ 	.byte	0x04, 0x37
        /*0002*/ 	.short	(.L_1596 - .L_1595)
.L_1595:
        /*0004*/ 	.word	0x00000082


	//----- nvinfo : EIATTR_KPARAM_INFO
	.align		4
.L_1596:
        /*0008*/ 	.byte	0x04, 0x17
        /*000a*/ 	.short	(.L_1598 - .L_1597)
.L_1597:
        /*000c*/ 	.word	0x00000000
        /*0010*/ 	.short	0x0000
        /*0012*/ 	.short	0x0000
        /*0014*/ 	.byte	0x00, 0xf0, 0xa1, 0x10


	//----- nvinfo : EIATTR_SPARSE_MMA_MASK
	.align		4
.L_1598:
        /*0018*/ 	.byte	0x03, 0x50
        /*001a*/ 	.short	0x0000


	//----- nvinfo : EIATTR_MAXREG_COUNT
	.align		4
        /*001c*/ 	.byte	0x03, 0x1b
        /*001e*/ 	.short	0x0020


	//----- nvinfo : EIATTR_NUM_BARRIERS
	.align		4
        /*0020*/ 	.byte	0x02, 0x4c
        /*0022*/ 	.byte	0x01
	.zero		1


	//----- nvinfo : EIATTR_EXTERNS
	.align		4
        /*0024*/ 	.byte	0x04, 0x0f
        /*0026*/ 	.short	(.L_1600 - .L_1599)


	//   ....[0]....
	.align		4
.L_1599:
        /*0028*/ 	.word	index@(__assertfail)


	//----- nvinfo : EIATTR_MERCURY_ISA_VERSION
	.align		4
.L_1600:
        /*002c*/ 	.byte	0x03, 0x5f
        /*002e*/ 	.short	0x0101


	//----- nvinfo : EIATTR_INT_WARP_WIDE_INSTR_OFFSETS
	.align		4
        /*0030*/ 	.byte	0x04, 0x31
        /*0032*/ 	.short	(.L_1602 - .L_1601)


	//   ....[0]....
.L_1601:
        /*0034*/ 	.word	0x0000a730


	//   ....[1]....
        /*0038*/ 	.word	0x0000a820


	//----- nvinfo : EIATTR_COOP_GROUP_MASK_REGIDS
	.align		4
.L_1602:
        /*003c*/ 	.byte	0x04, 0x29
        /*003e*/ 	.short	(.L_1604 - .L_1603)


	//   ....[0]....
.L_1603:
        /*0040*/ 	.word	0xffffffff


	//   ....[1]....
        /*0044*/ 	.word	0xffffffff


	//   ....[2]....
        /*0048*/ 	.word	0xffffffff


	//   ....[3]....
        /*004c*/ 	.word	0xffffffff


	//   ....[4]....
        /*0050*/ 	.word	0xffffffff


	//   ....[5]....
        /*0054*/ 	.word	0xffffffff


	//   ....[6]....
        /*0058*/ 	.word	0xffffffff


	//   ....[7]....
        /*005c*/ 	.word	0xffffffff


	//----- nvinfo : EIATTR_COOP_GROUP_INSTR_OFFSETS
	.align		4
.L_1604:
        /*0060*/ 	.byte	0x04, 0x28
        /*0062*/ 	.short	(.L_1606 - .L_1605)


	//   ....[0]....
.L_1605:
        /*0064*/ 	.word	0x00007990


	//   ....[1]....
        /*0068*/ 	.word	0x000079d0


	//   ....[2]....
        /*006c*/ 	.word	0x00007a10


	//   ....[3]....
        /*0070*/ 	.word	0x00007a20


	//   ....[4]....
        /*0074*/ 	.word	0x0000b740


	//   ....[5]....
        /*0078*/ 	.word	0x0000b780


	//   ....[6]....
        /*007c*/ 	.word	0x0000b7c0


	//   ....[7]....
        /*0080*/ 	.word	0x0000b7d0


	//----- nvinfo : EIATTR_VRC_CTA_INIT_COUNT
	.align		4
.L_1606:
        /*0084*/ 	.byte	0x02, 0x4a
	.zero		1
	.zero		1


	//----- nvinfo : EIATTR_SYSCALL_OFFSETS
	.align		4
        /*0088*/ 	.byte	0x04, 0x46
        /*008a*/ 	.short	(.L_1608 - .L_1607)


	//   ....[0]....
.L_1607:
        /*008c*/ 	.word	0x0000baa0


	//   ....[1]....
        /*0090*/ 	.word	0x0000bdc0


	//   ....[2]....
        /*0094*/ 	.word	0x0000c390


	//   ....[3]....
        /*0098*/ 	.word	0x0000c6b0


	//----- nvinfo : EIATTR_EXIT_INSTR_OFFSETS
	.align		4
.L_1608:
        /*009c*/ 	.byte	0x04, 0x1c
        /*009e*/ 	.short	(.L_1610 - .L_1609)


	//   ....[0]....
.L_1609:
        /*00a0*/ 	.word	0x0000a8e0


	//   ....[1]....
        /*00a4*/ 	.word	0x0000b960


	//   ....[2]....
        /*00a8*/ 	.word	0x0000bc50


	//   ....[3]....
        /*00ac*/ 	.word	0x0000bcc0


	//   ....[4]....
        /*00b0*/ 	.word	0x0000bdd0


	//   ....[5]....
        /*00b4*/ 	.word	0x0000c0e0


	//   ....[6]....
        /*00b8*/ 	.word	0x0000c150


	//   ....[7]....
        /*00bc*/ 	.word	0x0000c1a0


	//   ....[8]....
        /*00c0*/ 	.word	0x0000c1d0


	//   ....[9]....
        /*00c4*/ 	.word	0x0000c210


	//   ....[10]....
        /*00c8*/ 	.word	0x0000c250


	//   ....[11]....
        /*00cc*/ 	.word	0x0000c540


	//   ....[12]....
        /*00d0*/ 	.word	0x0000c5b0


	//   ....[13]....
        /*00d4*/ 	.word	0x0000c6c0


	//   ....[14]....
        /*00d8*/ 	.word	0x0000c9d0


	//   ....[15]....
        /*00dc*/ 	.word	0x0000ca40


	//   ....[16]....
        /*00e0*/ 	.word	0x0000ca90


	//----- nvinfo : EIATTR_MAX_THREADS
	.align		4
.L_1610:
        /*00e4*/ 	.byte	0x04, 0x05
        /*00e6*/ 	.short	(.L_1612 - .L_1611)
.L_1611:
        /*00e8*/ 	.word	0x00000200
        /*00ec*/ 	.word	0x00000001
        /*00f0*/ 	.word	0x00000001


	//----- nvinfo : EIATTR_CRS_STACK_SIZE
	.align		4
.L_1612:
        /*00f4*/ 	.byte	0x04, 0x1e
        /*00f6*/ 	.short	(.L_1614 - .L_1613)
.L_1613:
        /*00f8*/ 	.word	0x00000000


	//----- nvinfo : EIATTR_CBANK_PARAM_SIZE
	.align		4
.L_1614:
        /*00fc*/ 	.byte	0x03, 0x19
        /*00fe*/ 	.short	0x0428


	//----- nvinfo : EIATTR_PARAM_CBANK
	.align		4
        /*0100*/ 	.byte	0x04, 0x0a
        /*0102*/ 	.short	(.L_1616 - .L_1615)
	.align		4
.L_1615:
        /*0104*/ 	.word	index@(.nv.constant0._ZN2at6native13reduce_kernelILi512ELi1ENS0_8ReduceOpIN3c104HalfENS0_10WelfordOpsIS4_fiN4cuda3std3__44pairIS4_S4_EEEEjS4_Li2ELi2EEEEEvT1_)
        /*0108*/ 	.short	0x0380
        /*010a*/ 	.short	0x0428


	//----- nvinfo : EIATTR_SW_WAR
	.align		4
.L_1616:
        /*010c*/ 	.byte	0x04, 0x36
        /*010e*/ 	.short	(.L_1618 - .L_1617)
.L_1617:
        /*0110*/ 	.word	0x00000008
.L_1618:


//--------------------- .nv.info._ZN2at6native13reduce_kernelILi256ELi2ENS0_8ReduceOpIN3c104HalfENS0_10WelfordOpsIS4_fiN4cuda3std3__44pairIS4_S4_EEEEjS4_Li2ELi2EEEEEvT1_ --------------------------
	.section	.nv.info._ZN2at6native13reduce_kernelILi256ELi2ENS0_8ReduceOpIN3c104HalfENS0_10WelfordOpsIS4_fiN4cuda3std3__44pairIS4_S4_EEEEjS4_Li2ELi2EEEEEvT1_,"",@"SHT_CUDA_INFO"
	.sectionflags	@""
	.align	4


	//----- nvinfo : EIATTR_CUDA_API_VERSION
	.align		4
        /*0000*/ 	.byte	0x04, 0x37
        /*0002*/ 	.short	(.L_1620 - .L_1619)
.L_1619:
        /*0004*/ 	.word	0x00000082


	//----- nvinfo : EIATTR_KPARAM_INFO
	.align		4
.L_1620:
        /*0008*/ 	.byte	0x04, 0x17
        /*000a*/ 	.short	(.L_1622 - .L_1621)
.L_1621:
        /*000c*/ 	.word	0x00000000
        /*0010*/ 	.short	0x0000
        /*0012*/ 	.short	0x0000
        /*0014*/ 	.byte	0x00, 0xf0, 0xa1, 0x10


	//----- nvinfo : EIATTR_SPARSE_MMA_MASK
	.align		4
.L_1622:
        /*0018*/ 	.byte	0x03, 0x50
        /*001a*/ 	.short	0x0000


	//----- nvinfo : EIATTR_MAXREG_COUNT
	.align		4
        /*001c*/ 	.byte	0x03, 0x1b
        /*001e*/ 	.short	0x0040


	//----- nvinfo : EIATTR_NUM_BARRIERS
	.align		4
        /*0020*/ 	.byte	0x02, 0x4c
        /*0022*/ 	.byte	0x01
	.zero		1


	//----- nvinfo : EIATTR_EXTERNS
	.align		4
        /*0024*/ 	.byte	0x04, 0x0f
        /*0026*/ 	.short	(.L_1624 - .L_1623)


	//   ....[0]....
	.align		4
.L_1623:
        /*0028*/ 	.word	index@(__assertfail)


	//----- nvinfo : EIATTR_MERCURY_ISA_VERSION
	.align		4
.L_1624:
        /*002c*/ 	.byte	0x03, 0x5f
        /*002e*/ 	.short	0x0101


	//----- nvinfo : EIATTR_INT_WARP_WIDE_INSTR_OFFSETS
	.align		4
        /*0030*/ 	.byte	0x04, 0x31
        /*0032*/ 	.short	(.L_1626 - .L_1625)


	//   ....[0]....
.L_1625:
        /*0034*/ 	.word	0x0000de00


	//   ....[1]....
        /*0038*/ 	.word	0x0000def0


	//----- nvinfo : EIATTR_COOP_GROUP_MASK_REGIDS
	.align		4
.L_1626:
        /*003c*/ 	.byte	0x04, 0x29
        /*003e*/ 	.short	(.L_1628 - .L_1627)


	//   ....[0]....
.L_1627:
        /*0040*/ 	.word	0xffffffff


	//   ....[1]....
        /*0044*/ 	.word	0xffffffff


	//   ....[2]....
        /*0048*/ 	.word	0xffffffff


	//   ....[3]....
        /*004c*/ 	.word	0xffffffff


	//   ....[4]....
        /*0050*/ 	.word	0xffffffff


	//   ....[5]....
        /*0054*/ 	.word	0xffffffff


	//   ....[6]....
        /*0058*/ 	.word	0xffffffff


	//   ....[7]....
        /*005c*/ 	.word	0xffffffff


	//   ....[8]....
        /*0060*/ 	.word	0xffffffff


	//   ....[9]....
        /*0064*/ 	.word	0xffffffff


	//   ....[10]....
        /*0068*/ 	.word	0xffffffff


	//   ....[11]....
        /*006c*/ 	.word	0xffffffff


	//   ....[12]....
        /*0070*/ 	.word	0xffffffff


	//   ....[13]....
        /*0074*/ 	.word	0xffffffff


	//   ....[14]....
        /*0078*/ 	.word	0xffffffff


	//   ....[15]....
        /*007c*/ 	.word	0xffffffff


	//----- nvinfo : EIATTR_COOP_GROUP_INSTR_OFFSETS
	.align		4
.L_1628:
        /*0080*/ 	.byte	0x04, 0x28
        /*0082*/ 	.short	(.L_1630 - .L_1629)


	//   ....[0]....
.L_1629:
        /*0084*/ 	.word	0x00008bb0


	//   ....[1]....
        /*0088*/ 	.word	0x00008bf0


	//   ....[2]....
        /*008c*/ 	.word	0x00008c20


	//   ....[3]....
        /*0090*/ 	.word	0x00008c40


	//   ....[4]....
        /*0094*/ 	.word	0x00008da0


	//   ....[5]....
        /*0098*/ 	.word	0x00008de0


	//   ....[6]....
        /*009c*/ 	.word	0x00008e20


	//   ....[7]....
        /*00a0*/ 	.word	0x00008e30


	//   ....[8]....
        /*00a4*/ 	.word	0x0000f6d0


	//   ....[9]....
        /*00a8*/ 	.word	0x0000f710


	//   ....[10]....
        /*00ac*/ 	.word	0x0000f740


	//   ....[11]....
        /*00b0*/ 	.word	0x0000f760


	//   ....[12]....
        /*00b4*/ 	.word	0x0000f8c0


	//   ....[13]....
        /*00b8*/ 	.word	0x0000f900


	//   ....[14]....
        /*00bc*/ 	.word	0x0000f940


	//   ....[15]....
        /*00c0*/ 	.word	0x0000f950


	//----- nvinfo : EIATTR_VRC_CTA_INIT_COUNT
	.align		4
.L_1630:
        /*00c4*/ 	.byte	0x02, 0x4a
	.zero		1
	.zero		1


	//----- nvinfo : EIATTR_SYSCALL_OFFSETS
	.align		4
        /*00c8*/ 	.byte	0x04, 0x46
        /*00ca*/ 	.short	(.L_1632 - .L_1631)


	//   ....[0]....
.L_1631:
        /*00cc*/ 	.word	0x000014b0


	//   ....[1]....
        /*00d0*/ 	.word	0x0000fc20


	//   ....[2]....
        /*00d4*/ 	.word	0x00010080


	//   ....[3]....
        /*00d8*/ 	.word	0x00010170


	//   ....[4]....
        /*00dc*/ 	.word	0x00010a20


	//   ....[5]....
        /*00e0*/ 	.word	0x00010e90


	//   ....[6]....
        /*00e4*/ 	.word	0x00010f80


	//----- nvinfo : EIATTR_EXIT_INSTR_OFFSETS
	.align		4
.L_1632:
        /*00e8*/ 	.byte	0x04, 0x1c
        /*00ea*/ 	.short	(.L_1634 - .L_1633)


	//   ....[0]....
.L_1633:
        /*00ec*/ 	.word	0x0000dfb0


	//   ....[1]....
        /*00f0*/ 	.word	0x0000fae0


	//   ....[2]....
        /*00f4*/ 	.word	0x0000ff10


	//   ....[3]....
        /*00f8*/ 	.word	0x0000ff80


	//   ....[4]....
        /*00fc*/ 	.word	0x00010180


	//   ....[5]....
        /*0100*/ 	.word	0x00010730


	//   ....[6]....
        /*0104*/ 	.word	0x000107a0


	//   ....[7]....
        /*0108*/ 	.word	0x00010830


	//   ....[8]....
        /*010c*/ 	.word	0x00010860


	//   ....[9]....
        /*0110*/ 	.word	0x000108a0


	//   ....[10]....
        /*0114*/ 	.word	0x000108e0


	//   ....[11]....
        /*0118*/ 	.word	0x00010d20


	//   ....[12]....
        /*011c*/ 	.word	0x00010d90


	//   ....[13]....
        /*0120*/ 	.word	0x00010f90


	//   ....[14]....
        /*0124*/ 	.word	0x00011540


	//   ....[15]....
        /*0128*/ 	.word	0x000115b0


	//   ....[16]....
        /*012c*/ 	.word	0x00011640


	//----- nvinfo : EIATTR_MAX_THREADS
	.align		4
.L_1634:
        /*0130*/ 	.byte	0x04, 0x05
        /*0132*/ 	.short	(.L_1636 - .L_1635)
.L_1635:
        /*0134*/ 	.word	0x00000100
        /*0138*/ 	.word	0x00000001
        /*013c*/ 	.word	0x00000001


	//----- nvinfo : EIATTR_CRS_STACK_SIZE
	.align		4
.L_1636:
        /*0140*/ 	.byte	0x04, 0x1e
        /*0142*/ 	.short	(.L_1638 - .L_1637)
.L_1637:
        /*0144*/ 	.word	0x00000000


	//----- nvinfo : EIATTR_CBANK_PARAM_SIZE
	.align		4
.L_1638:
        /*0148*/ 	.byte	0x03, 0x19
        /*014a*/ 	.short	0x0428


	//----- nvinfo : EIATTR_PARAM_CBANK
	.align		4
        /*014c*/ 	.byte	0x04, 0x0a
        /*014e*/ 	.short	(.L_1640 - .L_1639)
	.align		4
.L_1639:
        /*0150*/ 	.word	index@(.nv.constant0._ZN2at6native13reduce_kernelILi256ELi2ENS0_8ReduceOpIN3c104HalfENS0_10WelfordOpsIS4_fiN4cuda3std3__44pairIS4_S4_EEEEjS4_Li2ELi2EEEEEvT1_)
        /*0154*/ 	.short	0x0380
        /*0156*/ 	.short	0x0428


	//----- nvinfo : EIATTR_SW_WAR
	.align		4
.L_1640:
        /*0158*/ 	.byte	0x04, 0x36
        /*015a*/ 	.short	(.L_1642 - .L_1641)
.L_1641:
        /*015c*/ 	.word	0x00000008
.L_1642:


//--------------------- .nv.info._ZN2at6native13reduce_kernelILi128ELi4ENS0_8ReduceOpIN3c104HalfENS0_10WelfordOpsIS4_fiN4cuda3std3__44pairIS4_S4_EEEEjS4_Li2ELi2EEEEEvT1_ --------------------------
	.section	.nv.info._ZN2at6native13reduce_kernelILi128ELi4ENS0_8ReduceOpIN3c104HalfENS0_10WelfordOpsIS4_fiN4cuda3std3__44pairIS4_S4_EEEEjS4_Li2ELi2EEEEEvT1_,"",@"SHT_CUDA_INFO"
	.sectionflags	@""
	.align	4


	//----- nvinfo : EIATTR_CUDA_API_VERSION
	.align		4
        /*0000*/ 	.byte	0x04, 0x37
        /*0002*/ 	.short	(.L_1644 - .L_1643)
.L_1643:
        /*0004*/ 	.word	0x00000082


	//----- nvinfo : EIATTR_KPARAM_INFO
	.align		4
.L_1644:
        /*0008*/ 	.byte	0x04, 0x17
        /*000a*/ 	.short	(.L_1646 - .L_1645)
.L_1645:
        /*000c*/ 	.word	0x00000000
        /*0010*/ 	.short	0x0000
        /*0012*/ 	.short	0x0000
        /*0014*/ 	.byte	0x00, 0xf0, 0xa1, 0x10


	//----- nvinfo : EIATTR_SPARSE_MMA_MASK
	.align		4
.L_1646:
        /*0018*/ 	.byte	0x03, 0x50
        /*001a*/ 	.short	0x0000


	//----- nvinfo : EIATTR_MAXREG_COUNT
	.align		4
        /*001c*/ 	.byte	0x03, 0x1b
        /*001e*/ 	.short	0x0080


	//----- nvinfo : EIATTR_NUM_BARRIERS
	.align		4
        /*0020*/ 	.byte	0x02, 0x4c
        /*0022*/ 	.byte	0x01
	.zero		1


	//----- nvinfo : EIATTR_EXTERNS
	.align		4
        /*0024*/ 	.byte	0x04, 0x0f
        /*0026*/ 	.short	(.L_1648 - .L_1647)


	//   ....[0]....
	.align		4
.L_1647:
        /*0028*/ 	.word	index@(__assertfail)


	//----- nvinfo : EIATTR_MERCURY_ISA_VERSION
	.align		4
.L_1648:
        /*002c*/ 	.byte	0x03, 0x5f
        /*002e*/ 	.short	0x0101


	//----- nvinfo : EIATTR_INT_WARP_WIDE_INSTR_OFFSETS
	.align		4
        /*0030*/ 	.byte	0x04, 0x31
        /*0032*/ 	.short	(.L_1650 - .L_1649)


	//   ....[0]....
.L_1649:
        /*0034*/ 	.word	0x000142a0


	//   ....[1]....
        /*0038*/ 	.word	0x00014390


	//----- nvinfo : EIATTR_COOP_GROUP_MASK_REGIDS
	.align		4
.L_1650:
        /*003c*/ 	.byte	0x04, 0x29
        /*003e*/ 	.short	(.L_1652 - .L_1651)


	//   ....[0]....
.L_1651:
        /*0040*/ 	.word	0xffffffff


	//   ....[1]....
        /*0044*/ 	.word	0xffffffff


	//   ....[2]....
        /*0048*/ 	.word	0xffffffff


	//   ....[3]....
        /*004c*/ 	.word	0xffffffff


	//   ....[4]....
        /*0050*/ 	.word	0xffffffff


	//   ....[5]....
        /*0054*/ 	.word	0xffffffff


	//   ....[6]....
        /*0058*/ 	.word	0xffffffff


	//   ....[7]....
        /*005c*/ 	.word	0xffffffff


	//   ....[8]....
        /*0060*/ 	.word	0xffffffff


	//   ....[9]....
        /*0064*/ 	.word	0xffffffff


	//   ....[10]....
        /*0068*/ 	.word	0xffffffff


	//   ....[11]....
        /*006c*/ 	.word	0xffffffff


	//   ....[12]....
        /*0070*/ 	.word	0xffffffff


	//   ....[13]....
        /*0074*/ 	.word	0xffffffff


	//   ....[14]....
        /*0078*/ 	.word	0xffffffff


	//   ....[15]....
        /*007c*/ 	.word	0xffffffff


	//   ....[16]....
        /*0080*/ 	.word	0xffffffff


	//   ....[17]....
        /*0084*/ 	.word	0xffffffff


	//   ....[18]....
        /*0088*/ 	.word	0xffffffff


	//   ....[19]....
        /*008c*/ 	.word	0xffffffff


	//   ....[20]....
        /*0090*/ 	.word	0xffffffff


	//   ....[21]....
        /*0094*/ 	.word	0xffffffff


	//   ....[22]....
        /*0098*/ 	.word	0xffffffff


	//   ....[23]....
        /*009c*/ 	.word	0xffffffff


	//   ....[24]....
        /*00a0*/ 	.word	0xffffffff


	//   ....[25]....
        /*00a4*/ 	.word	0xffffffff


	//   ....[26]....
        /*00a8*/ 	.word	0xffffffff


	//   ....[27]....
        /*00ac*/ 	.word	0xffffffff


	//   ....[28]....
        /*00b0*/ 	.word	0xffffffff


	//   ....[29]....
        /*00b4*/ 	.word	0xffffffff


	//   ....[30]....
        /*00b8*/ 	.word	0xffffffff


	//   ....[31]....
        /*00bc*/ 	.word	0xffffffff


	//----- nvinfo : EIATTR_COOP_GROUP_INSTR_OFFSETS
	.align		4
.L_1652:
        /*00c0*/ 	.byte	0x04, 0x28
        /*00c2*/ 	.short	(.L_1654 - .L_1653)


	//   ....[0]....
.L_1653:
        /*00c4*/ 	.word	0x0000a6f0


	//   ....[1]....
        /*00c8*/ 	.word	0x0000a730


	//   ....[2]....
        /*00cc*/ 	.word	0x0000a770


	//   ....[3]....
        /*00d0*/ 	.word	0x0000a780


	//   ....[4]....
        /*00d4*/ 	.word	0x0000a8e0


	//   ....[5]....
        /*00d8*/ 	.word	0x0000a920


	//   ....[6]....
        /*00dc*/ 	.word	0x0000a960


	//   ....[7]....
        /*00e0*/ 	.word	0x0000a970


	//   ....[8]....
        /*00e4*/ 	.word	0x0000aad0


	//   ....[9]....
        /*00e8*/ 	.word	0x0000ab10


	//   ....[10]....
        /*00ec*/ 	.word	0x0000ab50


	//   ....[11]....
        /*00f0*/ 	.word	0x0000ab60


	//   ....[12]....
        /*00f4*/ 	.word	0x0000acc0


	//   ....[13]....
        /*00f8*/ 	.word	0x0000ad00


	//   ....[14]....
        /*00fc*/ 	.word	0x0000ad30


	//   ....[15]....
        /*0100*/ 	.word	0x0000ad50


	//   ....[16]....
        /*0104*/ 	.word	0x00016cf0


	//   ....[17]....
        /*0108*/ 	.word	0x00016d30


	//   ....[18]....
        /*010c*/ 	.word	0x00016d70


	//   ....[19]....
        /*0110*/ 	.word	0x00016d80


	//   ....[20]....
        /*0114*/ 	.word	0x00016ee0


	//   ....[21]....
        /*0118*/ 	.word	0x00016f20


	//   ....[22]....
        /*011c*/ 	.word	0x00016f60


	//   ....[23]....
        /*0120*/ 	.word	0x00016f70


	//   ....[24]....
        /*0124*/ 	.word	0x000170d0


	//   ....[25]....
        /*0128*/ 	.word	0x00017110


	//   ....[26]....
        /*012c*/ 	.word	0x00017150


	//   ....[27]....
        /*0130*/ 	.word	0x00017160


	//   ....[28]....
        /*0134*/ 	.word	0x000172c0


	//   ....[29]....
        /*0138*/ 	.word	0x00017300


	//   ....[30]....
        /*013c*/ 	.word	0x00017330


	//   ....[31]....
        /*0140*/ 	.word	0x00017350


	//----- nvinfo : EIATTR_VRC_CTA_INIT_COUNT
	.align		4
.L_1654:
        /*0144*/ 	.byte	0x02, 0x4a
	.zero		1
	.zero		1


	//----- nvinfo : EIATTR_SYSCALL_OFFSETS
	.align		4
        /*0148*/ 	.byte	0x04, 0x46
        /*014a*/ 	.short	(.L_1656 - .L_1655)


	//   ....[0]....
.L_1655:
        /*014c*/ 	.word	0x000014f0


	//   ....[1]....
        /*0150*/ 	.word	0x00017620


	//   ....[2]....
        /*0154*/ 	.word	0x00017d10


	//   ....[3]....
        /*0158*/ 	.word	0x00017e00


	//   ....[4]....
        /*015c*/ 	.word	0x00017ef0


	//   ....[5]....
        /*0160*/ 	.word	0x00017fe0


	//   ....[6]....
        /*0164*/ 	.word	0x00018e60


	//   ....[7]....
        /*0168*/ 	.word	0x00019550


	//   ....[8]....
        /*016c*/ 	.word	0x00019640


	//   ....[9]....
        /*0170*/ 	.word	0x00019730


	//   ....[10]....
        /*0174*/ 	.word	0x00019820


	//----- nvinfo : EIATTR_EXIT_INSTR_OFFSETS
	.align		4
.L_1656:
        /*0178*/ 	.byte	0x04, 0x1c
        /*017a*/ 	.short	(.L_1658 - .L_1657)


	//   ....[0]....
.L_1657:
        /*017c*/ 	.word	0x00014450


	//   ....[1]....
        /*0180*/ 	.word	0x000174e0


	//   ....[2]....
        /*0184*/ 	.word	0x00017ba0


	//   ....[3]....
        /*0188*/ 	.word	0x00017c10


	//   ....[4]....
        /*018c*/ 	.word	0x00017ff0


	//   ....[5]....
        /*0190*/ 	.word	0x00018af0


	//   ....[6]....
        /*0194*/ 	.word	0x00018b60


	//   ....[7]....
        /*0198*/ 	.word	0x00018c70


	//   ....[8]....
        /*019c*/ 	.word	0x00018ca0


	//   ....[9]....
        /*01a0*/ 	.word	0x00018ce0


	//   ....[10]....
        /*01a4*/ 	.word	0x00018d20


	//   ....[11]....
        /*01a8*/ 	.word	0x000193e0


	//   ....[12]....
        /*01ac*/ 	.word	0x00019450


	//   ....[13]....
        /*01b0*/ 	.word	0x00019830


	//   ....[14]....
        /*01b4*/ 	.word	0x0001a330


	//   ....[15]....
        /*01b8*/ 	.word	0x0001a3a0


	//   ....[16]....
        /*01bc*/ 	.word	0x0001a4b0


	//----- nvinfo : EIATTR_MAX_THREADS
	.align		4
.L_1658:
        /*01c0*/ 	.byte	0x04, 0x05
        /*01c2*/ 	.short	(.L_1660 - .L_1659)
.L_1659:
        /*01c4*/ 	.word	0x00000080
        /*01c8*/ 	.word	0x00000001
        /*01cc*/ 	.word	0x00000001


	//----- nvinfo : EIATTR_CRS_STACK_SIZE
	.align		4
.L_1660:
        /*01d0*/ 	.byte	0x04, 0x1e
        /*01d2*/ 	.short	(.L_1662 - .L_1661)
.L_1661:
        /*01d4*/ 	.word	0x00000000


	//----- nvinfo : EIATTR_CBANK_PARAM_SIZE
	.align		4
.L_1662:
        /*01d8*/ 	.byte	0x03, 0x19
        /*01da*/ 	.short	0x0428


	//----- nvinfo : EIATTR_PARAM_CBANK
	.align		4
        /*01dc*/ 	.byte	0x04, 0x0a
        /*01de*/ 	.short	(.L_1664 - .L_1663)
	.align		4
.L_1663:
        /*01e0*/ 	.word	index@(.nv.constant0._ZN2at6native13reduce_kernelILi128ELi4ENS0_8ReduceOpIN3c104HalfENS0_10WelfordOpsIS4_fiN4cuda3std3__44pairIS4_S4_EEEEjS4_Li2ELi2EEEEEvT1_)
        /*01e4*/ 	.short	0x0380
        /*01e6*/ 	.short	0x0428


	//----- nvinfo : EIATTR_SW_WAR
	.align		4
.L_1664:
        /*01e8*/ 	.byte	0x04, 0x36
        /*01ea*/ 	.short	(.L_1666 - .L_1665)
.L_1665:
        /*01ec*/ 	.word	0x00000008
.L_1666:


//--------------------- .nv.info._ZN2at6native13reduce_kernelILi512ELi1ENS0_8ReduceOpIfNS0_10WelfordOpsIffiN4cuda3std3__44pairIffEEEEjfLi2ELi2EEEEEvT1_ --------------------------
	.section	.nv.info._ZN2at6native13reduce_kernelILi512ELi1ENS0_8ReduceOpIfNS0_10WelfordOpsIffiN4cuda3std3__44pairIffEEEEjfLi2ELi2EEEEEvT1_,"",@"SHT_CUDA_INFO"
	.sectionflags	@""
	.align	4


	//----- nvinfo : EIATTR_CUDA_API_VERSION
	.align		4
        /*0000*/ 	.byte	0x04, 0x37
        /*0002*/ 	.short	(.L_1668 - .L_1667)
.L_1667:
        /*0004*/ 	.word	0x00000082


	//----- nvinfo : EIATTR_KPARAM_INFO
	.align		4
.L_1668:
        /*0008*/ 	.byte	0x04, 0x17
        /*000a*/ 	.short	(.L_1670 - .L_1669)
.L_1669:
        /*000c*/ 	.word	0x00000000
        /*0010*/ 	.short	0x0000
        /*0012*/ 	.short	0x0000
        /*0014*/ 	.byte	0x00, 0xf0, 0xa1, 0x10


	//----- nvinfo : EIATTR_SPARSE_MMA_MASK
	.align		4
.L_1670:
        /*0018*/ 	.byte	0x03, 0x50
        /*001a*/ 	.short	0x0000


	//----- nvinfo : EIATTR_MAXREG_COUNT
	.align		4
        /*001c*/ 	.byte	0x03, 0x1b
        /*001e*/ 	.short	0x0020


	//----- nvinfo : EIATTR_NUM_BARRIERS
	.align		4
        /*0020*/ 	.byte	0x02, 0x4c
        /*0022*/ 	.byte	0x01
	.zero		1


	//----- nvinfo : EIATTR_EXTERNS
	.align		4
        /*0024*/ 	.byte	0x04, 0x0f
        /*0026*/ 	.short	(.L_1672 - .L_1671)


	//   ....[0]....
	.align		4
.L_1671:
        /*0028*/ 	.word	index@(__assertfail)


	//----- nvinfo : EIATTR_MERCURY_ISA_VERSION
	.align		4
.L_1672:
        /*002c*/ 	.byte	0x03, 0x5f
        /*002e*/ 	.short	0x0101


	//----- nvinfo : EIATTR_INT_WARP_WIDE_INSTR_OFFSETS
	.align		4
        /*0030*/ 	.byte	0x04, 0x31
        /*0032*/ 	.short	(.L_1674 - .L_1673)


	//   ....[0]....
.L_1673:
        /*0034*/ 	.word	0x0000a640


	//   ....[1]....
        /*0038*/ 	.word	0x0000a730


	//----- nvinfo : EIATTR_COOP_GROUP_MASK_REGIDS
	.align		4
.L_1674:
        /*003c*/ 	.byte	0x04, 0x29
        /*003e*/ 	.short	(.L_1676 - .L_1675)


	//   ....[0]....
.L_1675:
        /*0040*/ 	.word	0xffffffff


	//   ....[1]....
        /*0044*/ 	.word	0xffffffff


	//   ....[2]....
        /*0048*/ 	.word	0xffffffff


	//   ....[3]....
        /*004c*/ 	.word	0xffffffff


	//   ....[4]....
        /*0050*/ 	.word	0xffffffff


	//   ....[5]....
        /*0054*/ 	.word	0xffffffff


	//   ....[6]....
        /*0058*/ 	.word	0xffffffff


	//   ....[7]....
        /*005c*/ 	.word	0xffffffff


	//----- nvinfo : EIATTR_COOP_GROUP_INSTR_OFFSETS
	.align		4
.L_1676:
        /*0060*/ 	.byte	0x04, 0x28
        /*0062*/ 	.short	(.L_1678 - .L_1677)


	//   ....[0]....
.L_1677:
        /*0064*/ 	.word	0x000078a0


	//   ....[1]....
        /*0068*/ 	.word	0x000078e0


	//   ....[2]....
        /*006c*/ 	.word	0x00007910


	//   ....[3]....
        /*0070*/ 	.word	0x00007930


	//   ....[4]....
        /*0074*/ 	.word	0x0000b650


	//   ....[5]....
        /*0078*/ 	.word	0x0000b690


	//   ....[6]....
        /*007c*/ 	.word	0x0000b6d0


	//   ....[7]....
        /*0080*/ 	.word	0x0000b6e0


	//----- nvinfo : EIATTR_VRC_CTA_INIT_COUNT
	.align		4
.L_1678:
        /*0084*/ 	.byte	0x02, 0x4a
	.zero		1
	.zero		1


	//----- nvinfo : EIATTR_SYSCALL_OFFSETS
	.align		4
        /*0088*/ 	.byte	0x04, 0x46
        /*008a*/ 	.short	(.L_1680 - .L_1679)


	//   ....[0]....
.L_1679:
        /*008c*/ 	.word	0x0000b9b0


	//   ....[1]....
        /*0090*/ 	.word	0x0000bcb0


	//   ....[2]....
        /*0094*/ 	.word	0x0000c260


	//   ....[3]....
        /*0098*/ 	.word	0x0000c560


	//----- nvinfo : EIATTR_EXIT_INSTR_OFFSETS
	.align		4
.L_1680:
        /*009c*/ 	.byte	0x04, 0x1c
        /*009e*/ 	.short	(.L_1682 - .L_1681)


	//   ....[0]....
.L_1681:
        /*00a0*/ 	.word	0x0000a7f0


	//   ....[1]....
        /*00a4*/ 	.word	0x0000b870


	//   ....[2]....
        /*00a8*/ 	.word	0x0000bb50


	//   ....[3]....
        /*00ac*/ 	.word	0x0000bbb0


	//   ....[4]....
        /*00b0*/ 	.word	0x0000bcc0


	//   ....[5]....
        /*00b4*/ 	.word	0x0000bfc0


	//   ....[6]....
        /*00b8*/ 	.word	0x0000c020


	//   ....[7]....
        /*00bc*/ 	.word	0x0000c070


	//   ....[8]....
        /*00c0*/ 	.word	0x0000c0a0


	//   ....[9]....
        /*00c4*/ 	.word	0x0000c0e0


	//   ....[10]....
        /*00c8*/ 	.word	0x0000c120


	//   ....[11]....
        /*00cc*/ 	.word	0x0000c400


	//   ....[12]....
        /*00d0*/ 	.word	0x0000c460


	//   ....[13]....
        /*00d4*/ 	.word	0x0000c570


	//   ....[14]....
        /*00d8*/ 	.word	0x0000c870


	//   ....[15]....
        /*00dc*/ 	.word	0x0000c8d0


	//   ....[16]....
        /*00e0*/ 	.word	0x0000c920


	//----- nvinfo : EIATTR_MAX_THREADS
	.align		4
.L_1682:
        /*00e4*/ 	.byte	0x04, 0x05
        /*00e6*/ 	.short	(.L_1684 - .L_1683)
.L_1683:
        /*00e8*/ 	.word	0x00000200
        /*00ec*/ 	.word	0x00000001
        /*00f0*/ 	.word	0x00000001


	//----- nvinfo : EIATTR_CRS_STACK_SIZE
	.align		4
.L_1684:
        /*00f4*/ 	.byte	0x04, 0x1e
        /*00f6*/ 	.short	(.L_1686 - .L_1685)
.L_1685:
        /*00f8*/ 	.word	0x00000000


	//----- nvinfo : EIATTR_CBANK_PARAM_SIZE
	.align		4
.L_1686:
        /*00fc*/ 	.byte	0x03, 0x19
        /*00fe*/ 	.short	0x0428


	//----- nvinfo : EIATTR_PARAM_CBANK
	.align		4
        /*0100*/ 	.byte	0x04, 0x0a
        /*0102*/ 	.short	(.L_1688 - .L_1687)
	.align		4
.L_1687:
        /*0104*/ 	.word	index@(.nv.constant0._ZN2at6native13reduce_kernelILi512ELi1ENS0_8ReduceOpIfNS0_10WelfordOpsIffiN4cuda3std3__44pairIffEEEEjfLi2ELi2EEEEEvT1_)
        /*0108*/ 	.short	0x0380
        /*010a*/ 	.short	0x0428


	//----- nvinfo : EIATTR_SW_WAR
	.align		4
.L_1688:
        /*010c*/ 	.byte	0x04, 0x36
        /*010e*/ 	.short	(.L_1690 - .L_1689)
.L_1689:
        /*0110*/ 	.word	0x00000008
.L_1690:


//--------------------- .nv.info._ZN2at6native13reduce_kernelILi256ELi2ENS0_8ReduceOpIfNS0_10WelfordOpsIffiN4cuda3std3__44pairIffEEEEjfLi2ELi2EEEEEvT1_ --------------------------
	.section	.nv.info._ZN2at6native13reduce_kernelILi256ELi2ENS0_8ReduceOpIfNS0_10WelfordOpsIffiN4cuda3std3__44pairIffEEEEjfLi2ELi2EEEEEvT1_,"",@"SHT_CUDA_INFO"
	.sectionflags	@""
	.align	4


	//----- nvinfo : EIATTR_CUDA_API_VERSION
	.align		4
        /*0000*/ 	.byte	0x04, 0x37
        /*0002*/ 	.short	(.L_1692 - .L_1691)
.L_1691:
        /*0004*/ 	.word	0x00000082


	//----- nvinfo : EIATTR_KPARAM_INFO
	.align		4
.L_1692:
        /*0008*/ 	.byte	0x04, 0x17
        /*000a*/ 	.short	(.L_1694 - .L_1693)
.L_1693:
        /*000c*/ 	.word	0x00000000
        /*0010*/ 	.short	0x0000
        /*0012*/ 	.short	0x0000
        /*0014*/ 	.byte	0x00, 0xf0, 0xa1, 0x10


	//----- nvinfo : EIATTR_SPARSE_MMA_MASK
	.align		4
.L_1694:
        /*0018*/ 	.byte	0x03, 0x50
        /*001a*/ 	.short	0x0000


	//----- nvinfo : EIATTR_MAXREG_COUNT
	.align		4
        /*001c*/ 	.byte	0x03, 0x1b
        /*001e*/ 	.short	0x0040


	//----- nvinfo : EIATTR_NUM_BARRIERS
	.align		4
        /*0020*/ 	.byte	0x02, 0x4c
        /*0022*/ 	.byte	0x01
	.zero		1


	//----- nvinfo : EIATTR_EXTERNS
	.align		4
        /*0024*/ 	.byte	0x04, 0x0f
        /*0026*/ 	.short	(.L_1696 - .L_1695)


	//   ....[0]....
	.align		4
.L_1695:
        /*0028*/ 	.word	index@(__assertfail)


	//----- nvinfo : EIATTR_MERCURY_ISA_VERSION
	.align		4
.L_1696:
        /*002c*/ 	.byte	0x03, 0x5f
        /*002e*/ 	.short	0x0101


	//----- nvinfo : EIATTR_INT_WARP_WIDE_INSTR_OFFSETS
	.align		4
        /*0030*/ 	.byte	0x04, 0x31
        /*0032*/ 	.short	(.L_1698 - .L_1697)


	//   ....[0]....
.L_1697:
        /*0034*/ 	.word	0x0000db80


	//   ....[1]....
        /*0038*/ 	.word	0x0000dc70


	//----- nvinfo : EIATTR_COOP_GROUP_MASK_REGIDS
	.align		4
.L_1698:
        /*003c*/ 	.byte	0x04, 0x29
        /*003e*/ 	.short	(.L_1700 - .L_1699)


	//   ....[0]....
.L_1699:
        /*0040*/ 	.word	0xffffffff


	//   ....[1]....
        /*0044*/ 	.word	0xffffffff


	//   ....[2]....
        /*0048*/ 	.word	0xffffffff


	//   ....[3]....
        /*004c*/ 	.word	0xffffffff


	//   ....[4]....
        /*0050*/ 	.word	0xffffffff


	//   ....[5]....
        /*0054*/ 	.word	0xffffffff


	//   ....[6]....
        /*0058*/ 	.word	0xffffffff


	//   ....[7]....
        /*005c*/ 	.word	0xffffffff


	//   ....[8]....
        /*0060*/ 	.word	0xffffffff


	//   ....[9]....
        /*0064*/ 	.word	0xffffffff


	//   ....[10]....
        /*0068*/ 	.word	0xffffffff


	//   ....[11]....
        /*006c*/ 	.word	0xffffffff


	//   ....[12]....
        /*0070*/ 	.word	0xffffffff


	//   ....[13]....
        /*0074*/ 	.word	0xffffffff


	//   ....[14]....
        /*0078*/ 	.word	0xffffffff


	//   ....[15]....
        /*007c*/ 	.word	0xffffffff


	//----- nvinfo : EIATTR_COOP_GROUP_INSTR_OFFSETS
	.align		4
.L_1700:
        /*0080*/ 	.byte	0x04, 0x28
        /*0082*/ 	.short	(.L_1702 - .L_1701)


	//   ....[0]....
.L_1701:
        /*0084*/ 	.word	0x00008940


	//   ....[1]....
        /*0088*/ 	.word	0x00008980


	//   ....[2]....
        /*008c*/ 	.word	0x000089c0


	//   ....[3]....
        /*0090*/ 	.word	0x000089d0


	//   ....[4]....
        /*0094*/ 	.word	0x00008b30


	//   ....[5]....
        /*0098*/ 	.word	0x00008b70


	//   ....[6]....
        /*009c*/ 	.word	0x00008bb0


	//   ....[7]....
        /*00a0*/ 	.word	0x00008bc0


	//   ....[8]....
        /*00a4*/ 	.word	0x0000f450


	//   ....[9]....
        /*00a8*/ 	.word	0x0000f490


	//   ....[10]....
        /*00ac*/ 	.word	0x0000f4c0


	//   ....[11]....
        /*00b0*/ 	.word	0x0000f4e0


	//   ....[12]....
        /*00b4*/ 	.word	0x0000f640


	//   ....[13]....
        /*00b8*/ 	.word	0x0000f680


	//   ....[14]....
        /*00bc*/ 	.word	0x0000f6c0


	//   ....[15]....
        /*00c0*/ 	.word	0x0000f6d0


	//----- nvinfo : EIATTR_VRC_CTA_INIT_COUNT
	.align		4
.L_1702:
        /*00c4*/ 	.byte	0x02, 0x4a
	.zero		1
	.zero		1


	//----- nvinfo : EIATTR_SYSCALL_OFFSETS
	.align		4
        /*00c8*/ 	.byte	0x04, 0x46
        /*00ca*/ 	.short	(.L_1704 - .L_1703)


	//   ....[0]....
.L_1703:
        /*00cc*/ 	.word	0x000014b0


	//   ....[1]....
        /*00d0*/ 	.word	0x0000f9a0


	//   ....[2]....
        /*00d4*/ 	.word	0x0000fdc0


	//   ....[3]....
        /*00d8*/ 	.word	0x0000feb0


	//   ....[4]....
        /*00dc*/ 	.word	0x00010720


	//   ....[5]....
        /*00e0*/ 	.word	0x00010b40


	//   ....[6]....
        /*00e4*/ 	.word	0x00010c30


	//----- nvinfo : EIATTR_EXIT_INSTR_OFFSETS
	.align		4
.L_1704:
        /*00e8*/ 	.byte	0x04, 0x1c
        /*00ea*/ 	.short	(.L_1706 - .L_1705)


	//   ....[0]....
.L_1705:
        /*00ec*/ 	.word	0x0000dd30


	//   ....[1]....
        /*00f0*/ 	.word	0x0000f860


	//   ....[2]....
        /*00f4*/ 	.word	0x0000fc60


	//   ....[3]....
        /*00f8*/ 	.word	0x0000fcc0


	//   ....[4]....
        /*00fc*/ 	.word	0x0000fec0


	//   ....[5]....
        /*0100*/ 	.word	0x00010440


	//   ....[6]....
        /*0104*/ 	.word	0x000104a0


	//   ....[7]....
        /*0108*/ 	.word	0x00010530


	//   ....[8]....
        /*010c*/ 	.word	0x00010560


	//   ....[9]....
        /*0110*/ 	.word	0x000105a0


	//   ....[10]....
        /*0114*/ 	.word	0x000105e0


	//   ....[11]....
        /*0118*/ 	.word	0x000109e0


	//   ....[12]....
        /*011c*/ 	.word	0x00010a40


	//   ....[13]....
        /*0120*/ 	.word	0x00010c40


	//   ....[14]....
        /*0124*/ 	.word	0x000111c0


	//   ....[15]....
        /*0128*/ 	.word	0x00011220


	//   ....[16]....
        /*012c*/ 	.word	0x000112b0


	//----- nvinfo : EIATTR_MAX_THREADS
	.align		4
.L_1706:
        /*0130*/ 	.byte	0x04, 0x05
        /*0132*/ 	.short	(.L_1708 - .L_1707)
.L_1707:
        /*0134*/ 	.word	0x00000100
        /*0138*/ 	.word	0x00000001
        /*013c*/ 	.word	0x00000001


	//----- nvinfo : EIATTR_CRS_STACK_SIZE
	.align		4
.L_1708:
        /*0140*/ 	.byte	0x04, 0x1e
        /*0142*/ 	.short	(.L_1710 - .L_1709)
.L_1709:
        /*0144*/ 	.word	0x00000000


	//----- nvinfo : EIATTR_CBANK_PARAM_SIZE
	.align		4
.L_1710:
        /*0148*/ 	.byte	0x03, 0x19
        /*014a*/ 	.short	0x0428


	//----- nvinfo : EIATTR_PARAM_CBANK
	.align		4
        /*014c*/ 	.byte	0x04, 0x0a
        /*014e*/ 	.short	(.L_1712 - .L_1711)
	.align		4
.L_1711:
        /*0150*/ 	.word	index@(.nv.constant0._ZN2at6native13reduce_kernelILi256ELi2ENS0_8ReduceOpIfNS0_10WelfordOpsIffiN4cuda3std3__44pairIffEEEEjfLi2ELi2EEEEEvT1_)
        /*0154*/ 	.short	0x0380
        /*0156*/ 	.short	0x0428


	//----- nvinfo : EIATTR_SW_WAR
	.align		4
.L_1712:
        /*0158*/ 	.byte	0x04, 0x36
        /*015a*/ 	.short	(.L_1714 - .L_1713)
.L_1713:
        /*015c*/ 	.word	0x00000008
.L_1714:


//--------------------- .nv.info._ZN2at6native13reduce_kernelILi128ELi4ENS0_8ReduceOpIfNS0_10WelfordOpsIffiN4cuda3std3__44pairIffEEEEjfLi2ELi2EEEEEvT1_ --------------------------
	.section	.nv.info._ZN2at6native13reduce_kernelILi128ELi4ENS0_8ReduceOpIfNS0_10WelfordOpsIffiN4cuda3std3__44pairIffEEEEjfLi2ELi2EEEEEvT1_,"",@"SHT_CUDA_INFO"
	.sectionflags	@""
	.align	4


	//----- nvinfo : EIATTR_CUDA_API_VERSION
	.align		4
        /*0000*/ 	.byte	0x04, 0x37
        /*0002*/ 	.short	(.L_1716 - .L_1715)
.L_1715:
        /*0004*/ 	.word	0x00000082


	//----- nvinfo : EIATTR_KPARAM_INFO
	.align		4
.L_1716:
        /*0008*/ 	.byte	0x04, 0x17
        /*000a*/ 	.short	(.L_1718 - .L_1717)
.L_1717:
        /*000c*/ 	.word	0x00000000
        /*0010*/ 	.short	0x0000
        /*0012*/ 	.short	0x0000
        /*0014*/ 	.byte	0x00, 0xf0, 0xa1, 0x10


	//----- nvinfo : EIATTR_SPARSE_MMA_MASK
	.align		4
.L_1718:
        /*0018*/ 	.byte	0x03, 0x50
        /*001a*/ 	.short	0x0000


	//----- nvinfo : EIATTR_MAXREG_COUNT
	.align		4
        /*001c*/ 	.byte	0x03, 0x1b
        /*001e*/ 	.short	0x0080


	//----- nvinfo : EIATTR_NUM_BARRIERS
	.align		4
        /*0020*/ 	.byte	0x02, 0x4c
        /*0022*/ 	.byte	0x01
	.zero		1


	//----- nvinfo : EIATTR_EXTERNS
	.align		4
        /*0024*/ 	.byte	0x04, 0x0f
        /*0026*/ 	.short	(.L_1720 - .L_1719)


	//   ....[0]....
	.align		4
.L_1719:
        /*0028*/ 	.word	index@(__assertfail)


	//----- nvinfo : EIATTR_MERCURY_ISA_VERSION
	.align		4
.L_1720:
        /*002c*/ 	.byte	0x03, 0x5f
        /*002e*/ 	.short	0x0101


	//----- nvinfo : EIATTR_INT_WARP_WIDE_INSTR_OFFSETS
	.align		4
        /*0030*/ 	.byte	0x04, 0x31
        /*0032*/ 	.short	(.L_1722 - .L_1721)


	//   ....[0]....
.L_1721:
        /*0034*/ 	.word	0x00013f20


	//   ....[1]....
        /*0038*/ 	.word	0x00014010


	//----- nvinfo : EIATTR_COOP_GROUP_MASK_REGIDS
	.align		4
.L_1722:
        /*003c*/ 	.byte	0x04, 0x29
        /*003e*/ 	.short	(.L_1724 - .L_1723)


	//   ....[0]....
.L_1723:
        /*0040*/ 	.word	0xffffffff


	//   ....[1]....
        /*0044*/ 	.word	0xffffffff


	//   ....[2]....
        /*0048*/ 	.word	0xffffffff


	//   ....[3]....
        /*004c*/ 	.word	0xffffffff


	//   ....[4]....
        /*0050*/ 	.word	0xffffffff


	//   ....[5]....
        /*0054*/ 	.word	0xffffffff


	//   ....[6]....
        /*0058*/ 	.word	0xffffffff


	//   ....[7]....
        /*005c*/ 	.word	0xffffffff


	//   ....[8]....
        /*0060*/ 	.word	0xffffffff


	//   ....[9]....
        /*0064*/ 	.word	0xffffffff


	//   ....[10]....
        /*0068*/ 	.word	0xffffffff


	//   ....[11]....
        /*006c*/ 	.word	0xffffffff


	//   ....[12]....
        /*0070*/ 	.word	0xffffffff


	//   ....[13]....
        /*0074*/ 	.word	0xffffffff


	//   ....[14]....
        /*0078*/ 	.word	0xffffffff


	//   ....[15]....
        /*007c*/ 	.word	0xffffffff


	//   ....[16]....
        /*0080*/ 	.word	0xffffffff


	//   ....[17]....
        /*0084*/ 	.word	0xffffffff


	//   ....[18]....
        /*0088*/ 	.word	0xffffffff


	//   ....[19]....
        /*008c*/ 	.word	0xffffffff


	//   ....[20]....
        /*0090*/ 	.word	0xffffffff


	//   ....[21]....
        /*0094*/ 	.word	0xffffffff


	//   ....[22]....
        /*0098*/ 	.word	0xffffffff


	//   ....[23]....
        /*009c*/ 	.word	0xffffffff


	//   ....[24]....
        /*00a0*/ 	.word	0xffffffff


	//   ....[25]....
        /*00a4*/ 	.word	0xffffffff


	//   ....[26]....
        /*00a8*/ 	.word	0xffffffff


	//   ....[27]....
        /*00ac*/ 	.word	0xffffffff


	//   ....[28]....
        /*00b0*/ 	.word	0xffffffff


	//   ....[29]....
        /*00b4*/ 	.word	0xffffffff


	//   ....[30]....
        /*00b8*/ 	.word	0xffffffff


	//   ....[31]....
        /*00bc*/ 	.word	0xffffffff


	//----- nvinfo : EIATTR_COOP_GROUP_INSTR_OFFSETS
	.align		4
.L_1724:
        /*00c0*/ 	.byte	0x04, 0x28
        /*00c2*/ 	.short	(.L_1726 - .L_1725)


	//   ....[0]....
.L_1725:
        /*00c4*/ 	.word	0x0000a370


	//   ....[1]....
        /*00c8*/ 	.word	0x0000a3b0


	//   ....[2]....
        /*00cc*/ 	.word	0x0000a3f0


	//   ....[3]....
        /*00d0*/ 	.word	0x0000a400


	//   ....[4]....
        /*00d4*/ 	.word	0x0000a560


	//   ....[5]....
        /*00d8*/ 	.word	0x0000a5a0


	//   ....[6]....
        /*00dc*/ 	.word	0x0000a5e0


	//   ....[7]....
        /*00e0*/ 	.word	0x0000a5f0


	//   ....[8]....
        /*00e4*/ 	.word	0x0000a750


	//   ....[9]....
        /*00e8*/ 	.word	0x0000a790


	//   ....[10]....
        /*00ec*/ 	.word	0x0000a7d0


	//   ....[11]....
        /*00f0*/ 	.word	0x0000a7e0


	//   ....[12]....
        /*00f4*/ 	.word	0x0000a940


	//   ....[13]....
        /*00f8*/ 	.word	0x0000a980


	//   ....[14]....
        /*00fc*/ 	.word	0x0000a9b0


	//   ....[15]....
        /*0100*/ 	.word	0x0000a9d0


	//   ....[16]....
        /*0104*/ 	.word	0x00016970


	//   ....[17]....
        /*0108*/ 	.word	0x000169b0


	//   ....[18]....
        /*010c*/ 	.word	0x000169f0


	//   ....[19]....
        /*0110*/ 	.word	0x00016a00


	//   ....[20]....
        /*0114*/ 	.word	0x00016b60


	//   ....[21]....
        /*0118*/ 	.word	0x00016ba0


	//   ....[22]....
        /*011c*/ 	.word	0x00016be0


	//   ....[23]....
        /*0120*/ 	.word	0x00016bf0


	//   ....[24]....
        /*0124*/ 	.word	0x00016d50


	//   ....[25]....
        /*0128*/ 	.word	0x00016d90


	//   ....[26]....
        /*012c*/ 	.word	0x00016dd0


	//   ....[27]....
        /*0130*/ 	.word	0x00016de0


	//   ....[28]....
        /*0134*/ 	.word	0x00016f40


	//   ....[29]....
        /*0138*/ 	.word	0x00016f80


	//   ....[30]....
        /*013c*/ 	.word	0x00016fb0


	//   ....[31]....
        /*0140*/ 	.word	0x00016fd0


	//----- nvinfo : EIATTR_VRC_CTA_INIT_COUNT
	.align		4
.L_1726:
        /*0144*/ 	.byte	0x02, 0x4a
	.zero		1
	.zero		1


	//----- nvinfo : EIATTR_SYSCALL_OFFSETS
	.align		4
        /*0148*/ 	.byte	0x04, 0x46
        /*014a*/ 	.short	(.L_1728 - .L_1727)


	//   ....[0]....
.L_1727:
        /*014c*/ 	.word	0x000014f0


	//   ....[1]....
        /*0150*/ 	.word	0x000172a0


	//   ....[2]....
        /*0154*/ 	.word	0x00017900


	//   ....[3]....
        /*0158*/ 	.word	0x000179f0


	//   ....[4]....
        /*015c*/ 	.word	0x00017ae0


	//   ....[5]....
        /*0160*/ 	.word	0x00017bd0


	//   ....[6]....
        /*0164*/ 	.word	0x000189d0


	//   ....[7]....
        /*0168*/ 	.word	0x00019030


	//   ....[8]....
        /*016c*/ 	.word	0x00019120


	//   ....[9]....
        /*0170*/ 	.word	0x00019210


	//   ....[10]....
        /*0174*/ 	.word	0x00019300


	//----- nvinfo : EIATTR_EXIT_INSTR_OFFSETS
	.align		4
.L_1728:
        /*0178*/ 	.byte	0x04, 0x1c
        /*017a*/ 	.short	(.L_1730 - .L_1729)


	//   ....[0]....
.L_1729:
        /*017c*/ 	.word	0x000140d0


	//   ....[1]....
        /*0180*/ 	.word	0x00017160


	//   ....[2]....
        /*0184*/ 	.word	0x000177a0


	//   ....[3]....
        /*0188*/ 	.word	0x00017800


	//   ....[4]....
        /*018c*/ 	.word	0x00017be0


	//   ....[5]....
        /*0190*/ 	.word	0x00018670


	//   ....[6]....
        /*0194*/ 	.word	0x000186d0


	//   ....[7]....
        /*0198*/ 	.word	0x000187e0


	//   ....[8]....
        /*019c*/ 	.word	0x00018810


	//   ....[9]....
        /*01a0*/ 	.word	0x00018850


	//   ....[10]....
        /*01a4*/ 	.word	0x00018890


	//   ....[11]....
        /*01a8*/ 	.word	0x00018ed0


	//   ....[12]....
        /*01ac*/ 	.word	0x00018f30


	//   ....[13]....
        /*01b0*/ 	.word	0x00019310


	//   ....[14]....
        /*01b4*/ 	.word	0x00019da0


	//   ....[15]....
        /*01b8*/ 	.word	0x00019e00


	//   ....[16]....
        /*01bc*/ 	.word	0x00019f10


	//----- nvinfo : EIATTR_MAX_THREADS
	.align		4
.L_1730:
        /*01c0*/ 	.byte	0x04, 0x05
        /*01c2*/ 	.short	(.L_1732 - .L_1731)
.L_1731:
        /*01c4*/ 	.word	0x00000080
        /*01c8*/ 	.word	0x00000001
        /*01cc*/ 	.word	0x00000001


	//----- nvinfo : EIATTR_CRS_STACK_SIZE
	.align		4
.L_1732:
        /*01d0*/ 	.byte	0x04, 0x1e
        /*01d2*/ 	.short	(.L_1734 - .L_1733)
.L_1733:
        /*01d4*/ 	.word	0x00000000


	//----- nvinfo : EIATTR_CBANK_PARAM_SIZE
	.align		4
.L_1734:
        /*01d8*/ 	.byte	0x03, 0x19
        /*01da*/ 	.short	0x0428


	//----- nvinfo : EIATTR_PARAM_CBANK
	.align		4
        /*01dc*/ 	.byte	0x04, 0x0a
        /*01de*/ 	.short	(.L_1736 - .L_1735)
	.align		4
.L_1735:
        /*01e0*/ 	.word	index@(.nv.constant0._ZN2at6native13reduce_kernelILi128ELi4ENS0_8ReduceOpIfNS0_10WelfordOpsIffiN4cuda3std3__44pairIffEEEEjfLi2ELi2EEEEEvT1_)
        /*01e4*/ 	.short	0x0380
        /*01e6*/ 	.short	0x0428


	//----- nvinfo : EIATTR_SW_WAR
	.align		4
.L_1736:
        /*01e8*/ 	.byte	0x04, 0x36
        /*01ea*/ 	.short	(.L_1738 - .L_1737)
.L_1737:
        /*01ec*/ 	.word	0x00000008
.L_1738:


//--------------------- .nv.info._ZN2at6native13reduce_kernelILi512ELi1ENS0_8ReduceOpIdNS0_10WelfordOpsIddiN4cuda3std3__44pairIddEEEEjdLi2ELi2EEEEEvT1_ --------------------------
	.section	.nv.info._ZN2at6native13reduce_kernelILi512ELi1ENS0_8ReduceOpIdNS0_10WelfordOpsIddiN4cuda3std3__44pairIddEEEEjdLi2ELi2EEEEEvT1_,"",@"SHT_CUDA_INFO"
	.sectionflags	@""
	.align	4


	//----- nvinfo : EIATTR_CUDA_API_VERSION
	.align		4
        /*0000*/ 	.byte	0x04, 0x37
        /*0002*/ 	.short	(.L_1740 - .L_1739)
.L_1739:
        /*0004*/ 	.word	0x00000082


	//----- nvinfo : EIATTR_KPARAM_INFO
	.align		4
.L_1740:
        /*0008*/ 	.byte	0x04, 0x17
        /*000a*/ 	.short	(.L_1742 - .L_1741)
.L_1741:
        /*000c*/ 	.word	0x00000000
        /*0010*/ 	.short	0x0000
        /*0012*/ 	.short	0x0000
        /*0014*/ 	.byte	0x00, 0xf0, 0x01, 0x11


	//----- nvinfo : EIATTR_SPARSE_MMA_MASK
	.align		4
.L_1742:
        /*0018*/ 	.byte	0x03, 0x50
        /*001a*/ 	.short	0x0000


	//----- nvinfo : EIATTR_MAXREG_COUNT
	.align		4
        /*001c*/ 	.byte	0x03, 0x1b
        /*001e*/ 	.short	0x0020


	//----- nvinfo : EIATTR_NUM_BARRIERS
	.align		4
        /*0020*/ 	.byte	0x02, 0x4c
        /*0022*/ 	.byte	0x01
	.zero		1


	//----- nvinfo : EIATTR_EXTERNS
	.align		4
        /*0024*/ 	.byte	0x04, 0x0f
        /*0026*/ 	.short	(.L_1744 - .L_1743)


	//   ....[0]....
	.align		4
.L_1743:
        /*0028*/ 	.word	index@(__assertfail)


	//----- nvinfo : EIATTR_ANNOTATIONS
	.align		4
.L_1744:
        /*002c*/ 	.byte	0x04, 0x55
        /*002e*/ 	.short	(.L_1746 - .L_1745)


	//   ....[0]....
.L_1745:
        /*0030*/ 	.word	0x00000001
        /*0034*/ 	.byte	0x40, 0x01, 0x00, 0x00, 0x01, 0x00, 0x00, 0x00, 0xa0, 0x01, 0x00, 0x00, 0x01, 0x00, 0x00, 0x00
        /* <DEDUP_REMOVED lines=47> */
        /*0334*/ 	.byte	0x70, 0x7e, 0x01, 0x00, 0x01, 0x00, 0x00, 0x00, 0x80, 0x7e, 0x01, 0x00


	//----- nvinfo : EIATTR_MERCURY_ISA_VERSION
	.align		4
.L_1746:
        /*0340*/ 	.byte	0x03, 0x5f
        /*0342*/ 	.short	0x0101


	//----- nvinfo : EIATTR_INT_WARP_WIDE_INSTR_OFFSETS
	.align		4
        /*0344*/ 	.byte	0x04, 0x31
        /*0346*/ 	.short	(.L_1748 - .L_1747)


	//   ....[0]....
.L_1747:
        /*0348*/ 	.word	0x000112c0


	//   ....[1]....
        /*034c*/ 	.word	0x000113b0


	//----- nvinfo : EIATTR_COOP_GROUP_MASK_REGIDS
	.align		4
.L_1748:
        /*0350*/ 	.byte	0x04, 0x29
        /*0352*/ 	.short	(.L_1750 - .L_1749)


	//   ....[0]....
.L_1749:
        /*0354*/ 	.word	0xffffffff


	//   ....[1]....
        /*0358*/ 	.word	0xffffffff


	//   ....[2]....
        /*035c*/ 	.word	0xffffffff


	//   ....[3]....
        /*0360*/ 	.word	0xffffffff


	//   ....[4]....
        /*0364*/ 	.word	0xffffffff


	//   ....[5]....
        /*0368*/ 	.word	0xffffffff


	//   ....[6]....
        /*036c*/ 	.word	0xffffffff


	//   ....[7]....
        /*0370*/ 	.word	0xffffffff


	//   ....[8]....
        /*0374*/ 	.word	0xffffffff


	//   ....[9]....
        /*0378*/ 	.word	0xffffffff


	//   ....[10]....
        /*037c*/ 	.word	0xffffffff


	//   ....[11]....
        /*0380*/ 	.word	0xffffffff


	//   ....[12]....
        /*0384*/ 	.word	0xffffffff


	//   ....[13]....
        /*0388*/ 	.word	0xffffffff


	//----- nvinfo : EIATTR_COOP_GROUP_INSTR_OFFSETS
	.align		4
.L_1750:
        /*038c*/ 	.byte	0x04, 0x28
        /*038e*/ 	.short	(.L_1752 - .L_1751)


	//   ....[0]....
.L_1751:
        /*0390*/ 	.word	0x0000dfc0


	//   ....[1]....
        /*0394*/ 	.word	0x0000e000


	//   ....[2]....
        /*0398*/ 	.word	0x0000e040


	//   ....[3]....
        /*039c*/ 	.word	0x0000e080


	//   ....[4]....
        /*03a0*/ 	.word	0x0000e090


	//   ....[5]....
        /*03a4*/ 	.word	0x0000e0a0


	//   ....[6]....
        /*03a8*/ 	.word	0x0000e0b0


	//   ....[7]....
        /*03ac*/ 	.word	0x00013580


	//   ....[8]....
        /*03b0*/ 	.word	0x000135c0


	//   ....[9]....
        /*03b4*/ 	.word	0x00013600


	//   ....[10]....
        /*03b8*/ 	.word	0x00013640


	//   ....[11]....
        /*03bc*/ 	.word	0x00013650


	//   ....[12]....
        /*03c0*/ 	.word	0x00013660


	//   ....[13]....
        /*03c4*/ 	.word	0x00013670


	//----- nvinfo : EIATTR_VRC_CTA_INIT_COUNT
	.align		4
.L_1752:
        /*03c8*/ 	.byte	0x02, 0x4a
	.zero		1
	.zero		1


	//----- nvinfo : EIATTR_SYSCALL_OFFSETS
	.align		4
        /*03cc*/ 	.byte	0x04, 0x46
        /*03ce*/ 	.short	(.L_1754 - .L_1753)


	//   ....[0]....
.L_1753:
        /*03d0*/ 	.word	0x00013e00


	//   ....[1]....
        /*03d4*/ 	.word	0x00014880


	//   ....[2]....
        /*03d8*/ 	.word	0x00015ae0


	//   ....[3]....
        /*03dc*/ 	.word	0x00016560


	//----- nvinfo : EIATTR_EXIT_INSTR_OFFSETS
	.align		4
.L_1754:
        /*03e0*/ 	.byte	0x04, 0x1c
        /*03e2*/ 	.short	(.L_1756 - .L_1755)


	//   ....[0]....
.L_1755:
        /*03e4*/ 	.word	0x00011470


	//   ....[1]....
        /*03e8*/ 	.word	0x00013cc0


	//   ....[2]....
        /*03ec*/ 	.word	0x00014720


	//   ....[3]....
        /*03f0*/ 	.word	0x00014780


	//   ....[4]....
        /*03f4*/ 	.word	0x00014890


	//   ....[5]....
        /*03f8*/ 	.word	0x00015810


	//   ....[6]....
        /*03fc*/ 	.word	0x00015870


	//   ....[7]....
        /*0400*/ 	.word	0x000158c0


	//   ....[8]....
        /*0404*/ 	.word	0x00015900


	//   ....[9]....
        /*0408*/ 	.word	0x00015950


	//   ....[10]....
        /*040c*/ 	.word	0x000159a0


	//   ....[11]....
        /*0410*/ 	.word	0x00016400


	//   ....[12]....
        /*0414*/ 	.word	0x00016460


	//   ....[13]....
        /*0418*/ 	.word	0x00016570


	//   ....[14]....
        /*041c*/ 	.word	0x00017500


	//   ....[15]....
        /*0420*/ 	.word	0x00017560


	//   ....[16]....
        /*0424*/ 	.word	0x000175b0


	//----- nvinfo : EIATTR_MAX_THREADS
	.align		4
.L_1756:
        /*0428*/ 	.byte	0x04, 0x05
        /*042a*/ 	.short	(.L_1758 - .L_1757)
.L_1757:
        /*042c*/ 	.word	0x00000200
        /*0430*/ 	.word	0x00000001
        /*0434*/ 	.word	0x00000001


	//----- nvinfo : EIATTR_CRS_STACK_SIZE
	.align		4
.L_1758:
        /*0438*/ 	.byte	0x04, 0x1e
        /*043a*/ 	.short	(.L_1760 - .L_1759)
.L_1759:
        /*043c*/ 	.word	0x00000000


	//----- nvinfo : EIATTR_CBANK_PARAM_SIZE
	.align		4
.L_1760:
        /*0440*/ 	.byte	0x03, 0x19
        /*0442*/ 	.short	0x0440


	//----- nvinfo : EIATTR_PARAM_CBANK
	.align		4
        /*0444*/ 	.byte	0x04, 0x0a
        /*0446*/ 	.short	(.L_1762 - .L_1761)
	.align		4
.L_1761:
        /*0448*/ 	.word	index@(.nv.constant0._ZN2at6native13reduce_kernelILi512ELi1ENS0_8ReduceOpIdNS0_10WelfordOpsIddiN4cuda3std3__44pairIddEEEEjdLi2ELi2EEEEEvT1_)
        /*044c*/ 	.short	0x0380
        /*044e*/ 	.short	0x0440


	//----- nvinfo : EIATTR_SW_WAR
	.align		4
.L_1762:
        /*0450*/ 	.byte	0x04, 0x36
        /*0452*/ 	.short	(.L_1764 - .L_1763)
.L_1763:
        /*0454*/ 	.word	0x00000008
.L_1764:


//--------------------- .nv.info._ZN2at6native13reduce_kernelILi256ELi2ENS0_8ReduceOpIdNS0_10WelfordOpsIddiN4cuda3std3__44pairIddEEEEjdLi2ELi2EEEEEvT1_ --------------------------
	.section	.nv.info._ZN2at6native13reduce_kernelILi256ELi2ENS0_8ReduceOpIdNS0_10WelfordOpsIddiN4cuda3std3__44pairIddEEEEjdLi2ELi2EEEEEvT1_,"",@"SHT_CUDA_INFO"
	.sectionflags	@""
	.align	4


	//----- nvinfo : EIATTR_CUDA_API_VERSION
	.align		4
        /*0000*/ 	.byte	0x04, 0x37
        /*0002*/ 	.short	(.L_1766 - .L_1765)
.L_1765:
        /*0004*/ 	.word	0x00000082


	//----- nvinfo : EIATTR_KPARAM_INFO
	.align		4
.L_1766:
        /*0008*/ 	.byte	0x04, 0x17
        /*000a*/ 	.short	(.L_1768 - .L_1767)
.L_1767:
        /*000c*/ 	.word	0x00000000
        /*0010*/ 	.short	0x0000
        /*0012*/ 	.short	0x0000
        /*0014*/ 	.byte	0x00, 0xf0, 0x01, 0x11


	//----- nvinfo : EIATTR_SPARSE_MMA_MASK
	.align		4
.L_1768:
        /*0018*/ 	.byte	0x03, 0x50
        /*001a*/ 	.short	0x0000


	//----- nvinfo : EIATTR_MAXREG_COUNT
	.align		4
        /*001c*/ 	.byte	0x03, 0x1b
        /*001e*/ 	.short	0x0040


	//----- nvinfo : EIATTR_NUM_BARRIERS
	.align		4
        /*0020*/ 	.byte	0x02, 0x4c
        /*0022*/ 	.byte	0x01
	.zero		1


	//----- nvinfo : EIATTR_EXTERNS
	.align		4
        /*0024*/ 	.byte	0x04, 0x0f
        /*0026*/ 	.short	(.L_1770 - .L_1769)


	//   ....[0]....
	.align		4
.L_1769:
        /*0028*/ 	.word	index@(__assertfail)


	//----- nvinfo : EIATTR_MERCURY_ISA_VERSION
	.align		4
.L_1770:
        /*002c*/ 	.byte	0x03, 0x5f
        /*002e*/ 	.short	0x0101


	//----- nvinfo : EIATTR_INT_WARP_WIDE_INSTR_OFFSETS
	.align		4
        /*0030*/ 	.byte	0x04, 0x31
        /*0032*/ 	.short	(.L_1772 - .L_1771)


	//   ....[0]....
.L_1771:
        /*0034*/ 	.word	0x00019040


	//   ....[1]....
        /*0038*/ 	.word	0x00019130


	//----- nvinfo : EIATTR_COOP_GROUP_MASK_REGIDS
	.align		4
.L_1772:
        /*003c*/ 	.byte	0x04, 0x29
        /*003e*/ 	.short	(.L_1774 - .L_1773)


	//   ....[0]....
.L_1773:
        /*0040*/ 	.word	0xffffffff


	//   ....[1]....
        /*0044*/ 	.word	0xffffffff


	//   ....[2]....
        /*0048*/ 	.word	0xffffffff


	//   ....[3]....
        /*004c*/ 	.word	0xffffffff


	//   ....[4]....
        /*0050*/ 	.word	0xffffffff


	//   ....[5]....
        /*0054*/ 	.word	0xffffffff


	//   ....[6]....
        /*0058*/ 	.word	0xffffffff


	//   ....[7]....
        /*005c*/ 	.word	0xffffffff


	//   ....[8]....
        /*0060*/ 	.word	0xffffffff


	//   ....[9]....
        /*0064*/ 	.word	0xffffffff


	//   ....[10]....
        /*0068*/ 	.word	0xffffffff


	//   ....[11]....
        /*006c*/ 	.word	0xffffffff


	//   ....[12]....
        /*0070*/ 	.word	0xffffffff


	//   ....[13]....
        /*0074*/ 	.word	0xffffffff


	//   ....[14]....
        /*0078*/ 	.word	0xffffffff


	//   ....[15]....
        /*007c*/ 	.word	0xffffffff


	//   ....[16]....
        /*0080*/ 	.word	0xffffffff


	//   ....[17]....
        /*0084*/ 	.word	0xffffffff


	//   ....[18]....
        /*0088*/ 	.word	0xffffffff


	//   ....[19]....
        /*008c*/ 	.word	0xffffffff


	//   ....[20]....
        /*0090*/ 	.word	0xffffffff


	//   ....[21]....
        /*0094*/ 	.word	0xffffffff


	//   ....[22]....
        /*0098*/ 	.word	0xffffffff


	//   ....[23]....
        /*009c*/ 	.word	0xffffffff


	//   ....[24]....
        /*00a0*/ 	.word	0xffffffff


	//   ....[25]....
        /*00a4*/ 	.word	0xffffffff


	//   ....[26]....
        /*00a8*/ 	.word	0xffffffff


	//   ....[27]....
        /*00ac*/ 	.word	0xffffffff


	//----- nvinfo : EIATTR_COOP_GROUP_INSTR_OFFSETS
	.align		4
.L_1774:
        /*00b0*/ 	.byte	0x04, 0x28
        /*00b2*/ 	.short	(.L_1776 - .L_1775)


	//   ....[0]....
.L_1775:
        /*00b4*/ 	.word	0x00013380


	//   ....[1]....
        /*00b8*/ 	.word	0x000133c0


	//   ....[2]....
        /*00bc*/ 	.word	0x00013400


	//   ....[3]....
        /*00c0*/ 	.word	0x00013440


	//   ....[4]....
        /*00c4*/ 	.word	0x00013480


	//   ....[5]....
        /*00c8*/ 	.word	0x000134c0


	//   ....[6]....
        /*00cc*/ 	.word	0x000134e0


	//   ....[7]....
        /*00d0*/ 	.word	0x00013b00


	//   ....[8]....
        /*00d4*/ 	.word	0x00013b30


	//   ....[9]....
        /*00d8*/ 	.word	0x00013b40


	//   ....[10]....
        /*00dc*/ 	.word	0x00013b50


	//   ....[11]....
        /*00e0*/ 	.word	0x00013b60


	//   ....[12]....
        /*00e4*/ 	.word	0x00013b70


	//   ....[13]....
        /*00e8*/ 	.word	0x00013b80


	//   ....[14]....
        /*00ec*/ 	.word	0x0001d0b0


	//   ....[15]....
        /*00f0*/ 	.word	0x0001d0f0


	//   ....[16]....
        /*00f4*/ 	.word	0x0001d130


	//   ....[17]....
        /*00f8*/ 	.word	0x0001d170


	//   ....[18]....
        /*00fc*/ 	.word	0x0001d1b0


	//   ....[19]....
        /*0100*/ 	.word	0x0001d1f0


	//   ....[20]....
        /*0104*/ 	.word	0x0001d210


	//   ....[21]....
        /*0108*/ 	.word	0x0001d830


	//   ....[22]....
        /*010c*/ 	.word	0x0001d860


	//   ....[23]....
        /*0110*/ 	.word	0x0001d870


	//   ....[24]....
        /*0114*/ 	.word	0x0001d880


	//   ....[25]....
        /*0118*/ 	.word	0x0001d890


	//   ....[26]....
        /*011c*/ 	.word	0x0001d8a0


	//   ....[27]....
        /*0120*/ 	.word	0x0001d8b0


	//----- nvinfo : EIATTR_VRC_CTA_INIT_COUNT
	.align		4
.L_1776:
        /*0124*/ 	.byte	0x02, 0x4a
	.zero		1
	.zero		1


	//----- nvinfo : EIATTR_SYSCALL_OFFSETS
	.align		4
        /*0128*/ 	.byte	0x04, 0x46
        /*012a*/ 	.short	(.L_1778 - .L_1777)


	//   ....[0]....
.L_1777:
        /*012c*/ 	.word	0x00001540


	//   ....[1]....
        /*0130*/ 	.word	0x0001e040


	//   ....[2]....
        /*0134*/ 	.word	0x0001f2d0


	//   ....[3]....
        /*0138*/ 	.word	0x0001f3c0


	//   ....[4]....
        /*013c*/ 	.word	0x00021450


	//   ....[5]....
        /*0140*/ 	.word	0x000226d0


	//   ....[6]....
        /*0144*/ 	.word	0x000227c0


	//----- nvinfo : EIATTR_EXIT_INSTR_OFFSETS
	.align		4
.L_1778:
        /*0148*/ 	.byte	0x04, 0x1c
        /*014a*/ 	.short	(.L_1780 - .L_1779)


	//   ....[0]....
.L_1779:
        /*014c*/ 	.word	0x000191f0


	//   ....[1]....
        /*0150*/ 	.word	0x0001df00


	//   ....[2]....
        /*0154*/ 	.word	0x0001f170


	//   ....[3]....
        /*0158*/ 	.word	0x0001f1d0


	//   ....[4]....
        /*015c*/ 	.word	0x0001f3d0


	//   ....[5]....
        /*0160*/ 	.word	0x00021150


	//   ....[6]....
        /*0164*/ 	.word	0x000211b0


	//   ....[7]....
        /*0168*/ 	.word	0x00021240


	//   ....[8]....
        /*016c*/ 	.word	0x00021270


	//   ....[9]....
        /*0170*/ 	.word	0x000212c0


	//   ....[10]....
        /*0174*/ 	.word	0x00021310


	//   ....[11]....
        /*0178*/ 	.word	0x00022570


	//   ....[12]....
        /*017c*/ 	.word	0x000225d0


	//   ....[13]....
        /*0180*/ 	.word	0x000227d0


	//   ....[14]....
        /*0184*/ 	.word	0x00024540


	//   ....[15]....
        /*0188*/ 	.word	0x000245a0


	//   ....[16]....
        /*018c*/ 	.word	0x00024630


	//----- nvinfo : EIATTR_MAX_THREADS
	.align		4
.L_1780:
        /*0190*/ 	.byte	0x04, 0x05
        /*0192*/ 	.short	(.L_1782 - .L_1781)
.L_1781:
        /*0194*/ 	.word	0x00000100
        /*0198*/ 	.word	0x00000001
        /*019c*/ 	.word	0x00000001


	//----- nvinfo : EIATTR_CRS_STACK_SIZE
	.align		4
.L_1782:
        /*01a0*/ 	.byte	0x04, 0x1e
        /*01a2*/ 	.short	(.L_1784 - .L_1783)
.L_1783:
        /*01a4*/ 	.word	0x00000000


	//----- nvinfo : EIATTR_CBANK_PARAM_SIZE
	.align		4
.L_1784:
        /*01a8*/ 	.byte	0x03, 0x19
        /*01aa*/ 	.short	0x0440


	//----- nvinfo : EIATTR_PARAM_CBANK
	.align		4
        /*01ac*/ 	.byte	0x04, 0x0a
        /*01ae*/ 	.short	(.L_1786 - .L_1785)
	.align		4
.L_1785:
        /*01b0*/ 	.word	index@(.nv.constant0._ZN2at6native13reduce_kernelILi256ELi2ENS0_8ReduceOpIdNS0_10WelfordOpsIddiN4cuda3std3__44pairIddEEEEjdLi2ELi2EEEEEvT1_)
        /*01b4*/ 	.short	0x0380
        /*01b6*/ 	.short	0x0440


	//----- nvinfo : EIATTR_SW_WAR
	.align		4
.L_1786:
        /*01b8*/ 	.byte	0x04, 0x36
        /*01ba*/ 	.short	(.L_1788 - .L_1787)
.L_1787:
        /*01bc*/ 	.word	0x00000008
.L_1788:


//--------------------- .nv.info._ZN2at6native13reduce_kernelILi128ELi4ENS0_8ReduceOpIdNS0_10WelfordOpsIddiN4cuda3std3__44pairIddEEEEjdLi2ELi2EEEEEvT1_ --------------------------
	.section	.nv.info._ZN2at6native13reduce_kernelILi128ELi4ENS0_8ReduceOpIdNS0_10WelfordOpsIddiN4cuda3std3__44pairIddEEEEjdLi2ELi2EEEEEvT1_,"",@"SHT_CUDA_INFO"
	.sectionflags	@""
	.align	4


	//----- nvinfo : EIATTR_CUDA_API_VERSION
	.align		4
        /*0000*/ 	.byte	0x04, 0x37
        /*0002*/ 	.short	(.L_1790 - .L_1789)
.L_1789:
        /*0004*/ 	.word	0x00000082


	//----- nvinfo : EIATTR_KPARAM_INFO
	.align		4
.L_1790:
        /*0008*/ 	.byte	0x04, 0x17
        /*000a*/ 	.short	(.L_1792 - .L_1791)
.L_1791:
        /*000c*/ 	.word	0x00000000
        /*0010*/ 	.short	0x0000
        /*0012*/ 	.short	0x0000
        /*0014*/ 	.byte	0x00, 0xf0, 0x01, 0x11


	//----- nvinfo : EIATTR_SPARSE_MMA_MASK
	.align		4
.L_1792:
        /*0018*/ 	.byte	0x03, 0x50
        /*001a*/ 	.short	0x0000


	//----- nvinfo : EIATTR_MAXREG_COUNT
	.align		4
        /*001c*/ 	.byte	0x03, 0x1b
        /*001e*/ 	.short	0x0080


	//----- nvinfo : EIATTR_NUM_BARRIERS
	.align		4
        /*0020*/ 	.byte	0x02, 0x4c
        /*0022*/ 	.byte	0x01
	.zero		1


	//----- nvinfo : EIATTR_EXTERNS
	.align		4
        /*0024*/ 	.byte	0x04, 0x0f
        /*0026*/ 	.short	(.L_1794 - .L_1793)


	//   ....[0]....
	.align		4
.L_1793:
        /*0028*/ 	.word	index@(__assertfail)


	//----- nvinfo : EIATTR_MERCURY_ISA_VERSION
	.align		4
.L_1794:
        /*002c*/ 	.byte	0x03, 0x5f
        /*002e*/ 	.short	0x0101


	//----- nvinfo : EIATTR_INT_WARP_WIDE_INSTR_OFFSETS
	.align		4
        /*0030*/ 	.byte	0x04, 0x31
        /*0032*/ 	.short	(.L_1796 - .L_1795)


	//   ....[0]....
.L_1795:
        /*0034*/ 	.word	0x00029460


	//   ....[1]....
        /*0038*/ 	.word	0x00029550


	//----- nvinfo : EIATTR_COOP_GROUP_MASK_REGIDS
	.align		4
.L_1796:
        /*003c*/ 	.byte	0x04, 0x29
        /*003e*/ 	.short	(.L_1798 - .L_1797)


	//   ....[0]....
.L_1797:
        /*0040*/ 	.word	0xffffffff


	//   ....[1]....
        /*0044*/ 	.word	0xffffffff


	//   ....[2]....
        /*0048*/ 	.word	0xffffffff


	//   ....[3]....
        /*004c*/ 	.word	0xffffffff


	//   ....[4]....
        /*0050*/ 	.word	0xffffffff


	//   ....[5]....
        /*0054*/ 	.word	0xffffffff


	//   ....[6]....
        /*0058*/ 	.word	0xffffffff


	//   ....[7]....
        /*005c*/ 	.word	0xffffffff


	//   ....[8]....
        /*0060*/ 	.word	0xffffffff


	//   ....[9]....
        /*0064*/ 	.word	0xffffffff


	//   ....[10]....
        /*0068*/ 	.word	0xffffffff


	//   ....[11]....
        /*006c*/ 	.word	0xffffffff


	//   ....[12]....
        /*0070*/ 	.word	0xffffffff


	//   ....[13]....
        /*0074*/ 	.word	0xffffffff


	//   ....[14]....
        /*0078*/ 	.word	0xffffffff


	//   ....[15]....
        /*007c*/ 	.word	0xffffffff


	//   ....[16]....
        /*0080*/ 	.word	0xffffffff


	//   ....[17]....
        /*0084*/ 	.word	0xffffffff


	//   ....[18]....
        /*0088*/ 	.word	0xffffffff


	//   ....[19]....
        /*008c*/ 	.word	0xffffffff


	//   ....[20]....
        /*0090*/ 	.word	0xffffffff


	//   ....[21]....
        /*0094*/ 	.word	0xffffffff


	//   ....[22]....
        /*0098*/ 	.word	0xffffffff


	//   ....[23]....
        /*009c*/ 	.word	0xffffffff


	//   ....[24]....
        /*00a0*/ 	.word	0xffffffff


	//   ....[25]....
        /*00a4*/ 	.word	0xffffffff


	//   ....[26]....
        /*00a8*/ 	.word	0xffffffff


	//   ....[27]....
        /*00ac*/ 	.word	0xffffffff


	//   ....[28]....
        /*00b0*/ 	.word	0xffffffff


	//   ....[29]....
        /*00b4*/ 	.word	0xffffffff


	//   ....[30]....
        /*00b8*/ 	.word	0xffffffff


	//   ....[31]....
        /*00bc*/ 	.word	0xffffffff


	//   ....[32]....
        /*00c0*/ 	.word	0xffffffff


	//   ....[33]....
        /*00c4*/ 	.word	0xffffffff


	//   ....[34]....
        /*00c8*/ 	.word	0xffffffff


	//   ....[35]....
        /*00cc*/ 	.word	0xffffffff


	//   ....[36]....
        /*00d0*/ 	.word	0xffffffff


	//   ....[37]....
        /*00d4*/ 	.word	0xffffffff


	//   ....[38]....
        /*00d8*/ 	.word	0xffffffff


	//   ....[39]....
        /*00dc*/ 	.word	0xffffffff


	//   ....[40]....
        /*00e0*/ 	.word	0xffffffff


	//   ....[41]....
        /*00e4*/ 	.word	0xffffffff


	//   ....[42]....
        /*00e8*/ 	.word	0xffffffff


	//   ....[43]....
        /*00ec*/ 	.word	0xffffffff


	//   ....[44]....
        /*00f0*/ 	.word	0xffffffff


	//   ....[45]....
        /*00f4*/ 	.word	0xffffffff


	//   ....[46]....
        /*00f8*/ 	.word	0xffffffff


	//   ....[47]....
        /*00fc*/ 	.word	0xffffffff


	//   ....[48]....
        /*0100*/ 	.word	0xffffffff


	//   ....[49]....
        /*0104*/ 	.word	0xffffffff


	//   ....[50]....
        /*0108*/ 	.word	0xffffffff


	//   ....[51]....
        /*010c*/ 	.word	0xffffffff


	//   ....[52]....
        /*0110*/ 	.word	0xffffffff


	//   ....[53]....
        /*0114*/ 	.word	0xffffffff


	//   ....[54]....
        /*0118*/ 	.word	0xffffffff


	//   ....[55]....
        /*011c*/ 	.word	0xffffffff


	//----- nvinfo : EIATTR_COOP_GROUP_INSTR_OFFSETS
	.align		4
.L_1798:
        /*0120*/ 	.byte	0x04, 0x28
        /*0122*/ 	.short	(.L_1800 - .L_1799)


	//   ....[0]....
.L_1799:
        /*0124*/ 	.word	0x0001e3f0


	//   ....[1]....
        /*0128*/ 	.word	0x0001e430


	//   ....[2]....
        /*012c*/ 	.word	0x0001e470


	//   ....[3]....
        /*0130*/ 	.word	0x0001e4b0


	//   ....[4]....
        /*0134*/ 	.word	0x0001e4f0


	//   ....[5]....
        /*0138*/ 	.word	0x0001e530


	//   ....[6]....
        /*013c*/ 	.word	0x0001e570


	//   ....[7]....
        /*0140*/ 	.word	0x0001ec50


	//   ....[8]....
        /*0144*/ 	.word	0x0001ec80


	//   ....[9]....
        /*0148*/ 	.word	0x0001ec90


	//   ....[10]....
        /*014c*/ 	.word	0x0001eca0


	//   ....[11]....
        /*0150*/ 	.word	0x0001ecb0


	//   ....[12]....
        /*0154*/ 	.word	0x0001ecc0


	//   ....[13]....
        /*0158*/ 	.word	0x0001ecd0


	//   ....[14]....
        /*015c*/ 	.word	0x0001f2f0


	//   ....[15]....
        /*0160*/ 	.word	0x0001f320


	//   ....[16]....
        /*0164*/ 	.word	0x0001f330


	//   ....[17]....
        /*0168*/ 	.word	0x0001f340


	//   ....[18]....
        /*016c*/ 	.word	0x0001f350


	//   ....[19]....
        /*0170*/ 	.word	0x0001f360


	//   ....[20]....
        /*0174*/ 	.word	0x0001f370


	//   ....[21]....
        /*0178*/ 	.word	0x0001f990


	//   ....[22]....
        /*017c*/ 	.word	0x0001f9c0


	//   ....[23]....
        /*0180*/ 	.word	0x0001f9d0


	//   ....[24]....
        /*0184*/ 	.word	0x0001f9e0


	//   ....[25]....
        /*0188*/ 	.word	0x0001f9f0


	//   ....[26]....
        /*018c*/ 	.word	0x0001fa00


	//   ....[27]....
        /*0190*/ 	.word	0x0001fa10


	//   ....[28]....
        /*0194*/ 	.word	0x00030f80


	//   ....[29]....
        /*0198*/ 	.word	0x00030fc0


	//   ....[30]....
        /*019c*/ 	.word	0x00031000


	//   ....[31]....
        /*01a0*/ 	.word	0x00031040


	//   ....[32]....
        /*01a4*/ 	.word	0x00031080


	//   ....[33]....
        /*01a8*/ 	.word	0x000310c0


	//   ....[34]....
        /*01ac*/ 	.word	0x00031100


	//   ....[35]....
        /*01b0*/ 	.word	0x000317e0


	//   ....[36]....
        /*01b4*/ 	.word	0x00031810


	//   ....[37]....
        /*01b8*/ 	.word	0x00031820


	//   ....[38]....
        /*01bc*/ 	.word	0x00031830


	//   ....[39]....
        /*01c0*/ 	.word	0x00031840


	//   ....[40]....
        /*01c4*/ 	.word	0x00031850


	//   ....[41]....
        /*01c8*/ 	.word	0x00031860


	//   ....[42]....
        /*01cc*/ 	.word	0x00031e80


	//   ....[43]....
        /*01d0*/ 	.word	0x00031eb0


	//   ....[44]....
        /*01d4*/ 	.word	0x00031ec0


	//   ....[45]....
        /*01d8*/ 	.word	0x00031ed0


	//   ....[46]....
        /*01dc*/ 	.word	0x00031ee0


	//   ....[47]....
        /*01e0*/ 	.word	0x00031ef0


	//   ....[48]....
        /*01e4*/ 	.word	0x00031f00


	//   ....[49]....
        /*01e8*/ 	.word	0x00032520


	//   ....[50]....
        /*01ec*/ 	.word	0x00032550


	//   ....[51]....
        /*01f0*/ 	.word	0x00032560


	//   ....[52]....
        /*01f4*/ 	.word	0x00032570


	//   ....[53]....
        /*01f8*/ 	.word	0x00032580


	//   ....[54]....
        /*01fc*/ 	.word	0x00032590


	//   ....[55]....
        /*0200*/ 	.word	0x000325a0


	//----- nvinfo : EIATTR_VRC_CTA_INIT_COUNT
	.align		4
.L_1800:
        /*0204*/ 	.byte	0x02, 0x4a
	.zero		1
	.zero		1


	//----- nvinfo : EIATTR_SYSCALL_OFFSETS
	.align		4
        /*0208*/ 	.byte	0x04, 0x46
        /*020a*/ 	.short	(.L_1802 - .L_1801)


	//   ....[0]....
.L_1801:
        /*020c*/ 	.word	0x00001580


	//   ....[1]....
        /*0210*/ 	.word	0x00032d30


	//   ....[2]....
        /*0214*/ 	.word	0x00035020


	//   ....[3]....
        /*0218*/ 	.word	0x00035110


	//   ....[4]....
        /*021c*/ 	.word	0x00035200


	//   ....[5]....
        /*0220*/ 	.word	0x000352f0


	//   ....[6]....
        /*0224*/ 	.word	0x000390a0


	//   ....[7]....
        /*0228*/ 	.word	0x0003b390


	//   ....[8]....
        /*022c*/ 	.word	0x0003b480


	//   ....[9]....
        /*0230*/ 	.word	0x0003b570


	//   ....[10]....
        /*0234*/ 	.word	0x0003b660


	//----- nvinfo : EIATTR_EXIT_INSTR_OFFSETS
	.align		4
.L_1802:
        /*0238*/ 	.byte	0x04, 0x1c
        /*023a*/ 	.short	(.L_1804 - .L_1803)


	//   ....[0]....
.L_1803:
        /*023c*/ 	.word	0x00029610


	//   ....[1]....
        /*0240*/ 	.word	0x00032bf0


	//   ....[2]....
        /*0244*/ 	.word	0x00034ec0


	//   ....[3]....
        /*0248*/ 	.word	0x00034f20


	//   ....[4]....
        /*024c*/ 	.word	0x00035300


	//   ....[5]....
        /*0250*/ 	.word	0x00038d40


	//   ....[6]....
        /*0254*/ 	.word	0x00038da0


	//   ....[7]....
        /*0258*/ 	.word	0x00038eb0


	//   ....[8]....
        /*025c*/ 	.word	0x00038ee0


	//   ....[9]....
        /*0260*/ 	.word	0x00038f20


	//   ....[10]....
        /*0264*/ 	.word	0x00038f60


	//   ....[11]....
        /*0268*/ 	.word	0x0003b230


	//   ....[12]....
        /*026c*/ 	.word	0x0003b290


	//   ....[13]....
        /*0270*/ 	.word	0x0003b670


	//   ....[14]....
        /*0274*/ 	.word	0x0003f0a0


	//   ....[15]....
        /*0278*/ 	.word	0x0003f100


	//   ....[16]....
        /*027c*/ 	.word	0x0003f210


	//----- nvinfo : EIATTR_MAX_THREADS
	.align		4
.L_1804:
        /*0280*/ 	.byte	0x04, 0x05
        /*0282*/ 	.short	(.L_1806 - .L_1805)
.L_1805:
        /*0284*/ 	.word	0x00000080
        /*0288*/ 	.word	0x00000001
        /*028c*/ 	.word	0x00000001


	//----- nvinfo : EIATTR_CRS_STACK_SIZE
	.align		4
.L_1806:
        /*0290*/ 	.byte	0x04, 0x1e
        /*0292*/ 	.short	(.L_1808 - .L_1807)
.L_1807:
        /*0294*/ 	.word	0x00000000


	//----- nvinfo : EIATTR_CBANK_PARAM_SIZE
	.align		4
.L_1808:
        /*0298*/ 	.byte	0x03, 0x19
        /*029a*/ 	.short	0x0440


	//----- nvinfo : EIATTR_PARAM_CBANK
	.align		4
        /*029c*/ 	.byte	0x04, 0x0a
        /*029e*/ 	.short	(.L_1810 - .L_1809)
	.align		4
.L_1809:
        /*02a0*/ 	.word	index@(.nv.constant0._ZN2at6native13reduce_kernelILi128ELi4ENS0_8ReduceOpIdNS0_10WelfordOpsIddiN4cuda3std3__44pairIddEEEEjdLi2ELi2EEEEEvT1_)
        /*02a4*/ 	.short	0x0380
        /*02a6*/ 	.short	0x0440


	//----- nvinfo : EIATTR_SW_WAR
	.align		4
.L_1810:
        /*02a8*/ 	.byte	0x04, 0x36
        /*02aa*/ 	.short	(.L_1812 - .L_1811)
.L_1811:
        /*02ac*/ 	.word	0x00000008
.L_1812:


//--------------------- .nv.info._ZN2at6native13reduce_kernelILi512ELi1ENS0_8ReduceOpIN3c108BFloat16ENS0_10WelfordOpsIS4_fiN4cuda3std3__44pairIffEEEEjfLi2ELi2EEEEEvT1_ --------------------------
	.section	.nv.info._ZN2at6native13reduce_kernelILi512ELi1ENS0_8ReduceOpIN3c108BFloat16ENS0_10WelfordOpsIS4_fiN4cuda3std3__44pairIffEEEEjfLi2ELi2EEEEEvT1_,"",@"SHT_CUDA_INFO"
	.sectionflags	@""
	.align	4


	//----- nvinfo : EIATTR_CUDA_API_VERSION
	.align		4
        /*0000*/ 	.byte	0x04, 0x37
        /*0002*/ 	.short	(.L_1814 - .L_1813)
.L_1813:
        /*0004*/ 	.word	0x00000082


	//----- nvinfo : EIATTR_KPARAM_INFO
	.align		4
.L_1814:
        /*0008*/ 	.byte	0x04, 0x17
        /*000a*/ 	.short	(.L_1816 - .L_1815)
.L_1815:
        /*000c*/ 	.word	0x00000000
        /*0010*/ 	.short	0x0000
        /*0012*/ 	.short	0x0000
        /*0014*/ 	.byte	0x00, 0xf0, 0xa1, 0x10


	//----- nvinfo : EIATTR_SPARSE_MMA_MASK
	.align		4
.L_1816:
        /*0018*/ 	.byte	0x03, 0x50
        /*001a*/ 	.short	0x0000


	//----- nvinfo : EIATTR_MAXREG_COUNT
	.align		4
        /*001c*/ 	.byte	0x03, 0x1b
        /*001e*/ 	.short	0x0020


	//----- nvinfo : EIATTR_NUM_BARRIERS
	.align		4
        /*0020*/ 	.byte	0x02, 0x4c
        /*0022*/ 	.byte	0x01
	.zero		1


	//----- nvinfo : EIATTR_EXTERNS
	.align		4
        /*0024*/ 	.byte	0x04, 0x0f
        /*0026*/ 	.short	(.L_1818 - .L_1817)


	//   ....[0]....
	.align		4
.L_1817:
        /*0028*/ 	.word	index@(__assertfail)


	//----- nvinfo : EIATTR_MERCURY_ISA_VERSION
	.align		4
.L_1818:
        /*002c*/ 	.byte	0x03, 0x5f
        /*002e*/ 	.short	0x0101


	//----- nvinfo : EIATTR_INT_WARP_WIDE_INSTR_OFFSETS
	.align		4
        /*0030*/ 	.byte	0x04, 0x31
        /*0032*/ 	.short	(.L_1820 - .L_1819)


	//   ....[0]....
.L_1819:
        /*0034*/ 	.word	0x0000a750


	//   ....[1]....
        /*0038*/ 	.word	0x0000a840


	//----- nvinfo : EIATTR_COOP_GROUP_MASK_REGIDS
	.align		4
.L_1820:
        /*003c*/ 	.byte	0x04, 0x29
        /*003e*/ 	.short	(.L_1822 - .L_1821)


	//   ....[0]....
.L_1821:
        /*0040*/ 	.word	0xffffffff


	//   ....[1]....
        /*0044*/ 	.word	0xffffffff


	//   ....[2]....
        /*0048*/ 	.word	0xffffffff


	//   ....[3]....
        /*004c*/ 	.word	0xffffffff


	//   ....[4]....
        /*0050*/ 	.word	0xffffffff


	//   ....[5]....
        /*0054*/ 	.word	0xffffffff


	//   ....[6]....
        /*0058*/ 	.word	0xffffffff


	//   ....[7]....
        /*005c*/ 	.word	0xffffffff


	//----- nvinfo : EIATTR_COOP_GROUP_INSTR_OFFSETS
	.align		4
.L_1822:
        /*0060*/ 	.byte	0x04, 0x28
        /*0062*/ 	.short	(.L_1824 - .L_1823)


	//   ....[0]....
.L_1823:
        /*0064*/ 	.word	0x000079b0


	//   ....[1]....
        /*0068*/ 	.word	0x000079f0


	//   ....[2]....
        /*006c*/ 	.word	0x00007a30


	//   ....[3]....
        /*0070*/ 	.word	0x00007a40


	//   ....[4]....
        /*0074*/ 	.word	0x0000b760


	//   ....[5]....
        /*0078*/ 	.word	0x0000b7a0


	//   ....[6]....
        /*007c*/ 	.word	0x0000b7e0


	//   ....[7]....
        /*0080*/ 	.word	0x0000b7f0


	//----- nvinfo : EIATTR_VRC_CTA_INIT_COUNT
	.align		4
.L_1824:
        /*0084*/ 	.byte	0x02, 0x4a
	.zero		1
	.zero		1


	//----- nvinfo : EIATTR_SYSCALL_OFFSETS
	.align		4
        /*0088*/ 	.byte	0x04, 0x46
        /*008a*/ 	.short	(.L_1826 - .L_1825)


	//   ....[0]....
.L_1825:
        /*008c*/ 	.word	0x0000bac0


	//   ....[1]....
        /*0090*/ 	.word	0x0000bde0


	//   ....[2]....
        /*0094*/ 	.word	0x0000c3b0


	//   ....[3]....
        /*0098*/ 	.word	0x0000c6d0


	//----- nvinfo : EIATTR_EXIT_INSTR_OFFSETS
	.align		4
.L_1826:
        /*009c*/ 	.byte	0x04, 0x1c
        /*009e*/ 	.short	(.L_1828 - .L_1827)


	//   ....[0]....
.L_1827:
        /*00a0*/ 	.word	0x0000a900


	//   ....[1]....
        /*00a4*/ 	.word	0x0000b980


	//   ....[2]....
        /*00a8*/ 	.word	0x0000bc60


	//   ....[3]....
        /*00ac*/ 	.word	0x0000bce0


	//   ....[4]....
        /*00b0*/ 	.word	0x0000bdf0


	//   ....[5]....
        /*00b4*/ 	.word	0x0000c0f0


	//   ....[6]....
        /*00b8*/ 	.word	0x0000c170


	//   ....[7]....
        /*00bc*/ 	.word	0x0000c1c0


	//   ....[8]....
        /*00c0*/ 	.word	0x0000c1f0


	//   ....[9]....
        /*00c4*/ 	.word	0x0000c230


	//   ....[10]....
        /*00c8*/ 	.word	0x0000c270


	//   ....[11]....
        /*00cc*/ 	.word	0x0000c550


	//   ....[12]....
        /*00d0*/ 	.word	0x0000c5d0


	//   ....[13]....
        /*00d4*/ 	.word	0x0000c6e0


	//   ....[14]....
        /*00d8*/ 	.word	0x0000c9e0


	//   ....[15]....
        /*00dc*/ 	.word	0x0000ca60


	//   ....[16]....
        /*00e0*/ 	.word	0x0000cab0


	//----- nvinfo : EIATTR_MAX_THREADS
	.align		4
.L_1828:
        /*00e4*/ 	.byte	0x04, 0x05
        /*00e6*/ 	.short	(.L_1830 - .L_1829)
.L_1829:
        /*00e8*/ 	.word	0x00000200
        /*00ec*/ 	.word	0x00000001
        /*00f0*/ 	.word	0x00000001


	//----- nvinfo : EIATTR_CRS_STACK_SIZE
	.align		4
.L_1830:
        /*00f4*/ 	.byte	0x04, 0x1e
        /*00f6*/ 	.short	(.L_1832 - .L_1831)
.L_1831:
        /*00f8*/ 	.word	0x00000000


	//----- nvinfo : EIATTR_CBANK_PARAM_SIZE
	.align		4
.L_1832:
        /*00fc*/ 	.byte	0x03, 0x19
        /*00fe*/ 	.short	0x0428


	//----- nvinfo : EIATTR_PARAM_CBANK
	.align		4
        /*0100*/ 	.byte	0x04, 0x0a
        /*0102*/ 	.short	(.L_1834 - .L_1833)
	.align		4
.L_1833:
        /*0104*/ 	.word	index@(.nv.constant0._ZN2at6native13reduce_kernelILi512ELi1ENS0_8ReduceOpIN3c108BFloat16ENS0_10WelfordOpsIS4_fiN4cuda3std3__44pairIffEEEEjfLi2ELi2EEEEEvT1_)
        /*0108*/ 	.short	0x0380
        /*010a*/ 	.short	0x0428


	//----- nvinfo : EIATTR_SW_WAR
	.align		4
.L_1834:
        /*010c*/ 	.byte	0x04, 0x36
        /*010e*/ 	.short	(.L_1836 - .L_1835)
.L_1835:
        /*0110*/ 	.word	0x00000008
.L_1836:


//--------------------- .nv.info._ZN2at6native13reduce_kernelILi256ELi2ENS0_8ReduceOpIN3c108BFloat16ENS0_10WelfordOpsIS4_fiN4cuda3std3__44pairIffEEEEjfLi2ELi2EEEEEvT1_ --------------------------
	.section	.nv.info._ZN2at6native13reduce_kernelILi256ELi2ENS0_8ReduceOpIN3c108BFloat16ENS0_10WelfordOpsIS4_fiN4cuda3std3__44pairIffEEEEjfLi2ELi2EEEEEvT1_,"",@"SHT_CUDA_INFO"
	.sectionflags	@""
	.align	4


	//----- nvinfo : EIATTR_CUDA_API_VERSION
	.align		4
        /*0000*/ 	.byte	0x04, 0x37
        /*0002*/ 	.short	(.L_1838 - .L_1837)
.L_1837:
        /*0004*/ 	.word	0x00000082


	//----- nvinfo : EIATTR_KPARAM_INFO
	.align		4
.L_1838:
        /*0008*/ 	.byte	0x04, 0x17
        /*000a*/ 	.short	(.L_1840 - .L_1839)
.L_1839:
        /*000c*/ 	.word	0x00000000
        /*0010*/ 	.short	0x0000
        /*0012*/ 	.short	0x0000
        /*0014*/ 	.byte	0x00, 0xf0, 0xa1, 0x10


	//----- nvinfo : EIATTR_SPARSE_MMA_MASK
	.align		4
.L_1840:
        /*0018*/ 	.byte	0x03, 0x50
        /*001a*/ 	.short	0x0000


	//----- nvinfo : EIATTR_MAXREG_COUNT
	.align		4
        /*001c*/ 	.byte	0x03, 0x1b
        /*001e*/ 	.short	0x0040


	//----- nvinfo : EIATTR_NUM_BARRIERS
	.align		4
        /*0020*/ 	.byte	0x02, 0x4c
        /*0022*/ 	.byte	0x01
	.zero		1


	//----- nvinfo : EIATTR_EXTERNS
	.align		4
        /*0024*/ 	.byte	0x04, 0x0f
        /*0026*/ 	.short	(.L_1842 - .L_1841)


	//   ....[0]....
	.align		4
.L_1841:
        /*0028*/ 	.word	index@(__assertfail)


	//----- nvinfo : EIATTR_MERCURY_ISA_VERSION
	.align		4
.L_1842:
        /*002c*/ 	.byte	0x03, 0x5f
        /*002e*/ 	.short	0x0101


	//----- nvinfo : EIATTR_INT_WARP_WIDE_INSTR_OFFSETS
	.align		4
        /*0030*/ 	.byte	0x04, 0x31
        /*0032*/ 	.short	(.L_1844 - .L_1843)


	//   ....[0]....
.L_1843:
        /*0034*/ 	.word	0x0000df00


	//   ....[1]....
        /*0038*/ 	.word	0x0000dff0


	//----- nvinfo : EIATTR_COOP_GROUP_MASK_REGIDS
	.align		4
.L_1844:
        /*003c*/ 	.byte	0x04, 0x29
        /*003e*/ 	.short	(.L_1846 - .L_1845)


	//   ....[0]....
.L_1845:
        /*0040*/ 	.word	0xffffffff


	//   ....[1]....
        /*0044*/ 	.word	0xffffffff


	//   ....[2]....
        /*0048*/ 	.word	0xffffffff


	//   ....[3]....
        /*004c*/ 	.word	0xffffffff


	//   ....[4]....
        /*0050*/ 	.word	0xffffffff


	//   ....[5]....
        /*0054*/ 	.word	0xffffffff


	//   ....[6]....
        /*0058*/ 	.word	0xffffffff


	//   ....[7]....
        /*005c*/ 	.word	0xffffffff


	//   ....[8]....
        /*0060*/ 	.word	0xffffffff


	//   ....[9]....
        /*0064*/ 	.word	0xffffffff


	//   ....[10]....
        /*0068*/ 	.word	0xffffffff


	//   ....[11]....
        /*006c*/ 	.word	0xffffffff


	//   ....[12]....
        /*0070*/ 	.word	0xffffffff


	//   ....[13]....
        /*0074*/ 	.word	0xffffffff


	//   ....[14]....
        /*0078*/ 	.word	0xffffffff


	//   ....[15]....
        /*007c*/ 	.word	0xffffffff


	//----- nvinfo : EIATTR_COOP_GROUP_INSTR_OFFSETS
	.align		4
.L_1846:
        /*0080*/ 	.byte	0x04, 0x28
        /*0082*/ 	.short	(.L_1848 - .L_1847)


	//   ....[0]....
.L_1847:
        /*0084*/ 	.word	0x00008cc0


	//   ....[1]....
        /*0088*/ 	.word	0x00008d00


	//   ....[2]....
        /*008c*/ 	.word	0x00008d40


	//   ....[3]....
        /*0090*/ 	.word	0x00008d50


	//   ....[4]....
        /*0094*/ 	.word	0x00008eb0


	//   ....[5]....
        /*0098*/ 	.word	0x00008ef0


	//   ....[6]....
        /*009c*/ 	.word	0x00008f30


	//   ....[7]....
        /*00a0*/ 	.word	0x00008f40


	//   ....[8]....
        /*00a4*/ 	.word	0x0000f7d0


	//   ....[9]....
        /*00a8*/ 	.word	0x0000f810


	//   ....[10]....
        /*00ac*/ 	.word	0x0000f840


	//   ....[11]....
        /*00b0*/ 	.word	0x0000f860


	//   ....[12]....
        /*00b4*/ 	.word	0x0000f9c0


	//   ....[13]....
        /*00b8*/ 	.word	0x0000fa00


	//   ....[14]....
        /*00bc*/ 	.word	0x0000fa40


	//   ....[15]....
        /*00c0*/ 	.word	0x0000fa50


	//----- nvinfo : EIATTR_VRC_CTA_INIT_COUNT
	.align		4
.L_1848:
        /*00c4*/ 	.byte	0x02, 0x4a
	.zero		1
	.zero		1


	//----- nvinfo : EIATTR_SYSCALL_OFFSETS
	.align		4
        /*00c8*/ 	.byte	0x04, 0x46
        /*00ca*/ 	.short	(.L_1850 - .L_1849)


	//   ....[0]....
.L_1849:
        /*00cc*/ 	.word	0x000014b0


	//   ....[1]....
        /*00d0*/ 	.word	0x0000fd20


	//   ....[2]....
        /*00d4*/ 	.word	0x00010180


	//   ....[3]....
        /*00d8*/ 	.word	0x00010270


	//   ....[4]....
        /*00dc*/ 	.word	0x00010b20


	//   ....[5]....
        /*00e0*/ 	.word	0x00010f80


	//   ....[6]....
        /*00e4*/ 	.word	0x00011070


	//----- nvinfo : EIATTR_EXIT_INSTR_OFFSETS
	.align		4
.L_1850:
        /*00e8*/ 	.byte	0x04, 0x1c
        /*00ea*/ 	.short	(.L_1852 - .L_1851)


	//   ....[0]....
.L_1851:
        /*00ec*/ 	.word	0x0000e0b0


	//   ....[1]....
        /*00f0*/ 	.word	0x0000fbe0


	//   ....[2]....
        /*00f4*/ 	.word	0x00010000


	//   ....[3]....
        /*00f8*/ 	.word	0x00010080


	//   ....[4]....
        /*00fc*/ 	.word	0x00010280


	//   ....[5]....
        /*0100*/ 	.word	0x00010820


	//   ....[6]....
        /*0104*/ 	.word	0x000108a0


	//   ....[7]....
        /*0108*/ 	.word	0x00010930


	//   ....[8]....
        /*010c*/ 	.word	0x00010960


	//   ....[9]....
        /*0110*/ 	.word	0x000109a0


	//   ....[10]....
        /*0114*/ 	.word	0x000109e0


	//   ....[11]....
        /*0118*/ 	.word	0x00010e00


	//   ....[12]....
        /*011c*/ 	.word	0x00010e80


	//   ....[13]....
        /*0120*/ 	.word	0x00011080


	//   ....[14]....
        /*0124*/ 	.word	0x00011620


	//   ....[15]....
        /*0128*/ 	.word	0x000116a0


	//   ....[16]....
        /*012c*/ 	.word	0x00011730


	//----- nvinfo : EIATTR_MAX_THREADS
	.align		4
.L_1852:
        /*0130*/ 	.byte	0x04, 0x05
        /*0132*/ 	.short	(.L_1854 - .L_1853)
.L_1853:
        /*0134*/ 	.word	0x00000100
        /*0138*/ 	.word	0x00000001
        /*013c*/ 	.word	0x00000001


	//----- nvinfo : EIATTR_CRS_STACK_SIZE
	.align		4
.L_1854:
        /*0140*/ 	.byte	0x04, 0x1e
        /*0142*/ 	.short	(.L_1856 - .L_1855)
.L_1855:
        /*0144*/ 	.word	0x00000000


	//----- nvinfo : EIATTR_CBANK_PARAM_SIZE
	.align		4
.L_1856:
        /*0148*/ 	.byte	0x03, 0x19
        /*014a*/ 	.short	0x0428


	//----- nvinfo : EIATTR_PARAM_CBANK
	.align		4
        /*014c*/ 	.byte	0x04, 0x0a
        /*014e*/ 	.short	(.L_1858 - .L_1857)
	.align		4
.L_1857:
        /*0150*/ 	.word	index@(.nv.constant0._ZN2at6native13reduce_kernelILi256ELi2ENS0_8ReduceOpIN3c108BFloat16ENS0_10WelfordOpsIS4_fiN4cuda3std3__44pairIffEEEEjfLi2ELi2EEEEEvT1_)
        /*0154*/ 	.short	0x0380
        /*0156*/ 	.short	0x0428


	//----- nvinfo : EIATTR_SW_WAR
	.align		4
.L_1858:
        /*0158*/ 	.byte	0x04, 0x36
        /*015a*/ 	.short	(.L_1860 - .L_1859)
.L_1859:
        /*015c*/ 	.word	0x00000008
.L_1860:


//--------------------- .nv.info._ZN2at6native13reduce_kernelILi128ELi4ENS0_8ReduceOpIN3c108BFloat16ENS0_10WelfordOpsIS4_fiN4cuda3std3__44pairIffEEEEjfLi2ELi2EEEEEvT1_ --------------------------
	.section	.nv.info._ZN2at6native13reduce_kernelILi128ELi4ENS0_8ReduceOpIN3c108BFloat16ENS0_10WelfordOpsIS4_fiN4cuda3std3__44pairIffEEEEjfLi2ELi2EEEEEvT1_,"",@"SHT_CUDA_INFO"
	.sectionflags	@""
	.align	4


	//----- nvinfo : EIATTR_CUDA_API_VERSION
	.align		4
        /*0000*/ 	.byte	0x04, 0x37
        /*0002*/ 	.short	(.L_1862 - .L_1861)
.L_1861:
        /*0004*/ 	.word	0x00000082


	//----- nvinfo : EIATTR_KPARAM_INFO
	.align		4
.L_1862:
        /*0008*/ 	.byte	0x04, 0x17
        /*000a*/ 	.short	(.L_1864 - .L_1863)
.L_1863:
        /*000c*/ 	.word	0x00000000
        /*0010*/ 	.short	0x0000
        /*0012*/ 	.short	0x0000
        /*0014*/ 	.byte	0x00, 0xf0, 0xa1, 0x10


	//----- nvinfo : EIATTR_SPARSE_MMA_MASK
	.align		4
.L_1864:
        /*0018*/ 	.byte	0x03, 0x50
        /*001a*/ 	.short	0x0000


	//----- nvinfo : EIATTR_MAXREG_COUNT
	.align		4
        /*001c*/ 	.byte	0x03, 0x1b
        /*001e*/ 	.short	0x0080


	//----- nvinfo : EIATTR_NUM_BARRIERS
	.align		4
        /*0020*/ 	.byte	0x02, 0x4c
        /*0022*/ 	.byte	0x01
	.zero		1


	//----- nvinfo : EIATTR_EXTERNS
	.align		4
        /*0024*/ 	.byte	0x04, 0x0f
        /*0026*/ 	.short	(.L_1866 - .L_1865)


	//   ....[0]....
	.align		4
.L_1865:
        /*0028*/ 	.word	index@(__assertfail)


	//----- nvinfo : EIATTR_MERCURY_ISA_VERSION
	.align		4
.L_1866:
        /*002c*/ 	.byte	0x03, 0x5f
        /*002e*/ 	.short	0x0101


	//----- nvinfo : EIATTR_INT_WARP_WIDE_INSTR_OFFSETS
	.align		4
        /*0030*/ 	.byte	0x04, 0x31
        /*0032*/ 	.short	(.L_1868 - .L_1867)


	//   ....[0]....
.L_1867:
        /*0034*/ 	.word	0x00014620


	//   ....[1]....
        /*0038*/ 	.word	0x00014710


	//----- nvinfo : EIATTR_COOP_GROUP_MASK_REGIDS
	.align		4
.L_1868:
        /*003c*/ 	.byte	0x04, 0x29
        /*003e*/ 	.short	(.L_1870 - .L_1869)


	//   ....[0]....
.L_1869:
        /*0040*/ 	.word	0xffffffff


	//   ....[1]....
        /*0044*/ 	.word	0xffffffff


	//   ....[2]....
        /*0048*/ 	.word	0xffffffff


	//   ....[3]....
        /*004c*/ 	.word	0xffffffff


	//   ....[4]....
        /*0050*/ 	.word	0xffffffff


	//   ....[5]....
        /*0054*/ 	.word	0xffffffff


	//   ....[6]....
        /*0058*/ 	.word	0xffffffff


	//   ....[7]....
        /*005c*/ 	.word	0xffffffff


	//   ....[8]....
        /*0060*/ 	.word	0xffffffff


	//   ....[9]....
        /*0064*/ 	.word	0xffffffff


	//   ....[10]....
        /*0068*/ 	.word	0xffffffff


	//   ....[11]....
        /*006c*/ 	.word	0xffffffff


	//   ....[12]....
        /*0070*/ 	.word	0xffffffff


	//   ....[13]....
        /*0074*/ 	.word	0xffffffff


	//   ....[14]....
        /*0078*/ 	.word	0xffffffff


	//   ....[15]....
        /*007c*/ 	.word	0xffffffff


	//   ....[16]....
        /*0080*/ 	.word	0xffffffff


	//   ....[17]....
        /*0084*/ 	.word	0xffffffff


	//   ....[18]....
        /*0088*/ 	.word	0xffffffff


	//   ....[19]....
        /*008c*/ 	.word	0xffffffff


	//   ....[20]....
        /*0090*/ 	.word	0xffffffff


	//   ....[21]....
        /*0094*/ 	.word	0xffffffff


	//   ....[22]....
        /*0098*/ 	.word	0xffffffff


	//   ....[23]....
        /*009c*/ 	.word	0xffffffff


	//   ....[24]....
        /*00a0*/ 	.word	0xffffffff


	//   ....[25]....
        /*00a4*/ 	.word	0xffffffff


	//   ....[26]....
        /*00a8*/ 	.word	0xffffffff


	//   ....[27]....
        /*00ac*/ 	.word	0xffffffff


	//   ....[28]....
        /*00b0*/ 	.word	0xffffffff


	//   ....[29]....
        /*00b4*/ 	.word	0xffffffff


	//   ....[30]....
        /*00b8*/ 	.word	0xffffffff


	//   ....[31]....
        /*00bc*/ 	.word	0xffffffff


	//----- nvinfo : EIATTR_COOP_GROUP_INSTR_OFFSETS
	.align		4
.L_1870:
        /*00c0*/ 	.byte	0x04, 0x28
        /*00c2*/ 	.short	(.L_1872 - .L_1871)


	//   ....[0]....
.L_1871:
        /*00c4*/ 	.word	0x0000aa70


	//   ....[1]....
        /*00c8*/ 	.word	0x0000aab0


	//   ....[2]....
        /*00cc*/ 	.word	0x0000aaf0


	//   ....[3]....
        /*00d0*/ 	.word	0x0000ab00


	//   ....[4]....
        /*00d4*/ 	.word	0x0000ac60


	//   ....[5]....
        /*00d8*/ 	.word	0x0000aca0


	//   ....[6]....
        /*00dc*/ 	.word	0x0000ace0


	//   ....[7]....
        /*00e0*/ 	.word	0x0000acf0


	//   ....[8]....
        /*00e4*/ 	.word	0x0000ae50


	//   ....[9]....
        /*00e8*/ 	.word	0x0000ae90


	//   ....[10]....
        /*00ec*/ 	.word	0x0000aed0


	//   ....[11]....
        /*00f0*/ 	.word	0x0000aee0


	//   ....[12]....
        /*00f4*/ 	.word	0x0000b040


	//   ....[13]....
        /*00f8*/ 	.word	0x0000b080


	//   ....[14]....
        /*00fc*/ 	.word	0x0000b0c0


	//   ....[15]....
        /*0100*/ 	.word	0x0000b0d0


	//   ....[16]....
        /*0104*/ 	.word	0x00017070


	//   ....[17]....
        /*0108*/ 	.word	0x000170b0


	//   ....[18]....
        /*010c*/ 	.word	0x000170f0


	//   ....[19]....
        /*0110*/ 	.word	0x00017100


	//   ....[20]....
        /*0114*/ 	.word	0x00017260


	//   ....[21]....
        /*0118*/ 	.word	0x000172a0


	//   ....[22]....
        /*011c*/ 	.word	0x000172e0


	//   ....[23]....
        /*0120*/ 	.word	0x000172f0


	//   ....[24]....
        /*0124*/ 	.word	0x00017450


	//   ....[25]....
        /*0128*/ 	.word	0x00017490


	//   ....[26]....
        /*012c*/ 	.word	0x000174d0


	//   ....[27]....
        /*0130*/ 	.word	0x000174e0


	//   ....[28]....
        /*0134*/ 	.word	0x00017640


	//   ....[29]....
        /*0138*/ 	.word	0x00017680


	//   ....[30]....
        /*013c*/ 	.word	0x000176b0


	//   ....[31]....
        /*0140*/ 	.word	0x000176d0


	//----- nvinfo : EIATTR_VRC_CTA_INIT_COUNT
	.align		4
.L_1872:
        /*0144*/ 	.byte	0x02, 0x4a
	.zero		1
	.zero		1


	//----- nvinfo : EIATTR_SYSCALL_OFFSETS
	.align		4
        /*0148*/ 	.byte	0x04, 0x46
        /*014a*/ 	.short	(.L_1874 - .L_1873)


	//   ....[0]....
.L_1873:
        /*014c*/ 	.word	0x000014f0


	//   ....[1]....
        /*0150*/ 	.word	0x000179a0


	//   ....[2]....
        /*0154*/ 	.word	0x00018080


	//   ....[3]....
        /*0158*/ 	.word	0x00018170


	//   ....[4]....
        /*015c*/ 	.word	0x00018260


	//   ....[5]....
        /*0160*/ 	.word	0x00018350


	//   ....[6]....
        /*0164*/ 	.word	0x000191d0


	//   ....[7]....
        /*0168*/ 	.word	0x000198b0


	//   ....[8]....
        /*016c*/ 	.word	0x000199a0


	//   ....[9]....
        /*0170*/ 	.word	0x00019a90


	//   ....[10]....
        /*0174*/ 	.word	0x00019b80


	//----- nvinfo : EIATTR_EXIT_INSTR_OFFSETS
	.align		4
.L_1874:
        /*0178*/ 	.byte	0x04, 0x1c
        /*017a*/ 	.short	(.L_1876 - .L_1875)


	//   ....[0]....
.L_1875:
        /*017c*/ 	.word	0x000147d0


	//   ....[1]....
        /*0180*/ 	.word	0x00017860


	//   ....[2]....
        /*0184*/ 	.word	0x00017f00


	//   ....[3]....
        /*0188*/ 	.word	0x00017f80


	//   ....[4]....
        /*018c*/ 	.word	0x00018360


	//   ....[5]....
        /*0190*/ 	.word	0x00018e50


	//   ....[6]....
        /*0194*/ 	.word	0x00018ed0


	//   ....[7]....
        /*0198*/ 	.word	0x00018fe0


	//   ....[8]....
        /*019c*/ 	.word	0x00019010


	//   ....[9]....
        /*01a0*/ 	.word	0x00019050


	//   ....[10]....
        /*01a4*/ 	.word	0x00019090


	//   ....[11]....
        /*01a8*/ 	.word	0x00019730


	//   ....[12]....
        /*01ac*/ 	.word	0x000197b0


	//   ....[13]....
        /*01b0*/ 	.word	0x00019b90


	//   ....[14]....
        /*01b4*/ 	.word	0x0001a680


	//   ....[15]....
        /*01b8*/ 	.word	0x0001a700


	//   ....[16]....
        /*01bc*/ 	.word	0x0001a810


	//----- nvinfo : EIATTR_MAX_THREADS
	.align		4
.L_1876:
        /*01c0*/ 	.byte	0x04, 0x05
        /*01c2*/ 	.short	(.L_1878 - .L_1877)
.L_1877:
        /*01c4*/ 	.word	0x00000080
        /*01c8*/ 	.word	0x00000001
        /*01cc*/ 	.word	0x00000001


	//----- nvinfo : EIATTR_CRS_STACK_SIZE
	.align		4
.L_1878:
        /*01d0*/ 	.byte	0x04, 0x1e
        /*01d2*/ 	.short	(.L_1880 - .L_1879)
.L_1879:
        /*01d4*/ 	.word	0x00000000


	//----- nvinfo : EIATTR_CBANK_PARAM_SIZE
	.align		4
.L_1880:
        /*01d8*/ 	.byte	0x03, 0x19
        /*01da*/ 	.short	0x0428


	//----- nvinfo : EIATTR_PARAM_CBANK
	.align		4
        /*01dc*/ 	.byte	0x04, 0x0a
        /*01de*/ 	.short	(.L_1882 - .L_1881)
	.align		4
.L_1881:
        /*01e0*/ 	.word	index@(.nv.constant0._ZN2at6native13reduce_kernelILi128ELi4ENS0_8ReduceOpIN3c108BFloat16ENS0_10WelfordOpsIS4_fiN4cuda3std3__44pairIffEEEEjfLi2ELi2EEEEEvT1_)
        /*01e4*/ 	.short	0x0380
        /*01e6*/ 	.short	0x0428


	//----- nvinfo : EIATTR_SW_WAR
	.align		4
.L_1882:
        /*01e8*/ 	.byte	0x04, 0x36
        /*01ea*/ 	.short	(.L_1884 - .L_1883)
.L_1883:
        /*01ec*/ 	.word	0x00000008
.L_1884:


//--------------------- .nv.info._ZN2at6native13reduce_kernelILi512ELi1ENS0_8ReduceOpIN3c104HalfENS0_10WelfordOpsIS4_fiN4cuda3std3__44pairIffEEEEjfLi2ELi2EEEEEvT1_ --------------------------
	.section	.nv.info._ZN2at6native13reduce_kernelILi512ELi1ENS0_8ReduceOpIN3c104HalfENS0_10WelfordOpsIS4_fiN4cuda3std3__44pairIffEEEEjfLi2ELi2EEEEEvT1_,"",@"SHT_CUDA_INFO"
	.sectionflags	@""
	.align	4


	//----- nvinfo : EIATTR_CUDA_API_VERSION
	.align		4
        /*0000*/ 	.byte	0x04, 0x37
        /*0002*/ 	.short	(.L_1886 - .L_1885)
.L_1885:
        /*0004*/ 	.word	0x00000082


	//----- nvinfo : EIATTR_KPARAM_INFO
	.align		4
.L_1886:
        /*0008*/ 	.byte	0x04, 0x17
        /*000a*/ 	.short	(.L_1888 - .L_1887)
.L_1887:
        /*000c*/ 	.word	0x00000000
        /*0010*/ 	.short	0x0000
        /*0012*/ 	.short	0x0000
        /*0014*/ 	.byte	0x00, 0xf0, 0xa1, 0x10


	//----- nvinfo : EIATTR_SPARSE_MMA_MASK
	.align		4
.L_1888:
        /*0018*/ 	.byte	0x03, 0x50
        /*001a*/ 	.short	0x0000


	//----- nvinfo : EIATTR_MAXREG_COUNT
	.align		4
        /*001c*/ 	.byte	0x03, 0x1b
        /*001e*/ 	.short	0x0020


	//----- nvinfo : EIATTR_NUM_BARRIERS
	.align		4
        /*0020*/ 	.byte	0x02, 0x4c
        /*0022*/ 	.byte	0x01
	.zero		1


	//----- nvinfo : EIATTR_EXTERNS
	.align		4
        /*0024*/ 	.byte	0x04, 0x0f
        /*0026*/ 	.short	(.L_1890 - .L_1889)


	//   ....[0]....
	.align		4
.L_1889:
        /*0028*/ 	.word	index@(__assertfail)


	//----- nvinfo : EIATTR_MERCURY_ISA_VERSION
	.align		4
.L_1890:
        /*002c*/ 	.byte	0x03, 0x5f
        /*002e*/ 	.short	0x0101


	//----- nvinfo : EIATTR_INT_WARP_WIDE_INSTR_OFFSETS
	.align		4
        /*0030*/ 	.byte	0x04, 0x31
        /*0032*/ 	.short	(.L_1892 - .L_1891)


	//   ....[0]....
.L_1891:
        /*0034*/ 	.word	0x0000a730


	//   ....[1]....
        /*0038*/ 	.word	0x0000a820


	//----- nvinfo : EIATTR_COOP_GROUP_MASK_REGIDS
	.align		4
.L_1892:
        /*003c*/ 	.byte	0x04, 0x29
        /*003e*/ 	.short	(.L_1894 - .L_1893)


	//   ....[0]....
.L_1893:
        /*0040*/ 	.word	0xffffffff


	//   ....[1]....
        /*0044*/ 	.word	0xffffffff


	//   ....[2]....
        /*0048*/ 	.word	0xffffffff


	//   ....[3]....
        /*004c*/ 	.word	0xffffffff


	//   ....[4]....
        /*0050*/ 	.word	0xffffffff


	//   ....[5]....
        /*0054*/ 	.word	0xffffffff


	//   ....[6]....
        /*0058*/ 	.word	0xffffffff


	//   ....[7]....
        /*005c*/ 	.word	0xffffffff


	//----- nvinfo : EIATTR_COOP_GROUP_INSTR_OFFSETS
	.align		4
.L_1894:
        /*0060*/ 	.byte	0x04, 0x28
        /*0062*/ 	.short	(.L_1896 - .L_1895)


	//   ....[0]....
.L_1895:
        /*0064*/ 	.word	0x00007990


	//   ....[1]....
        /*0068*/ 	.word	0x000079d0


	//   ....[2]....
        /*006c*/ 	.word	0x00007a00


	//   ....[3]....
        /*0070*/ 	.word	0x00007a20


	//   ....[4]....
        /*0074*/ 	.word	0x0000b740


	//   ....[5]....
        /*0078*/ 	.word	0x0000b780


	//   ....[6]....
        /*007c*/ 	.word	0x0000b7c0


	//   ....[7]....
        /*0080*/ 	.word	0x0000b7d0


	//----- nvinfo : EIATTR_VRC_CTA_INIT_COUNT
	.align		4
.L_1896:
        /*0084*/ 	.byte	0x02, 0x4a
	.zero		1
	.zero		1


	//----- nvinfo : EIATTR_SYSCALL_OFFSETS
	.align		4
        /*0088*/ 	.byte	0x04, 0x46
        /*008a*/ 	.short	(.L_1898 - .L_1897)


	//   ....[0]....
.L_1897:
        /*008c*/ 	.word	0x0000baa0


	//   ....[1]....
        /*0090*/ 	.word	0x0000bdc0


	//   ....[2]....
        /*0094*/ 	.word	0x0000c390


	//   ....[3]....
        /*0098*/ 	.word	0x0000c6b0


	//----- nvinfo : EIATTR_EXIT_INSTR_OFFSETS
	.align		4
.L_1898:
        /*009c*/ 	.byte	0x04, 0x1c
        /*009e*/ 	.short	(.L_1900 - .L_1899)


	//   ....[0]....
.L_1899:
        /*00a0*/ 	.word	0x0000a8e0


	//   ....[1]....
        /*00a4*/ 	.word	0x0000b960


	//   ....[2]....
        /*00a8*/ 	.word	0x0000bc40


	//   ....[3]....
        /*00ac*/ 	.word	0x0000bcc0


	//   ....[4]....
        /*00b0*/ 	.word	0x0000bdd0


	//   ....[5]....
        /*00b4*/ 	.word	0x0000c0d0


	//   ....[6]....
        /*00b8*/ 	.word	0x0000c150


	//   ....[7]....
        /*00bc*/ 	.word	0x0000c1a0


	//   ....[8]....
        /*00c0*/ 	.word	0x0000c1d0


	//   ....[9]....
        /*00c4*/ 	.word	0x0000c210


	//   ....[10]....
        /*00c8*/ 	.word	0x0000c250


	//   ....[11]....
        /*00cc*/ 	.word	0x0000c530


	//   ....[12]....
        /*00d0*/ 	.word	0x0000c5b0


	//   ....[13]....
        /*00d4*/ 	.word	0x0000c6c0


	//   ....[14]....
        /*00d8*/ 	.word	0x0000c9c0


	//   ....[15]....
        /*00dc*/ 	.word	0x0000ca40


	//   ....[16]....
        /*00e0*/ 	.word	0x0000ca90


	//----- nvinfo : EIATTR_MAX_THREADS
	.align		4
.L_1900:
        /*00e4*/ 	.byte	0x04, 0x05
        /*00e6*/ 	.short	(.L_1902 - .L_1901)
.L_1901:
        /*00e8*/ 	.word	0x00000200
        /*00ec*/ 	.word	0x00000001
        /*00f0*/ 	.word	0x00000001


	//----- nvinfo : EIATTR_CRS_STACK_SIZE
	.align		4
.L_1902:
        /*00f4*/ 	.byte	0x04, 0x1e
        /*00f6*/ 	.short	(.L_1904 - .L_1903)
.L_1903:
        /*00f8*/ 	.word	0x00000000


	//----- nvinfo : EIATTR_CBANK_PARAM_SIZE
	.align		4
.L_1904:
        /*00fc*/ 	.byte	0x03, 0x19
        /*00fe*/ 	.short	0x0428


	//----- nvinfo : EIATTR_PARAM_CBANK
	.align		4
        /*0100*/ 	.byte	0x04, 0x0a
        /*0102*/ 	.short	(.L_1906 - .L_1905)
	.align		4
.L_1905:
        /*0104*/ 	.word	index@(.nv.constant0._ZN2at6native13reduce_kernelILi512ELi1ENS0_8ReduceOpIN3c104HalfENS0_10WelfordOpsIS4_fiN4cuda3std3__44pairIffEEEEjfLi2ELi2EEEEEvT1_)
        /*0108*/ 	.short	0x0380
        /*010a*/ 	.short	0x0428


	//----- nvinfo : EIATTR_SW_WAR
	.align		4
.L_1906:
        /*010c*/ 	.byte	0x04, 0x36
        /*010e*/ 	.short	(.L_1908 - .L_1907)
.L_1907:
        /*0110*/ 	.word	0x00000008
.L_1908:


//--------------------- .nv.info._ZN2at6native13reduce_kernelILi256ELi2ENS0_8ReduceOpIN3c104HalfENS0_10WelfordOpsIS4_fiN4cuda3std3__44pairIffEEEEjfLi2ELi2EEEEEvT1_ --------------------------
	.section	.nv.info._ZN2at6native13reduce_kernelILi256ELi2ENS0_8ReduceOpIN3c104HalfENS0_10WelfordOpsIS4_fiN4cuda3std3__44pairIffEEEEjfLi2ELi2EEEEEvT1_,"",@"SHT_CUDA_INFO"
	.sectionflags	@""
	.align	4


	//----- nvinfo : EIATTR_CUDA_API_VERSION
	.align		4
        /*0000*/ 	.byte	0x04, 0x37
        /*0002*/ 	.short	(.L_1910 - .L_1909)
.L_1909:
        /*0004*/ 	.word	0x00000082


	//----- nvinfo : EIATTR_KPARAM_INFO
	.align		4
.L_1910:
        /*0008*/ 	.byte	0x04, 0x17
        /*000a*/ 	.short	(.L_1912 - .L_1911)
.L_1911:
        /*000c*/ 	.word	0x00000000
        /*0010*/ 	.short	0x0000
        /*0012*/ 	.short	0x0000
        /*0014*/ 	.byte	0x00, 0xf0, 0xa1, 0x10


	//----- nvinfo : EIATTR_SPARSE_MMA_MASK
	.align		4
.L_1912:
        /*0018*/ 	.byte	0x03, 0x50
        /*001a*/ 	.short	0x0000


	//----- nvinfo : EIATTR_MAXREG_COUNT
	.align		4
        /*001c*/ 	.byte	0x03, 0x1b
        /*001e*/ 	.short	0x0040


	//----- nvinfo : EIATTR_NUM_BARRIERS
	.align		4
        /*0020*/ 	.byte	0x02, 0x4c
        /*0022*/ 	.byte	0x01
	.zero		1


	//----- nvinfo : EIATTR_EXTERNS
	.align		4
        /*0024*/ 	.byte	0x04, 0x0f
        /*0026*/ 	.short	(.L_1914 - .L_1913)


	//   ....[0]....
	.align		4
.L_1913:
        /*0028*/ 	.word	index@(__assertfail)


	//----- nvinfo : EIATTR_MERCURY_ISA_VERSION
	.align		4
.L_1914:
        /*002c*/ 	.byte	0x03, 0x5f
        /*002e*/ 	.short	0x0101


	//----- nvinfo : EIATTR_INT_WARP_WIDE_INSTR_OFFSETS
	.align		4
        /*0030*/ 	.byte	0x04, 0x31
        /*0032*/ 	.short	(.L_1916 - .L_1915)


	//   ....[0]....
.L_1915:
        /*0034*/ 	.word	0x0000de00


	//   ....[1]....
        /*0038*/ 	.word	0x0000def0


	//----- nvinfo : EIATTR_COOP_GROUP_MASK_REGIDS
	.align		4
.L_1916:
        /*003c*/ 	.byte	0x04, 0x29
        /*003e*/ 	.short	(.L_1918 - .L_1917)


	//   ....[0]....
.L_1917:
        /*0040*/ 	.word	0xffffffff


	//   ....[1]....
        /*0044*/ 	.word	0xffffffff


	//   ....[2]....
        /*0048*/ 	.word	0xffffffff


	//   ....[3]....
        /*004c*/ 	.word	0xffffffff


	//   ....[4]....
        /*0050*/ 	.word	0xffffffff


	//   ....[5]....
        /*0054*/ 	.word	0xffffffff


	//   ....[6]....
        /*0058*/ 	.word	0xffffffff


	//   ....[7]....
        /*005c*/ 	.word	0xffffffff


	//   ....[8]....
        /*0060*/ 	.word	0xffffffff


	//   ....[9]....
        /*0064*/ 	.word	0xffffffff


	//   ....[10]....
        /*0068*/ 	.word	0xffffffff


	//   ....[11]....
        /*006c*/ 	.word	0xffffffff


	//   ....[12]....
        /*0070*/ 	.word	0xffffffff


	//   ....[13]....
        /*0074*/ 	.word	0xffffffff


	//   ....[14]....
        /*0078*/ 	.word	0xffffffff


	//   ....[15]....
        /*007c*/ 	.word	0xffffffff


	//----- nvinfo : EIATTR_COOP_GROUP_INSTR_OFFSETS
	.align		4
.L_1918:
        /*0080*/ 	.byte	0x04, 0x28
        /*0082*/ 	.short	(.L_1920 - .L_1919)


	//   ....[0]....
.L_1919:
        /*0084*/ 	.word	0x00008bb0


	//   ....[1]....
        /*0088*/ 	.word	0x00008bf0


	//   ....[2]....
        /*008c*/ 	.word	0x00008c20


	//   ....[3]....
        /*0090*/ 	.word	0x00008c40


	//   ....[4]....
        /*0094*/ 	.word	0x00008da0


	//   ....[5]....
        /*0098*/ 	.word	0x00008de0


	//   ....[6]....
        /*009c*/ 	.word	0x00008e20


	//   ....[7]....
        /*00a0*/ 	.word	0x00008e30


	//   ....[8]....
        /*00a4*/ 	.word	0x0000f6d0


	//   ....[9]....
        /*00a8*/ 	.word	0x0000f710


	//   ....[10]....
        /*00ac*/ 	.word	0x0000f740


	//   ....[11]....
        /*00b0*/ 	.word	0x0000f760


	//   ....[12]....
        /*00b4*/ 	.word	0x0000f8c0


	//   ....[13]....
        /*00b8*/ 	.word	0x0000f900


	//   ....[14]....
        /*00bc*/ 	.word	0x0000f940


	//   ....[15]....
        /*00c0*/ 	.word	0x0000f950


	//----- nvinfo : EIATTR_VRC_CTA_INIT_COUNT
	.align		4
.L_1920:
        /*00c4*/ 	.byte	0x02, 0x4a
	.zero		1
	.zero		1


	//----- nvinfo : EIATTR_SYSCALL_OFFSETS
	.align		4
        /*00c8*/ 	.byte	0x04, 0x46
        /*00ca*/ 	.short	(.L_1922 - .L_1921)


	//   ....[0]....
.L_1921:
        /*00cc*/ 	.word	0x000014b0


	//   ....[1]....
        /*00d0*/ 	.word	0x0000fc20


	//   ....[2]....
        /*00d4*/ 	.word	0x00010070


	//   ....[3]....
        /*00d8*/ 	.word	0x00010160


	//   ....[4]....
        /*00dc*/ 	.word	0x00010a00


	//   ....[5]....
        /*00e0*/ 	.word	0x00010e50


	//   ....[6]....
        /*00e4*/ 	.word	0x00010f40


	//----- nvinfo : EIATTR_EXIT_INSTR_OFFSETS
	.align		4
.L_1922:
        /*00e8*/ 	.byte	0x04, 0x1c
        /*00ea*/ 	.short	(.L_1924 - .L_1923)


	//   ....[0]....
.L_1923:
        /*00ec*/ 	.word	0x0000dfb0


	//   ....[1]....
        /*00f0*/ 	.word	0x0000fae0


	//   ....[2]....
        /*00f4*/ 	.word	0x0000ff00


	//   ....[3]....
        /*00f8*/ 	.word	0x0000ff70


	//   ....[4]....
        /*00fc*/ 	.word	0x00010170


	//   ....[5]....
        /*0100*/ 	.word	0x00010710


	//   ....[6]....
        /*0104*/ 	.word	0x00010780


	//   ....[7]....
        /*0108*/ 	.word	0x00010810


	//   ....[8]....
        /*010c*/ 	.word	0x00010840


	//   ....[9]....
        /*0110*/ 	.word	0x00010880


	//   ....[10]....
        /*0114*/ 	.word	0x000108c0


	//   ....[11]....
        /*0118*/ 	.word	0x00010ce0


	//   ....[12]....
        /*011c*/ 	.word	0x00010d50


	//   ....[13]....
        /*0120*/ 	.word	0x00010f50


	//   ....[14]....
        /*0124*/ 	.word	0x000114f0


	//   ....[15]....
        /*0128*/ 	.word	0x00011560


	//   ....[16]....
        /*012c*/ 	.word	0x000115f0


	//----- nvinfo : EIATTR_MAX_THREADS
	.align		4
.L_1924:
        /*0130*/ 	.byte	0x04, 0x05
        /*0132*/ 	.short	(.L_1926 - .L_1925)
.L_1925:
        /*0134*/ 	.word	0x00000100
        /*0138*/ 	.word	0x00000001
        /*013c*/ 	.word	0x00000001


	//----- nvinfo : EIATTR_CRS_STACK_SIZE
	.align		4
.L_1926:
        /*0140*/ 	.byte	0x04, 0x1e
        /*0142*/ 	.short	(.L_1928 - .L_1927)
.L_1927:
        /*0144*/ 	.word	0x00000000


	//----- nvinfo : EIATTR_CBANK_PARAM_SIZE
	.align		4
.L_1928:
        /*0148*/ 	.byte	0x03, 0x19
        /*014a*/ 	.short	0x0428


	//----- nvinfo : EIATTR_PARAM_CBANK
	.align		4
        /*014c*/ 	.byte	0x04, 0x0a
        /*014e*/ 	.short	(.L_1930 - .L_1929)
	.align		4
.L_1929:
        /*0150*/ 	.word	index@(.nv.constant0._ZN2at6native13reduce_kernelILi256ELi2ENS0_8ReduceOpIN3c104HalfENS0_10WelfordOpsIS4_fiN4cuda3std3__44pairIffEEEEjfLi2ELi2EEEEEvT1_)
        /*0154*/ 	.short	0x0380
        /*0156*/ 	.short	0x0428


	//----- nvinfo : EIATTR_SW_WAR
	.align		4
.L_1930:
        /*0158*/ 	.byte	0x04, 0x36
        /*015a*/ 	.short	(.L_1932 - .L_1931)
.L_1931:
        /*015c*/ 	.word	0x00000008
.L_1932:


//--------------------- .nv.info._ZN2at6native13reduce_kernelILi128ELi4ENS0_8ReduceOpIN3c104HalfENS0_10WelfordOpsIS4_fiN4cuda3std3__44pairIffEEEEjfLi2ELi2EEEEEvT1_ --------------------------
	.section	.nv.info._ZN2at6native13reduce_kernelILi128ELi4ENS0_8ReduceOpIN3c104HalfENS0_10WelfordOpsIS4_fiN4cuda3std3__44pairIffEEEEjfLi2ELi2EEEEEvT1_,"",@"SHT_CUDA_INFO"
	.sectionflags	@""
	.align	4


	//----- nvinfo : EIATTR_CUDA_API_VERSION
	.align		4
        /*0000*/ 	.byte	0x04, 0x37
        /*0002*/ 	.short	(.L_1934 - .L_1933)
.L_1933:
        /*0004*/ 	.word	0x00000082


	//----- nvinfo : EIATTR_KPARAM_INFO
	.align		4
.L_1934:
        /*0008*/ 	.byte	0x04, 0x17
        /*000a*/ 	.short	(.L_1936 - .L_1935)
.L_1935:
        /*000c*/ 	.word	0x00000000
        /*0010*/ 	.short	0x0000
        /*0012*/ 	.short	0x0000
        /*0014*/ 	.byte	0x00, 0xf0, 0xa1, 0x10


	//----- nvinfo : EIATTR_SPARSE_MMA_MASK
	.align		4
.L_1936:
        /*0018*/ 	.byte	0x03, 0x50
        /*001a*/ 	.short	0x0000


	//----- nvinfo : EIATTR_MAXREG_COUNT
	.align		4
        /*001c*/ 	.byte	0x03, 0x1b
        /*001e*/ 	.short	0x0080


	//----- nvinfo : EIATTR_NUM_BARRIERS
	.align		4
        /*0020*/ 	.byte	0x02, 0x4c
        /*0022*/ 	.byte	0x01
	.zero		1


	//----- nvinfo : EIATTR_EXTERNS
	.align		4
        /*0024*/ 	.byte	0x04, 0x0f
        /*0026*/ 	.short	(.L_1938 - .L_1937)


	//   ....[0]....
	.align		4
.L_1937:
        /*0028*/ 	.word	index@(__assertfail)


	//----- nvinfo : EIATTR_MERCURY_ISA_VERSION
	.align		4
.L_1938:
        /*002c*/ 	.byte	0x03, 0x5f
        /*002e*/ 	.short	0x0101


	//----- nvinfo : EIATTR_INT_WARP_WIDE_INSTR_OFFSETS
	.align		4
        /*0030*/ 	.byte	0x04, 0x31
        /*0032*/ 	.short	(.L_1940 - .L_1939)


	//   ....[0]....
.L_1939:
        /*0034*/ 	.word	0x000142a0


	//   ....[1]....
        /*0038*/ 	.word	0x00014390


	//----- nvinfo : EIATTR_COOP_GROUP_MASK_REGIDS
	.align		4
.L_1940:
        /*003c*/ 	.byte	0x04, 0x29
        /*003e*/ 	.short	(.L_1942 - .L_1941)


	//   ....[0]....
.L_1941:
        /*0040*/ 	.word	0xffffffff


	//   ....[1]....
        /*0044*/ 	.word	0xffffffff


	//   ....[2]....
        /*0048*/ 	.word	0xffffffff


	//   ....[3]....
        /*004c*/ 	.word	0xffffffff


	//   ....[4]....
        /*0050*/ 	.word	0xffffffff


	//   ....[5]....
        /*0054*/ 	.word	0xffffffff


	//   ....[6]....
        /*0058*/ 	.word	0xffffffff


	//   ....[7]....
        /*005c*/ 	.word	0xffffffff


	//   ....[8]....
        /*0060*/ 	.word	0xffffffff


	//   ....[9]....
        /*0064*/ 	.word	0xffffffff


	//   ....[10]....
        /*0068*/ 	.word	0xffffffff


	//   ....[11]....
        /*006c*/ 	.word	0xffffffff


	//   ....[12]....
        /*0070*/ 	.word	0xffffffff


	//   ....[13]....
        /*0074*/ 	.word	0xffffffff


	//   ....[14]....
        /*0078*/ 	.word	0xffffffff


	//   ....[15]....
        /*007c*/ 	.word	0xffffffff


	//   ....[16]....
        /*0080*/ 	.word	0xffffffff


	//   ....[17]....
        /*0084*/ 	.word	0xffffffff


	//   ....[18]....
        /*0088*/ 	.word	0xffffffff


	//   ....[19]....
        /*008c*/ 	.word	0xffffffff


	//   ....[20]....
        /*0090*/ 	.word	0xffffffff


	//   ....[21]....
        /*0094*/ 	.word	0xffffffff


	//   ....[22]....
        /*0098*/ 	.word	0xffffffff


	//   ....[23]....
        /*009c*/ 	.word	0xffffffff


	//   ....[24]....
        /*00a0*/ 	.word	0xffffffff


	//   ....[25]....
        /*00a4*/ 	.word	0xffffffff


	//   ....[26]....
        /*00a8*/ 	.word	0xffffffff


	//   ....[27]....
        /*00ac*/ 	.word	0xffffffff


	//   ....[28]....
        /*00b0*/ 	.word	0xffffffff


	//   ....[29]....
        /*00b4*/ 	.word	0xffffffff


	//   ....[30]....
        /*00b8*/ 	.word	0xffffffff


	//   ....[31]....
        /*00bc*/ 	.word	0xffffffff


	//----- nvinfo : EIATTR_COOP_GROUP_INSTR_OFFSETS
	.align		4
.L_1942:
        /*00c0*/ 	.byte	0x04, 0x28
        /*00c2*/ 	.short	(.L_1944 - .L_1943)


	//   ....[0]....
.L_1943:
        /*00c4*/ 	.word	0x0000a6f0


	//   ....[1]....
        /*00c8*/ 	.word	0x0000a730


	//   ....[2]....
        /*00cc*/ 	.word	0x0000a770


	//   ....[3]....
        /*00d0*/ 	.word	0x0000a780


	//   ....[4]....
        /*00d4*/ 	.word	0x0000a8e0


	//   ....[5]....
        /*00d8*/ 	.word	0x0000a920


	//   ....[6]....
        /*00dc*/ 	.word	0x0000a960


	//   ....[7]....
        /*00e0*/ 	.word	0x0000a970


	//   ....[8]....
        /*00e4*/ 	.word	0x0000aad0


	//   ....[9]....
        /*00e8*/ 	.word	0x0000ab10


	//   ....[10]....
        /*00ec*/ 	.word	0x0000ab50


	//   ....[11]....
        /*00f0*/ 	.word	0x0000ab60


	//   ....[12]....
        /*00f4*/ 	.word	0x0000acc0


	//   ....[13]....
        /*00f8*/ 	.word	0x0000ad00


	//   ....[14]....
        /*00fc*/ 	.word	0x0000ad30


	//   ....[15]....
        /*0100*/ 	.word	0x0000ad50


	//   ....[16]....
        /*0104*/ 	.word	0x00016cf0


	//   ....[17]....
        /*0108*/ 	.word	0x00016d30


	//   ....[18]....
        /*010c*/ 	.word	0x00016d70


	//   ....[19]....
        /*0110*/ 	.word	0x00016d80


	//   ....[20]....
        /*0114*/ 	.word	0x00016ee0


	//   ....[21]....
        /*0118*/ 	.word	0x00016f20


	//   ....[22]....
        /*011c*/ 	.word	0x00016f60


	//   ....[23]....
        /*0120*/ 	.word	0x00016f70


	//   ....[24]....
        /*0124*/ 	.word	0x000170d0


	//   ....[25]....
        /*0128*/ 	.word	0x00017110


	//   ....[26]....
        /*012c*/ 	.word	0x00017150


	//   ....[27]....
        /*0130*/ 	.word	0x00017160


	//   ....[28]....
        /*0134*/ 	.word	0x000172c0


	//   ....[29]....
        /*0138*/ 	.word	0x00017300


	//   ....[30]....
        /*013c*/ 	.word	0x00017330


	//   ....[31]....
        /*0140*/ 	.word	0x00017350


	//----- nvinfo : EIATTR_VRC_CTA_INIT_COUNT
	.align		4
.L_1944:
        /*0144*/ 	.byte	0x02, 0x4a
	.zero		1
	.zero		1


	//----- nvinfo : EIATTR_SYSCALL_OFFSETS
	.align		4
        /*0148*/ 	.byte	0x04, 0x46
        /*014a*/ 	.short	(.L_1946 - .L_1945)


	//   ....[0]....
.L_1945:
        /*014c*/ 	.word	0x000014f0


	//   ....[1]....
        /*0150*/ 	.word	0x00017620


	//   ....[2]....
        /*0154*/ 	.word	0x00017ce0


	//   ....[3]....
        /*0158*/ 	.word	0x00017dd0


	//   ....[4]....
        /*015c*/ 	.word	0x00017ec0


	//   ....[5]....
        /*0160*/ 	.word	0x00017fb0


	//   ....[6]....
        /*0164*/ 	.word	0x00018e10


	//   ....[7]....
        /*0168*/ 	.word	0x000194d0


	//   ....[8]....
        /*016c*/ 	.word	0x000195c0


	//   ....[9]....
        /*0170*/ 	.word	0x000196b0


	//   ....[10]....
        /*0174*/ 	.word	0x000197a0


	//----- nvinfo : EIATTR_EXIT_INSTR_OFFSETS
	.align		4
.L_1946:
        /*0178*/ 	.byte	0x04, 0x1c
        /*017a*/ 	.short	(.L_1948 - .L_1947)


	//   ....[0]....
.L_1947:
        /*017c*/ 	.word	0x00014450


	//   ....[1]....
        /*0180*/ 	.word	0x000174e0


	//   ....[2]....
        /*0184*/ 	.word	0x00017b70


	//   ....[3]....
        /*0188*/ 	.word	0x00017be0


	//   ....[4]....
        /*018c*/ 	.word	0x00017fc0


	//   ....[5]....
        /*0190*/ 	.word	0x00018aa0


	//   ....[6]....
        /*0194*/ 	.word	0x00018b10


	//   ....[7]....
        /*0198*/ 	.word	0x00018c20


	//   ....[8]....
        /*019c*/ 	.word	0x00018c50


	//   ....[9]....
        /*01a0*/ 	.word	0x00018c90


	//   ....[10]....
        /*01a4*/ 	.word	0x00018cd0


	//   ....[11]....
        /*01a8*/ 	.word	0x00019360


	//   ....[12]....
        /*01ac*/ 	.word	0x000193d0


	//   ....[13]....
        /*01b0*/ 	.word	0x000197b0


	//   ....[14]....
        /*01b4*/ 	.word	0x0001a290


	//   ....[15]....
        /*01b8*/ 	.word	0x0001a300


	//   ....[16]....
        /*01bc*/ 	.word	0x0001a410


	//----- nvinfo : EIATTR_MAX_THREADS
	.align		4
.L_1948:
        /*01c0*/ 	.byte	0x04, 0x05
        /*01c2*/ 	.short	(.L_1950 - .L_1949)
.L_1949:
        /*01c4*/ 	.word	0x00000080
        /*01c8*/ 	.word	0x00000001
        /*01cc*/ 	.word	0x00000001


	//----- nvinfo : EIATTR_CRS_STACK_SIZE
	.align		4
.L_1950:
        /*01d0*/ 	.byte	0x04, 0x1e
        /*01d2*/ 	.short	(.L_1952 - .L_1951)
.L_1951:
        /*01d4*/ 	.word	0x00000000


	//----- nvinfo : EIATTR_CBANK_PARAM_SIZE
	.align		4
.L_1952:
        /*01d8*/ 	.byte	0x03, 0x19
        /*01da*/ 	.short	0x0428


	//----- nvinfo : EIATTR_PARAM_CBANK
	.align		4
        /*01dc*/ 	.byte	0x04, 0x0a
        /*01de*/ 	.short	(.L_1954 - .L_1953)
	.align		4
.L_1953:
        /*01e0*/ 	.word	index@(.nv.constant0._ZN2at6native13reduce_kernelILi128ELi4ENS0_8ReduceOpIN3c104HalfENS0_10WelfordOpsIS4_fiN4cuda3std3__44pairIffEEEEjfLi2ELi2EEEEEvT1_)
        /*01e4*/ 	.short	0x0380
        /*01e6*/ 	.short	0x0428


	//----- nvinfo : EIATTR_SW_WAR
	.align		4
.L_1954:
        /*01e8*/ 	.byte	0x04, 0x36
        /*01ea*/ 	.short	(.L_1956 - .L_1955)
.L_1955:
        /*01ec*/ 	.word	0x00000008
.L_1956:


//--------------------- .nv.callgraph             --------------------------
	.section	.nv.callgraph,"",@"SHT_CUDA_CALLGRAPH"
	.align	4
	.sectionentsize	8
	.align		4
        /*0000*/ 	.word	0x00000000
	.align		4
        /*0004*/ 	.word	0xffffffff
	.align		4
        /*0008*/ 	.word	index@(_ZN2at6native13reduce_kernelILi512ELi1ENS0_8ReduceOpIN3c107complexIfEENS0_7MeanOpsIS5_S5_fS5_EEjS5_Li4ELi4EEEEEvT1_)
	.align		4
        /*000c*/ 	.word	index@(__assertfail)
	.align		4
        /*0010*/ 	.word	index@(_ZN2at6native13reduce_kernelILi256ELi2ENS0_8ReduceOpIN3c107complexIfEENS0_7MeanOpsIS5_S5_fS5_EEjS5_Li4ELi4EEEEEvT1_)
	.align		4
        /*0014*/ 	.word	index@(__assertfail)
	.align		4
        /*0018*/ 	.word	index@(_ZN2at6native13reduce_kernelILi128ELi4ENS0_8ReduceOpIN3c107complexIfEENS0_7MeanOpsIS5_S5_fS5_EEjS5_Li4ELi4EEEEEvT1_)
	.align		4
        /*001c*/ 	.word	index@(__assertfail)
	.align		4
        /*0020*/ 	.word	index@(_ZN2at6native13reduce_kernelILi256ELi1ENS0_8ReduceOpIN3c107complexIdEENS0_7MeanOpsIS5_S5_dS5_EEjS5_Li4ELi4EEEEEvT1_)
	.align		4
        /*0024*/ 	.word	index@(__assertfail)
	.align		4
        /*0028*/ 	.word	index@(_ZN2at6native13reduce_kernelILi128ELi2ENS0_8ReduceOpIN3c107complexIdEENS0_7MeanOpsIS5_S5_dS5_EEjS5_Li4ELi4EEEEEvT1_)
	.align		4
        /*002c*/ 	.word	index@(__assertfail)
	.align		4
        /*0030*/ 	.word	index@(_ZN2at6native13reduce_kernelILi64ELi4ENS0_8ReduceOpIN3c107complexIdEENS0_7MeanOpsIS5_S5_dS5_EEjS5_Li4ELi4EEEEEvT1_)
	.align		4
        /*0034*/ 	.word	index@(__assertfail)
	.align		4
        /*0038*/ 	.word	index@(_ZN2at6native13reduce_kernelILi512ELi1ENS0_8ReduceOpIfNS0_7MeanOpsIffffEEjfLi4ELi4EEEEEvT1_)
	.align		4
        /*003c*/ 	.word	index@(__assertfail)
	.align		4
        /*0040*/ 	.word	index@(_ZN2at6native13reduce_kernelILi256ELi2ENS0_8ReduceOpIfNS0_7MeanOpsIffffEEjfLi4ELi4EEEEEvT1_)
	.align		4
        /*0044*/ 	.word	index@(__assertfail)
	.align		4
        /*0048*/ 	.word	index@(_ZN2at6native13reduce_kernelILi128ELi4ENS0_8ReduceOpIfNS0_7MeanOpsIffffEEjfLi4ELi4EEEEEvT1_)
	.align		4
        /*004c*/ 	.word	index@(__assertfail)
	.align		4
        /*0050*/ 	.word	index@(_ZN2at6native13reduce_kernelILi512ELi1ENS0_8ReduceOpIdNS0_7MeanOpsIddddEEjdLi4ELi4EEEEEvT1_)
	.align		4
        /*0054*/ 	.word	index@(__assertfail)
	.align		4
        /*0058*/ 	.word	index@(_ZN2at6native13reduce_kernelILi256ELi2ENS0_8ReduceOpIdNS0_7MeanOpsIddddEEjdLi4ELi4EEEEEvT1_)
	.align		4
        /*005c*/ 	.word	index@(__assertfail)
	.align		4
        /*0060*/ 	.word	index@(_ZN2at6native13reduce_kernelILi128ELi4ENS0_8ReduceOpIdNS0_7MeanOpsIddddEEjdLi4ELi4EEEEEvT1_)
	.align		4
        /*0064*/ 	.word	index@(__assertfail)
	.align		4
        /*0068*/ 	.word	index@(_ZN2at6native13reduce_kernelILi512ELi1ENS0_8ReduceOpIsNS0_7MeanOpsIssssEEjsLi4ELi8EEEEEvT1_)
	.align		4
        /*006c*/ 	.word	index@(__assertfail)
	.align		4
        /*0070*/ 	.word	index@(_ZN2at6native13reduce_kernelILi256ELi2ENS0_8ReduceOpIsNS0_7MeanOpsIssssEEjsLi4ELi8EEEEEvT1_)
	.align		4
        /*0074*/ 	.word	index@(__assertfail)
	.align		4
        /*0078*/ 	.word	index@(_ZN2at6native13reduce_kernelILi128ELi4ENS0_8ReduceOpIsNS0_7MeanOpsIssssEEjsLi4ELi8EEEEEvT1_)
	.align		4
        /*007c*/ 	.word	index@(__assertfail)
	.align		4
        /*0080*/ 	.word	index@(_ZN2at6native13reduce_kernelILi512ELi1ENS0_8ReduceOpIlNS0_7MeanOpsIllllEEjlLi4ELi4EEEEEvT1_)
	.align		4
        /*0084*/ 	.word	index@(__assertfail)
	.align		4
        /*0088*/ 	.word	index@(_ZN2at6native13reduce_kernelILi256ELi2ENS0_8ReduceOpIlNS0_7MeanOpsIllllEEjlLi4ELi4EEEEEvT1_)
	.align		4
        /*008c*/ 	.word	index@(__assertfail)
	.align		4
        /*0090*/ 	.word	index@(_ZN2at6native13reduce_kernelILi128ELi4ENS0_8ReduceOpIlNS0_7MeanOpsIllllEEjlLi4ELi4EEEEEvT1_)
	.align		4
        /*0094*/ 	.word	index@(__assertfail)
	.align		4
        /*0098*/ 	.word	index@(_ZN2at6native13reduce_kernelILi512ELi1ENS0_8ReduceOpIiNS0_7MeanOpsIiiiiEEjiLi4ELi4EEEEEvT1_)
	.align		4
        /*009c*/ 	.word	index@(__assertfail)
	.align		4
        /*00a0*/ 	.word	index@(_ZN2at6native13reduce_kernelILi256ELi2ENS0_8ReduceOpIiNS0_7MeanOpsIiiiiEEjiLi4ELi4EEEEEvT1_)
	.align		4
        /*00a4*/ 	.word	index@(__assertfail)
	.align		4
        /*00a8*/ 	.word	index@(_ZN2at6native13reduce_kernelILi128ELi4ENS0_8ReduceOpIiNS0_7MeanOpsIiiiiEEjiLi4ELi4EEEEEvT1_)
	.align		4
        /*00ac*/ 	.word	index@(__assertfail)
	.align		4
        /*00b0*/ 	.word	index@(_ZN2at6native13reduce_kernelILi512ELi1ENS0_8ReduceOpIaNS0_7MeanOpsIaaaaEEjaLi4ELi4EEEEEvT1_)
	.align		4
        /*00b4*/ 	.word	index@(__assertfail)
	.align		4
        /*00b8*/ 	.word	index@(_ZN2at6native13reduce_kernelILi256ELi2ENS0_8ReduceOpIaNS0_7MeanOpsIaaaaEEjaLi4ELi4EEEEEvT1_)
	.align		4
        /*00bc*/ 	.word	index@(__assertfail)
	.align		4
        /*00c0*/ 	.word	index@(_ZN2at6native13reduce_kernelILi128ELi4ENS0_8ReduceOpIaNS0_7MeanOpsIaaaaEEjaLi4ELi4EEEEEvT1_)
	.align		4
        /*00c4*/ 	.word	index@(__assertfail)
	.align		4
        /*00c8*/ 	.word	index@(_ZN2at6native13reduce_kernelILi512ELi1ENS0_8ReduceOpIhNS0_7MeanOpsIhhhhEEjhLi4ELi4EEEEEvT1_)
	.align		4
        /*00cc*/ 	.word	index@(__assertfail)
	.align		4
        /*00d0*/ 	.word	index@(_ZN2at6native13reduce_kernelILi256ELi2ENS0_8ReduceOpIhNS0_7MeanOpsIhhhhEEjhLi4ELi4EEEEEvT1_)
	.align		4
        /*00d4*/ 	.word	index@(__assertfail)
	.align		4
        /*00d8*/ 	.word	index@(_ZN2at6native13reduce_kernelILi128ELi4ENS0_8ReduceOpIhNS0_7MeanOpsIhhhhEEjhLi4ELi4EEEEEvT1_)
	.align		4
        /*00dc*/ 	.word	index@(__assertfail)
	.align		4
        /*00e0*/ 	.word	index@(_ZN2at6native13reduce_kernelILi512ELi1ENS0_8ReduceOpIN3c108BFloat16ENS0_7MeanOpsIS4_fffEEjfLi4ELi8EEEEEvT1_)
	.align		4
        /*00e4*/ 	.word	index@(__assertfail)
	.align		4
        /*00e8*/ 	.word	index@(_ZN2at6native13reduce_kernelILi256ELi2ENS0_8ReduceOpIN3c108BFloat16ENS0_7MeanOpsIS4_fffEEjfLi4ELi8EEEEEvT1_)
	.align		4
        /*00ec*/ 	.word	index@(__assertfail)
	.align		4
        /*00f0*/ 	.word	index@(_ZN2at6native13reduce_kernelILi128ELi4ENS0_8ReduceOpIN3c108BFloat16ENS0_7MeanOpsIS4_fffEEjfLi4ELi8EEEEEvT1_)
	.align		4
        /*00f4*/ 	.word	index@(__assertfail)
	.align		4
        /*00f8*/ 	.word	index@(_ZN2at6native13reduce_kernelILi512ELi1ENS0_8ReduceOpIN3c108BFloat16ENS0_7MeanOpsIS4_ffS4_EEjS4_Li4ELi8EEEEEvT1_)
	.align		4
        /*00fc*/ 	.word	index@(__assertfail)
	.align		4
        /*0100*/ 	.word	index@(_ZN2at6native13reduce_kernelILi256ELi2ENS0_8ReduceOpIN3c108BFloat16ENS0_7MeanOpsIS4_ffS4_EEjS4_Li4ELi8EEEEEvT1_)
	.align		4
        /*0104*/ 	.word	index@(__assertfail)
	.align		4
        /*0108*/ 	.word	index@(_ZN2at6native13reduce_kernelILi128ELi4ENS0_8ReduceOpIN3c108BFloat16ENS0_7MeanOpsIS4_ffS4_EEjS4_Li4ELi8EEEEEvT1_)
	.align		4
        /*010c*/ 	.word	index@(__assertfail)
	.align		4
        /*0110*/ 	.word	index@(_ZN2at6native13reduce_kernelILi512ELi1ENS0_8ReduceOpIN3c104HalfENS0_7MeanOpsIS4_fffEEjfLi4ELi8EEEEEvT1_)
	.align		4
        /*0114*/ 	.word	index@(__assertfail)
	.align		4
        /*0118*/ 	.word	index@(_ZN2at6native13reduce_kernelILi256ELi2ENS0_8ReduceOpIN3c104HalfENS0_7MeanOpsIS4_fffEEjfLi4ELi8EEEEEvT1_)
	.align		4
        /*011c*/ 	.word	index@(__assertfail)
	.align		4
        /*0120*/ 	.word	index@(_ZN2at6native13reduce_kernelILi128ELi4ENS0_8ReduceOpIN3c104HalfENS0_7MeanOpsIS4_fffEEjfLi4ELi8EEEEEvT1_)
	.align		4
        /*0124*/ 	.word	index@(__assertfail)
	.align		4
        /*0128*/ 	.word	index@(_ZN2at6native13reduce_kernelILi512ELi1ENS0_8ReduceOpIN3c104HalfENS0_7MeanOpsIS4_ffS4_EEjS4_Li4ELi8EEEEEvT1_)
	.align		4
        /*012c*/ 	.word	index@(__assertfail)
	.align		4
        /*0130*/ 	.word	index@(_ZN2at6native13reduce_kernelILi256ELi2ENS0_8ReduceOpIN3c104HalfENS0_7MeanOpsIS4_ffS4_EEjS4_Li4ELi8EEEEEvT1_)
	.align		4
        /*0134*/ 	.word	index@(__assertfail)
	.align		4
        /*0138*/ 	.word	index@(_ZN2at6native13reduce_kernelILi128ELi4ENS0_8ReduceOpIN3c104HalfENS0_7MeanOpsIS4_ffS4_EEjS4_Li4ELi8EEEEEvT1_)
	.align		4
        /*013c*/ 	.word	index@(__assertfail)
	.align		4
        /*0140*/ 	.word	index@(_ZN2at6native13reduce_kernelILi512ELi1ENS0_8ReduceOpIN3c108BFloat16ENS0_10WelfordOpsIS4_fiN4cuda3std3__44pairIS4_S4_EEEEjS4_Li2ELi2EEEEEvT1_)
	.align		4
        /*0144*/ 	.word	index@(__assertfail)
	.align		4
        /*0148*/ 	.word	index@(_ZN2at6native13reduce_kernelILi256ELi2ENS0_8ReduceOpIN3c108BFloat16ENS0_10WelfordOpsIS4_fiN4cuda3std3__44pairIS4_S4_EEEEjS4_Li2ELi2EEEEEvT1_)
	.align		4
        /*014c*/ 	.word	index@(__assertfail)
	.align		4
        /*0150*/ 	.word	index@(_ZN2at6native13reduce_kernelILi128ELi4ENS0_8ReduceOpIN3c108BFloat16ENS0_10WelfordOpsIS4_fiN4cuda3std3__44pairIS4_S4_EEEEjS4_Li2ELi2EEEEEvT1_)
	.align		4
        /*0154*/ 	.word	index@(__assertfail)
	.align		4
        /*0158*/ 	.word	index@(_ZN2at6native13reduce_kernelILi512ELi1ENS0_8ReduceOpIN3c104HalfENS0_10WelfordOpsIS4_fiN4cuda3std3__44pairIS4_S4_EEEEjS4_Li2ELi2EEEEEvT1_)
	.align		4
        /*015c*/ 	.word	index@(__assertfail)
	.align		4
        /*0160*/ 	.word	index@(_ZN2at6native13reduce_kernelILi256ELi2ENS0_8ReduceOpIN3c104HalfENS0_10WelfordOpsIS4_fiN4cuda3std3__44pairIS4_S4_EEEEjS4_Li2ELi2EEEEEvT1_)
	.align		4
        /*0164*/ 	.word	index@(__assertfail)
	.align		4
        /*0168*/ 	.word	index@(_ZN2at6native13reduce_kernelILi128ELi4ENS0_8ReduceOpIN3c104HalfENS0_10WelfordOpsIS4_fiN4cuda3std3__44pairIS4_S4_EEEEjS4_Li2ELi2EEEEEvT1_)
	.align		4
        /*016c*/ 	.word	index@(__assertfail)
	.align		4
        /*0170*/ 	.word	index@(_ZN2at6native13reduce_kernelILi512ELi1ENS0_8ReduceOpIfNS0_10WelfordOpsIffiN4cuda3std3__44pairIffEEEEjfLi2ELi2EEEEEvT1_)
	.align		4
        /*0174*/ 	.word	index@(__assertfail)
	.align		4
        /*0178*/ 	.word	index@(_ZN2at6native13reduce_kernelILi256ELi2ENS0_8ReduceOpIfNS0_10WelfordOpsIffiN4cuda3std3__44pairIffEEEEjfLi2ELi2EEEEEvT1_)
	.align		4
        /*017c*/ 	.word	index@(__assertfail)
	.align		4
        /*0180*/ 	.word	index@(_ZN2at6native13reduce_kernelILi128ELi4ENS0_8ReduceOpIfNS0_10WelfordOpsIffiN4cuda3std3__44pairIffEEEEjfLi2ELi2EEEEEvT1_)
	.align		4
        /*0184*/ 	.word	index@(__assertfail)
	.align		4
        /*0188*/ 	.word	index@(_ZN2at6native13reduce_kernelILi512ELi1ENS0_8ReduceOpIdNS0_10WelfordOpsIddiN4cuda3std3__44pairIddEEEEjdLi2ELi2EEEEEvT1_)
	.align		4
        /*018c*/ 	.word	index@(__assertfail)
	.align		4
        /*0190*/ 	.word	index@(_ZN2at6native13reduce_kernelILi256ELi2ENS0_8ReduceOpIdNS0_10WelfordOpsIddiN4cuda3std3__44pairIddEEEEjdLi2ELi2EEEEEvT1_)
	.align		4
        /*0194*/ 	.word	index@(__assertfail)
	.align		4
        /*0198*/ 	.word	index@(_ZN2at6native13reduce_kernelILi128ELi4ENS0_8ReduceOpIdNS0_10WelfordOpsIddiN4cuda3std3__44pairIddEEEEjdLi2ELi2EEEEEvT1_)
	.align		4
        /*019c*/ 	.word	index@(__assertfail)
	.align		4
        /*01a0*/ 	.word	index@(_ZN2at6native13reduce_kernelILi512ELi1ENS0_8ReduceOpIN3c108BFloat16ENS0_10WelfordOpsIS4_fiN4cuda3std3__44pairIffEEEEjfLi2ELi2EEEEEvT1_)
	.align		4
        /*01a4*/ 	.word	index@(__assertfail)
	.align		4
        /*01a8*/ 	.word	index@(_ZN2at6native13reduce_kernelILi256ELi2ENS0_8ReduceOpIN3c108BFloat16ENS0_10WelfordOpsIS4_fiN4cuda3std3__44pairIffEEEEjfLi2ELi2EEEEEvT1_)
	.align		4
        /*01ac*/ 	.word	index@(__assertfail)
	.align		4
        /*01b0*/ 	.word	index@(_ZN2at6native13reduce_kernelILi128ELi4ENS0_8ReduceOpIN3c108BFloat16ENS0_10WelfordOpsIS4_fiN4cuda3std3__44pairIffEEEEjfLi2ELi2EEEEEvT1_)
	.align		4
        /*01b4*/ 	.word	index@(__assertfail)
	.align		4
        /*01b8*/ 	.word	index@(_ZN2at6native13reduce_kernelILi512ELi1ENS0_8ReduceOpIN3c104HalfENS0_10WelfordOpsIS4_fiN4cuda3std3__44pairIffEEEEjfLi2ELi2EEEEEvT1_)
	.align		4
        /*01bc*/ 	.word	index@(__assertfail)
	.align		4
        /*01c0*/ 	.word	index@(_ZN2at6native13reduce_kernelILi256ELi2ENS0_8ReduceOpIN3c104HalfENS0_10WelfordOpsIS4_fiN4cuda3std3__44pairIffEEEEjfLi2ELi2EEEEEvT1_)
	.align		4
        /*01c4*/ 	.word	index@(__assertfail)
	.align		4
        /*01c8*/ 	.word	index@(_ZN2at6native13reduce_kernelILi128ELi4ENS0_8ReduceOpIN3c104HalfENS0_10WelfordOpsIS4_fiN4cuda3std3__44pairIffEEEEjfLi2ELi2EEEEEvT1_)
	.align		4
        /*01cc*/ 	.word	index@(__assertfail)
	.align		4
        /*01d0*/ 	.word	0x00000000
	.align		4
        /*01d4*/ 	.word	0xfffffffe
	.align		4
        /*01d8*/ 	.word	0x00000000
	.align		4
        /*01dc*/ 	.word	0xfffffffd
	.align		4
        /*01e0*/ 	.word	0x00000000
	.align		4
        /*01e4*/ 	.word	0xfffffffc


//--------------------- .nv.constant4             --------------------------
	.section	.nv.constant4,"a",@progbits
	.align	8
	.align		8
.nv.constant4:
        /*0000*/ 	.dword	__assertfail
	.align		8
        /*0008*/ 	.dword	__unnamed_1
	.align		8
        /*0010*/ 	.dword	__unnamed_2
	.align		8
        /*0018*/ 	.dword	__unnamed_3
	.align		8
        /*0020*/ 	.dword	__unnamed_4
	.align		8
        /*0028*/ 	.dword	__unnamed_5
	.align		8
        /*0030*/ 	.dword	__unnamed_6
	.align		8
        /*0038*/ 	.dword	__unnamed_7
	.align		8
        /*0040*/ 	.dword	__unnamed_8
	.align		8
        /*0048*/ 	.dword	__unnamed_9
	.align		8
        /*0050*/ 	.dword	__unnamed_10
	.align		8
        /*0058*/ 	.dword	__unnamed_11
	.align		8
        /*0060*/ 	.dword	__unnamed_12
	.align		8
        /*0068*/ 	.dword	__unnamed_13
	.align		8
        /*0070*/ 	.dword	__unnamed_14
	.align		8
        /*0078*/ 	.dword	__unnamed_15
	.align		8
        /*0080*/ 	.dword	__unnamed_16
	.align		8
        /*0088*/ 	.dword	__unnamed_17
	.align		8
        /*0090*/ 	.dword	__unnamed_18
	.align		8
        /*0098*/ 	.dword	__unnamed_19
	.align		8
        /*00a0*/ 	.dword	__unnamed_20
	.align		8
        /*00a8*/ 	.dword	__unnamed_21
	.align		8
        /*00b0*/ 	.dword	__unnamed_22
	.align		8
        /*00b8*/ 	.dword	__unnamed_23
	.align		8
        /*00c0*/ 	.dword	__unnamed_24
	.align		8
        /*00c8*/ 	.dword	__unnamed_25
	.align		8
        /*00d0*/ 	.dword	__unnamed_26
	.align		8
        /*00d8*/ 	.dword	__unnamed_27
	.align		8
        /*00e0*/ 	.dword	__unnamed_28
	.align		8
        /*00e8*/ 	.dword	__unnamed_29
	.align		8
        /*00f0*/ 	.dword	__unnamed_30
	.align		8
        /*00f8*/ 	.dword	__unnamed_31
	.align		8
        /*0100*/ 	.dword	__unnamed_32
	.align		8
        /*0108*/ 	.dword	__unnamed_33
	.align		8
        /*0110*/ 	.dword	__unnamed_34
	.align		8
        /*0118*/ 	.dword	__unnamed_35
	.align		8
        /*0120*/ 	.dword	__unnamed_36
	.align		8
        /*0128*/ 	.dword	__unnamed_37
	.align		8
        /*0130*/ 	.dword	__unnamed_38
	.align		8
        /*0138*/ 	.dword	__unnamed_39
	.align		8
        /*0140*/ 	.dword	__unnamed_40
	.align		8
        /*0148*/ 	.dword	__unnamed_41
	.align		8
        /*0150*/ 	.dword	__unnamed_42
	.align		8
        /*0158*/ 	.dword	__unnamed_43
	.align		8
        /*0160*/ 	.dword	__unnamed_44
	.align		8
        /*0168*/ 	.dword	__unnamed_45
	.align		8
        /*0170*/ 	.dword	__unnamed_46
	.align		8
        /*0178*/ 	.dword	__unnamed_47
	.align		8
        /*0180*/ 	.dword	__unnamed_48
	.align		8
        /*0188*/ 	.dword	__unnamed_49
	.align		8
        /*0190*/ 	.dword	__unnamed_50
	.align		8
        /*0198*/ 	.dword	__unnamed_51
	.align		8
        /*01a0*/ 	.dword	__unnamed_52
	.align		8
        /*01a8*/ 	.dword	__unnamed_53
	.align		8
        /*01b0*/ 	.dword	__unnamed_54
	.align		8
        /*01b8*/ 	.dword	__unnamed_55
	.align		8
        /*01c0*/ 	.dword	__unnamed_56
	.align		8
        /*01c8*/ 	.dword	__unnamed_57
	.align		8
        /*01d0*/ 	.dword	__unnamed_58
	.align		8
        /*01d8*/ 	.dword	__unnamed_59
	.align		8
        /*01e0*/ 	.dword	__unnamed_60
	.align		8
        /*01e8*/ 	.dword	__unnamed_61
	.align		8
        /*01f0*/ 	.dword	__unnamed_62
	.align		8
        /*01f8*/ 	.dword	__unnamed_63
	.align		8
        /*0200*/ 	.dword	__unnamed_64
	.align		8
        /*0208*/ 	.dword	__unnamed_65
	.align		8
        /*0210*/ 	.dword	__unnamed_66
	.align		8
        /*0218*/ 	.dword	__unnamed_67
	.align		8
        /*0220*/ 	.dword	__unnamed_68
	.align		8
        /*0228*/ 	.dword	__unnamed_69
	.align		8
        /*0230*/ 	.dword	__unnamed_70
	.align		8
        /*0238*/ 	.dword	__unnamed_71
	.align		8
        /*0240*/ 	.dword	__unnamed_72
	.align		8
        /*0248*/ 	.dword	__unnamed_73
	.align		8
        /*0250*/ 	.dword	__unnamed_74
	.align		8
        /*0258*/ 	.dword	__unnamed_75
	.align		8
        /*0260*/ 	.dword	__unnamed_76
	.align		8
        /*0268*/ 	.dword	__unnamed_77
	.align		8
        /*0270*/ 	.dword	__unnamed_78
	.align		8
        /*0278*/ 	.dword	__unnamed_79
	.align		8
        /*0280*/ 	.dword	__unnamed_80
	.align		8
        /*0288*/ 	.dword	__unnamed_81
	.align		8
        /*0290*/ 	.dword	__unnamed_82
	.align		8
        /*0298*/ 	.dword	__unnamed_83
	.align		8
        /*02a0*/ 	.dword	__unnamed_84
	.align		8
        /*02a8*/ 	.dword	__unnamed_85
	.align		8
        /*02b0*/ 	.dword	__unnamed_86
	.align		8
        /*02b8*/ 	.dword	__unnamed_87
	.align		8
        /*02c0*/ 	.dword	__unnamed_88
	.align		8
        /*02c8*/ 	.dword	__unnamed_89
	.align		8
        /*02d0*/ 	.dword	__unnamed_90
	.align		8
        /*02d8*/ 	.dword	__unnamed_91
	.align		8
        /*02e0*/ 	.dword	__unnamed_92
	.align		8
        /*02e8*/ 	.dword	__unnamed_93
	.align		8
        /*02f0*/ 	.dword	__unnamed_94
	.align		8
        /*02f8*/ 	.dword	__unnamed_95
	.align		8
        /*0300*/ 	.dword	__unnamed_96
	.align		8
        /*0308*/ 	.dword	__unnamed_97
	.align		8
        /*0310*/ 	.dword	__unnamed_98
	.align		8
        /*0318*/ 	.dword	__unnamed_99
	.align		8
        /*0320*/ 	.dword	__unnamed_100
	.align		8
        /*0328*/ 	.dword	__unnamed_101
	.align		8
        /*0330*/ 	.dword	__unnamed_102
	.align		8
        /*0338*/ 	.dword	__unnamed_103
	.align		8
        /*0340*/ 	.dword	__unnamed_104
	.align		8
        /*0348*/ 	.dword	__unnamed_105
	.align		8
        /*0350*/ 	.dword	__unnamed_106
	.align		8
        /*0358*/ 	.dword	__unnamed_107
	.align		8
        /*0360*/ 	.dword	__unnamed_108
	.align		8
        /*0368*/ 	.dword	__unnamed_109
	.align		8
        /*0370*/ 	.dword	__unnamed_110
	.align		8
        /*0378*/ 	.dword	__unnamed_111
	.align		8
        /*0380*/ 	.dword	__unnamed_112
	.align		8
        /*0388*/ 	.dword	__unnamed_113
	.align		8
        /*0390*/ 	.dword	__unnamed_114
	.align		8
        /*0398*/ 	.dword	__unnamed_115
	.align		8
        /*03a0*/ 	.dword	__unnamed_116
	.align		8
        /*03a8*/ 	.dword	__unnamed_117
	.align		8
        /*03b0*/ 	.dword	__unnamed_118
	.align		8
        /*03b8*/ 	.dword	__unnamed_119
	.align		8
        /*03c0*/ 	.dword	__unnamed_120
	.align		8
        /*03c8*/ 	.dword	__unnamed_121
	.align		8
        /*03d0*/ 	.dword	__unnamed_122
	.align		8
        /*03d8*/ 	.dword	__unnamed_123
	.align		8
        /*03e0*/ 	.dword	__unnamed_124
	.align		8
        /*03e8*/ 	.dword	__unnamed_125
	.align		8
        /*03f0*/ 	.dword	__unnamed_126
	.align		8
        /*03f8*/ 	.dword	__unnamed_127
	.align		8
        /*0400*/ 	.dword	__unnamed_128
	.align		8
        /*0408*/ 	.dword	__unnamed_129
	.align		8
        /*0410*/ 	.dword	__unnamed_130
	.align		8
        /*0418*/ 	.dword	__unnamed_131
	.align		8
        /*0420*/ 	.dword	__unnamed_132
	.align		8
        /*0428*/ 	.dword	__unnamed_133
	.align		8
        /*0430*/ 	.dword	__unnamed_134
	.align		8
        /*0438*/ 	.dword	__unnamed_135
	.align		8
        /*0440*/ 	.dword	__unnamed_136
	.align		8
        /*0448*/ 	.dword	__unnamed_137
	.align		8
        /*0450*/ 	.dword	__unnamed_138
	.align		8
        /*0458*/ 	.dword	__unnamed_139
	.align		8
        /*0460*/ 	.dword	__unnamed_140
	.align		8
        /*0468*/ 	.dword	__unnamed_141
	.align		8
        /*0470*/ 	.dword	__unnamed_142
	.align		8
        /*0478*/ 	.dword	__unnamed_143
	.align		8
        /*0480*/ 	.dword	__unnamed_144
	.align		8
        /*0488*/ 	.dword	__unnamed_145
	.align		8
        /*0490*/ 	.dword	_ZN57_INTERNAL_d26a0b13_21_ReduceMomentKernel_cu_7dd49032_30274cuda3std3__45__cpo5beginE
	.align		8
        /*0498*/ 	.dword	_ZN57_INTERNAL_d26a0b13_21_ReduceMomentKernel_cu_7dd49032_30274cuda3std3__45__cpo3endE
	.align		8
        /*04a0*/ 	.dword	_ZN57_INTERNAL_d26a0b13_21_ReduceMomentKernel_cu_7dd49032_30274cuda3std3__45__cpo6cbeginE
	.align		8
        /*04a8*/ 	.dword	_ZN57_INTERNAL_d26a0b13_21_ReduceMomentKernel_cu_7dd49032_30274cuda3std3__45__cpo4cendE
	.align		8
        /*04b0*/ 	.dword	_ZN57_INTERNAL_d26a0b13_21_ReduceMomentKernel_cu_7dd49032_30274cuda3std3__45__cpo6rbeginE
	.align		8
        /*04b8*/ 	.dword	_ZN57_INTERNAL_d26a0b13_21_ReduceMomentKernel_cu_7dd49032_30274cuda3std3__45__cpo4rendE
	.align		8
        /*04c0*/ 	.dword	_ZN57_INTERNAL_d26a0b13_21_ReduceMomentKernel_cu_7dd49032_30274cuda3std3__45__cpo7crbeginE
	.align		8
        /*04c8*/ 	.dword	_ZN57_INTERNAL_d26a0b13_21_ReduceMomentKernel_cu_7dd49032_30274cuda3std3__45__cpo5crendE
	.align		8
        /*04d0*/ 	.dword	_ZN57_INTERNAL_d26a0b13_21_ReduceMomentKernel_cu_7dd49032_30274cuda3std3__459_GLOBAL__N__d26a0b13_21_ReduceMomentKernel_cu_7dd49032_30276ignoreE
	.align		8
        /*04d8*/ 	.dword	_ZN57_INTERNAL_d26a0b13_21_ReduceMomentKernel_cu_7dd49032_30274cuda3std3__419piecewise_constructE
	.align		8
        /*04e0*/ 	.dword	_ZN57_INTERNAL_d26a0b13_21_ReduceMomentKernel_cu_7dd49032_30274cuda3std3__48in_placeE
	.align		8
        /*04e8*/ 	.dword	_ZN57_INTERNAL_d26a0b13_21_ReduceMomentKernel_cu_7dd49032_30274cuda3std3__420unreachable_sentinelE
	.align		8
        /*04f0*/ 	.dword	_ZN57_INTERNAL_d26a0b13_21_ReduceMomentKernel_cu_7dd49032_30274cuda3std6ranges3__45__cpo4swapE
	.align		8
        /*04f8*/ 	.dword	_ZN57_INTERNAL_d26a0b13_21_ReduceMomentKernel_cu_7dd49032_30274cuda3std6ranges3__45__cpo9iter_moveE
	.align		8
        /*0500*/ 	.dword	_ZN57_INTERNAL_d26a0b13_21_ReduceMomentKernel_cu_7dd49032_30274cuda3std6ranges3__45__cpo5beginE
	.align		8
        /*0508*/ 	.dword	_ZN57_INTERNAL_d26a0b13_21_ReduceMomentKernel_cu_7dd49032_30274cuda3std6ranges3__45__cpo3endE
	.align		8
        /*0510*/ 	.dword	_ZN57_INTERNAL_d26a0b13_21_ReduceMomentKernel_cu_7dd49032_30274cuda3std6ranges3__45__cpo6cbeginE
	.align		8
        /*0518*/ 	.dword	_ZN57_INTERNAL_d26a0b13_21_ReduceMomentKernel_cu_7dd49032_30274cuda3std6ranges3__45__cpo4cendE
	.align		8
        /*0520*/ 	.dword	_ZN57_INTERNAL_d26a0b13_21_ReduceMomentKernel_cu_7dd49032_30274cuda3std6ranges3__45__cpo7advanceE
	.align		8
        /*0528*/ 	.dword	_ZN57_INTERNAL_d26a0b13_21_ReduceMomentKernel_cu_7dd49032_30274cuda3std6ranges3__45__cpo9iter_swapE
	.align		8
        /*0530*/ 	.dword	_ZN57_INTERNAL_d26a0b13_21_ReduceMomentKernel_cu_7dd49032_30274cuda3std6ranges3__45__cpo4nextE
	.align		8
        /*0538*/ 	.dword	_ZN57_INTERNAL_d26a0b13_21_ReduceMomentKernel_cu_7dd49032_30274cuda3std6ranges3__45__cpo4prevE
	.align		8
        /*0540*/ 	.dword	_ZN57_INTERNAL_d26a0b13_21_ReduceMomentKernel_cu_7dd49032_30274cuda3std6ranges3__45__cpo4dataE
	.align		8
        /*0548*/ 	.dword	_ZN57_INTERNAL_d26a0b13_21_ReduceMomentKernel_cu_7dd49032_30274cuda3std6ranges3__45__cpo5cdataE
	.align		8
        /*0550*/ 	.dword	_ZN57_INTERNAL_d26a0b13_21_ReduceMomentKernel_cu_7dd49032_30274cuda3std6ranges3__45__cpo4sizeE
	.align		8
        /*0558*/ 	.dword	_ZN57_INTERNAL_d26a0b13_21_ReduceMomentKernel_cu_7dd49032_30274cuda3std6ranges3__45__cpo5ssizeE
	.align		8
        /*0560*/ 	.dword	_ZN57_INTERNAL_d26a0b13_21_ReduceMomentKernel_cu_7dd49032_30274cuda3std6ranges3__45__cpo8distanceE
	.align		8
        /*0568*/ 	.dword	_ZN57_INTERNAL_d26a0b13_21_ReduceMomentKernel_cu_7dd49032_30276thrust24THRUST_300001_SM_1030_NS6system6detail10sequential3seqE
	.align		8
        /*0570*/ 	.dword	$str$6
	.align		8
        /*0578*/ 	.dword	$str$7
	.align		8
        /*0580*/ 	.dword	$str$8
	.align		8
        /*0588*/ 	.dword	$str$9
	.align		8
        /*0590*/ 	.dword	$str$10
	.align		8
        /*0598*/ 	.dword	$str$11


//--------------------- .text._ZN2at6native13reduce_kernelILi512ELi1ENS0_8ReduceOpIN3c107complexIfEENS0_7MeanOpsIS5_S5_fS5_EEjS5_Li4ELi4EEEEEvT1_ --------------------------
	.section	.text._ZN2at6native13reduce_kernelILi512ELi1ENS0_8ReduceOpIN3c107complexIfEENS0_7MeanOpsIS5_S5_fS5_EEjS5_Li4ELi4EEEEEvT1_,"ax",@progbits
	.align	128
        .global         _ZN2at6native13reduce_kernelILi512ELi1ENS0_8ReduceOpIN3c107complexIfEENS0_7MeanOpsIS5_S5_fS5_EEjS5_Li4ELi4EEEEEvT1_
        .type           _ZN2at6native13reduce_kernelILi512ELi1ENS0_8ReduceOpIN3c107complexIfEENS0_7MeanOpsIS5_S5_fS5_EEjS5_Li4ELi4EEEEEvT1_,@function
        .size           _ZN2at6native13reduce_kernelILi512ELi1ENS0_8ReduceOpIN3c107complexIfEENS0_7MeanOpsIS5_S5_fS5_EEjS5_Li4ELi4EEEEEvT1_,(.L_x_7262 - _ZN2at6native13reduce_kernelILi512ELi1ENS0_8ReduceOpIN3c107complexIfEENS0_7MeanOpsIS5_S5_fS5_EEjS5_Li4ELi4EEEEEvT1_)
        .other          _ZN2at6native13reduce_kernelILi512ELi1ENS0_8ReduceOpIN3c107complexIfEENS0_7MeanOpsIS5_S5_fS5_EEjS5_Li4ELi4EEEEEvT1_,@"STO_CUDA_ENTRY STV_DEFAULT"
_ZN2at6native13reduce_kernelILi512ELi1ENS0_8ReduceOpIN3c107complexIfEENS0_7MeanOpsIS5_S5_fS5_EEjS5_Li4ELi4EEEEEvT1_:
.text._ZN2at6native13reduce_kernelILi512ELi1ENS0_8ReduceOpIN3c107complexIfEENS0_7MeanOpsIS5_S5_fS5_EEjS5_Li4ELi4EEEEEvT1_:
[----:B------:R-:W0:Y:S01]  /*0000*/  LDC R1, c[0x0][0x37c] ;  /* 0x0000df00ff017b82 */ /* 0x000e220000000800 */
[----:B------:R-:W1:Y:S01]  /*0010*/  S2R R12, SR_TID.X ;  /* 0x00000000000c7919 */ /* 0x000e620000002100 */
[----:B------:R-:W1:Y:S06]  /*0020*/  LDCU.64 UR28, c[0x0][0x3b0] ;  /* 0x00007600ff1c77ac */ /* 0x000e6c0008000a00 */
[----:B------:R-:W2:Y:S01]  /*0030*/  S2UR UR5, SR_CTAID.X ;  /* 0x00000000000579c3 */ /* 0x000ea20000002500 */
[----:B0-----:R-:W-:Y:S01]  /*0040*/  IADD3 R1, PT, PT, R1, -0x8, RZ ;  /* 0xfffffff801017810 */ /* 0x001fe20007ffe0ff */
[----:B------:R-:W0:Y:S01]  /*0050*/  S2R R6, SR_TID.Y ;  /* 0x0000000000067919 */ /* 0x000e220000002200 */
[----:B------:R-:W0:Y:S01]  /*0060*/  LDCU UR6, c[0x0][0x3b8] ;  /* 0x00007700ff0677ac */ /* 0x000e220008000800 */
[----:B------:R-:W-:Y:S01]  /*0070*/  MOV R10, R8 ;  /* 0x00000008000a7202 */ /* 0x000fe20000000f00 */
[----:B------:R-:W3:Y:S01]  /*0080*/  S2R R5, SR_CTAID.Y ;  /* 0x0000000000057919 */ /* 0x000ee20000002600 */
[----:B------:R-:W4:Y:S02]  /*0090*/  LDCU UR4, c[0x0][0x564] ;  /* 0x0000ac80ff0477ac */ /* 0x000f240008000800 */
[----:B------:R-:W2:Y:S01]  /*00a0*/  LDC R0, c[0x0][0x3a0] ;  /* 0x0000e800ff007b82 */ /* 0x000ea20000000800 */
[----:B------:R-:W5:Y:S01]  /*00b0*/  LDCU.64 UR26, c[0x0][0x3a8] ;  /* 0x00007500ff1a77ac */ /* 0x000f620008000a00 */
[----:B----4-:R-:W-:Y:S01]  /*00c0*/  UISETP.NE.AND UP0, UPT, UR4, URZ, UPT ;  /* 0x000000ff0400728c */ /* 0x010fe2000bf05270 */
[----:B-1----:R-:W-:-:S02]  /*00d0*/  IMAD R3, R12, UR29, RZ ;  /* 0x0000001d0c037c24 */ /* 0x002fc4000f8e02ff */
[----:B-----5:R-:W-:Y:S02]  /*00e0*/  IMAD R7, R12, UR26, RZ ;  /* 0x0000001a0c077c24 */ /* 0x020fe4000f8e02ff */
[C---:B0-----:R-:W-:Y:S02]  /*00f0*/  IMAD R3, R6.reuse, UR6, R3 ;  /* 0x0000000606037c24 */ /* 0x041fe4000f8e0203 */
[----:B------:R-:W-:Y:S02]  /*0100*/  IMAD R4, R6, UR27, R7 ;  /* 0x0000001b06047c24 */ /* 0x000fe4000f8e0207 */
[----:B--2---:R-:W-:Y:S02]  /*0110*/  IMAD R9, R0, UR5, R3 ;  /* 0x0000000500097c24 */ /* 0x004fe4000f8e0203 */
[----:B------:R-:W-:Y:S02]  /*0120*/  HFMA2 R0, -RZ, RZ, 0, 0 ;  /* 0x00000000ff007431 */ /* 0x000fe400000001ff */
[----:B---3--:R-:W-:-:S02]  /*0130*/  IMAD R4, R5, UR28, R4 ;  /* 0x0000001c05047c24 */ /* 0x008fc4000f8e0204 */
[----:B------:R-:W-:Y:S01]  /*0140*/  IMAD.MOV.U32 R11, RZ, RZ, R9 ;  /* 0x000000ffff0b7224 */ /* 0x000fe200078e0009 */
[----:B------:R0:W-:Y:S01]  /*0150*/  STL [R1+0x4], R9 ;  /* 0x0000040901007387 */ /* 0x0001e20000100800 */
[----:B------:R-:W-:Y:S05]  /*0160*/  BRA.U !UP0, `(.L_x_0) ;  /* 0x0000001108587547 */ /* 0x000fea000b800000 */
[----:B------:R-:W1:Y:S01]  /*0170*/  LDCU.64 UR6, c[0x0][0x568] ;  /* 0x0000ad00ff0677ac */ /* 0x000e620008000a00 */
[----:B------:R-:W-:Y:S01]  /*0180*/  MOV R10, RZ ;  /* 0x000000ff000a7202 */ /* 0x000fe20000000f00 */
[----:B------:R-:W2:Y:S04]  /*0190*/  LDCU UR5, c[0x0][0x570] ;  /* 0x0000ae00ff0577ac */ /* 0x000ea80008000800 */
[----:B------:R3:W-:Y:S01]  /*01a0*/  STL.64 [R1], R10 ;  /* 0x0000000a01007387 */ /* 0x0007e20000100a00 */
[----:B------:R-:W4:Y:S01]  /*01b0*/  LDCU UR8, c[0x0][0x698] ;  /* 0x0000d300ff0877ac */ /* 0x000f220008000800 */
[----:B------:R-:W-:-:S04]  /*01c0*/  UIADD3 UR4, UPT, UPT, UR4, -0x1, URZ ;  /* 0xffffffff04047890 */ /* 0x000fc8000fffe0ff */
[----:B------:R-:W-:Y:S01]  /*01d0*/  UISETP.NE.AND UP0, UPT, UR4, URZ, UPT ;  /* 0x000000ff0400728c */ /* 0x000fe2000bf05270 */
[----:B-1----:R-:W-:-:S05]  /*01e0*/  IMAD.HI.U32 R2, R11, UR7, R10 ;  /* 0x000000070b027c27 */ /* 0x002fca000f8e000a */
[----:B--2---:R-:W-:-:S05]  /*01f0*/  SHF.R.U32.HI R3, RZ, UR5, R2 ;  /* 0x00000005ff037c19 */ /* 0x004fca0008011602 */
[----:B------:R-:W-:-:S04]  /*0200*/  IMAD.MOV R0, RZ, RZ, -R3 ;  /* 0x000000ffff007224 */ /* 0x000fc800078e0a03 */
[----:B------:R-:W-:-:S04]  /*0210*/  IMAD R0, R0, UR6, R11 ;  /* 0x0000000600007c24 */ /* 0x000fc8000f8e020b */
[----:B----4-:R-:W-:Y:S01]  /*0220*/  IMAD R0, R0, UR8, RZ ;  /* 0x0000000800007c24 */ /* 0x010fe2000f8e02ff */
[----:B---3--:R-:W-:Y:S06]  /*0230*/  BRA.U !UP0, `(.L_x_0) ;  /* 0x0000001108247547 */ /* 0x008fec000b800000 */
[----:B------:R-:W1:Y:S01]  /*0240*/  LDCU.64 UR6, c[0x0][0x578] ;  /* 0x0000af00ff0677ac */ /* 0x000e620008000a00 */
[----:B------:R-:W-:Y:S01]  /*0250*/  MOV R2, RZ ;  /* 0x000000ff00027202 */ /* 0x000fe20000000f00 */
[----:B------:R-:W-:Y:S01]  /*0260*/  UISETP.LT.U32.AND UP0, UPT, UR4, 0x18, UPT ;  /* 0x000000180400788c */ /* 0x000fe2000bf01070 */
[----:B------:R-:W2:Y:S03]  /*0270*/  LDCU UR5, c[0x0][0x574] ;  /* 0x0000ae80ff0577ac */ /* 0x000ea60008000800 */
[----:B------:R-:W-:-:S04]  /*0280*/  USEL UR4, UR4, 0x18, UP0 ;  /* 0x0000001804047887 */ /* 0x000fc80008000000 */
[----:B------:R-:W-:Y:S01]  /*0290*/  UIADD3 UR4, UPT, UPT, UR4, 0x1, URZ ;  /* 0x0000000104047890 */ /* 0x000fe2000fffe0ff */
[----:B-1----:R-:W-:Y:S01]  /*02a0*/  IMAD.HI.U32 R8, R3, UR6, R2 ;  /* 0x0000000603087c27 */ /* 0x002fe2000f8e0002 */
[----:B------:R-:W1:Y:S04]  /*02b0*/  LDCU UR6, c[0x0][0x6a0] ;  /* 0x0000d400ff0677ac */ /* 0x000e680008000800 */
[----:B0-----:R-:W-:Y:S01]  /*02c0*/  SHF.R.U32.HI R9, RZ, UR7, R8 ;  /* 0x00000007ff097c19 */ /* 0x001fe20008011608 */
[----:B------:R-:W-:-:S03]  /*02d0*/  UISETP.NE.AND UP0, UPT, UR4, 0x2, UPT ;  /* 0x000000020400788c */ /* 0x000fc6000bf05270 */
[----:B------:R-:W-:-:S05]  /*02e0*/  IADD3 R2, PT, PT, -R9, RZ, RZ ;  /* 0x000000ff09027210 */ /* 0x000fca0007ffe1ff */
[----:B--2---:R-:W-:-:S04]  /*02f0*/  IMAD R3, R2, UR5, R3 ;  /* 0x0000000502037c24 */ /* 0x004fc8000f8e0203 */
[----:B-1----:R-:W-:Y:S01]  /*0300*/  IMAD R0, R3, UR6, R0 ;  /* 0x0000000603007c24 */ /* 0x002fe2000f8e0200 */
[----:B------:R-:W-:Y:S06]  /*0310*/  BRA.U !UP0, `(.L_x_0) ;  /* 0x0000000d08ec7547 */ /* 0x000fec000b800000 */
[----:B------:R-:W0:Y:S01]  /*0320*/  LDCU.64 UR6, c[0x0][0x580] ;  /* 0x0000b000ff0677ac */ /* 0x000e220008000a00 */
[----:B------:R-:W-:Y:S01]  /*0330*/  IMAD.MOV.U32 R8, RZ, RZ, RZ ;  /* 0x000000ffff087224 */ /* 0x000fe200078e00ff */
[----:B------:R-:W1:Y:S01]  /*0340*/  LDCU UR5, c[0x0][0x588] ;  /* 0x0000b100ff0577ac */ /* 0x000e620008000800 */
[----:B------:R-:W2:Y:S01]  /*0350*/  LDCU UR8, c[0x0][0x6a8] ;  /* 0x0000d500ff0877ac */ /* 0x000ea20008000800 */
[----:B------:R-:W-:Y:S01]  /*0360*/  UISETP.NE.AND UP0, UPT, UR4, 0x3, UPT ;  /* 0x000000030400788c */ /* 0x000fe2000bf05270 */
[----:B0-----:R-:W-:-:S05]  /*0370*/  IMAD.HI.U32 R2, R9, UR7, R8 ;  /* 0x0000000709027c27 */ /* 0x001fca000f8e0008 */
[----:B-1----:R-:W-:-:S04]  /*0380*/  SHF.R.U32.HI R3, RZ, UR5, R2 ;  /* 0x00000005ff037c19 */ /* 0x002fc80008011602 */
[----:B------:R-:W-:-:S05]  /*0390*/  IADD3 R7, PT, PT, -R3, RZ, RZ ;  /* 0x000000ff03077210 */ /* 0x000fca0007ffe1ff */
[----:B------:R-:W-:-:S04]  /*03a0*/  IMAD R9, R7, UR6, R9 ;  /* 0x0000000607097c24 */ /* 0x000fc8000f8e0209 */
[----:B--2---:R-:W-:Y:S01]  /*03b0*/  IMAD R0, R9, UR8, R0 ;  /* 0x0000000809007c24 */ /* 0x004fe2000f8e0200 */
[----:B------:R-:W-:Y:S06]  /*03c0*/  BRA.U !UP0, `(.L_x_0) ;  /* 0x0000000d08c07547 */ /* 0x000fec000b800000 */
[----:B------:R-:W0:Y:S01]  /*03d0*/  LDCU.64 UR6, c[0x0][0x590] ;  /* 0x0000b200ff0677ac */ /* 0x000e220008000a00 */
[----:B------:R-:W-:Y:S01]  /*03e0*/  HFMA2 R2, -RZ, RZ, 0, 0 ;  /* 0x00000000ff027431 */ /* 0x000fe200000001ff */
[----:B------:R-:W1:Y:S01]  /*03f0*/  LDCU UR5, c[0x0][0x58c] ;  /* 0x0000b180ff0577ac */ /* 0x000e620008000800 */
[----:B------:R-:W2:Y:S01]  /*0400*/  LDCU UR8, c[0x0][0x6b0] ;  /* 0x0000d600ff0877ac */ /* 0x000ea20008000800 */
[----:B------:R-:W-:Y:S02]  /*0410*/  UISETP.NE.AND UP0, UPT, UR4, 0x4, UPT ;  /* 0x000000040400788c */ /* 0x000fe4000bf05270 */
[----:B0-----:R-:W-:-:S05]  /*0420*/  IMAD.HI.U32 R8, R3, UR6, R2 ;  /* 0x0000000603087c27 */ /* 0x001fca000f8e0002 */
[----:B------:R-:W-:-:S05]  /*0430*/  SHF.R.U32.HI R9, RZ, UR7, R8 ;  /* 0x00000007ff097c19 */ /* 0x000fca0008011608 */
[----:B------:R-:W-:-:S04]  /*0440*/  IMAD.MOV R2, RZ, RZ, -R9 ;  /* 0x000000ffff027224 */ /* 0x000fc800078e0a09 */
[----:B-1----:R-:W-:-:S04]  /*0450*/  IMAD R3, R2, UR5, R3 ;  /* 0x0000000502037c24 */ /* 0x002fc8000f8e0203 */
[----:B--2---:R-:W-:Y:S01]  /*0460*/  IMAD R0, R3, UR8, R0 ;  /* 0x0000000803007c24 */ /* 0x004fe2000f8e0200 */
[----:B------:R-:W-:Y:S06]  /*0470*/  BRA.U !UP0, `(.L_x_0) ;  /* 0x0000000d08947547 */ /* 0x000fec000b800000 */
[----:B------:R-:W0:Y:S01]  /*0480*/  LDCU.64 UR6, c[0x0][0x598] ;  /* 0x0000b300ff0677ac */ /* 0x000e220008000a00 */
[----:B------:R-:W-:Y:S01]  /*0490*/  MOV R8, RZ ;  /* 0x000000ff00087202 */ /* 0x000fe20000000f00 */
[----:B------:R-:W1:Y:S01]  /*04a0*/  LDCU UR5, c[0x0][0x5a0] ;  /* 0x0000b400ff0577ac */ /* 0x000e620008000800 */
[----:B------:R-:W2:Y:S01]  /*04b0*/  LDCU UR8, c[0x0][0x6b8] ;  /* 0x0000d700ff0877ac */ /* 0x000ea20008000800 */
[----:B------:R-:W-:Y:S02]  /*04c0*/  UISETP.NE.AND UP0, UPT, UR4, 0x5, UPT ;  /* 0x000000050400788c */ /* 0x000fe4000bf05270 */
[----:B0-----:R-:W-:-:S05]  /*04d0*/  IMAD.HI.U32 R2, R9, UR7, R8 ;  /* 0x0000000709027c27 */ /* 0x001fca000f8e0008 */
[----:B-1----:R-:W-:-:S04]  /*04e0*/  SHF.R.U32.HI R3, RZ, UR5, R2 ;  /* 0x00000005ff037c19 */ /* 0x002fc80008011602 */
[----:B------:R-:W-:-:S05]  /*04f0*/  IADD3 R7, PT, PT, -R3, RZ, RZ ;  /* 0x000000ff03077210 */ /* 0x000fca0007ffe1ff */
[----:B------:R-:W-:-:S04]  /*0500*/  IMAD R9, R7, UR6, R9 ;  /* 0x0000000607097c24 */ /* 0x000fc8000f8e0209 */
[----:B--2---:R-:W-:Y:S01]  /*0510*/  IMAD R0, R9, UR8, R0 ;  /* 0x0000000809007c24 */ /* 0x004fe2000f8e0200 */
[----:B------:R-:W-:Y:S06]  /*0520*/  BRA.U !UP0, `(.L_x_0) ;  /* 0x0000000d08687547 */ /* 0x000fec000b800000 */
[----:B------:R-:W0:Y:S01]  /*0530*/  LDCU.64 UR6, c[0x0][0x5a8] ;  /* 0x0000b500ff0677ac */ /* 0x000e220008000a00 */
[----:B------:R-:W-:Y:S01]  /*0540*/  IMAD.MOV.U32 R2, RZ, RZ, RZ ;  /* 0x000000ffff027224 */ /* 0x000fe200078e00ff */
[----:B------:R-:W1:Y:S01]  /*0550*/  LDCU UR5, c[0x0][0x5a4] ;  /* 0x0000b480ff0577ac */ /* 0x000e620008000800 */
[----:B------:R-:W2:Y:S01]  /*0560*/  LDCU UR8, c[0x0][0x6c0] ;  /* 0x0000d800ff0877ac */ /* 0x000ea20008000800 */
[----:B------:R-:W-:Y:S01]  /*0570*/  UISETP.NE.AND UP0, UPT, UR4, 0x6, UPT ;  /* 0x000000060400788c */ /* 0x000fe2000bf05270 */
[----:B0-----:R-:W-:-:S05]  /*0580*/  IMAD.HI.U32 R8, R3, UR6, R2 ;  /* 0x0000000603087c27 */ /* 0x001fca000f8e0002 */
[----:B------:R-:W-:-:S04]  /*0590*/  SHF.R.U32.HI R9, RZ, UR7, R8 ;  /* 0x00000007ff097c19 */ /* 0x000fc80008011608 */
[----:B------:R-:W-:-:S05]  /*05a0*/  IADD3 R2, PT, PT, -R9, RZ, RZ ;  /* 0x000000ff09027210 */ /* 0x000fca0007ffe1ff */
        /* <DEDUP_REMOVED lines=9> */
[----:B-1----:R-:W-:-:S05]  /*0640*/  SHF.R.U32.HI R3, RZ, UR5, R2 ;  /* 0x00000005ff037c19 */ /* 0x002fca0008011602 */
[----:B------:R-:W-:-:S04]  /*0650*/  IMAD.MOV R7, RZ, RZ, -R3 ;  /* 0x000000ffff077224 */ /* 0x000fc800078e0a03 */
        /* <DEDUP_REMOVED lines=9> */
[----:B------:R-:W-:-:S04]  /*06f0*/  SHF.R.U32.HI R9, RZ, UR7, R8 ;  /* 0x00000007ff097c19 */ /* 0x000fc80008011608 */
[----:B------:R-:W-:-:S05]  /*0700*/  IADD3 R2, PT, PT, -R9, RZ, RZ ;  /* 0x000000ff09027210 */ /* 0x000fca0007ffe1ff */
[----:B-1----:R-:W-:-:S04]  /*0710*/  IMAD R3, R2, UR5, R3 ;  /* 0x0000000502037c24 */ /* 0x002fc8000f8e0203 */
        /* <DEDUP_REMOVED lines=181> */
[----:B------:R-:W2:Y:S03]  /*1270*/  LDCU UR5, c[0x0][0x758] ;  /* 0x0000eb00ff0577ac */ /* 0x000ea60008000800 */
[----:B0-----:R-:W-:-:S05]  /*1280*/  IMAD.HI.U32 R2, R9, UR7, R8 ;  /* 0x0000000709027c27 */ /* 0x001fca000f8e0008 */
[----:B-1----:R-:W-:-:S05]  /*1290*/  SHF.R.U32.HI R2, RZ, UR4, R2 ;  /* 0x00000004ff027c19 */ /* 0x002fca0008011602 */
[----:B------:R-:W-:-:S04]  /*12a0*/  IMAD.MOV R3, RZ, RZ, -R2 ;  /* 0x000000ffff037224 */ /* 0x000fc800078e0a02 */
[----:B------:R-:W-:-:S04]  /*12b0*/  IMAD R9, R3, UR6, R9 ;  /* 0x0000000603097c24 */ /* 0x000fc8000f8e0209 */
[----:B--2---:R-:W-:-:S07]  /*12c0*/  IMAD R0, R9, UR5, R0 ;  /* 0x0000000509007c24 */ /* 0x004fce000f8e0200 */
.L_x_0:
[----:B------:R-:W1:Y:S01]  /*12d0*/  LDCU UR5, c[0x0][0x394] ;  /* 0x00007280ff0577ac */ /* 0x000e620008000800 */
[----:B------:R-:W-:Y:S01]  /*12e0*/  BSSY.RECONVERGENT B0, `(.L_x_1) ;  /* 0x00009eb000007945 */ /* 0x000fe20003800200 */
[----:B0-----:R-:W-:Y:S01]  /*12f0*/  CS2R R8, SRZ ;  /* 0x0000000000087805 */ /* 0x001fe2000001ff00 */
[----:B------:R-:W0:Y:S01]  /*1300*/  LDCU UR4, c[0x0][0x398] ;  /* 0x00007300ff0477ac */ /* 0x000e220008000800 */
[----:B------:R-:W2:Y:S01]  /*1310*/  LDCU.64 UR36, c[0x0][0x358] ;  /* 0x00006b00ff2477ac */ /* 0x000ea20008000a00 */
[----:B-1----:R-:W-:-:S04]  /*1320*/  MOV R20, UR5 ;  /* 0x0000000500147c02 */ /* 0x002fc80008000f00 */
[----:B------:R-:W-:-:S04]  /*1330*/  ISETP.GE.U32.AND P0, PT, R4, R20, PT ;  /* 0x000000140400720c */ /* 0x000fc80003f06070 */
[----:B0-----:R-:W-:-:S13]  /*1340*/  ISETP.GE.U32.OR P0, PT, R11, UR4, P0 ;  /* 0x000000040b007c0c */ /* 0x001fda0008706470 */
[----:B--2---:R-:W-:Y:S05]  /*1350*/  @P0 BRA `(.L_x_2) ;  /* 0x0000009c008c0947 */ /* 0x004fea0003800000 */
[----:B------:R-:W0:Y:S01]  /*1360*/  LDCU.U8 UR6, c[0x0][0x3c8] ;  /* 0x00007900ff0677ac */ /* 0x000e220008000000 */
[----:B------:R-:W1:Y:S01]  /*1370*/  LDCU.64 UR4, c[0x0][0x760] ;  /* 0x0000ec00ff0477ac */ /* 0x000e620008000a00 */
[----:B0-----:R-:W-:Y:S01]  /*1380*/  UISETP.NE.AND UP0, UPT, UR6, URZ, UPT ;  /* 0x000000ff0600728c */ /* 0x001fe2000bf05270 */
[----:B-1----:R-:W-:-:S04]  /*1390*/  IADD3 R16, P0, PT, R0, UR4, RZ ;  /* 0x0000000400107c10 */ /* 0x002fc8000ff1e0ff */
[----:B------:R-:W-:Y:S01]  /*13a0*/  IADD3.X R17, PT, PT, RZ, UR5, RZ, P0, !PT ;  /* 0x00000005ff117c10 */ /* 0x000fe200087fe4ff */
[----:B------:R-:W-:-:S03]  /*13b0*/  IMAD.MOV.U32 R2, RZ, RZ, R16 ;  /* 0x000000ffff027224 */ /* 0x000fc600078e0010 */
[----:B------:R-:W-:Y:S01]  /*13c0*/  MOV R3, R17 ;  /* 0x0000001100037202 */ /* 0x000fe20000000f00 */
[----:B------:R-:W-:Y:S06]  /*13d0*/  BRA.U !UP0, `(.L_x_3) ;  /* 0x0000000508607547 */ /* 0x000fec000b800000 */
[----:B------:R-:W0:Y:S01]  /*13e0*/  LDC R17, c[0x0][0x388] ;  /* 0x0000e200ff117b82 */ /* 0x000e220000000800 */
[----:B------:R-:W1:Y:S01]  /*13f0*/  LDCU UR4, c[0x0][0x394] ;  /* 0x00007280ff0477ac */ /* 0x000e620008000800 */
[----:B------:R-:W-:Y:S01]  /*1400*/  SHF.R.U32.HI R16, RZ, 0x3, R16 ;  /* 0x00000003ff107819 */ /* 0x000fe20000011610 */
[----:B------:R-:W-:Y:S03]  /*1410*/  BSSY.RECONVERGENT B1, `(.L_x_4) ;  /* 0x0000024000017945 */ /* 0x000fe60003800200 */
[----:B------:R-:W-:Y:S02]  /*1420*/  LOP3.LUT P0, R11, R16, 0x3, RZ, 0xc0, !PT ;  /* 0x00000003100b7812 */ /* 0x000fe4000780c0ff */
[----:B------:R-:W2:Y:S01]  /*1430*/  LDC R18, c[0x0][0x38c] ;  /* 0x0000e300ff127b82 */ /* 0x000ea20000000800 */
[----:B-1----:R-:W-:Y:S01]  /*1440*/  MOV R0, UR4 ;  /* 0x0000000400007c02 */ /* 0x002fe20008000f00 */
[----:B0-----:R-:W-:Y:S01]  /*1450*/  IMAD.MOV.U32 R15, RZ, RZ, R17 ;  /* 0x000000ffff0f7224 */ /* 0x001fe200078e0011 */
[----:B------:R-:W-:-:S02]  /*1460*/  MOV R13, R17 ;  /* 0x00000011000d7202 */ /* 0x000fc40000000f00 */
[----:B--2---:R-:W-:Y:S01]  /*1470*/  MOV R14, R18 ;  /* 0x00000012000e7202 */ /* 0x004fe20000000f00 */
[----:B------:R-:W-:-:S05]  /*1480*/  IMAD.MOV.U32 R16, RZ, RZ, R18 ;  /* 0x000000ffff107224 */ /* 0x000fca00078e0012 */
[----:B------:R-:W-:Y:S05]  /*1490*/  @!P0 BRA `(.L_x_5) ;  /* 0x00000000006c8947 */ /* 0x000fea0003800000 */
[C---:B------:R-:W-:Y:S01]  /*14a0*/  ISETP.GT.U32.AND P0, PT, R12.reuse, 0x3, PT ;  /* 0x000000030c00780c */ /* 0x040fe20003f04070 */
[----:B------:R-:W-:Y:S01]  /*14b0*/  BSSY.RECONVERGENT B2, `(.L_x_6) ;  /* 0x0000016000027945 */ /* 0x000fe20003800200 */
[----:B------:R-:W-:Y:S01]  /*14c0*/  IADD3 R7, PT, PT, -R11, RZ, RZ ;  /* 0x000000ff0b077210 */ /* 0x000fe20007ffe1ff */
[----:B------:R-:W-:Y:S01]  /*14d0*/  IMAD.MOV.U32 R16, RZ, RZ, R18 ;  /* 0x000000ffff107224 */ /* 0x000fe200078e0012 */
[----:B------:R-:W-:Y:S02]  /*14e0*/  ISETP.LT.U32.OR P0, PT, R12, R11, P0 ;  /* 0x0000000b0c00720c */ /* 0x000fe40000701470 */
[----:B------:R-:W-:Y:S01]  /*14f0*/  MOV R13, R17 ;  /* 0x00000011000d7202 */ /* 0x000fe20000000f00 */
[----:B------:R-:W-:-:S10]  /*1500*/  IMAD.WIDE R2, R7, 0x8, R2 ;  /* 0x0000000807027825 */ /* 0x000fd400078e0202 */
[----:B------:R-:W-:Y:S05]  /*1510*/  @P0 BRA `(.L_x_7) ;  /* 0x00000000003c0947 */ /* 0x000fea0003800000 */
[----:B------:R-:W-:Y:S02]  /*1520*/  ISETP.NE.AND P0, PT, RZ, UR27, PT ;  /* 0x0000001bff007c0c */ /* 0x000fe4000bf05270 */
[----:B------:R-:W-:Y:S02]  /*1530*/  ISETP.NE.AND P1, PT, R6, RZ, PT ;  /* 0x000000ff0600720c */ /* 0x000fe40003f25270 */
[----:B------:R-:W-:Y:S02]  /*1540*/  MOV R13, R17 ;  /* 0x00000011000d7202 */ /* 0x000fe40000000f00 */
[----:B------:R-:W-:-:S09]  /*1550*/  MOV R16, R18 ;  /* 0x0000001200107202 */ /* 0x000fd20000000f00 */
[----:B------:R-:W-:Y:S05]  /*1560*/  @P0 BRA P1, `(.L_x_7) ;  /* 0x0000000000280947 */ /* 0x000fea0000800000 */
[----:B------:R-:W-:Y:S01]  /*1570*/  ISETP.NE.AND P0, PT, RZ, UR28, PT ;  /* 0x0000001cff007c0c */ /* 0x000fe2000bf05270 */
[----:B------:R-:W-:Y:S01]  /*1580*/  IMAD.MOV.U32 R13, RZ, RZ, R17 ;  /* 0x000000ffff0d7224 */ /* 0x000fe200078e0011 */
[----:B------:R-:W-:Y:S02]  /*1590*/  ISETP.NE.AND P1, PT, R5, RZ, PT ;  /* 0x000000ff0500720c */ /* 0x000fe40003f25270 */
[----:B------:R-:W-:-:S11]  /*15a0*/  MOV R16, R18 ;  /* 0x0000001200107202 */ /* 0x000fd60000000f00 */
[----:B------:R-:W-:Y:S05]  /*15b0*/  @P0 BRA P1, `(.L_x_7) ;  /* 0x0000000000140947 */ /* 0x000fea0000800000 */
[----:B------:R-:W-:Y:S01]  /*15c0*/  IMAD.WIDE.U32 R8, R12, 0x8, R2 ;  /* 0x000000080c087825 */ /* 0x000fe200078e0002 */
[----:B------:R-:W0:Y:S05]  /*15d0*/  LDCU.64 UR4, c[0x0][0x388] ;  /* 0x00007100ff0477ac */ /* 0x000e2a0008000a00 */
[----:B------:R-:W0:Y:S02]  /*15e0*/  LDG.E.64 R8, desc[UR36][R8.64] ;  /* 0x0000002408087981 */ /* 0x000e24000c1e1b00 */
[----:B0-----:R-:W-:Y:S01]  /*15f0*/  FADD.FTZ R13, R8, UR4 ;  /* 0x00000004080d7e21 */ /* 0x001fe20008010000 */
[----:B------:R-:W-:-:S07]  /*1600*/  FADD.FTZ R16, R9, UR5 ;  /* 0x0000000509107e21 */ /* 0x000fce0008010000 */
.L_x_7:
[----:B------:R-:W-:Y:S05]  /*1610*/  BSYNC.RECONVERGENT B2 ;  /* 0x0000000000027941 */ /* 0x000fea0003800200 */
.L_x_6:
[----:B------:R-:W-:Y:S02]  /*1620*/  IADD3 R2, P0, PT, R2, 0x20, RZ ;  /* 0x0000002002027810 */ /* 0x000fe40007f1e0ff */
[----:B------:R-:W-:Y:S02]  /*1630*/  IADD3 R0, PT, PT, R11, -0x4, R20 ;  /* 0xfffffffc0b007810 */ /* 0x000fe40007ffe014 */
[----:B------:R-:W-:-:S09]  /*1640*/  IADD3.X R3, PT, PT, RZ, R3, RZ, P0, !PT ;  /* 0x00000003ff037210 */ /* 0x000fd200007fe4ff */
.L_x_5:
[----:B------:R-:W-:Y:S05]  /*1650*/  BSYNC.RECONVERGENT B1 ;  /* 0x0000000000017941 */ /* 0x000fea0003800200 */
.L_x_4:
[----:B------:R-:W-:Y:S01]  /*1660*/  LEA R7, R4, 0x3, 0x2 ;  /* 0x0000000304077811 */ /* 0x000fe200078e10ff */
[----:B------:R-:W-:Y:S01]  /*1670*/  BSSY.RECONVERGENT B1, `(.L_x_8) ;  /* 0x000001c000017945 */ /* 0x000fe20003800200 */
[----:B------:R-:W-:Y:S01]  /*1680*/  ISETP.NE.AND P0, PT, RZ, UR27, PT ;  /* 0x0000001bff007c0c */ /* 0x000fe2000bf05270 */
[----:B------:R-:W-:Y:S01]  /*1690*/  IMAD.MOV.U32 R19, RZ, RZ, R18 ;  /* 0x000000ffff137224 */ /* 0x000fe200078e0012 */
[----:B------:R-:W-:Y:S02]  /*16a0*/  ISETP.GE.U32.AND P2, PT, R7, R0, PT ;  /* 0x000000000700720c */ /* 0x000fe40003f46070 */
[----:B------:R-:W-:Y:S02]  /*16b0*/  ISETP.NE.AND P1, PT, RZ, UR28, PT ;  /* 0x0000001cff007c0c */ /* 0x000fe4000bf25270 */
[----:B------:R-:W-:Y:S02]  /*16c0*/  ISETP.NE.AND P0, PT, R6, RZ, P0 ;  /* 0x000000ff0600720c */ /* 0x000fe40000705270 */
[----:B------:R-:W-:-:S02]  /*16d0*/  ISETP.NE.AND P1, PT, R5, RZ, P1 ;  /* 0x000000ff0500720c */ /* 0x000fc40000f25270 */
[----:B------:R-:W-:Y:S02]  /*16e0*/  MOV R20, R17 ;  /* 0x0000001100147202 */ /* 0x000fe40000000f00 */
[----:B------:R-:W-:-:S03]  /*16f0*/  PLOP3.LUT P0, PT, P0, P1, PT, 0xf8, 0x8f ;  /* 0x00000000008f781c */ /* 0x000fc60000703f70 */
[----:B------:R-:W-:Y:S10]  /*1700*/  @P2 BRA `(.L_x_9) ;  /* 0x0000000000482947 */ /* 0x000ff40003800000 */
[----:B------:R-:W-:Y:S01]  /*1710*/  MOV R21, R4 ;  /* 0x0000000400157202 */ /* 0x000fe20000000f00 */
[----:B------:R-:W-:Y:S01]  /*1720*/  IMAD.MOV.U32 R19, RZ, RZ, R18 ;  /* 0x000000ffff137224 */ /* 0x000fe200078e0012 */
[----:B------:R-:W-:-:S07]  /*1730*/  MOV R20, R17 ;  /* 0x0000001100147202 */ /* 0x000fce0000000f00 */
.L_x_10:
[C---:B------:R-:W-:Y:S01]  /*1740*/  IMAD.WIDE.U32 R4, R21.reuse, 0x20, R2 ;  /* 0x0000002015047825 */ /* 0x040fe200078e0002 */
[----:B------:R-:W0:Y:S05]  /*1750*/  LDCU UR4, c[0x0][0x39c] ;  /* 0x00007380ff0477ac */ /* 0x000e2a0008000800 */
[----:B------:R-:W2:Y:S01]  /*1760*/  LDG.E.ENL2.256 R8, R4, desc[UR36][R4.64] ;  /* 0xfe0000240404797e */ /* 0x000ea20008121908 */
[----:B0-----:R-:W-:-:S04]  /*1770*/  IADD3 R21, PT, PT, R21, UR4, RZ ;  /* 0x0000000415157c10 */ /* 0x001fc8000fffe0ff */
[----:B------:R-:W-:-:S04]  /*1780*/  LEA R23, R21, 0x3, 0x2 ;  /* 0x0000000315177811 */ /* 0x000fc800078e10ff */
[----:B------:R-:W-:Y:S01]  /*1790*/  ISETP.GE.U32.AND P1, PT, R23, R0, PT ;  /* 0x000000001700720c */ /* 0x000fe20003f26070 */
[----:B--2---:R-:W-:Y:S01]  /*17a0*/  FADD.FTZ R13, R4, R13 ;  /* 0x0000000d040d7221 */ /* 0x004fe20000010000 */
[----:B------:R-:W-:Y:S01]  /*17b0*/  FADD.FTZ R16, R5, R16 ;  /* 0x0000001005107221 */ /* 0x000fe20000010000 */
[----:B------:R-:W-:Y:S01]  /*17c0*/  FADD.FTZ R20, R6, R20 ;  /* 0x0000001406147221 */ /* 0x000fe20000010000 */
[----:B------:R-:W-:Y:S01]  /*17d0*/  FADD.FTZ R19, R7, R19 ;  /* 0x0000001307137221 */ /* 0x000fe20000010000 */
[----:B------:R-:W-:Y:S01]  /*17e0*/  FADD.FTZ R17, R8, R17 ;  /* 0x0000001108117221 */ /* 0x000fe20000010000 */
[----:B------:R-:W-:Y:S01]  /*17f0*/  FADD.FTZ R18, R9, R18 ;  /* 0x0000001209127221 */ /* 0x000fe20000010000 */
[----:B------:R-:W-:Y:S01]  /*1800*/  FADD.FTZ R15, R10, R15 ;  /* 0x0000000f0a0f7221 */ /* 0x000fe20000010000 */
[----:B------:R-:W-:-:S05]  /*1810*/  FADD.FTZ R14, R11, R14 ;  /* 0x0000000e0b0e7221 */ /* 0x000fca0000010000 */
[----:B------:R-:W-:Y:S05]  /*1820*/  @!P1 BRA `(.L_x_10) ;  /* 0xfffffffc00c49947 */ /* 0x000fea000383ffff */
.L_x_9:
[----:B------:R-:W-:Y:S05]  /*1830*/  BSYNC.RECONVERGENT B1 ;  /* 0x0000000000017941 */ /* 0x000fea0003800200 */
.L_x_8:
[----:B------:R-:W-:Y:S04]  /*1840*/  BSSY.RECONVERGENT B1, `(.L_x_11) ;  /* 0x000000a000017945 */ /* 0x000fe80003800200 */
[----:B------:R-:W-:Y:S05]  /*1850*/  @P0 BRA `(.L_x_12) ;  /* 0x0000000000200947 */ /* 0x000fea0003800000 */
[----:B------:R-:W-:-:S05]  /*1860*/  LOP3.LUT R5, R0, 0xfffffffc, RZ, 0xc0, !PT ;  /* 0xfffffffc00057812 */ /* 0x000fca00078ec0ff */
[----:B------:R-:W-:-:S05]  /*1870*/  IMAD.IADD R5, R5, 0x1, R12 ;  /* 0x0000000105057824 */ /* 0x000fca00078e020c */
[----:B------:R-:W-:-:S13]  /*1880*/  ISETP.GE.U32.AND P0, PT, R5, R0, PT ;  /* 0x000000000500720c */ /* 0x000fda0003f06070 */
[----:B------:R-:W-:Y:S05]  /*1890*/  @P0 BRA `(.L_x_12) ;  /* 0x0000000000100947 */ /* 0x000fea0003800000 */
[----:B------:R-:W-:-:S06]  /*18a0*/  IMAD.WIDE R2, R5, 0x8, R2 ;  /* 0x0000000805027825 */ /* 0x000fcc00078e0202 */
[----:B------:R-:W2:Y:S02]  /*18b0*/  LDG.E.64 R2, desc[UR36][R2.64] ;  /* 0x0000002402027981 */ /* 0x000ea4000c1e1b00 */
[----:B--2---:R-:W-:Y:S01]  /*18c0*/  FADD.FTZ R13, R13, R2 ;  /* 0x000000020d0d7221 */ /* 0x004fe20000010000 */
[----:B------:R-:W-:-:S07]  /*18d0*/  FADD.FTZ R16, R16, R3 ;  /* 0x0000000310107221 */ /* 0x000fce0000010000 */
.L_x_12:
[----:B------:R-:W-:Y:S05]  /*18e0*/  BSYNC.RECONVERGENT B1 ;  /* 0x0000000000017941 */ /* 0x000fea0003800200 */
.L_x_11:
[----:B------:R-:W-:Y:S01]  /*18f0*/  FADD.FTZ R20, R20, R13 ;  /* 0x0000000d14147221 */ /* 0x000fe20000010000 */
[----:B------:R-:W-:-:S03]  /*1900*/  FADD.FTZ R19, R19, R16 ;  /* 0x0000001013137221 */ /* 0x000fc60000010000 */
[----:B------:R-:W-:Y:S01]  /*1910*/  FADD.FTZ R20, R20, R17 ;  /* 0x0000001114147221 */ /* 0x000fe20000010000 */
[----:B------:R-:W-:-:S03]  /*1920*/  FADD.FTZ R19, R19, R18 ;  /* 0x0000001213137221 */ /* 0x000fc60000010000 */
[----:B------:R-:W-:Y:S01]  /*1930*/  FADD.FTZ R8, R20, R15 ;  /* 0x0000000f14087221 */ /* 0x000fe20000010000 */
[----:B------:R-:W-:Y:S01]  /*1940*/  FADD.FTZ R9, R19, R14 ;  /* 0x0000000e13097221 */ /* 0x000fe20000010000 */
[----:B------:R-:W-:Y:S06]  /*1950*/  BRA `(.L_x_2) ;  /* 0x00000098000c7947 */ /* 0x000fec0003800000 */
.L_x_3:
[----:B------:R-:W0:Y:S08]  /*1960*/  LDC R21, c[0x0][0x500] ;  /* 0x00014000ff157b82 */ /* 0x000e300000000800 */
[----:B------:R-:W1:Y:S01]  /*1970*/  LDC R7, c[0x0][0x3d0] ;  /* 0x0000f400ff077b82 */ /* 0x000e620000000800 */
[----:B0-----:R-:W-:-:S04]  /*1980*/  SHF.R.U32.HI R21, RZ, 0x3, R21 ;  /* 0x00000003ff157819 */ /* 0x001fc80000011615 */
[----:B------:R-:W-:-:S04]  /*1990*/  ISETP.NE.AND P0, PT, R21, 0x1, PT ;  /* 0x000000011500780c */ /* 0x000fc80003f05270 */
[----:B-1----:R-:W-:-:S13]  /*19a0*/  ISETP.NE.OR P0, PT, R7, 0x1, P0 ;  /* 0x000000010700780c */ /* 0x002fda0000705670 */
[----:B------:R-:W-:Y:S05]  /*19b0*/  @P0 BRA `(.L_x_13) ;  /* 0x0000000400780947 */ /* 0x000fea0003800000 */
[----:B------:R-:W0:Y:S01]  /*19c0*/  LDC R21, c[0x0][0x39c] ;  /* 0x0000e700ff157b82 */ /* 0x000e220000000800 */
[----:B------:R-:W-:Y:S01]  /*19d0*/  BSSY.RECONVERGENT B1, `(.L_x_14) ;  /* 0x000002e000017945 */ /* 0x000fe20003800200 */
[----:B------:R-:W-:Y:S02]  /*19e0*/  MOV R0, R4 ;  /* 0x0000000400007202 */ /* 0x000fe40000000f00 */
[----:B------:R-:W-:Y:S02]  /*19f0*/  CS2R R16, SRZ ;  /* 0x0000000000107805 */ /* 0x000fe4000001ff00 */
[----:B------:R-:W-:Y:S02]  /*1a00*/  CS2R R18, SRZ ;  /* 0x0000000000127805 */ /* 0x000fe4000001ff00 */
[----:B------:R-:W-:Y:S02]  /*1a10*/  CS2R R12, SRZ ;  /* 0x00000000000c7805 */ /* 0x000fe4000001ff00 */
[----:B------:R-:W-:Y:S01]  /*1a20*/  CS2R R14, SRZ ;  /* 0x00000000000e7805 */ /* 0x000fe2000001ff00 */
[----:B------:R-:W1:Y:S08]  /*1a30*/  LDC R6, c[0x0][0x388] ;  /* 0x0000e200ff067b82 */ /* 0x000e700000000800 */
[----:B------:R-:W2:Y:S01]  /*1a40*/  LDC R10, c[0x0][0x38c] ;  /* 0x0000e300ff0a7b82 */ /* 0x000ea20000000800 */
[----:B0-----:R-:W-:-:S05]  /*1a50*/  IMAD R5, R21, 0x3, R4 ;  /* 0x0000000315057824 */ /* 0x001fca00078e0204 */
[----:B------:R-:W-:Y:S02]  /*1a60*/  ISETP.GE.U32.AND P0, PT, R5, R20, PT ;  /* 0x000000140500720c */ /* 0x000fe40003f06070 */
[-C--:B-1----:R-:W-:Y:S01]  /*1a70*/  MOV R5, R6.reuse ;  /* 0x0000000600057202 */ /* 0x082fe20000000f00 */
[----:B------:R-:W-:Y:S01]  /*1a80*/  IMAD.MOV.U32 R7, RZ, RZ, R6 ;  /* 0x000000ffff077224 */ /* 0x000fe200078e0006 */
[----:B------:R-:W-:Y:S02]  /*1a90*/  MOV R8, R6 ;  /* 0x0000000600087202 */ /* 0x000fe40000000f00 */
[-C--:B--2---:R-:W-:Y:S01]  /*1aa0*/  MOV R9, R10.reuse ;  /* 0x0000000a00097202 */ /* 0x084fe20000000f00 */
[----:B------:R-:W-:Y:S01]  /*1ab0*/  IMAD.MOV.U32 R11, RZ, RZ, R10 ;  /* 0x000000ffff0b7224 */ /* 0x000fe200078e000a */
[----:B------:R-:W-:-:S05]  /*1ac0*/  MOV R4, R10 ;  /* 0x0000000a00047202 */ /* 0x000fca0000000f00 */
[----:B------:R-:W-:Y:S05]  /*1ad0*/  @P0 BRA `(.L_x_15) ;  /* 0x0000000000740947 */ /* 0x000fea0003800000 */
[----:B------:R-:W-:Y:S01]  /*1ae0*/  BSSY.RECONVERGENT B2, `(.L_x_15) ;  /* 0x000001c000027945 */ /* 0x000fe20003800200 */
[----:B------:R-:W-:Y:S01]  /*1af0*/  MOV R11, R10 ;  /* 0x0000000a000b7202 */ /* 0x000fe20000000f00 */
[----:B------:R-:W-:Y:S01]  /*1b00*/  IMAD.MOV.U32 R4, RZ, RZ, R10 ;  /* 0x000000ffff047224 */ /* 0x000fe200078e000a */
[-C--:B------:R-:W-:Y:S02]  /*1b10*/  MOV R7, R6.reuse ;  /* 0x0000000600077202 */ /* 0x080fe40000000f00 */
[----:B------:R-:W-:-:S07]  /*1b20*/  MOV R8, R6 ;  /* 0x0000000600087202 */ /* 0x000fce0000000f00 */
.L_x_16:
[C---:B------:R-:W-:Y:S02]  /*1b30*/  IMAD.IADD R12, R0.reuse, 0x1, R21 ;  /* 0x00000001000c7824 */ /* 0x040fe400078e0215 */
[----:B------:R-:W-:-:S03]  /*1b40*/  IMAD.WIDE.U32 R14, R0, 0x8, R2 ;  /* 0x00000008000e7825 */ /* 0x000fc600078e0002 */
[CC--:B------:R-:W-:Y:S01]  /*1b50*/  IADD3 R18, PT, PT, R12.reuse, R21.reuse, RZ ;  /* 0x000000150c127210 */ /* 0x0c0fe20007ffe0ff */
[--C-:B------:R-:W-:Y:S02]  /*1b60*/  IMAD.WIDE.U32 R12, R12, 0x8, R2.reuse ;  /* 0x000000080c0c7825 */ /* 0x100fe400078e0002 */
[----:B------:R-:W2:Y:S01]  /*1b70*/  LDG.E.64 R14, desc[UR36][R14.64] ;  /* 0x000000240e0e7981 */ /* 0x000ea2000c1e1b00 */
[C---:B------:R-:W-:Y:S01]  /*1b80*/  IADD3 R0, PT, PT, R18.reuse, R21, RZ ;  /* 0x0000001512007210 */ /* 0x040fe20007ffe0ff */
[--C-:B------:R-:W-:Y:S02]  /*1b90*/  IMAD.WIDE.U32 R18, R18, 0x8, R2.reuse ;  /* 0x0000000812127825 */ /* 0x100fe400078e0002 */
[----:B------:R-:W3:Y:S02]  /*1ba0*/  LDG.E.64 R12, desc[UR36][R12.64] ;  /* 0x000000240c0c7981 */ /* 0x000ee4000c1e1b00 */
[C---:B------:R-:W-:Y:S02]  /*1bb0*/  IMAD.WIDE.U32 R16, R0.reuse, 0x8, R2 ;  /* 0x0000000800107825 */ /* 0x040fe400078e0002 */
[----:B------:R-:W4:Y:S04]  /*1bc0*/  LDG.E.64 R18, desc[UR36][R18.64] ;  /* 0x0000002412127981 */ /* 0x000f28000c1e1b00 */
[----:B------:R-:W5:Y:S01]  /*1bd0*/  LDG.E.64 R16, desc[UR36][R16.64] ;  /* 0x0000002410107981 */ /* 0x000f62000c1e1b00 */
[----:B------:R-:W-:-:S04]  /*1be0*/  IMAD.IADD R0, R0, 0x1, R21 ;  /* 0x0000000100007824 */ /* 0x000fc800078e0215 */
[----:B------:R-:W-:-:S05]  /*1bf0*/  IMAD R23, R21, 0x3, R0 ;  /* 0x0000000315177824 */ /* 0x000fca00078e0200 */
[----:B------:R-:W-:Y:S01]  /*1c00*/  ISETP.GE.U32.AND P0, PT, R23, R20, PT ;  /* 0x000000141700720c */ /* 0x000fe20003f06070 */
[----:B--2---:R-:W-:Y:S01]  /*1c10*/  FADD.FTZ R8, R14, R8 ;  /* 0x000000080e087221 */ /* 0x004fe20000010000 */
[----:B------:R-:W-:Y:S01]  /*1c20*/  FADD.FTZ R4, R15, R4 ;  /* 0x000000040f047221 */ /* 0x000fe20000010000 */
[----:B---3--:R-:W-:Y:S01]  /*1c30*/  FADD.FTZ R7, R12, R7 ;  /* 0x000000070c077221 */ /* 0x008fe20000010000 */
[----:B------:R-:W-:Y:S01]  /*1c40*/  FADD.FTZ R11, R13, R11 ;  /* 0x0000000b0d0b7221 */ /* 0x000fe20000010000 */
[----:B----4-:R-:W-:Y:S01]  /*1c50*/  FADD.FTZ R6, R18, R6 ;  /* 0x0000000612067221 */ /* 0x010fe20000010000 */
[----:B------:R-:W-:Y:S01]  /*1c60*/  FADD.FTZ R10, R19, R10 ;  /* 0x0000000a130a7221 */ /* 0x000fe20000010000 */
[----:B-----5:R-:W-:Y:S01]  /*1c70*/  FADD.FTZ R5, R16, R5 ;  /* 0x0000000510057221 */ /* 0x020fe20000010000 */
[----:B------:R-:W-:-:S05]  /*1c80*/  FADD.FTZ R9, R17, R9 ;  /* 0x0000000911097221 */ /* 0x000fca0000010000 */
[----:B------:R-:W-:Y:S05]  /*1c90*/  @!P0 BRA `(.L_x_16) ;  /* 0xfffffffc00a48947 */ /* 0x000fea000383ffff */
[----:B------:R-:W-:Y:S05]  /*1ca0*/  BSYNC.RECONVERGENT B2 ;  /* 0x0000000000027941 */ /* 0x000fea0003800200 */
.L_x_15:
[----:B------:R-:W-:Y:S05]  /*1cb0*/  BSYNC.RECONVERGENT B1 ;  /* 0x0000000000017941 */ /* 0x000fea0003800200 */
.L_x_14:
[----:B------:R-:W-:Y:S01]  /*1cc0*/  ISETP.GE.U32.AND P0, PT, R0, R20, PT ;  /* 0x000000140000720c */ /* 0x000fe20003f06070 */
[----:B------:R-:W-:-:S12]  /*1cd0*/  BSSY.RECONVERGENT B1, `(.L_x_17) ;  /* 0x0000012000017945 */ /* 0x000fd80003800200 */
[----:B------:R-:W-:Y:S05]  /*1ce0*/  @P0 BRA `(.L_x_18) ;  /* 0x0000000000400947 */ /* 0x000fea0003800000 */
[----:B------:R-:W-:-:S06]  /*1cf0*/  IMAD.WIDE.U32 R14, R0, 0x8, R2 ;  /* 0x00000008000e7825 */ /* 0x000fcc00078e0002 */
[----:B------:R-:W5:Y:S01]  /*1d00*/  LDG.E.64 R14, desc[UR36][R14.64] ;  /* 0x000000240e0e7981 */ /* 0x000f62000c1e1b00 */
[----:B------:R-:W-:-:S04]  /*1d10*/  IADD3 R23, PT, PT, R0, R21, RZ ;  /* 0x0000001500177210 */ /* 0x000fc80007ffe0ff */
[----:B------:R-:W-:-:S13]  /*1d20*/  ISETP.GE.U32.AND P1, PT, R23, R20, PT ;  /* 0x000000141700720c */ /* 0x000fda0003f26070 */
[----:B------:R-:W-:Y:S05]  /*1d30*/  @P1 BRA `(.L_x_18) ;  /* 0x00000000002c1947 */ /* 0x000fea0003800000 */
[----:B------:R-:W-:-:S06]  /*1d40*/  IMAD.WIDE.U32 R12, R23, 0x8, R2 ;  /* 0x00000008170c7825 */ /* 0x000fcc00078e0002 */
[----:B------:R-:W5:Y:S01]  /*1d50*/  LDG.E.64 R12, desc[UR36][R12.64] ;  /* 0x000000240c0c7981 */ /* 0x000f62000c1e1b00 */
[----:B------:R-:W-:-:S04]  /*1d60*/  IADD3 R23, PT, PT, R23, R21, RZ ;  /* 0x0000001517177210 */ /* 0x000fc80007ffe0ff */
[----:B------:R-:W-:-:S13]  /*1d70*/  ISETP.GE.U32.AND P1, PT, R23, R20, PT ;  /* 0x000000141700720c */ /* 0x000fda0003f26070 */
[----:B------:R-:W-:Y:S05]  /*1d80*/  @P1 BRA `(.L_x_18) ;  /* 0x0000000000181947 */ /* 0x000fea0003800000 */
[C---:B------:R-:W-:Y:S02]  /*1d90*/  IMAD.IADD R25, R23.reuse, 0x1, R21 ;  /* 0x0000000117197824 */ /* 0x040fe400078e0215 */
[----:B------:R-:W-:-:S03]  /*1da0*/  IMAD.WIDE.U32 R18, R23, 0x8, R2 ;  /* 0x0000000817127825 */ /* 0x000fc600078e0002 */
[----:B------:R-:W-:-:S03]  /*1db0*/  ISETP.GE.U32.AND P1, PT, R25, R20, PT ;  /* 0x000000141900720c */ /* 0x000fc60003f26070 */
[----:B------:R-:W5:Y:S10]  /*1dc0*/  LDG.E.64 R18, desc[UR36][R18.64] ;  /* 0x0000002412127981 */ /* 0x000f74000c1e1b00 */
[----:B------:R-:W-:-:S05]  /*1dd0*/  @!P1 IMAD.WIDE.U32 R2, R25, 0x8, R2 ;  /* 0x0000000819029825 */ /* 0x000fca00078e0002 */
[----:B------:R0:W5:Y:S02]  /*1de0*/  @!P1 LDG.E.64 R16, desc[UR36][R2.64] ;  /* 0x0000002402109981 */ /* 0x000164000c1e1b00 */
.L_x_18:
[----:B------:R-:W-:Y:S05]  /*1df0*/  BSYNC.RECONVERGENT B1 ;  /* 0x0000000000017941 */ /* 0x000fea0003800200 */
.L_x_17:
[----:B------:R-:W-:Y:S04]  /*1e00*/  BSSY.RECONVERGENT B1, `(.L_x_19) ;  /* 0x0000012000017945 */ /* 0x000fe80003800200 */
[----:B------:R-:W-:Y:S05]  /*1e10*/  @P0 BRA `(.L_x_20) ;  /* 0x0000000000400947 */ /* 0x000fea0003800000 */
[----:B------:R-:W-:Y:S01]  /*1e20*/  IADD3 R0, PT, PT, R0, R21, RZ ;  /* 0x0000001500007210 */ /* 0x000fe20007ffe0ff */
[----:B-----5:R-:W-:Y:S01]  /*1e30*/  FADD.FTZ R8, R8, R14 ;  /* 0x0000000e08087221 */ /* 0x020fe20000010000 */
[----:B------:R-:W-:Y:S02]  /*1e40*/  FADD.FTZ R4, R4, R15 ;  /* 0x0000000f04047221 */ /* 0x000fe40000010000 */
[----:B------:R-:W-:-:S13]  /*1e50*/  ISETP.GE.U32.AND P0, PT, R0, R20, PT ;  /* 0x000000140000720c */ /* 0x000fda0003f06070 */
[----:B------:R-:W-:Y:S05]  /*1e60*/  @P0 BRA `(.L_x_20) ;  /* 0x00000000002c0947 */ /* 0x000fea0003800000 */
[----:B------:R-:W-:Y:S01]  /*1e70*/  IADD3 R0, PT, PT, R0, R21, RZ ;  /* 0x0000001500007210 */ /* 0x000fe20007ffe0ff */
[----:B------:R-:W-:Y:S01]  /*1e80*/  FADD.FTZ R7, R7, R12 ;  /* 0x0000000c07077221 */ /* 0x000fe20000010000 */
[----:B------:R-:W-:Y:S02]  /*1e90*/  FADD.FTZ R11, R11, R13 ;  /* 0x0000000d0b0b7221 */ /* 0x000fe40000010000 */
[----:B------:R-:W-:-:S13]  /*1ea0*/  ISETP.GE.U32.AND P0, PT, R0, R20, PT ;  /* 0x000000140000720c */ /* 0x000fda0003f06070 */
[----:B------:R-:W-:Y:S05]  /*1eb0*/  @P0 BRA `(.L_x_20) ;  /* 0x0000000000180947 */ /* 0x000fea0003800000 */
[----:B------:R-:W-:Y:S02]  /*1ec0*/  IMAD.IADD R21, R0, 0x1, R21 ;  /* 0x0000000100157824 */ /* 0x000fe400078e0215 */
[----:B------:R-:W-:Y:S01]  /*1ed0*/  FADD.FTZ R6, R6, R18 ;  /* 0x0000001206067221 */ /* 0x000fe20000010000 */
[----:B------:R-:W-:Y:S02]  /*1ee0*/  FADD.FTZ R10, R10, R19 ;  /* 0x000000130a0a7221 */ /* 0x000fe40000010000 */
[----:B------:R-:W-:-:S13]  /*1ef0*/  ISETP.GE.U32.AND P0, PT, R21, R20, PT ;  /* 0x000000141500720c */ /* 0x000fda0003f06070 */
[----:B------:R-:W-:Y:S01]  /*1f00*/  @!P0 FADD.FTZ R5, R5, R16 ;  /* 0x0000001005058221 */ /* 0x000fe20000010000 */
[----:B------:R-:W-:-:S07]  /*1f10*/  @!P0 FADD.FTZ R9, R9, R17 ;  /* 0x0000001109098221 */ /* 0x000fce0000010000 */
.L_x_20:
[----:B------:R-:W-:Y:S05]  /*1f20*/  BSYNC.RECONVERGENT B1 ;  /* 0x0000000000017941 */ /* 0x000fea0003800200 */
.L_x_19:
[----:B------:R-:W-:Y:S01]  /*1f30*/  FADD.FTZ R7, R8, R7 ;  /* 0x0000000708077221 */ /* 0x000fe20000010000 */
[----:B------:R-:W-:-:S03]  /*1f40*/  FADD.FTZ R11, R4, R11 ;  /* 0x0000000b040b7221 */ /* 0x000fc60000010000 */
[----:B------:R-:W-:Y:S01]  /*1f50*/  FADD.FTZ R6, R7, R6 ;  /* 0x0000000607067221 */ /* 0x000fe20000010000 */
[----:B------:R-:W-:-:S03]  /*1f60*/  FADD.FTZ R10, R11, R10 ;  /* 0x0000000a0b0a7221 */ /* 0x000fc60000010000 */
[----:B------:R-:W-:Y:S01]  /*1f70*/  FADD.FTZ R8, R6, R5 ;  /* 0x0000000506087221 */ /* 0x000fe20000010000 */
[----:B------:R-:W-:Y:S01]  /*1f80*/  FADD.FTZ R9, R10, R9 ;  /* 0x000000090a097221 */ /* 0x000fe20000010000 */
[----:B------:R-:W-:Y:S06]  /*1f90*/  BRA `(.L_x_2) ;  /* 0x00000090007c7947 */ /* 0x000fec0003800000 */
.L_x_13:
[----:B------:R-:W-:-:S13]  /*1fa0*/  ISETP.NE.AND P0, PT, R7, 0x1, PT ;  /* 0x000000010700780c */ /* 0x000fda0003f05270 */
        /* <DEDUP_REMOVED lines=24> */
.L_x_24:
[----:B------:R-:W-:Y:S02]  /*2130*/  IMAD.IADD R12, R0, 0x1, R22 ;  /* 0x00000001000c7824 */ /* 0x000fe400078e0216 */
[C---:B------:R-:W-:Y:S02]  /*2140*/  IMAD R15, R21.reuse, R0, RZ ;  /* 0x00000000150f7224 */ /* 0x040fe400078e02ff */
[----:B------:R-:W-:Y:S01]  /*2150*/  IMAD R13, R21, R12, RZ ;  /* 0x0000000c150d7224 */ /* 0x000fe200078e02ff */
[----:B------:R-:W-:Y:S01]  /*2160*/  IADD3 R16, PT, PT, R12, R22, RZ ;  /* 0x000000160c107210 */ /* 0x000fe20007ffe0ff */
[----:B------:R-:W-:-:S03]  /*2170*/  IMAD.WIDE.U32 R14, R15, 0x8, R2 ;  /* 0x000000080f0e7825 */ /* 0x000fc600078e0002 */
[----:B------:R-:W-:Y:S01]  /*2180*/  IADD3 R0, PT, PT, R16, R22, RZ ;  /* 0x0000001610007210 */ /* 0x000fe20007ffe0ff */
[----:B------:R-:W-:Y:S02]  /*2190*/  IMAD R19, R21, R16, RZ ;  /* 0x0000001015137224 */ /* 0x000fe400078e02ff */
[--C-:B------:R-:W-:Y:S01]  /*21a0*/  IMAD.WIDE.U32 R12, R13, 0x8, R2.reuse ;  /* 0x000000080d0c7825 */ /* 0x100fe200078e0002 */
[----:B------:R-:W2:Y:S03]  /*21b0*/  LDG.E.64 R14, desc[UR36][R14.64] ;  /* 0x000000240e0e7981 */ /* 0x000ea6000c1e1b00 */
[----:B------:R-:W-:Y:S02]  /*21c0*/  IMAD R17, R21, R0, RZ ;  /* 0x0000000015117224 */ /* 0x000fe400078e02ff */
[--C-:B------:R-:W-:Y:S01]  /*21d0*/  IMAD.WIDE.U32 R18, R19, 0x8, R2.reuse ;  /* 0x0000000813127825 */ /* 0x100fe200078e0002 */
[----:B------:R-:W3:Y:S03]  /*21e0*/  LDG.E.64 R12, desc[UR36][R12.64] ;  /* 0x000000240c0c7981 */ /* 0x000ee6000c1e1b00 */
[----:B------:R-:W-:-:S02]  /*21f0*/  IMAD.WIDE.U32 R16, R17, 0x8, R2 ;  /* 0x0000000811107825 */ /* 0x000fc400078e0002 */
        /* <DEDUP_REMOVED lines=15> */
.L_x_23:
[----:B------:R-:W-:Y:S05]  /*22f0*/  BSYNC.RECONVERGENT B1 ;  /* 0x0000000000017941 */ /* 0x000fea0003800200 */
.L_x_22:
[----:B------:R-:W-:Y:S01]  /*2300*/  ISETP.GE.U32.AND P0, PT, R0, R20, PT ;  /* 0x000000140000720c */ /* 0x000fe20003f06070 */
[----:B------:R-:W-:-:S12]  /*2310*/  BSSY.RECONVERGENT B1, `(.L_x_25) ;  /* 0x0000016000017945 */ /* 0x000fd80003800200 */
[----:B------:R-:W-:Y:S05]  /*2320*/  @P0 BRA `(.L_x_26) ;  /* 0x0000000000500947 */ /* 0x000fea0003800000 */
[----:B------:R-:W-:-:S04]  /*2330*/  IMAD R15, R21, R0, RZ ;  /* 0x00000000150f7224 */ /* 0x000fc800078e02ff */
[----:B------:R-:W-:-:S06]  /*2340*/  IMAD.WIDE.U32 R14, R15, 0x8, R2 ;  /* 0x000000080f0e7825 */ /* 0x000fcc00078e0002 */
[----:B------:R-:W5:Y:S01]  /*2350*/  LDG.E.64 R14, desc[UR36][R14.64] ;  /* 0x000000240e0e7981 */ /* 0x000f62000c1e1b00 */
[----:B------:R-:W-:-:S04]  /*2360*/  IADD3 R23, PT, PT, R0, R22, RZ ;  /* 0x0000001600177210 */ /* 0x000fc80007ffe0ff */
[----:B------:R-:W-:-:S13]  /*2370*/  ISETP.GE.U32.AND P1, PT, R23, R20, PT ;  /* 0x000000141700720c */ /* 0x000fda0003f26070 */
[----:B------:R-:W-:Y:S05]  /*2380*/  @P1 BRA `(.L_x_26) ;  /* 0x0000000000381947 */ /* 0x000fea0003800000 */
[----:B------:R-:W-:-:S04]  /*2390*/  IMAD R13, R21, R23, RZ ;  /* 0x00000017150d7224 */ /* 0x000fc800078e02ff */
[----:B------:R-:W-:-:S06]  /*23a0*/  IMAD.WIDE.U32 R12, R13, 0x8, R2 ;  /* 0x000000080d0c7825 */ /* 0x000fcc00078e0002 */
[----:B------:R-:W5:Y:S01]  /*23b0*/  LDG.E.64 R12, desc[UR36][R12.64] ;  /* 0x000000240c0c7981 */ /* 0x000f62000c1e1b00 */
[----:B------:R-:W-:-:S04]  /*23c0*/  IADD3 R23, PT, PT, R23, R22, RZ ;  /* 0x0000001617177210 */ /* 0x000fc80007ffe0ff */
[----:B------:R-:W-:-:S13]  /*23d0*/  ISETP.GE.U32.AND P1, PT, R23, R20, PT ;  /* 0x000000141700720c */ /* 0x000fda0003f26070 */
[----:B------:R-:W-:Y:S05]  /*23e0*/  @P1 BRA `(.L_x_26) ;  /* 0x0000000000201947 */ /* 0x000fea0003800000 */
[----:B------:R-:W-:Y:S02]  /*23f0*/  IMAD.IADD R18, R23, 0x1, R22 ;  /* 0x0000000117127824 */ /* 0x000fe400078e0216 */
[----:B------:R-:W-:-:S03]  /*2400*/  IMAD R19, R21, R23, RZ ;  /* 0x0000001715137224 */ /* 0x000fc600078e02ff */
[----:B------:R-:W-:-:S13]  /*2410*/  ISETP.GE.U32.AND P1, PT, R18, R20, PT ;  /* 0x000000141200720c */ /* 0x000fda0003f26070 */
[----:B------:R-:W-:Y:S02]  /*2420*/  @!P1 IMAD R21, R21, R18, RZ ;  /* 0x0000001215159224 */ /* 0x000fe400078e02ff */
[----:B------:R-:W-:-:S04]  /*2430*/  IMAD.WIDE.U32 R18, R19, 0x8, R2 ;  /* 0x0000000813127825 */ /* 0x000fc800078e0002 */
[----:B------:R-:W-:Y:S02]  /*2440*/  @!P1 IMAD.WIDE.U32 R2, R21, 0x8, R2 ;  /* 0x0000000815029825 */ /* 0x000fe400078e0002 */
[----:B------:R-:W5:Y:S04]  /*2450*/  LDG.E.64 R18, desc[UR36][R18.64] ;  /* 0x0000002412127981 */ /* 0x000f68000c1e1b00 */
[----:B------:R0:W5:Y:S02]  /*2460*/  @!P1 LDG.E.64 R16, desc[UR36][R2.64] ;  /* 0x0000002402109981 */ /* 0x000164000c1e1b00 */
.L_x_26:
[----:B------:R-:W-:Y:S05]  /*2470*/  BSYNC.RECONVERGENT B1 ;  /* 0x0000000000017941 */ /* 0x000fea0003800200 */
.L_x_25:
[----:B------:R-:W-:Y:S04]  /*2480*/  BSSY.RECONVERGENT B1, `(.L_x_27) ;  /* 0x0000012000017945 */ /* 0x000fe80003800200 */
[----:B------:R-:W-:Y:S05]  /*2490*/  @P0 BRA `(.L_x_28) ;  /* 0x0000000000400947 */ /* 0x000fea0003800000 */
[----:B0-----:R-:W-:Y:S01]  /*24a0*/  IADD3 R3, PT, PT, R0, R22, RZ ;  /* 0x0000001600037210 */ /* 0x001fe20007ffe0ff */
        /* <DEDUP_REMOVED lines=15> */
.L_x_28:
[----:B------:R-:W-:Y:S05]  /*25a0*/  BSYNC.RECONVERGENT B1 ;  /* 0x0000000000017941 */ /* 0x000fea0003800200 */
.L_x_27:
[----:B------:R-:W-:Y:S01]  /*25b0*/  FADD.FTZ R7, R8, R7 ;  /* 0x0000000708077221 */ /* 0x000fe20000010000 */
[----:B------:R-:W-:-:S03]  /*25c0*/  FADD.FTZ R11, R4, R11 ;  /* 0x0000000b040b7221 */ /* 0x000fc60000010000 */
[----:B------:R-:W-:Y:S01]  /*25d0*/  FADD.FTZ R6, R7, R6 ;  /* 0x0000000607067221 */ /* 0x000fe20000010000 */
[----:B------:R-:W-:-:S03]  /*25e0*/  FADD.FTZ R10, R11, R10 ;  /* 0x0000000a0b0a7221 */ /* 0x000fc60000010000 */
[----:B------:R-:W-:Y:S01]  /*25f0*/  FADD.FTZ R8, R6, R5 ;  /* 0x0000000506087221 */ /* 0x000fe20000010000 */
[----:B------:R-:W-:Y:S01]  /*2600*/  FADD.FTZ R9, R10, R9 ;  /* 0x000000090a097221 */ /* 0x000fe20000010000 */
[----:B------:R-:W-:Y:S06]  /*2610*/  BRA `(.L_x_2) ;  /* 0x0000008800dc7947 */ /* 0x000fec0003800000 */
.L_x_21:
[----:B------:R-:W0:Y:S01]  /*2620*/  LDCU UR4, c[0x0][0x39c] ;  /* 0x00007380ff0477ac */ /* 0x000e220008000800 */
[----:B------:R-:W1:Y:S01]  /*2630*/  LDC R23, c[0x0][0x388] ;  /* 0x0000e200ff177b82 */ /* 0x000e620000000800 */
[----:B------:R-:W-:Y:S01]  /*2640*/  BSSY.RECONVERGENT B1, `(.L_x_29) ;  /* 0x0000418000017945 */ /* 0x000fe20003800200 */
[----:B------:R-:W-:Y:S02]  /*2650*/  MOV R2, R4 ;  /* 0x0000000400027202 */ /* 0x000fe40000000f00 */
[----:B------:R-:W-:Y:S02]  /*2660*/  CS2R R8, SRZ ;  /* 0x0000000000087805 */ /* 0x000fe4000001ff00 */
[----:B------:R-:W-:Y:S02]  /*2670*/  CS2R R18, SRZ ;  /* 0x0000000000127805 */ /* 0x000fe4000001ff00 */
[----:B------:R-:W-:Y:S02]  /*2680*/  CS2R R14, SRZ ;  /* 0x00000000000e7805 */ /* 0x000fe4000001ff00 */
[----:B------:R-:W-:Y:S01]  /*2690*/  CS2R R12, SRZ ;  /* 0x00000000000c7805 */ /* 0x000fe2000001ff00 */
[----:B------:R-:W2:Y:S01]  /*26a0*/  LDC R5, c[0x0][0x38c] ;  /* 0x0000e300ff057b82 */ /* 0x000ea20000000800 */
[----:B0-----:R-:W-:-:S05]  /*26b0*/  MOV R21, UR4 ;  /* 0x0000000400157c02 */ /* 0x001fca0008000f00 */
[----:B------:R-:W-:Y:S02]  /*26c0*/  IMAD R3, R21, 0x3, R4 ;  /* 0x0000000315037824 */ /* 0x000fe400078e0204 */
[----:B-1----:R-:W-:Y:S01]  /*26d0*/  IMAD.MOV.U32 R26, RZ, RZ, R23 ;  /* 0x000000ffff1a7224 */ /* 0x002fe200078e0017 */
[-C--:B------:R-:W-:Y:S02]  /*26e0*/  MOV R4, R23.reuse ;  /* 0x0000001700047202 */ /* 0x080fe40000000f00 */
[----:B------:R-:W-:Y:S02]  /*26f0*/  ISETP.GE.U32.AND P0, PT, R3, R20, PT ;  /* 0x000000140300720c */ /* 0x000fe40003f06070 */
[----:B------:R-:W-:Y:S01]  /*2700*/  MOV R3, R23 ;  /* 0x0000001700037202 */ /* 0x000fe20000000f00 */
[----:B--2---:R-:W-:Y:S01]  /*2710*/  IMAD.MOV.U32 R25, RZ, RZ, R5 ;  /* 0x000000ffff197224 */ /* 0x004fe200078e0005 */
[-C--:B------:R-:W-:Y:S02]  /*2720*/  MOV R24, R5.reuse ;  /* 0x0000000500187202 */ /* 0x080fe40000000f00 */
[----:B------:R-:W-:-:S07]  /*2730*/  MOV R6, R5 ;  /* 0x0000000500067202 */ /* 0x000fce0000000f00 */
[----:B------:R-:W-:Y:S05]  /*2740*/  @P0 BRA `(.L_x_30) ;  /* 0x00000040001c0947 */ /* 0x000fea0003800000 */
[----:B------:R-:W-:-:S13]  /*2750*/  ISETP.NE.AND P0, PT, R7, RZ, PT ;  /* 0x000000ff0700720c */ /* 0x000fda0003f05270 */
[----:B------:R0:W5:Y:S01]  /*2760*/  @!P0 LDG.E.64 R10, desc[UR36][R16.64] ;  /* 0x00000024100a8981 */ /* 0x000162000c1e1b00 */
[----:B------:R-:W-:Y:S01]  /*2770*/  VIADD R7, R7, 0xffffffff ;  /* 0xffffffff07077836 */ /* 0x000fe20000000000 */
[-C--:B------:R-:W-:Y:S01]  /*2780*/  MOV R25, R5.reuse ;  /* 0x0000000500197202 */ /* 0x080fe20000000f00 */
[----:B------:R-:W-:Y:S01]  /*2790*/  IMAD.MOV.U32 R6, RZ, RZ, R5 ;  /* 0x000000ffff067224 */ /* 0x000fe200078e0005 */
[----:B------:R-:W-:Y:S01]  /*27a0*/  MOV R24, R5 ;  /* 0x0000000500187202 */ /* 0x000fe20000000f00 */
[----:B------:R-:W-:Y:S01]  /*27b0*/  IMAD.MOV.U32 R4, RZ, RZ, R23 ;  /* 0x000000ffff047224 */ /* 0x000fe200078e0017 */
[----:B------:R-:W-:Y:S02]  /*27c0*/  VIMNMX.U32 R7, PT, PT, R7, 0x18, PT ;  /* 0x0000001807077848 */ /* 0x000fe40003fe0000 */
[-C--:B------:R-:W-:Y:S02]  /*27d0*/  MOV R26, R23.reuse ;  /* 0x00000017001a7202 */ /* 0x080fe40000000f00 */
[----:B------:R-:W-:-:S02]  /*27e0*/  MOV R3, R23 ;  /* 0x0000001700037202 */ /* 0x000fc40000000f00 */
[----:B0-----:R-:W-:-:S07]  /*27f0*/  IADD3 R7, PT, PT, R7, 0x1, RZ ;  /* 0x0000000107077810 */ /* 0x001fce0007ffe0ff */
.L_x_36:
[----:B------:R-:W0:Y:S01]  /*2800*/  LDCU UR4, c[0x0][0x39c] ;  /* 0x00007380ff0477ac */ /* 0x000e220008000800 */
[-C--:B-----5:R-:W-:Y:S01]  /*2810*/  @!P0 MOV R8, R10.reuse ;  /* 0x0000000a00088202 */ /* 0x0a0fe20000000f00 */
[--C-:B------:R-:W-:Y:S01]  /*2820*/  @!P0 IMAD.MOV.U32 R9, RZ, RZ, R11.reuse ;  /* 0x000000ffff098224 */ /* 0x100fe200078e000b */
[-C--:B------:R-:W-:Y:S01]  /*2830*/  @!P0 MOV R19, R11.reuse ;  /* 0x0000000b00138202 */ /* 0x080fe20000000f00 */
[----:B------:R-:W-:Y:S01]  /*2840*/  @!P0 IMAD.MOV.U32 R15, RZ, RZ, R11 ;  /* 0x000000ffff0f8224 */ /* 0x000fe200078e000b */
[-C--:B------:R-:W-:Y:S01]  /*2850*/  @!P0 MOV R18, R10.reuse ;  /* 0x0000000a00128202 */ /* 0x080fe20000000f00 */
[----:B------:R-:W-:Y:S01]  /*2860*/  @!P0 IMAD.MOV.U32 R12, RZ, RZ, R10 ;  /* 0x000000ffff0c8224 */ /* 0x000fe200078e000a */
[----:B------:R-:W-:Y:S02]  /*2870*/  @!P0 MOV R14, R10 ;  /* 0x0000000a000e8202 */ /* 0x000fe40000000f00 */
[----:B------:R-:W-:Y:S01]  /*2880*/  @!P0 MOV R13, R11 ;  /* 0x0000000b000d8202 */ /* 0x000fe20000000f00 */
[----:B------:R-:W-:Y:S06]  /*2890*/  @!P0 BRA `(.L_x_31) ;  /* 0x0000003c008c8947 */ /* 0x000fec0003800000 */
[----:B------:R-:W1:Y:S01]  /*28a0*/  LDCU.64 UR30, c[0x0][0x3d8] ;  /* 0x00007b00ff1e77ac */ /* 0x000e620008000a00 */
[----:B------:R-:W-:Y:S01]  /*28b0*/  HFMA2 R8, -RZ, RZ, 0, 0 ;  /* 0x00000000ff087431 */ /* 0x000fe200000001ff */
[----:B------:R-:W-:Y:S01]  /*28c0*/  MOV R9, R2 ;  /* 0x0000000200097202 */ /* 0x000fe20000000f00 */
[----:B------:R-:W2:Y:S01]  /*28d0*/  LDCU UR48, c[0x0][0x3d0] ;  /* 0x00007a00ff3077ac */ /* 0x000ea20008000800 */
[----:B------:R-:W3:Y:S01]  /*28e0*/  LDCU UR52, c[0x0][0x3d4] ;  /* 0x00007a80ff3477ac */ /* 0x000ee20008000800 */
[----:B------:R-:W4:Y:S01]  /*28f0*/  LDCU UR5, c[0x0][0x500] ;  /* 0x0000a000ff0577ac */ /* 0x000f220008000800 */
[----:B------:R-:W0:Y:S01]  /*2900*/  LDCU UR77, c[0x0][0x3e8] ;  /* 0x00007d00ff4d77ac */ /* 0x000e220008000800 */
[----:B-1----:R-:W-:Y:S01]  /*2910*/  IMAD.HI.U32 R8, R2, UR30, R8 ;  /* 0x0000001e02087c27 */ /* 0x002fe2000f8e0008 */
[----:B------:R-:W1:Y:S04]  /*2920*/  LDCU UR76, c[0x0][0x504] ;  /* 0x0000a080ff4c77ac */ /* 0x000e680008000800 */
[----:B------:R-:W-:Y:S01]  /*2930*/  SHF.R.U32.HI R12, RZ, UR31, R8 ;  /* 0x0000001fff0c7c19 */ /* 0x000fe20008011608 */
[----:B--2---:R-:W-:Y:S01]  /*2940*/  UIADD3 UR50, UPT, UPT, UR48, -0x1, URZ ;  /* 0xffffffff30327890 */ /* 0x004fe2000fffe0ff */
[----:B------:R-:W2:Y:S03]  /*2950*/  LDCU UR75, c[0x0][0x3ec] ;  /* 0x00007d80ff4b77ac */ /* 0x000ea60008000800 */
[----:B------:R-:W-:Y:S01]  /*2960*/  IMAD.MOV R9, RZ, RZ, -R12 ;  /* 0x000000ffff097224 */ /* 0x000fe200078e0a0c */
[----:B------:R-:W-:-:S03]  /*2970*/  UISETP.NE.AND UP0, UPT, UR50, URZ, UPT ;  /* 0x000000ff3200728c */ /* 0x000fc6000bf05270 */
[----:B---3--:R-:W-:Y:S01]  /*2980*/  IMAD R14, R9, UR52, R2 ;  /* 0x00000034090e7c24 */ /* 0x008fe2000f8e0202 */
[----:B------:R-:W3:Y:S03]  /*2990*/  LDCU UR74, c[0x0][0x508] ;  /* 0x0000a100ff4a77ac */ /* 0x000ee60008000800 */
[----:B----4-:R-:W-:Y:S01]  /*29a0*/  IMAD R14, R14, UR5, RZ ;  /* 0x000000050e0e7c24 */ /* 0x010fe2000f8e02ff */
[----:B------:R-:W4:Y:S01]  /*29b0*/  LDCU UR73, c[0x0][0x400] ;  /* 0x00008000ff4977ac */ /* 0x000f220008000800 */
[----:B------:R-:W0:Y:S01]  /*29c0*/  LDCU UR72, c[0x0][0x50c] ;  /* 0x0000a180ff4877ac */ /* 0x000e220008000800 */
        /* <DEDUP_REMOVED lines=40> */
[----:B------:R-:W0:Y:S01]  /*2c50*/  LDCU.64 UR32, c[0x0][0x3e0] ;  /* 0x00007c00ff2077ac */ /* 0x000e220008000a00 */
        /* <DEDUP_REMOVED lines=8> */
[----:B-1234-:R-:W-:Y:S05]  /*2ce0*/  BRA.U !UP0, `(.L_x_32) ;  /* 0x0000000d08947547 */ /* 0x01efea000b800000 */
[----:B------:R-:W-:Y:S02]  /*2cf0*/  MOV R8, RZ ;  /* 0x000000ff00087202 */ /* 0x000fe40000000f00 */
[----:B------:R-:W-:Y:S02]  /*2d00*/  MOV R9, R12 ;  /* 0x0000000c00097202 */ /* 0x000fe40000000f00 */
[----:B------:R-:W-:Y:S01]  /*2d10*/  ISETP.NE.AND P1, PT, R7, 0x2, PT ;  /* 0x000000020700780c */ /* 0x000fe20003f25270 */
[----:B0-----:R-:W-:-:S05]  /*2d20*/  IMAD.HI.U32 R8, R12, UR33, R8 ;  /* 0x000000210c087c27 */ /* 0x001fca000f8e0008 */
[----:B------:R-:W-:-:S05]  /*2d30*/  SHF.R.U32.HI R13, RZ, UR77, R8 ;  /* 0x0000004dff0d7c19 */ /* 0x000fca0008011608 */
[----:B------:R-:W-:-:S04]  /*2d40*/  IMAD.MOV R9, RZ, RZ, -R13 ;  /* 0x000000ffff097224 */ /* 0x000fc800078e0a0d */
[----:B------:R-:W-:-:S04]  /*2d50*/  IMAD R9, R9, UR32, R12 ;  /* 0x0000002009097c24 */ /* 0x000fc8000f8e020c */
[----:B------:R-:W-:Y:S01]  /*2d60*/  IMAD R14, R9, UR76, R14 ;  /* 0x0000004c090e7c24 */ /* 0x000fe2000f8e020e */
[----:B------:R-:W-:Y:S06]  /*2d70*/  @!P1 BRA `(.L_x_32) ;  /* 0x0000000c00709947 */ /* 0x000fec0003800000 */
[----:B------:R-:W-:Y:S01]  /*2d80*/  HFMA2 R8, -RZ, RZ, 0, 0 ;  /* 0x00000000ff087431 */ /* 0x000fe200000001ff */
[----:B------:R-:W-:Y:S02]  /*2d90*/  MOV R9, R13 ;  /* 0x0000000d00097202 */ /* 0x000fe40000000f00 */
[----:B------:R-:W-:Y:S02]  /*2da0*/  ISETP.NE.AND P1, PT, R7, 0x3, PT ;  /* 0x000000030700780c */ /* 0x000fe40003f25270 */
[----:B------:R-:W-:-:S05]  /*2db0*/  IMAD.HI.U32 R8, R13, UR34, R8 ;  /* 0x000000220d087c27 */ /* 0x000fca000f8e0008 */
[----:B------:R-:W-:-:S05]  /*2dc0*/  SHF.R.U32.HI R12, RZ, UR35, R8 ;  /* 0x00000023ff0c7c19 */ /* 0x000fca0008011608 */
[----:B------:R-:W-:-:S04]  /*2dd0*/  IMAD.MOV R9, RZ, RZ, -R12 ;  /* 0x000000ffff097224 */ /* 0x000fc800078e0a0c */
[----:B------:R-:W-:-:S04]  /*2de0*/  IMAD R9, R9, UR75, R13 ;  /* 0x0000004b09097c24 */ /* 0x000fc8000f8e020d */
[----:B------:R-:W-:Y:S01]  /*2df0*/  IMAD R14, R9, UR74, R14 ;  /* 0x0000004a090e7c24 */ /* 0x000fe2000f8e020e */
[----:B------:R-:W-:Y:S06]  /*2e00*/  @!P1 BRA `(.L_x_32) ;  /* 0x0000000c004c9947 */ /* 0x000fec0003800000 */
[----:B------:R-:W-:Y:S02]  /*2e10*/  MOV R8, RZ ;  /* 0x000000ff00087202 */ /* 0x000fe40000000f00 */
[----:B------:R-:W-:Y:S02]  /*2e20*/  MOV R9, R12 ;  /* 0x0000000c00097202 */ /* 0x000fe40000000f00 */
[----:B------:R-:W-:Y:S01]  /*2e30*/  ISETP.NE.AND P1, PT, R7, 0x4, PT ;  /* 0x000000040700780c */ /* 0x000fe20003f25270 */
[----:B------:R-:W-:-:S05]  /*2e40*/  IMAD.HI.U32 R8, R12, UR39, R8 ;  /* 0x000000270c087c27 */ /* 0x000fca000f8e0008 */
        /* <DEDUP_REMOVED lines=18> */
[----:B------:R-:W-:-:S04]  /*2f70*/  SHF.R.U32.HI R13, RZ, UR69, R8 ;  /* 0x00000045ff0d7c19 */ /* 0x000fc80008011608 */
[----:B------:R-:W-:-:S05]  /*2f80*/  IADD3 R9, PT, PT, -R13, RZ, RZ ;  /* 0x000000ff0d097210 */ /* 0x000fca0007ffe1ff */
[----:B------:R-:W-:-:S04]  /*2f90*/  IMAD R9, R9, UR42, R12 ;  /* 0x0000002a09097c24 */ /* 0x000fc8000f8e020c */
[----:B------:R-:W-:Y:S01]  /*2fa0*/  IMAD R14, R9, UR68, R14 ;  /* 0x00000044090e7c24 */ /* 0x000fe2000f8e020e */
[----:B------:R-:W-:Y:S06]  /*2fb0*/  @!P1 BRA `(.L_x_32) ;  /* 0x0000000800e09947 */ /* 0x000fec0003800000 */
[----:B------:R-:W-:Y:S01]  /*2fc0*/  MOV R9, R13 ;  /* 0x0000000d00097202 */ /* 0x000fe20000000f00 */
[----:B------:R-:W-:Y:S01]  /*2fd0*/  IMAD.MOV.U32 R8, RZ, RZ, RZ ;  /* 0x000000ffff087224 */ /* 0x000fe200078e00ff */
[----:B------:R-:W-:-:S03]  /*2fe0*/  ISETP.NE.AND P1, PT, R7, 0x7, PT ;  /* 0x000000070700780c */ /* 0x000fc60003f25270 */
[----:B------:R-:W-:-:S05]  /*2ff0*/  IMAD.HI.U32 R8, R13, UR44, R8 ;  /* 0x0000002c0d087c27 */ /* 0x000fca000f8e0008 */
[----:B------:R-:W-:-:S04]  /*3000*/  SHF.R.U32.HI R12, RZ, UR45, R8 ;  /* 0x0000002dff0c7c19 */ /* 0x000fc80008011608 */
[----:B------:R-:W-:-:S05]  /*3010*/  IADD3 R9, PT, PT, -R12, RZ, RZ ;  /* 0x000000ff0c097210 */ /* 0x000fca0007ffe1ff */
[----:B------:R-:W-:-:S04]  /*3020*/  IMAD R9, R9, UR67, R13 ;  /* 0x0000004309097c24 */ /* 0x000fc8000f8e020d */
[----:B------:R-:W-:Y:S01]  /*3030*/  IMAD R14, R9, UR66, R14 ;  /* 0x00000042090e7c24 */ /* 0x000fe2000f8e020e */
[----:B------:R-:W-:Y:S06]  /*3040*/  @!P1 BRA `(.L_x_32) ;  /* 0x0000000800bc9947 */ /* 0x000fec0003800000 */
[----:B------:R-:W-:Y:S02]  /*3050*/  HFMA2 R8, -RZ, RZ, 0, 0 ;  /* 0x00000000ff087431 */ /* 0x000fe400000001ff */
[----:B------:R-:W-:Y:S01]  /*3060*/  IMAD.MOV.U32 R9, RZ, RZ, R12 ;  /* 0x000000ffff097224 */ /* 0x000fe200078e000c */
[----:B------:R-:W-:Y:S02]  /*3070*/  ISETP.NE.AND P1, PT, R7, 0x8, PT ;  /* 0x000000080700780c */ /* 0x000fe40003f25270 */
[----:B------:R-:W-:-:S05]  /*3080*/  IMAD.HI.U32 R8, R12, UR47, R8 ;  /* 0x0000002f0c087c27 */ /* 0x000fca000f8e0008 */
[----:B------:R-:W-:-:S04]  /*3090*/  SHF.R.U32.HI R13, RZ, UR65, R8 ;  /* 0x00000041ff0d7c19 */ /* 0x000fc80008011608 */
[----:B------:R-:W-:-:S05]  /*30a0*/  IADD3 R9, PT, PT, -R13, RZ, RZ ;  /* 0x000000ff0d097210 */ /* 0x000fca0007ffe1ff */
        /* <DEDUP_REMOVED lines=21> */
[----:B------:R-:W0:Y:S01]  /*3200*/  LDCU.64 UR52, c[0x0][0x450] ;  /* 0x00008a00ff3477ac */ /* 0x000e220008000a00 */
[----:B------:R-:W-:Y:S01]  /*3210*/  MOV R9, R13 ;  /* 0x0000000d00097202 */ /* 0x000fe20000000f00 */
[----:B------:R-:W-:Y:S01]  /*3220*/  IMAD.MOV.U32 R8, RZ, RZ, RZ ;  /* 0x000000ffff087224 */ /* 0x000fe200078e00ff */
[----:B------:R-:W-:-:S03]  /*3230*/  ISETP.NE.AND P1, PT, R7, 0xb, PT ;  /* 0x0000000b0700780c */ /* 0x000fc60003f25270 */
[----:B0-----:R-:W-:-:S05]  /*3240*/  IMAD.HI.U32 R8, R13, UR52, R8 ;  /* 0x000000340d087c27 */ /* 0x001fca000f8e0008 */
[----:B------:R-:W-:-:S04]  /*3250*/  SHF.R.U32.HI R12, RZ, UR53, R8 ;  /* 0x00000035ff0c7c19 */ /* 0x000fc80008011608 */
[----:B------:R-:W-:-:S05]  /*3260*/  IADD3 R9, PT, PT, -R12, RZ, RZ ;  /* 0x000000ff0c097210 */ /* 0x000fca0007ffe1ff */
[----:B------:R-:W-:-:S04]  /*3270*/  IMAD R9, R9, UR59, R13 ;  /* 0x0000003b09097c24 */ /* 0x000fc8000f8e020d */
[----:B------:R-:W-:Y:S01]  /*3280*/  IMAD R14, R9, UR58, R14 ;  /* 0x0000003a090e7c24 */ /* 0x000fe2000f8e020e */
[----:B------:R-:W-:Y:S06]  /*3290*/  @!P1 BRA `(.L_x_32) ;  /* 0x0000000800289947 */ /* 0x000fec0003800000 */
[----:B------:R-:W0:Y:S01]  /*32a0*/  LDCU.64 UR52, c[0x0][0x458] ;  /* 0x00008b00ff3477ac */ /* 0x000e220008000a00 */
[----:B------:R-:W-:Y:S02]  /*32b0*/  HFMA2 R8, -RZ, RZ, 0, 0 ;  /* 0x00000000ff087431 */ /* 0x000fe400000001ff */
[----:B------:R-:W-:Y:S01]  /*32c0*/  IMAD.MOV.U32 R9, RZ, RZ, R12 ;  /* 0x000000ffff097224 */ /* 0x000fe200078e000c */
[----:B------:R-:W-:Y:S02]  /*32d0*/  ISETP.NE.AND P1, PT, R7, 0xc, PT ;  /* 0x0000000c0700780c */ /* 0x000fe40003f25270 */
[----:B0-----:R-:W-:-:S05]  /*32e0*/  IMAD.HI.U32 R8, R12, UR53, R8 ;  /* 0x000000350c087c27 */ /* 0x001fca000f8e0008 */
[----:B------:R-:W-:-:S04]  /*32f0*/  SHF.R.U32.HI R13, RZ, UR57, R8 ;  /* 0x00000039ff0d7c19 */ /* 0x000fc80008011608 */
[----:B------:R-:W-:-:S05]  /*3300*/  IADD3 R9, PT, PT, -R13, RZ, RZ ;  /* 0x000000ff0d097210 */ /* 0x000fca0007ffe1ff */
[----:B------:R-:W-:-:S04]  /*3310*/  IMAD R9, R9, UR52, R12 ;  /* 0x0000003409097c24 */ /* 0x000fc8000f8e020c */
[----:B------:R-:W-:Y:S01]  /*3320*/  IMAD R14, R9, UR56, R14 ;  /* 0x00000038090e7c24 */ /* 0x000fe2000f8e020e */
[----:B------:R-:W-:Y:S06]  /*3330*/  @!P1 BRA `(.L_x_32) ;  /* 0x0000000800009947 */ /* 0x000fec0003800000 */
[----:B------:R-:W0:Y:S01]  /*3340*/  LDCU.64 UR52, c[0x0][0x468] ;  /* 0x00008d00ff3477ac */ /* 0x000e220008000a00 */
        /* <DEDUP_REMOVED lines=112> */
[----:B------:R-:W-:-:S13]  /*3a50*/  ISETP.NE.AND P1, PT, R7, 0x18, PT ;  /* 0x000000180700780c */ /* 0x000fda0003f25270 */
[----:B------:R-:W1:Y:S01]  /*3a60*/  @P1 LDC R19, c[0x0][0x4f4] ;  /* 0x00013d00ff131b82 */ /* 0x000e620000000800 */
[----:B0-----:R-:W-:-:S05]  /*3a70*/  IMAD.HI.U32 R8, R12, UR53, R8 ;  /* 0x000000350c087c27 */ /* 0x001fca000f8e0008 */
[----:B------:R-:W-:Y:S02]  /*3a80*/  SHF.R.U32.HI R9, RZ, UR25, R8 ;  /* 0x00000019ff097c19 */ /* 0x000fe40008011608 */
[----:B------:R-:W0:Y:S01]  /*3a90*/  @P1 LDC R18, c[0x0][0x560] ;  /* 0x00015800ff121b82 */ /* 0x000e220000000800 */
[----:B------:R-:W-:Y:S02]  /*3aa0*/  @P1 MOV R8, RZ ;  /* 0x000000ff00081202 */ /* 0x000fe40000000f00 */
[----:B------:R-:W-:-:S05]  /*3ab0*/  IADD3 R15, PT, PT, -R9, RZ, RZ ;  /* 0x000000ff090f7210 */ /* 0x000fca0007ffe1ff */
[----:B------:R-:W-:Y:S02]  /*3ac0*/  IMAD R15, R15, UR52, R12 ;  /* 0x000000340f0f7c24 */ /* 0x000fe4000f8e020c */
[----:B------:R-:W2:Y:S02]  /*3ad0*/  @P1 LDC.64 R12, c[0x0][0x4f8] ;  /* 0x00013e00ff0c1b82 */ /* 0x000ea40000000a00 */
[----:B------:R-:W-:Y:S02]  /*3ae0*/  IMAD R14, R15, UR26, R14 ;  /* 0x0000001a0f0e7c24 */ /* 0x000fe4000f8e020e */
[----:B--2---:R-:W-:-:S05]  /*3af0*/  @P1 IMAD.HI.U32 R12, R9, R12, R8 ;  /* 0x0000000c090c1227 */ /* 0x004fca00078e0008 */
[----:B------:R-:W-:-:S04]  /*3b00*/  @P1 SHF.R.U32.HI R12, RZ, R13, R12 ;  /* 0x0000000dff0c1219 */ /* 0x000fc8000001160c */
[----:B------:R-:W-:-:S05]  /*3b10*/  @P1 IADD3 R8, PT, PT, -R12, RZ, RZ ;  /* 0x000000ff0c081210 */ /* 0x000fca0007ffe1ff */
[----:B-1----:R-:W-:-:S04]  /*3b20*/  @P1 IMAD R9, R8, R19, R9 ;  /* 0x0000001308091224 */ /* 0x002fc800078e0209 */
[----:B0-----:R-:W-:-:S07]  /*3b30*/  @P1 IMAD R14, R9, R18, R14 ;  /* 0x00000012090e1224 */ /* 0x001fce00078e020e */
.L_x_32:
[----:B------:R-:W-:Y:S01]  /*3b40*/  LOP3.LUT R13, R14, 0xfffffff8, RZ, 0xc0, !PT ;  /* 0xfffffff80e0d7812 */ /* 0x000fe200078ec0ff */
[----:B------:R-:W1:Y:S03]  /*3b50*/  LDCU UR52, c[0x0][0x3d4] ;  /* 0x00007a80ff3477ac */ /* 0x000e660008000800 */
[----:B------:R-:W-:-:S05]  /*3b60*/  IADD3 R12, P1, PT, R13, R16, RZ ;  /* 0x000000100d0c7210 */ /* 0x000fca0007f3e0ff */
[----:B------:R-:W-:-:S06]  /*3b70*/  IMAD.X R13, RZ, RZ, R17, P1 ;  /* 0x000000ffff0d7224 */ /* 0x000fcc00008e0611 */
[----:B------:R-:W5:Y:S01]  /*3b80*/  LDG.E.64 R12, desc[UR36][R12.64] ;  /* 0x000000240c0c7981 */ /* 0x000f62000c1e1b00 */
[----:B0-----:R-:W-:Y:S02]  /*3b90*/  IADD3 R9, PT, PT, R2, UR4, RZ ;  /* 0x0000000402097c10 */ /* 0x001fe4000fffe0ff */
[----:B------:R-:W-:-:S05]  /*3ba0*/  MOV R8, RZ ;  /* 0x000000ff00087202 */ /* 0x000fca0000000f00 */
[----:B------:R-:W-:-:S05]  /*3bb0*/  IMAD.HI.U32 R19, R9, UR30, R8 ;  /* 0x0000001e09137c27 */ /* 0x000fca000f8e0008 */
[----:B------:R-:W-:-:S04]  /*3bc0*/  SHF.R.U32.HI R19, RZ, UR31, R19 ;  /* 0x0000001fff137c19 */ /* 0x000fc80008011613 */
[----:B------:R-:W-:-:S05]  /*3bd0*/  IADD3 R15, PT, PT, -R19, RZ, RZ ;  /* 0x000000ff130f7210 */ /* 0x000fca0007ffe1ff */
[----:B-1----:R-:W-:-:S04]  /*3be0*/  IMAD R20, R15, UR52, R9 ;  /* 0x000000340f147c24 */ /* 0x002fc8000f8e0209 */
[----:B------:R-:W-:Y:S01]  /*3bf0*/  IMAD R20, R20, UR5, RZ ;  /* 0x0000000514147c24 */ /* 0x000fe2000f8e02ff */
[----:B------:R-:W-:Y:S06]  /*3c00*/  BRA.U !UP0, `(.L_x_33) ;  /* 0x0000000d08687547 */ /* 0x000fec000b800000 */
        /* <DEDUP_REMOVED lines=9> */
[----:B------:R-:W-:Y:S01]  /*3ca0*/  HFMA2 R14, -RZ, RZ, 0, 0 ;  /* 0x00000000ff0e7431 */ /* 0x000fe200000001ff */
[----:B------:R-:W-:-:S04]  /*3cb0*/  ISETP.NE.AND P1, PT, R7, 0x3, PT ;  /* 0x000000030700780c */ /* 0x000fc80003f25270 */
        /* <DEDUP_REMOVED lines=33> */
[----:B------:R-:W-:-:S04]  /*3ed0*/  ISETP.NE.AND P1, PT, R7, 0x7, PT ;  /* 0x000000070700780c */ /* 0x000fc80003f25270 */
[----:B------:R-:W-:-:S05]  /*3ee0*/  IMAD.HI.U32 R19, R15, UR44, R14 ;  /* 0x0000002c0f137c27 */ /* 0x000fca000f8e000e */
[----:B------:R-:W-:-:S04]  /*3ef0*/  SHF.R.U32.HI R19, RZ, UR45, R19 ;  /* 0x0000002dff137c19 */ /* 0x000fc80008011613 */
[----:B------:R-:W-:-:S05]  /*3f00*/  IADD3 R14, PT, PT, -R19, RZ, RZ ;  /* 0x000000ff130e7210 */ /* 0x000fca0007ffe1ff */
[----:B------:R-:W-:-:S04]  /*3f10*/  IMAD R15, R14, UR67, R15 ;  /* 0x000000430e0f7c24 */ /* 0x000fc8000f8e020f */
[----:B------:R-:W-:Y:S01]  /*3f20*/  IMAD R20, R15, UR66, R20 ;  /* 0x000000420f147c24 */ /* 0x000fe2000f8e0214 */
[----:B------:R-:W-:Y:S06]  /*3f30*/  @!P1 BRA `(.L_x_33) ;  /* 0x00000008009c9947 */ /* 0x000fec0003800000 */
[----:B------:R-:W-:Y:S01]  /*3f40*/  MOV R14, RZ ;  /* 0x000000ff000e7202 */ /* 0x000fe20000000f00 */
[----:B------:R-:W-:Y:S01]  /*3f50*/  IMAD.MOV.U32 R15, RZ, RZ, R19 ;  /* 0x000000ffff0f7224 */ /* 0x000fe200078e0013 */
        /* <DEDUP_REMOVED lines=8> */
[----:B------:R-:W-:-:S03]  /*3fe0*/  ISETP.NE.AND P1, PT, R7, 0x9, PT ;  /* 0x000000090700780c */ /* 0x000fc60003f25270 */
        /* <DEDUP_REMOVED lines=15> */
[----:B------:R-:W0:Y:S01]  /*40e0*/  LDCU.64 UR52, c[0x0][0x450] ;  /* 0x00008a00ff3477ac */ /* 0x000e220008000a00 */
[----:B------:R-:W-:Y:S01]  /*40f0*/  HFMA2 R14, -RZ, RZ, 0, 0 ;  /* 0x00000000ff0e7431 */ /* 0x000fe200000001ff */
[----:B------:R-:W-:-:S04]  /*4100*/  ISETP.NE.AND P1, PT, R7, 0xb, PT ;  /* 0x0000000b0700780c */ /* 0x000fc80003f25270 */
        /* <DEDUP_REMOVED lines=36> */
[----:B------:R-:W-:Y:S01]  /*4350*/  HFMA2 R14, -RZ, RZ, 0, 0 ;  /* 0x00000000ff0e7431 */ /* 0x000fe200000001ff */
[----:B------:R-:W-:-:S04]  /*4360*/  ISETP.NE.AND P1, PT, R7, 0xf, PT ;  /* 0x0000000f0700780c */ /* 0x000fc80003f25270 */
[----:B0-----:R-:W-:-:S05]  /*4370*/  IMAD.HI.U32 R19, R15, UR52, R14 ;  /* 0x000000340f137c27 */ /* 0x001fca000f8e000e */
[----:B------:R-:W-:-:S04]  /*4380*/  SHF.R.U32.HI R19, RZ, UR53, R19 ;  /* 0x00000035ff137c19 */ /* 0x000fc80008011613 */
[----:B------:R-:W-:-:S05]  /*4390*/  IADD3 R14, PT, PT, -R19, RZ, RZ ;  /* 0x000000ff130e7210 */ /* 0x000fca0007ffe1ff */
[----:B------:R-:W-:-:S04]  /*43a0*/  IMAD R15, R14, UR7, R15 ;  /* 0x000000070e0f7c24 */ /* 0x000fc8000f8e020f */
[----:B------:R-:W-:Y:S01]  /*43b0*/  IMAD R20, R15, UR8, R20 ;  /* 0x000000080f147c24 */ /* 0x000fe2000f8e0214 */
[----:B------:R-:W-:Y:S06]  /*43c0*/  @!P1 BRA `(.L_x_33) ;  /* 0x0000000400789947 */ /* 0x000fec0003800000 */
[----:B------:R-:W0:Y:S01]  /*43d0*/  LDCU.64 UR52, c[0x0][0x488] ;  /* 0x00009100ff3477ac */ /* 0x000e220008000a00 */
[----:B------:R-:W-:Y:S01]  /*43e0*/  MOV R14, RZ ;  /* 0x000000ff000e7202 */ /* 0x000fe20000000f00 */
[----:B------:R-:W-:Y:S01]  /*43f0*/  IMAD.MOV.U32 R15, RZ, RZ, R19 ;  /* 0x000000ffff0f7224 */ /* 0x000fe200078e0013 */
        /* <DEDUP_REMOVED lines=76> */
[----:B------:R-:W-:-:S13]  /*48c0*/  ISETP.NE.AND P1, PT, R7, 0x18, PT ;  /* 0x000000180700780c */ /* 0x000fda0003f25270 */
[----:B------:R-:W1:Y:S01]  /*48d0*/  @P1 LDC R27, c[0x0][0x560] ;  /* 0x00015800ff1b1b82 */ /* 0x000e620000000800 */
[----:B0-----:R-:W-:-:S05]  /*48e0*/  IMAD.HI.U32 R14, R19, UR53, R14 ;  /* 0x00000035130e7c27 */ /* 0x001fca000f8e000e */
[----:B------:R-:W-:-:S04]  /*48f0*/  SHF.R.U32.HI R15, RZ, UR25, R14 ;  /* 0x00000019ff0f7c19 */ /* 0x000fc8000801160e */
[----:B------:R-:W-:-:S05]  /*4900*/  IADD3 R14, PT, PT, -R15, RZ, RZ ;  /* 0x000000ff0f0e7210 */ /* 0x000fca0007ffe1ff */
[----:B------:R-:W-:Y:S01]  /*4910*/  IMAD R21, R14, UR52, R19 ;  /* 0x000000340e157c24 */ /* 0x000fe2000f8e0213 */
[----:B------:R-:W-:Y:S01]  /*4920*/  @P1 MOV R14, RZ ;  /* 0x000000ff000e1202 */ /* 0x000fe20000000f00 */
[----:B------:R-:W0:Y:S02]  /*4930*/  @P1 LDC.64 R18, c[0x0][0x4f8] ;  /* 0x00013e00ff121b82 */ /* 0x000e240000000a00 */
[----:B------:R-:W-:Y:S02]  /*4940*/  IMAD R20, R21, UR26, R20 ;  /* 0x0000001a15147c24 */ /* 0x000fe4000f8e0214 */
[----:B0-----:R-:W-:-:S04]  /*4950*/  @P1 IMAD.HI.U32 R18, R15, R18, R14 ;  /* 0x000000120f121227 */ /* 0x001fc800078e000e */
[----:B------:R-:W0:Y:S01]  /*4960*/  @P1 LDC R14, c[0x0][0x4f4] ;  /* 0x00013d00ff0e1b82 */ /* 0x000e220000000800 */
[----:B------:R-:W-:-:S04]  /*4970*/  @P1 SHF.R.U32.HI R18, RZ, R19, R18 ;  /* 0x00000013ff121219 */ /* 0x000fc80000011612 */
[----:B------:R-:W-:-:S05]  /*4980*/  @P1 IADD3 R19, PT, PT, -R18, RZ, RZ ;  /* 0x000000ff12131210 */ /* 0x000fca0007ffe1ff */
[----:B0-----:R-:W-:-:S04]  /*4990*/  @P1 IMAD R14, R14, R19, R15 ;  /* 0x000000130e0e1224 */ /* 0x001fc800078e020f */
[----:B-1----:R-:W-:-:S07]  /*49a0*/  @P1 IMAD R20, R14, R27, R20 ;  /* 0x0000001b0e141224 */ /* 0x002fce00078e0214 */
.L_x_33:
[----:B------:R-:W-:Y:S01]  /*49b0*/  LOP3.LUT R15, R20, 0xfffffff8, RZ, 0xc0, !PT ;  /* 0xfffffff8140f7812 */ /* 0x000fe200078ec0ff */
[----:B------:R-:W0:Y:S03]  /*49c0*/  LDCU UR52, c[0x0][0x3d4] ;  /* 0x00007a80ff3477ac */ /* 0x000e260008000800 */
[----:B------:R-:W-:-:S05]  /*49d0*/  IADD3 R14, P1, PT, R15, R16, RZ ;  /* 0x000000100f0e7210 */ /* 0x000fca0007f3e0ff */
[----:B------:R-:W-:-:S06]  /*49e0*/  IMAD.X R15, RZ, RZ, R17, P1 ;  /* 0x000000ffff0f7224 */ /* 0x000fcc00008e0611 */
[----:B------:R-:W5:Y:S01]  /*49f0*/  LDG.E.64 R14, desc[UR36][R14.64] ;  /* 0x000000240e0e7981 */ /* 0x000f62000c1e1b00 */
[----:B------:R-:W-:Y:S02]  /*4a00*/  IADD3 R9, PT, PT, R9, UR4, RZ ;  /* 0x0000000409097c10 */ /* 0x000fe4000fffe0ff */
[----:B------:R-:W-:-:S05]  /*4a10*/  MOV R8, RZ ;  /* 0x000000ff00087202 */ /* 0x000fca0000000f00 */
[----:B------:R-:W-:-:S05]  /*4a20*/  IMAD.HI.U32 R19, R9, UR30, R8 ;  /* 0x0000001e09137c27 */ /* 0x000fca000f8e0008 */
[----:B------:R-:W-:-:S04]  /*4a30*/  SHF.R.U32.HI R19, RZ, UR31, R19 ;  /* 0x0000001fff137c19 */ /* 0x000fc80008011613 */
[----:B------:R-:W-:-:S05]  /*4a40*/  IADD3 R21, PT, PT, -R19, RZ, RZ ;  /* 0x000000ff13157210 */ /* 0x000fca0007ffe1ff */
[----:B0-----:R-:W-:-:S04]  /*4a50*/  IMAD R22, R21, UR52, R9 ;  /* 0x0000003415167c24 */ /* 0x001fc8000f8e0209 */
[----:B------:R-:W-:Y:S01]  /*4a60*/  IMAD R22, R22, UR5, RZ ;  /* 0x0000000516167c24 */ /* 0x000fe2000f8e02ff */
[----:B------:R-:W-:Y:S06]  /*4a70*/  BRA.U !UP0, `(.L_x_34) ;  /* 0x0000000d08687547 */ /* 0x000fec000b800000 */
        /* <DEDUP_REMOVED lines=214> */
[----:B------:R-:W-:-:S03]  /*57e0*/  @P1 IADD3 R27, PT, PT, -R20, RZ, RZ ;  /* 0x000000ff141b1210 */ /* 0x000fc60007ffe1ff */
[----:B------:R-:W1:Y:S02]  /*57f0*/  @P1 LDC R21, c[0x0][0x560] ;  /* 0x00015800ff151b82 */ /* 0x000e640000000800 */
[----:B0-----:R-:W-:-:S04]  /*5800*/  @P1 IMAD R18, R18, R27, R19 ;  /* 0x0000001b12121224 */ /* 0x001fc800078e0213 */
[----:B-1----:R-:W-:-:S07]  /*5810*/  @P1 IMAD R22, R18, R21, R22 ;  /* 0x0000001512161224 */ /* 0x002fce00078e0216 */
.L_x_34:
        /* <DEDUP_REMOVED lines=220> */
[----:B------:R-:W-:Y:S01]  /*65e0*/  IMAD R21, R8, UR6, R21 ;  /* 0x0000000608157c24 */ /* 0x000fe2000f8e0215 */
[----:B------:R-:W-:-:S03]  /*65f0*/  @P1 MOV R8, RZ ;  /* 0x000000ff00081202 */ /* 0x000fc60000000f00 */
[----:B------:R-:W-:Y:S02]  /*6600*/  IMAD R22, R21, UR26, R22 ;  /* 0x0000001a15167c24 */ /* 0x000fe4000f8e0216 */
[----:B------:R-:W0:Y:S02]  /*6610*/  @P1 LDC.64 R20, c[0x0][0x4f8] ;  /* 0x00013e00ff141b82 */ /* 0x000e240000000a00 */
[----:B0-----:R-:W-:-:S05]  /*6620*/  @P1 IMAD.HI.U32 R20, R9, R20, R8 ;  /* 0x0000001409141227 */ /* 0x001fca00078e0008 */
[----:B------:R-:W-:Y:S02]  /*6630*/  @P1 SHF.R.U32.HI R20, RZ, R21, R20 ;  /* 0x00000015ff141219 */ /* 0x000fe40000011614 */
[----:B------:R-:W0:Y:S02]  /*6640*/  @P1 LDC R21, c[0x0][0x4f4] ;  /* 0x00013d00ff151b82 */ /* 0x000e240000000800 */
[----:B------:R-:W-:-:S05]  /*6650*/  @P1 IADD3 R8, PT, PT, -R20, RZ, RZ ;  /* 0x000000ff14081210 */ /* 0x000fca0007ffe1ff */
[----:B0-----:R-:W-:Y:S02]  /*6660*/  @P1 IMAD R9, R21, R8, R9 ;  /* 0x0000000815091224 */ /* 0x001fe400078e0209 */
[----:B------:R-:W0:Y:S02]  /*6670*/  @P1 LDC R8, c[0x0][0x560] ;  /* 0x00015800ff081b82 */ /* 0x000e240000000800 */
[----:B0-----:R-:W-:-:S07]  /*6680*/  @P1 IMAD R22, R9, R8, R22 ;  /* 0x0000000809161224 */ /* 0x001fce00078e0216 */
.L_x_35:
[----:B------:R-:W-:-:S04]  /*6690*/  LOP3.LUT R9, R22, 0xfffffff8, RZ, 0xc0, !PT ;  /* 0xfffffff816097812 */ /* 0x000fc800078ec0ff */
[----:B------:R-:W-:-:S05]  /*66a0*/  IADD3 R8, P1, PT, R9, R16, RZ ;  /* 0x0000001009087210 */ /* 0x000fca0007f3e0ff */
[----:B------:R-:W-:-:S06]  /*66b0*/  IMAD.X R9, RZ, RZ, R17, P1 ;  /* 0x000000ffff097224 */ /* 0x000fcc00008e0611 */
[----:B------:R-:W5:Y:S02]  /*66c0*/  LDG.E.64 R8, desc[UR36][R8.64] ;  /* 0x0000002408087981 */ /* 0x000f64000c1e1b00 */
.L_x_31:
[----:B------:R-:W1:Y:S01]  /*66d0*/  LDCU UR5, c[0x0][0x394] ;  /* 0x00007280ff0577ac */ /* 0x000e620008000800 */
[----:B0-----:R-:W-:Y:S01]  /*66e0*/  MOV R21, UR4 ;  /* 0x0000000400157c02 */ /* 0x001fe20008000f00 */
[----:B-----5:R-:W-:Y:S01]  /*66f0*/  FADD.FTZ R3, R12, R3 ;  /* 0x000000030c037221 */ /* 0x020fe20000010000 */
[----:B------:R-:W-:Y:S01]  /*6700*/  FADD.FTZ R5, R13, R5 ;  /* 0x000000050d057221 */ /* 0x000fe20000010000 */
[----:B------:R-:W-:Y:S01]  /*6710*/  FADD.FTZ R23, R14, R23 ;  /* 0x000000170e177221 */ /* 0x000fe20000010000 */
[----:B------:R-:W-:Y:S01]  /*6720*/  LEA R2, R21, R2, 0x2 ;  /* 0x0000000215027211 */ /* 0x000fe200078e10ff */
[----:B------:R-:W-:Y:S01]  /*6730*/  FADD.FTZ R24, R15, R24 ;  /* 0x000000180f187221 */ /* 0x000fe20000010000 */
[----:B------:R-:W-:Y:S01]  /*6740*/  FADD.FTZ R26, R18, R26 ;  /* 0x0000001a121a7221 */ /* 0x000fe20000010000 */
[----:B------:R-:W-:Y:S01]  /*6750*/  FADD.FTZ R25, R19, R25 ;  /* 0x0000001913197221 */ /* 0x000fe20000010000 */
[----:B------:R-:W-:Y:S01]  /*6760*/  FADD.FTZ R4, R8, R4 ;  /* 0x0000000408047221 */ /* 0x000fe20000010000 */
[----:B------:R-:W-:-:S02]  /*6770*/  IMAD R27, R21, 0x3, R2 ;  /* 0x00000003151b7824 */ /* 0x000fc400078e0202 */
[----:B------:R-:W-:Y:S01]  /*6780*/  FADD.FTZ R6, R9, R6 ;  /* 0x0000000609067221 */ /* 0x000fe20000010000 */
[----:B-1----:R-:W-:-:S04]  /*6790*/  MOV R20, UR5 ;  /* 0x0000000500147c02 */ /* 0x002fc80008000f00 */
[----:B------:R-:W-:-:S13]  /*67a0*/  ISETP.GE.U32.AND P1, PT, R27, R20, PT ;  /* 0x000000141b00720c */ /* 0x000fda0003f26070 */
[----:B------:R-:W-:Y:S05]  /*67b0*/  @!P1 BRA `(.L_x_36) ;  /* 0xffffffc000109947 */ /* 0x000fea000383ffff */
.L_x_30:
[----:B------:R-:W-:Y:S05]  /*67c0*/  BSYNC.RECONVERGENT B1 ;  /* 0x0000000000017941 */ /* 0x000fea0003800200 */
.L_x_29:
[----:B------:R-:W-:Y:S01]  /*67d0*/  ISETP.GE.U32.AND P0, PT, R2, R20, PT ;  /* 0x000000140200720c */ /* 0x000fe20003f06070 */
[----:B------:R-:W-:Y:S01]  /*67e0*/  BSSY.RECONVERGENT B1, `(.L_x_37) ;  /* 0x0000480000017945 */ /* 0x000fe20003800200 */
[----:B------:R-:W-:Y:S01]  /*67f0*/  MOV R17, R15 ;  /* 0x0000000f00117202 */ /* 0x000fe20000000f00 */
[----:B------:R-:W-:Y:S01]  /*6800*/  IMAD.MOV.U32 R29, RZ, RZ, R9 ;  /* 0x000000ffff1d7224 */ /* 0x000fe200078e0009 */
[----:B------:R-:W-:Y:S01]  /*6810*/  MOV R16, R14 ;  /* 0x0000000e00107202 */ /* 0x000fe20000000f00 */
[----:B------:R-:W-:Y:S01]  /*6820*/  IMAD.MOV.U32 R15, RZ, RZ, R13 ;  /* 0x000000ffff0f7224 */ /* 0x000fe200078e000d */
[----:B------:R-:W-:Y:S02]  /*6830*/  MOV R28, R8 ;  /* 0x00000008001c7202 */ /* 0x000fe40000000f00 */
[----:B------:R-:W-:-:S05]  /*6840*/  MOV R14, R12 ;  /* 0x0000000c000e7202 */ /* 0x000fca0000000f00 */
[----:B------:R-:W-:Y:S05]  /*6850*/  @P0 BRA `(.L_x_38) ;  /* 0x0000004400e00947 */ /* 0x000fea0003800000 */
[----:B------:R-:W0:Y:S01]  /*6860*/  LDC R7, c[0x0][0x3d0] ;  /* 0x0000f400ff077b82 */ /* 0x000e220000000800 */
[----:B------:R-:W-:Y:S02]  /*6870*/  CS2R R8, SRZ ;  /* 0x0000000000087805 */ /* 0x000fe4000001ff00 */
[C---:B0-----:R-:W-:Y:S02]  /*6880*/  ISETP.NE.AND P0, PT, R7.reuse, RZ, PT ;  /* 0x000000ff0700720c */ /* 0x041fe40003f05270 */
[----:B------:R-:W-:-:S04]  /*6890*/  IADD3 R10, PT, PT, R7, -0x1, RZ ;  /* 0xffffffff070a7810 */ /* 0x000fc80007ffe0ff */
[----:B------:R-:W-:-:S04]  /*68a0*/  VIMNMX.U32 R7, PT, PT, R10, 0x18, PT ;  /* 0x000000180a077848 */ /* 0x000fc80003fe0000 */
[----:B------:R-:W-:-:S03]  /*68b0*/  IADD3 R7, PT, PT, R7, 0x1, RZ ;  /* 0x0000000107077810 */ /* 0x000fc60007ffe0ff */
[----:B------:R-:W-:Y:S05]  /*68c0*/  @!P0 BRA `(.L_x_39) ;  /* 0x0000001000508947 */ /* 0x000fea0003800000 */
[----:B------:R-:W0:Y:S01]  /*68d0*/  LDCU.64 UR4, c[0x0][0x3d8] ;  /* 0x00007b00ff0477ac */ /* 0x000e220008000a00 */
[----:B------:R-:W-:Y:S01]  /*68e0*/  MOV R9, R2 ;  /* 0x0000000200097202 */ /* 0x000fe20000000f00 */
[----:B------:R-:W-:Y:S01]  /*68f0*/  IMAD.MOV.U32 R8, RZ, RZ, RZ ;  /* 0x000000ffff087224 */ /* 0x000fe200078e00ff */
[----:B------:R-:W-:Y:S01]  /*6900*/  ISETP.NE.AND P1, PT, R10, RZ, PT ;  /* 0x000000ff0a00720c */ /* 0x000fe20003f25270 */
[----:B------:R-:W1:Y:S01]  /*6910*/  LDCU UR6, c[0x0][0x3d4] ;  /* 0x00007a80ff0677ac */ /* 0x000e620008000800 */
[----:B------:R-:W2:Y:S01]  /*6920*/  LDCU UR7, c[0x0][0x500] ;  /* 0x0000a000ff0777ac */ /* 0x000ea20008000800 */
[----:B0-----:R-:W-:-:S05]  /*6930*/  IMAD.HI.U32 R12, R2, UR4, R8 ;  /* 0x00000004020c7c27 */ /* 0x001fca000f8e0008 */
[----:B------:R-:W-:-:S04]  /*6940*/  SHF.R.U32.HI R13, RZ, UR5, R12 ;  /* 0x00000005ff0d7c19 */ /* 0x000fc8000801160c */
[----:B------:R-:W-:-:S05]  /*6950*/  IADD3 R9, PT, PT, -R13, RZ, RZ ;  /* 0x000000ff0d097210 */ /* 0x000fca0007ffe1ff */
[----:B-1----:R-:W-:-:S04]  /*6960*/  IMAD R8, R9, UR6, R2 ;  /* 0x0000000609087c24 */ /* 0x002fc8000f8e0202 */
[----:B--2---:R-:W-:Y:S01]  /*6970*/  IMAD R8, R8, UR7, RZ ;  /* 0x0000000708087c24 */ /* 0x004fe2000f8e02ff */
[----:B------:R-:W-:Y:S06]  /*6980*/  @!P1 BRA `(.L_x_40) ;  /* 0x0000001000189947 */ /* 0x000fec0003800000 */
[----:B------:R-:W0:Y:S01]  /*6990*/  LDCU.64 UR6, c[0x0][0x3e0] ;  /* 0x00007c00ff0677ac */ /* 0x000e220008000a00 */
[----:B------:R-:W-:Y:S01]  /*69a0*/  HFMA2 R12, -RZ, RZ, 0, 0 ;  /* 0x00000000ff0c7431 */ /* 0x000fe200000001ff */
[----:B------:R-:W-:Y:S01]  /*69b0*/  ISETP.NE.AND P1, PT, R7, 0x2, PT ;  /* 0x000000020700780c */ /* 0x000fe20003f25270 */
[----:B------:R-:W1:Y:S01]  /*69c0*/  LDCU UR4, c[0x0][0x3e8] ;  /* 0x00007d00ff0477ac */ /* 0x000e620008000800 */
[----:B------:R-:W2:Y:S02]  /*69d0*/  LDCU UR5, c[0x0][0x504] ;  /* 0x0000a080ff0577ac */ /* 0x000ea40008000800 */
[----:B0-----:R-:W-:-:S05]  /*69e0*/  IMAD.HI.U32 R10, R13, UR7, R12 ;  /* 0x000000070d0a7c27 */ /* 0x001fca000f8e000c */
[----:B-1----:R-:W-:-:S05]  /*69f0*/  SHF.R.U32.HI R11, RZ, UR4, R10 ;  /* 0x00000004ff0b7c19 */ /* 0x002fca000801160a */
[----:B------:R-:W-:-:S04]  /*6a00*/  IMAD.MOV R9, RZ, RZ, -R11 ;  /* 0x000000ffff097224 */ /* 0x000fc800078e0a0b */
[----:B------:R-:W-:-:S04]  /*6a10*/  IMAD R13, R9, UR6, R13 ;  /* 0x00000006090d7c24 */ /* 0x000fc8000f8e020d */
[----:B--2---:R-:W-:Y:S01]  /*6a20*/  IMAD R8, R13, UR5, R8 ;  /* 0x000000050d087c24 */ /* 0x004fe2000f8e0208 */
[----:B------:R-:W-:Y:S06]  /*6a30*/  @!P1 BRA `(.L_x_40) ;  /* 0x0000000c00ec9947 */ /* 0x000fec0003800000 */
[----:B------:R-:W0:Y:S01]  /*6a40*/  LDCU.64 UR4, c[0x0][0x3f0] ;  /* 0x00007e00ff0477ac */ /* 0x000e220008000a00 */
[----:B------:R-:W-:Y:S02]  /*6a50*/  MOV R10, RZ ;  /* 0x000000ff000a7202 */ /* 0x000fe40000000f00 */
[----:B------:R-:W-:Y:S01]  /*6a60*/  ISETP.NE.AND P1, PT, R7, 0x3, PT ;  /* 0x000000030700780c */ /* 0x000fe20003f25270 */
[----:B------:R-:W1:Y:S02]  /*6a70*/  LDCU UR6, c[0x0][0x3ec] ;  /* 0x00007d80ff0677ac */ /* 0x000e640008000800 */
[----:B0-----:R-:W-:Y:S01]  /*6a80*/  IMAD.HI.U32 R12, R11, UR4, R10 ;  /* 0x000000040b0c7c27 */ /* 0x001fe2000f8e000a */
[----:B------:R-:W0:Y:S04]  /*6a90*/  LDCU UR4, c[0x0][0x508] ;  /* 0x0000a100ff0477ac */ /* 0x000e280008000800 */
[----:B------:R-:W-:-:S04]  /*6aa0*/  SHF.R.U32.HI R13, RZ, UR5, R12 ;  /* 0x00000005ff0d7c19 */ /* 0x000fc8000801160c */
[----:B------:R-:W-:-:S05]  /*6ab0*/  IADD3 R9, PT, PT, -R13, RZ, RZ ;  /* 0x000000ff0d097210 */ /* 0x000fca0007ffe1ff */
[----:B-1----:R-:W-:-:S04]  /*6ac0*/  IMAD R11, R9, UR6, R11 ;  /* 0x00000006090b7c24 */ /* 0x002fc8000f8e020b */
[----:B0-----:R-:W-:Y:S01]  /*6ad0*/  IMAD R8, R11, UR4, R8 ;  /* 0x000000040b087c24 */ /* 0x001fe2000f8e0208 */
[----:B------:R-:W-:Y:S06]  /*6ae0*/  @!P1 BRA `(.L_x_40) ;  /* 0x0000000c00c09947 */ /* 0x000fec0003800000 */
[----:B------:R-:W0:Y:S01]  /*6af0*/  LDCU.64 UR6, c[0x0][0x3f8] ;  /* 0x00007f00ff0677ac */ /* 0x000e220008000a00 */
[----:B------:R-:W-:Y:S02]  /*6b00*/  MOV R12, RZ ;  /* 0x000000ff000c7202 */ /* 0x000fe40000000f00 */
[----:B------:R-:W-:Y:S01]  /*6b10*/  ISETP.NE.AND P1, PT, R7, 0x4, PT ;  /* 0x000000040700780c */ /* 0x000fe20003f25270 */
[----:B------:R-:W1:Y:S01]  /*6b20*/  LDCU UR4, c[0x0][0x400] ;  /* 0x00008000ff0477ac */ /* 0x000e620008000800 */
[----:B------:R-:W2:Y:S01]  /*6b30*/  LDCU UR5, c[0x0][0x50c] ;  /* 0x0000a180ff0577ac */ /* 0x000ea20008000800 */
[----:B0-----:R-:W-:-:S05]  /*6b40*/  IMAD.HI.U32 R10, R13, UR7, R12 ;  /* 0x000000070d0a7c27 */ /* 0x001fca000f8e000c */
[----:B-1----:R-:W-:-:S05]  /*6b50*/  SHF.R.U32.HI R11, RZ, UR4, R10 ;  /* 0x00000004ff0b7c19 */ /* 0x002fca000801160a */
[----:B------:R-:W-:-:S04]  /*6b60*/  IMAD.MOV R9, RZ, RZ, -R11 ;  /* 0x000000ffff097224 */ /* 0x000fc800078e0a0b */
[----:B------:R-:W-:-:S04]  /*6b70*/  IMAD R13, R9, UR6, R13 ;  /* 0x00000006090d7c24 */ /* 0x000fc8000f8e020d */
[----:B--2---:R-:W-:Y:S01]  /*6b80*/  IMAD R8, R13, UR5, R8 ;  /* 0x000000050d087c24 */ /* 0x004fe2000f8e0208 */
[----:B------:R-:W-:Y:S06]  /*6b90*/  @!P1 BRA `(.L_x_40) ;  /* 0x0000000c00949947 */ /* 0x000fec0003800000 */
[----:B------:R-:W0:Y:S01]  /*6ba0*/  LDCU.64 UR4, c[0x0][0x408] ;  /* 0x00008100ff0477ac */ /* 0x000e220008000a00 */
[----:B------:R-:W-:Y:S01]  /*6bb0*/  HFMA2 R10, -RZ, RZ, 0, 0 ;  /* 0x00000000ff0a7431 */ /* 0x000fe200000001ff */
[----:B------:R-:W-:Y:S01]  /*6bc0*/  ISETP.NE.AND P1, PT, R7, 0x5, PT ;  /* 0x000000050700780c */ /* 0x000fe20003f25270 */
[----:B------:R-:W1:Y:S03]  /*6bd0*/  LDCU UR6, c[0x0][0x404] ;  /* 0x00008080ff0677ac */ /* 0x000e660008000800 */
        /* <DEDUP_REMOVED lines=217> */
[----:B------:R-:W-:Y:S01]  /*7970*/  MOV R10, RZ ;  /* 0x000000ff000a7202 */ /* 0x000fe20000000f00 */
[----:B------:R-:W1:Y:S04]  /*7980*/  LDCU UR6, c[0x0][0x4f4] ;  /* 0x00009e80ff0677ac */ /* 0x000e680008000800 */
[----:B0-----:R-:W-:Y:S01]  /*7990*/  IMAD.HI.U32 R9, R11, UR4, R10 ;  /* 0x000000040b097c27 */ /* 0x001fe2000f8e000a */
[----:B------:R-:W0:Y:S04]  /*79a0*/  LDCU UR4, c[0x0][0x560] ;  /* 0x0000ac00ff0477ac */ /* 0x000e280008000800 */
[----:B------:R-:W-:-:S04]  /*79b0*/  SHF.R.U32.HI R9, RZ, UR5, R9 ;  /* 0x00000005ff097c19 */ /* 0x000fc80008011609 */
[----:B------:R-:W-:-:S05]  /*79c0*/  IADD3 R9, PT, PT, -R9, RZ, RZ ;  /* 0x000000ff09097210 */ /* 0x000fca0007ffe1ff */
[----:B-1----:R-:W-:-:S04]  /*79d0*/  IMAD R11, R9, UR6, R11 ;  /* 0x00000006090b7c24 */ /* 0x002fc8000f8e020b */
[----:B0-----:R-:W-:-:S07]  /*79e0*/  IMAD R8, R11, UR4, R8 ;  /* 0x000000040b087c24 */ /* 0x001fce000f8e0208 */
.L_x_40:
[----:B------:R-:W-:Y:S02]  /*79f0*/  SHF.R.U32.HI R8, RZ, 0x3, R8 ;  /* 0x00000003ff087819 */ /* 0x000fe40000011608 */
[----:B------:R-:W-:-:S07]  /*7a00*/  MOV R9, RZ ;  /* 0x000000ff00097202 */ /* 0x000fce0000000f00 */
.L_x_39:
[----:B------:R-:W0:Y:S02]  /*7a10*/  LDCU.64 UR4, c[0x0][0x760] ;  /* 0x0000ec00ff0477ac */ /* 0x000e240008000a00 */
[----:B0-----:R-:W-:-:S05]  /*7a20*/  IADD3 R22, P1, PT, R0, UR4, RZ ;  /* 0x0000000400167c10 */ /* 0x001fca000ff3e0ff */
[----:B------:R-:W-:Y:S01]  /*7a30*/  IMAD.X R27, RZ, RZ, UR5, P1 ;  /* 0x00000005ff1b7e24 */ /* 0x000fe200088e06ff */
[----:B------:R-:W-:-:S04]  /*7a40*/  LEA R14, P1, R8, R22, 0x3 ;  /* 0x00000016080e7211 */ /* 0x000fc800078218ff */
[----:B------:R-:W-:-:S06]  /*7a50*/  LEA.HI.X R15, R8, R27, R9, 0x3, P1 ;  /* 0x0000001b080f7211 */ /* 0x000fcc00008f1c09 */
[----:B------:R-:W5:Y:S01]  /*7a60*/  LDG.E.64 R14, desc[UR36][R14.64] ;  /* 0x000000240e0e7981 */ /* 0x000f62000c1e1b00 */
[----:B------:R-:W-:-:S04]  /*7a70*/  IADD3 R9, PT, PT, R2, R21, RZ ;  /* 0x0000001502097210 */ /* 0x000fc80007ffe0ff */
[----:B------:R-:W-:-:S13]  /*7a80*/  ISETP.GE.U32.AND P1, PT, R9, R20, PT ;  /* 0x000000140900720c */ /* 0x000fda0003f26070 */
[----:B------:R-:W-:Y:S05]  /*7a90*/  @P1 BRA `(.L_x_38) ;  /* 0x0000003400501947 */ /* 0x000fea0003800000 */
[----:B------:R-:W-:Y:S01]  /*7aa0*/  CS2R R10, SRZ ;  /* 0x00000000000a7805 */ /* 0x000fe2000001ff00 */
[----:B------:R-:W-:Y:S06]  /*7ab0*/  @!P0 BRA `(.L_x_41) ;  /* 0x0000001000548947 */ /* 0x000fec0003800000 */
[----:B------:R-:W0:Y:S01]  /*7ac0*/  LDC R0, c[0x0][0x3d0] ;  /* 0x0000f400ff007b82 */ /* 0x000e220000000800 */
[----:B------:R-:W1:Y:S01]  /*7ad0*/  LDCU.64 UR4, c[0x0][0x3d8] ;  /* 0x00007b00ff0477ac */ /* 0x000e620008000a00 */
[----:B------:R-:W-:Y:S01]  /*7ae0*/  HFMA2 R8, -RZ, RZ, 0, 0 ;  /* 0x00000000ff087431 */ /* 0x000fe200000001ff */
[----:B------:R-:W2:Y:S04]  /*7af0*/  LDCU UR6, c[0x0][0x3d4] ;  /* 0x00007a80ff0677ac */ /* 0x000ea80008000800 */
[----:B-1----:R-:W-:Y:S01]  /*7b00*/  IMAD.HI.U32 R12, R9, UR4, R8 ;  /* 0x00000004090c7c27 */ /* 0x002fe2000f8e0008 */
[----:B------:R-:W1:Y:S01]  /*7b10*/  LDCU UR4, c[0x0][0x500] ;  /* 0x0000a000ff0477ac */ /* 0x000e620008000800 */
[----:B0-----:R-:W-:-:S03]  /*7b20*/  IADD3 R0, PT, PT, R0, -0x1, RZ ;  /* 0xffffffff00007810 */ /* 0x001fc60007ffe0ff */
[----:B------:R-:W-:Y:S02]  /*7b30*/  SHF.R.U32.HI R13, RZ, UR5, R12 ;  /* 0x00000005ff0d7c19 */ /* 0x000fe4000801160c */
[----:B------:R-:W-:-:S03]  /*7b40*/  ISETP.NE.AND P1, PT, R0, RZ, PT ;  /* 0x000000ff0000720c */ /* 0x000fc60003f25270 */
[----:B------:R-:W-:-:S04]  /*7b50*/  IMAD.MOV R11, RZ, RZ, -R13 ;  /* 0x000000ffff0b7224 */ /* 0x000fc800078e0a0d */
[----:B--2---:R-:W-:-:S04]  /*7b60*/  IMAD R0, R11, UR6, R9 ;  /* 0x000000060b007c24 */ /* 0x004fc8000f8e0209 */
[----:B-1----:R-:W-:Y:S02]  /*7b70*/  IMAD R0, R0, UR4, RZ ;  /* 0x0000000400007c24 */ /* 0x002fe4000f8e02ff */
[----:B------:R-:W-:Y:S05]  /*7b80*/  @!P1 BRA `(.L_x_42) ;  /* 0x0000001000189947 */ /* 0x000fea0003800000 */
[----:B------:R-:W0:Y:S01]  /*7b90*/  LDCU.64 UR6, c[0x0][0x3e0] ;  /* 0x00007c00ff0677ac */ /* 0x000e220008000a00 */
[----:B------:R-:W-:Y:S02]  /*7ba0*/  MOV R12, RZ ;  /* 0x000000ff000c7202 */ /* 0x000fe40000000f00 */
[----:B------:R-:W-:Y:S01]  /*7bb0*/  ISETP.NE.AND P1, PT, R7, 0x2, PT ;  /* 0x000000020700780c */ /* 0x000fe20003f25270 */
[----:B------:R-:W1:Y:S01]  /*7bc0*/  LDCU UR4, c[0x0][0x3e8] ;  /* 0x00007d00ff0477ac */ /* 0x000e620008000800 */
[----:B------:R-:W2:Y:S01]  /*7bd0*/  LDCU UR5, c[0x0][0x504] ;  /* 0x0000a080ff0577ac */ /* 0x000ea20008000800 */
[----:B0-----:R-:W-:-:S05]  /*7be0*/  IMAD.HI.U32 R10, R13, UR7, R12 ;  /* 0x000000070d0a7c27 */ /* 0x001fca000f8e000c */
[----:B-1----:R-:W-:-:S04]  /*7bf0*/  SHF.R.U32.HI R11, RZ, UR4, R10 ;  /* 0x00000004ff0b7c19 */ /* 0x002fc8000801160a */
[----:B------:R-:W-:-:S05]  /*7c00*/  IADD3 R12, PT, PT, -R11, RZ, RZ ;  /* 0x000000ff0b0c7210 */ /* 0x000fca0007ffe1ff */
        /* <DEDUP_REMOVED lines=9> */
[----:B------:R-:W-:-:S05]  /*7ca0*/  SHF.R.U32.HI R13, RZ, UR5, R12 ;  /* 0x00000005ff0d7c19 */ /* 0x000fca000801160c */
[----:B------:R-:W-:-:S04]  /*7cb0*/  IMAD.MOV R10, RZ, RZ, -R13 ;  /* 0x000000ffff0a7224 */ /* 0x000fc800078e0a0d */
        /* <DEDUP_REMOVED lines=236> */
[----:B------:R-:W1:Y:S04]  /*8b80*/  LDCU UR6, c[0x0][0x4f4] ;  /* 0x00009e80ff0677ac */ /* 0x000e680008000800 */
[----:B0-----:R-:W-:Y:S01]  /*8b90*/  IMAD.HI.U32 R10, R11, UR4, R10 ;  /* 0x000000040b0a7c27 */ /* 0x001fe2000f8e000a */
[----:B------:R-:W0:Y:S04]  /*8ba0*/  LDCU UR4, c[0x0][0x560] ;  /* 0x0000ac00ff0477ac */ /* 0x000e280008000800 */
[----:B------:R-:W-:-:S05]  /*8bb0*/  SHF.R.U32.HI R10, RZ, UR5, R10 ;  /* 0x00000005ff0a7c19 */ /* 0x000fca000801160a */
[----:B------:R-:W-:-:S04]  /*8bc0*/  IMAD.MOV R10, RZ, RZ, -R10 ;  /* 0x000000ffff0a7224 */ /* 0x000fc800078e0a0a */
[----:B-1----:R-:W-:-:S04]  /*8bd0*/  IMAD R11, R10, UR6, R11 ;  /* 0x000000060a0b7c24 */ /* 0x002fc8000f8e020b */
[----:B0-----:R-:W-:-:S07]  /*8be0*/  IMAD R0, R11, UR4, R0 ;  /* 0x000000040b007c24 */ /* 0x001fce000f8e0200 */
.L_x_42:
[----:B------:R-:W-:Y:S02]  /*8bf0*/  SHF.R.U32.HI R10, RZ, 0x3, R0 ;  /* 0x00000003ff0a7819 */ /* 0x000fe40000011600 */
[----:B------:R-:W-:-:S07]  /*8c00*/  MOV R11, RZ ;  /* 0x000000ff000b7202 */ /* 0x000fce0000000f00 */
.L_x_41:
[----:B------:R-:W-:-:S04]  /*8c10*/  LEA R12, P1, R10, R22, 0x3 ;  /* 0x000000160a0c7211 */ /* 0x000fc800078218ff */
[----:B------:R-:W-:-:S05]  /*8c20*/  LEA.HI.X R13, R10, R27, R11, 0x3, P1 ;  /* 0x0000001b0a0d7211 */ /* 0x000fca00008f1c0b */
[----:B------:R0:W5:Y:S01]  /*8c30*/  LDG.E.64 R16, desc[UR36][R12.64] ;  /* 0x000000240c107981 */ /* 0x000162000c1e1b00 */
[----:B------:R-:W-:-:S04]  /*8c40*/  IADD3 R9, PT, PT, R9, R21, RZ ;  /* 0x0000001509097210 */ /* 0x000fc80007ffe0ff */
[----:B------:R-:W-:-:S13]  /*8c50*/  ISETP.GE.U32.AND P1, PT, R9, R20, PT ;  /* 0x000000140900720c */ /* 0x000fda0003f26070 */
[----:B0-----:R-:W-:Y:S05]  /*8c60*/  @P1 BRA `(.L_x_38) ;  /* 0x0000002000dc1947 */ /* 0x001fea0003800000 */
[----:B------:R-:W-:Y:S01]  /*8c70*/  CS2R R10, SRZ ;  /* 0x00000000000a7805 */ /* 0x000fe2000001ff00 */
[----:B------:R-:W-:Y:S06]  /*8c80*/  @!P0 BRA `(.L_x_43) ;  /* 0x0000001000548947 */ /* 0x000fec0003800000 */
[----:B------:R-:W0:Y:S01]  /*8c90*/  LDC R0, c[0x0][0x3d0] ;  /* 0x0000f400ff007b82 */ /* 0x000e220000000800 */
[----:B------:R-:W1:Y:S01]  /*8ca0*/  LDCU.64 UR4, c[0x0][0x3d8] ;  /* 0x00007b00ff0477ac */ /* 0x000e620008000a00 */
[----:B------:R-:W-:Y:S01]  /*8cb0*/  MOV R8, RZ ;  /* 0x000000ff00087202 */ /* 0x000fe20000000f00 */
[----:B------:R-:W2:Y:S04]  /*8cc0*/  LDCU UR6, c[0x0][0x3d4] ;  /* 0x00007a80ff0677ac */ /* 0x000ea80008000800 */
[----:B-1----:R-:W-:Y:S01]  /*8cd0*/  IMAD.HI.U32 R12, R9, UR4, R8 ;  /* 0x00000004090c7c27 */ /* 0x002fe2000f8e0008 */
[----:B------:R-:W1:Y:S03]  /*8ce0*/  LDCU UR4, c[0x0][0x500] ;  /* 0x0000a000ff0477ac */ /* 0x000e660008000800 */
[----:B0-----:R-:W-:Y:S01]  /*8cf0*/  VIADD R0, R0, 0xffffffff ;  /* 0xffffffff00007836 */ /* 0x001fe20000000000 */
[----:B------:R-:W-:-:S04]  /*8d00*/  SHF.R.U32.HI R13, RZ, UR5, R12 ;  /* 0x00000005ff0d7c19 */ /* 0x000fc8000801160c */
[----:B------:R-:W-:Y:S02]  /*8d10*/  ISETP.NE.AND P1, PT, R0, RZ, PT ;  /* 0x000000ff0000720c */ /* 0x000fe40003f25270 */
[----:B------:R-:W-:-:S05]  /*8d20*/  IADD3 R11, PT, PT, -R13, RZ, RZ ;  /* 0x000000ff0d0b7210 */ /* 0x000fca0007ffe1ff */
[----:B--2---:R-:W-:-:S04]  /*8d30*/  IMAD R0, R11, UR6, R9 ;  /* 0x000000060b007c24 */ /* 0x004fc8000f8e0209 */
[----:B-1----:R-:W-:Y:S02]  /*8d40*/  IMAD R0, R0, UR4, RZ ;  /* 0x0000000400007c24 */ /* 0x002fe4000f8e02ff */
[----:B------:R-:W-:Y:S05]  /*8d50*/  @!P1 BRA `(.L_x_44) ;  /* 0x0000001000189947 */ /* 0x000fea0003800000 */
        /* <DEDUP_REMOVED lines=12> */
[----:B------:R-:W-:Y:S01]  /*8e20*/  IMAD.MOV.U32 R10, RZ, RZ, RZ ;  /* 0x000000ffff0a7224 */ /* 0x000fe200078e00ff */
        /* <DEDUP_REMOVED lines=242> */
[----:B------:R-:W1:Y:S03]  /*9d50*/  LDCU UR6, c[0x0][0x4f4] ;  /* 0x00009e80ff0677ac */ /* 0x000e660008000800 */
[----:B0-----:R-:W-:Y:S01]  /*9d60*/  IMAD.HI.U32 R10, R11, UR4, R10 ;  /* 0x000000040b0a7c27 */ /* 0x001fe2000f8e000a */
[----:B------:R-:W0:Y:S04]  /*9d70*/  LDCU UR4, c[0x0][0x560] ;  /* 0x0000ac00ff0477ac */ /* 0x000e280008000800 */
[----:B------:R-:W-:-:S04]  /*9d80*/  SHF.R.U32.HI R10, RZ, UR5, R10 ;  /* 0x00000005ff0a7c19 */ /* 0x000fc8000801160a */
[----:B------:R-:W-:-:S05]  /*9d90*/  IADD3 R10, PT, PT, -R10, RZ, RZ ;  /* 0x000000ff0a0a7210 */ /* 0x000fca0007ffe1ff */
[----:B-1----:R-:W-:-:S04]  /*9da0*/  IMAD R11, R10, UR6, R11 ;  /* 0x000000060a0b7c24 */ /* 0x002fc8000f8e020b */
[----:B0-----:R-:W-:-:S07]  /*9db0*/  IMAD R0, R11, UR4, R0 ;  /* 0x000000040b007c24 */ /* 0x001fce000f8e0200 */
.L_x_44:
[----:B------:R-:W-:Y:S02]  /*9dc0*/  SHF.R.U32.HI R10, RZ, 0x3, R0 ;  /* 0x00000003ff0a7819 */ /* 0x000fe40000011600 */
[----:B------:R-:W-:-:S07]  /*9dd0*/  MOV R11, RZ ;  /* 0x000000ff000b7202 */ /* 0x000fce0000000f00 */
.L_x_43:
        /* <DEDUP_REMOVED lines=10> */
[----:B------:R-:W-:Y:S01]  /*9e80*/  IMAD.MOV.U32 R8, RZ, RZ, RZ ;  /* 0x000000ffff087224 */ /* 0x000fe200078e00ff */
[----:B------:R-:W2:Y:S03]  /*9e90*/  LDCU UR6, c[0x0][0x3d4] ;  /* 0x00007a80ff0677ac */ /* 0x000ea60008000800 */
[----:B-1----:R-:W-:Y:S01]  /*9ea0*/  IMAD.HI.U32 R10, R9, UR4, R8 ;  /* 0x00000004090a7c27 */ /* 0x002fe2000f8e0008 */
[----:B------:R-:W1:Y:S01]  /*9eb0*/  LDCU UR4, c[0x0][0x500] ;  /* 0x0000a000ff0477ac */ /* 0x000e620008000800 */
[----:B0-----:R-:W-:-:S03]  /*9ec0*/  IADD3 R0, PT, PT, R0, -0x1, RZ ;  /* 0xffffffff00007810 */ /* 0x001fc60007ffe0ff */
[----:B------:R-:W-:Y:S02]  /*9ed0*/  SHF.R.U32.HI R11, RZ, UR5, R10 ;  /* 0x00000005ff0b7c19 */ /* 0x000fe4000801160a */
        /* <DEDUP_REMOVED lines=260> */
[----:B------:R-:W1:Y:S01]  /*af20*/  LDCU UR6, c[0x0][0x4f4] ;  /* 0x00009e80ff0677ac */ /* 0x000e620008000800 */
[----:B------:R-:W2:Y:S03]  /*af30*/  LDCU UR7, c[0x0][0x560] ;  /* 0x0000ac00ff0777ac */ /* 0x000ea60008000800 */
[----:B0-----:R-:W-:-:S05]  /*af40*/  IMAD.HI.U32 R7, R9, UR4, R8 ;  /* 0x0000000409077c27 */ /* 0x001fca000f8e0008 */
[----:B------:R-:W-:-:S04]  /*af50*/  SHF.R.U32.HI R7, RZ, UR5, R7 ;  /* 0x00000005ff077c19 */ /* 0x000fc80008011607 */
[----:B------:R-:W-:-:S05]  /*af60*/  IADD3 R7, PT, PT, -R7, RZ, RZ ;  /* 0x000000ff07077210 */ /* 0x000fca0007ffe1ff */
[----:B-1----:R-:W-:-:S04]  /*af70*/  IMAD R9, R7, UR6, R9 ;  /* 0x0000000607097c24 */ /* 0x002fc8000f8e0209 */
[----:B--2---:R-:W-:-:S07]  /*af80*/  IMAD R0, R9, UR7, R0 ;  /* 0x0000000709007c24 */ /* 0x004fce000f8e0200 */
.L_x_46:
[----:B------:R-:W-:Y:S02]  /*af90*/  SHF.R.U32.HI R10, RZ, 0x3, R0 ;  /* 0x00000003ff0a7819 */ /* 0x000fe40000011600 */
[----:B------:R-:W-:-:S07]  /*afa0*/  MOV R11, RZ ;  /* 0x000000ff000b7202 */ /* 0x000fce0000000f00 */
.L_x_45:
[----:B------:R-:W-:-:S04]  /*afb0*/  LEA R8, P0, R10, R22, 0x3 ;  /* 0x000000160a087211 */ /* 0x000fc800078018ff */
[----:B------:R-:W-:-:S05]  /*afc0*/  LEA.HI.X R9, R10, R27, R11, 0x3, P0 ;  /* 0x0000001b0a097211 */ /* 0x000fca00000f1c0b */
[----:B------:R0:W5:Y:S04]  /*afd0*/  LDG.E.64 R28, desc[UR36][R8.64] ;  /* 0x00000024081c7981 */ /* 0x000168000c1e1b00 */
.L_x_38:
[----:B------:R-:W-:Y:S05]  /*afe0*/  BSYNC.RECONVERGENT B1 ;  /* 0x0000000000017941 */ /* 0x000fea0003800200 */
.L_x_37:
[----:B------:R-:W-:Y:S01]  /*aff0*/  ISETP.GE.U32.AND P0, PT, R2, R20, PT ;  /* 0x000000140200720c */ /* 0x000fe20003f06070 */
[----:B------:R-:W-:-:S12]  /*b000*/  BSSY.RECONVERGENT B1, `(.L_x_47) ;  /* 0x0000012000017945 */ /* 0x000fd80003800200 */
[----:B------:R-:W-:Y:S05]  /*b010*/  @P0 BRA `(.L_x_48) ;  /* 0x0000000000400947 */ /* 0x000fea0003800000 */
[----:B------:R-:W-:Y:S02]  /*b020*/  IMAD.IADD R0, R2, 0x1, R21 ;  /* 0x0000000102007824 */ /* 0x000fe400078e0215 */
        /* <DEDUP_REMOVED lines=9> */
[----:B------:R-:W-:Y:S01]  /*b0c0*/  IADD3 R21, PT, PT, R0, R21, RZ ;  /* 0x0000001500157210 */ /* 0x000fe20007ffe0ff */
[----:B------:R-:W-:Y:S01]  /*b0d0*/  FADD.FTZ R26, R26, R18 ;  /* 0x000000121a1a7221 */ /* 0x000fe20000010000 */
[----:B------:R-:W-:Y:S02]  /*b0e0*/  FADD.FTZ R25, R25, R19 ;  /* 0x0000001319197221 */ /* 0x000fe40000010000 */
[----:B------:R-:W-:-:S13]  /*b0f0*/  ISETP.GE.U32.AND P0, PT, R21, R20, PT ;  /* 0x000000141500720c */ /* 0x000fda0003f06070 */
[----:B------:R-:W-:Y:S01]  /*b100*/  @!P0 FADD.FTZ R4, R4, R28 ;  /* 0x0000001c04048221 */ /* 0x000fe20000010000 */
[----:B------:R-:W-:-:S07]  /*b110*/  @!P0 FADD.FTZ R6, R6, R29 ;  /* 0x0000001d06068221 */ /* 0x000fce0000010000 */
.L_x_48:
[----:B------:R-:W-:Y:S05]  /*b120*/  BSYNC.RECONVERGENT B1 ;  /* 0x0000000000017941 */ /* 0x000fea0003800200 */
.L_x_47:
[----:B------:R-:W-:Y:S01]  /*b130*/  FADD.FTZ R3, R23, R3 ;  /* 0x0000000317037221 */ /* 0x000fe20000010000 */
[----:B------:R-:W-:-:S03]  /*b140*/  FADD.FTZ R24, R24, R5 ;  /* 0x0000000518187221 */ /* 0x000fc60000010000 */
[----:B------:R-:W-:Y:S01]  /*b150*/  FADD.FTZ R3, R3, R26 ;  /* 0x0000001a03037221 */ /* 0x000fe20000010000 */
[----:B0-----:R-:W-:-:S03]  /*b160*/  FADD.FTZ R9, R24, R25 ;  /* 0x0000001918097221 */ /* 0x001fc60000010000 */
[----:B------:R-:W-:Y:S01]  /*b170*/  FADD.FTZ R8, R3, R4 ;  /* 0x0000000403087221 */ /* 0x000fe20000010000 */
[----:B------:R-:W-:-:S07]  /*b180*/  FADD.FTZ R9, R9, R6 ;  /* 0x0000000609097221 */ /* 0x000fce0000010000 */
.L_x_2:
[----:B------:R-:W-:Y:S05]  /*b190*/  BSYNC.RECONVERGENT B0 ;  /* 0x0000000000007941 */ /* 0x000fea0003800200 */
.L_x_1:
[----:B------:R-:W1:Y:S01]  /*b1a0*/  LDCU UR4, c[0x0][0x3ac] ;  /* 0x00007580ff0477ac */ /* 0x000e620008000800 */
[----:B------:R-:W2:Y:S01]  /*b1b0*/  S2R R0, SR_TID.X ;  /* 0x0000000000007919 */ /* 0x000ea20000002100 */
[----:B------:R-:W3:Y:S01]  /*b1c0*/  S2R R5, SR_TID.Y ;  /* 0x0000000000057919 */ /* 0x000ee20000002200 */
[----:B-1----:R-:W-:-:S09]  /*b1d0*/  UISETP.NE.AND UP0, UPT, UR4, URZ, UPT ;  /* 0x000000ff0400728c */ /* 0x002fd2000bf05270 */
[----:B------:R-:W-:Y:S05]  /*b1e0*/  BRA.U !UP0, `(.L_x_49) ;  /* 0x0000000108687547 */ /* 0x000fea000b800000 */
[----:B------:R-:W1:Y:S01]  /*b1f0*/  S2UR UR5, SR_CgaCtaId ;  /* 0x00000000000579c3 */ /* 0x000e620000008800 */
[----:B------:R-:W0:Y:S01]  /*b200*/  LDCU UR8, c[0x0][0x360] ;  /* 0x00006c00ff0877ac */ /* 0x000e220008000800 */
[----:B------:R-:W-:Y:S01]  /*b210*/  UMOV UR4, 0x400 ;  /* 0x0000040000047882 */ /* 0x000fe20000000000 */
[----:B------:R-:W4:Y:S01]  /*b220*/  LDCU UR6, c[0x0][0x364] ;  /* 0x00006c80ff0677ac */ /* 0x000f220008000800 */
[----:B------:R-:W-:Y:S01]  /*b230*/  UIADD3 UR4, UPT, UPT, UR4, 0x10, URZ ;  /* 0x0000001004047890 */ /* 0x000fe2000fffe0ff */
[----:B0-23--:R-:W-:-:S03]  /*b240*/  IMAD R2, R5, UR8, R0 ;  /* 0x0000000805027c24 */ /* 0x00dfc6000f8e0200 */
[----:B-1----:R-:W-:Y:S02]  /*b250*/  ULEA UR4, UR5, UR4, 0x18 ;  /* 0x0000000405047291 */ /* 0x002fe4000f8ec0ff */
[----:B----4-:R-:W-:-:S04]  /*b260*/  UISETP.GE.U32.AND UP0, UPT, UR6, 0x2, UPT ;  /* 0x000000020600788c */ /* 0x010fc8000bf06070 */
[----:B------:R-:W-:-:S05]  /*b270*/  LEA R2, R2, UR4, 0x3 ;  /* 0x0000000402027c11 */ /* 0x000fca000f8e18ff */
[----:B------:R1:W-:Y:S01]  /*b280*/  STS.64 [R2], R8 ;  /* 0x0000000802007388 */ /* 0x0003e20000000a00 */
[----:B------:R-:W-:Y:S05]  /*b290*/  BRA.U !UP0, `(.L_x_49) ;  /* 0x00000001083c7547 */ /* 0x000fea000b800000 */
[----:B------:R-:W-:-:S05]  /*b2a0*/  UMOV UR5, UR6 ;  /* 0x0000000600057c82 */ /* 0x000fca0008000000 */
.L_x_50:
[----:B------:R-:W-:Y:S01]  /*b2b0*/  USHF.R.U32.HI UR7, URZ, 0x1, UR5 ;  /* 0x00000001ff077899 */ /* 0x000fe20008011605 */
[----:B------:R-:W-:Y:S01]  /*b2c0*/  BAR.SYNC.DEFER_BLOCKING 0x0 ;  /* 0x0000000000007b1d */ /* 0x000fe20000010000 */
[----:B------:R-:W-:-:S04]  /*b2d0*/  UISETP.GT.U32.AND UP0, UPT, UR5, 0x3, UPT ;  /* 0x000000030500788c */ /* 0x000fc8000bf04070 */
[----:B------:R-:W-:Y:S01]  /*b2e0*/  IADD3 R3, PT, PT, R5, UR7, RZ ;  /* 0x0000000705037c10 */ /* 0x000fe2000fffe0ff */
[----:B------:R-:W-:-:S03]  /*b2f0*/  UMOV UR5, UR7 ;  /* 0x0000000700057c82 */ /* 0x000fc60008000000 */
[----:B------:R-:W-:-:S04]  /*b300*/  ISETP.GE.U32.AND P0, PT, R3, UR6, PT ;  /* 0x0000000603007c0c */ /* 0x000fc8000bf06070 */
[----:B------:R-:W-:-:S13]  /*b310*/  ISETP.GE.U32.OR P0, PT, R5, UR7, P0 ;  /* 0x0000000705007c0c */ /* 0x000fda0008706470 */
[----:B------:R-:W-:-:S05]  /*b320*/  @!P0 IMAD R3, R3, UR8, R0 ;  /* 0x0000000803038c24 */ /* 0x000fca000f8e0200 */
[----:B------:R-:W-:-:S05]  /*b330*/  @!P0 LEA R3, R3, UR4, 0x3 ;  /* 0x0000000403038c11 */ /* 0x000fca000f8e18ff */
[----:B------:R-:W1:Y:S02]  /*b340*/  @!P0 LDS.64 R6, [R3] ;  /* 0x0000000003068984 */ /* 0x000e640000000a00 */
[----:B-1--4-:R-:W-:Y:S01]  /*b350*/  @!P0 FADD.FTZ R8, R8, R6 ;  /* 0x0000000608088221 */ /* 0x012fe20000010000 */
[----:B------:R-:W-:-:S05]  /*b360*/  @!P0 FADD.FTZ R9, R9, R7 ;  /* 0x0000000709098221 */ /* 0x000fca0000010000 */
[----:B------:R4:W-:Y:S01]  /*b370*/  @!P0 STS.64 [R2], R8 ;  /* 0x0000000802008388 */ /* 0x0009e20000000a00 */
[----:B------:R-:W-:Y:S05]  /*b380*/  BRA.U UP0, `(.L_x_50) ;  /* 0xfffffffd00c87547 */ /* 0x000fea000b83ffff */
.L_x_49:
[----:B------:R-:W0:Y:S02]  /*b390*/  LDCU UR4, c[0x0][0x3a8] ;  /* 0x00007500ff0477ac */ /* 0x000e240008000800 */
[----:B0-----:R-:W-:-:S09]  /*b3a0*/  UISETP.NE.AND UP0, UPT, UR4, URZ, UPT ;  /* 0x000000ff0400728c */ /* 0x001fd2000bf05270 */
[----:B------:R-:W-:Y:S05]  /*b3b0*/  BRA.U !UP0, `(.L_x_51) ;  /* 0x00000001089c7547 */ /* 0x000fea000b800000 */
[----:B------:R-:W0:Y:S02]  /*b3c0*/  LDCU UR5, c[0x0][0x360] ;  /* 0x00006c00ff0577ac */ /* 0x000e240008000800 */
[----:B0-----:R-:W-:Y:S02]  /*b3d0*/  UISETP.GE.U32.AND UP0, UPT, UR5, 0x21, UPT ;  /* 0x000000210500788c */ /* 0x001fe4000bf06070 */
[----:B------:R-:W-:-:S07]  /*b3e0*/  UMOV UR4, UR5 ;  /* 0x0000000500047c82 */ /* 0x000fce0008000000 */
[----:B------:R-:W-:Y:S05]  /*b3f0*/  BRA.U !UP0, `(.L_x_52) ;  /* 0x0000000108607547 */ /* 0x000fea000b800000 */
[----:B------:R-:W0:Y:S01]  /*b400*/  S2UR UR6, SR_CgaCtaId ;  /* 0x00000000000679c3 */ /* 0x000e220000008800 */
[----:B------:R-:W-:Y:S01]  /*b410*/  UMOV UR4, 0x400 ;  /* 0x0000040000047882 */ /* 0x000fe20000000000 */
[----:B-1234-:R-:W-:Y:S01]  /*b420*/  IMAD R2, R5, UR5, R0 ;  /* 0x0000000505027c24 */ /* 0x01efe2000f8e0200 */
[----:B------:R-:W-:Y:S02]  /*b430*/  UIADD3 UR4, UPT, UPT, UR4, 0x10, URZ ;  /* 0x0000001004047890 */ /* 0x000fe4000fffe0ff */
[----:B------:R-:W-:Y:S02]  /*b440*/  UISETP.GE.U32.AND UP0, UPT, UR5, 0x40, UPT ;  /* 0x000000400500788c */ /* 0x000fe4000bf06070 */
[----:B0-----:R-:W-:-:S06]  /*b450*/  ULEA UR4, UR6, UR4, 0x18 ;  /* 0x0000000406047291 */ /* 0x001fcc000f8ec0ff */
[----:B------:R-:W-:Y:S01]  /*b460*/  LEA R2, R2, UR4, 0x3 ;  /* 0x0000000402027c11 */ /* 0x000fe2000f8e18ff */
[----:B------:R-:W-:-:S04]  /*b470*/  UMOV UR4, 0x20 ;  /* 0x0000002000047882 */ /* 0x000fc80000000000 */
[----:B------:R0:W-:Y:S01]  /*b480*/  STS.64 [R2], R8 ;  /* 0x0000000802007388 */ /* 0x0001e20000000a00 */
[----:B------:R-:W-:Y:S05]  /*b490*/  BRA.U !UP0, `(.L_x_52) ;  /* 0x0000000108387547 */ /* 0x000fea000b800000 */
[----:B------:R-:W-:-:S07]  /*b4a0*/  IMAD.U32 R3, RZ, RZ, UR5 ;  /* 0x00000005ff037e24 */ /* 0x000fce000f8e00ff */
.L_x_53:
[----:B------:R-:W-:Y:S01]  /*b4b0*/  SHF.R.U32.HI R11, RZ, 0x1, R3 ;  /* 0x00000001ff0b7819 */ /* 0x000fe20000011603 */
[----:B------:R-:W-:Y:S03]  /*b4c0*/  BAR.SYNC.DEFER_BLOCKING 0x0 ;  /* 0x0000000000007b1d */ /* 0x000fe60000010000 */
[----:B------:R-:W-:-:S04]  /*b4d0*/  IADD3 R4, PT, PT, R11, R0, RZ ;  /* 0x000000000b047210 */ /* 0x000fc80007ffe0ff */
[----:B------:R-:W-:-:S04]  /*b4e0*/  ISETP.GE.U32.AND P0, PT, R4, UR5, PT ;  /* 0x0000000504007c0c */ /* 0x000fc8000bf06070 */
[----:B------:R-:W-:-:S13]  /*b4f0*/  ISETP.GE.U32.OR P0, PT, R0, R11, P0 ;  /* 0x0000000b0000720c */ /* 0x000fda0000706470 */
[----:B------:R-:W-:-:S05]  /*b500*/  @!P0 LEA R4, R11, R2, 0x3 ;  /* 0x000000020b048211 */ /* 0x000fca00078e18ff */
[----:B------:R-:W0:Y:S02]  /*b510*/  @!P0 LDS.64 R6, [R4] ;  /* 0x0000000004068984 */ /* 0x000e240000000a00 */
[----:B0-----:R-:W-:Y:S01]  /*b520*/  @!P0 FADD.FTZ R8, R8, R6 ;  /* 0x0000000608088221 */ /* 0x001fe20000010000 */
[----:B------:R-:W-:-:S05]  /*b530*/  @!P0 FADD.FTZ R9, R9, R7 ;  /* 0x0000000709098221 */ /* 0x000fca0000010000 */
[----:B------:R0:W-:Y:S01]  /*b540*/  @!P0 STS.64 [R2], R8 ;  /* 0x0000000802008388 */ /* 0x0001e20000000a00 */
[----:B------:R-:W-:Y:S02]  /*b550*/  ISETP.GT.U32.AND P0, PT, R3, 0x7f, PT ;  /* 0x0000007f0300780c */ /* 0x000fe40003f04070 */
[----:B------:R-:W-:-:S11]  /*b560*/  MOV R3, R11 ;  /* 0x0000000b00037202 */ /* 0x000fd60000000f00 */
[----:B0-----:R-:W-:Y:S05]  /*b570*/  @P0 BRA `(.L_x_53) ;  /* 0xfffffffc00cc0947 */ /* 0x001fea000383ffff */
.L_x_52:
[----:B------:R-:W-:Y:S01]  /*b580*/  BAR.SYNC.DEFER_BLOCKING 0x0 ;  /* 0x0000000000007b1d */ /* 0x000fe20000010000 */
[----:B------:R-:W-:-:S09]  /*b590*/  UISETP.GE.U32.AND UP0, UPT, UR4, 0x2, UPT ;  /* 0x000000020400788c */ /* 0x000fd2000bf06070 */
[----:B------:R-:W-:Y:S05]  /*b5a0*/  BRA.U !UP0, `(.L_x_51) ;  /* 0x0000000108207547 */ /* 0x000fea000b800000 */
[----:B01--4-:R-:W-:-:S07]  /*b5b0*/  IMAD.MOV.U32 R2, RZ, RZ, 0x1 ;  /* 0x00000001ff027424 */ /* 0x013fce00078e00ff */
.L_x_54:
[----:B------:R-:W0:Y:S04]  /*b5c0*/  SHFL.DOWN PT, R3, R8, R2, 0x1f ;  /* 0x08001f0208037589 */ /* 0x000e2800000e0000 */
[----:B------:R1:W4:Y:S02]  /*b5d0*/  SHFL.DOWN PT, R4, R9, R2, 0x1f ;  /* 0x08001f0209047589 */ /* 0x00032400000e0000 */
[----:B-1----:R-:W-:-:S04]  /*b5e0*/  SHF.L.U32 R2, R2, 0x1, RZ ;  /* 0x0000000102027819 */ /* 0x002fc800000006ff */
[----:B------:R-:W-:Y:S01]  /*b5f0*/  ISETP.GE.AND P0, PT, R2, UR4, PT ;  /* 0x0000000402007c0c */ /* 0x000fe2000bf06270 */
[----:B0-----:R-:W-:Y:S01]  /*b600*/  FADD.FTZ R8, R3, R8 ;  /* 0x0000000803087221 */ /* 0x001fe20000010000 */
[----:B----4-:R-:W-:-:S11]  /*b610*/  FADD.FTZ R9, R4, R9 ;  /* 0x0000000904097221 */ /* 0x010fd60000010000 */
[----:B------:R-:W-:Y:S05]  /*b620*/  @!P0 BRA `(.L_x_54) ;  /* 0xfffffffc00e48947 */ /* 0x000fea000383ffff */
.L_x_51:
[----:B------:R-:W0:Y:S01]  /*b630*/  LDCU UR4, c[0x0][0x564] ;  /* 0x0000ac80ff0477ac */ /* 0x000e220008000800 */
[----:B-----5:R-:W-:Y:S01]  /*b640*/  HFMA2 R16, -RZ, RZ, 0, 0 ;  /* 0x00000000ff107431 */ /* 0x020fe200000001ff */
[----:B0-----:R-:W-:-:S09]  /*b650*/  UISETP.NE.AND UP0, UPT, UR4, URZ, UPT ;  /* 0x000000ff0400728c */ /* 0x001fd2000bf05270 */
[----:B------:R-:W-:Y:S05]  /*b660*/  BRA.U !UP0, `(.L_x_55) ;  /* 0x00000011085c7547 */ /* 0x000fea000b800000 */
[----:B------:R-:W5:Y:S01]  /*b670*/  LDL.64 R6, [R1] ;  /* 0x0000000001067983 */ /* 0x000f620000100a00 */
[----:B------:R-:W0:Y:S01]  /*b680*/  LDCU.64 UR8, c[0x0][0x568] ;  /* 0x0000ad00ff0877ac */ /* 0x000e220008000a00 */
[----:B-1--4-:R-:W-:Y:S01]  /*b690*/  MOV R2, RZ ;  /* 0x000000ff00027202 */ /* 0x012fe20000000f00 */
[----:B------:R-:W1:Y:S01]  /*b6a0*/  LDCU UR5, c[0x0][0x570] ;  /* 0x0000ae00ff0577ac */ /* 0x000e620008000800 */
[----:B------:R-:W4:Y:S01]  /*b6b0*/  LDCU UR6, c[0x0][0x694] ;  /* 0x0000d280ff0677ac */ /* 0x000f220008000800 */
[----:B-----5:R-:W-:Y:S02]  /*b6c0*/  IMAD.MOV.U32 R3, RZ, RZ, R7 ;  /* 0x000000ffff037224 */ /* 0x020fe400078e0007 */
[----:B0-----:R-:W-:-:S05]  /*b6d0*/  IMAD.HI.U32 R2, R7, UR9, R2 ;  /* 0x0000000907027c27 */ /* 0x001fca000f8e0002 */
[----:B-1----:R-:W-:Y:S01]  /*b6e0*/  SHF.R.U32.HI R3, RZ, UR5, R2 ;  /* 0x00000005ff037c19 */ /* 0x002fe20008011602 */
[----:B------:R-:W-:-:S03]  /*b6f0*/  UIADD3 UR5, UPT, UPT, UR4, -0x1, URZ ;  /* 0xffffffff04057890 */ /* 0x000fc6000fffe0ff */
[----:B------:R-:W-:Y:S01]  /*b700*/  IADD3 R4, PT, PT, -R3, RZ, RZ ;  /* 0x000000ff03047210 */ /* 0x000fe20007ffe1ff */
[----:B------:R-:W-:-:S04]  /*b710*/  UISETP.NE.AND UP1, UPT, UR5, URZ, UPT ;  /* 0x000000ff0500728c */ /* 0x000fc8000bf25270 */
[----:B------:R-:W-:-:S04]  /*b720*/  IMAD R4, R4, UR8, R7 ;  /* 0x0000000804047c24 */ /* 0x000fc8000f8e0207 */
[----:B----4-:R-:W-:Y:S01]  /*b730*/  IMAD R16, R4, UR6, RZ ;  /* 0x0000000604107c24 */ /* 0x010fe2000f8e02ff */
[----:B------:R-:W-:Y:S06]  /*b740*/  BRA.U !UP1, `(.L_x_55) ;  /* 0x0000001109247547 */ /* 0x000fec000b800000 */
[----:B------:R-:W0:Y:S01]  /*b750*/  LDCU.64 UR6, c[0x0][0x578] ;  /* 0x0000af00ff0677ac */ /* 0x000e220008000a00 */
[----:B------:R-:W-:Y:S01]  /*b760*/  MOV R2, RZ ;  /* 0x000000ff00027202 */ /* 0x000fe20000000f00 */
[----:B------:R-:W-:Y:S01]  /*b770*/  UISETP.LT.U32.AND UP1, UPT, UR5, 0x18, UPT ;  /* 0x000000180500788c */ /* 0x000fe2000bf21070 */
[----:B------:R-:W1:Y:S03]  /*b780*/  LDCU UR8, c[0x0][0x574] ;  /* 0x0000ae80ff0877ac */ /* 0x000e660008000800 */
[----:B------:R-:W-:-:S04]  /*b790*/  USEL UR5, UR5, 0x18, UP1 ;  /* 0x0000001805057887 */ /* 0x000fc80008800000 */
[----:B------:R-:W-:Y:S01]  /*b7a0*/  UIADD3 UR5, UPT, UPT, UR5, 0x1, URZ ;  /* 0x0000000105057890 */ /* 0x000fe2000fffe0ff */
[----:B0-----:R-:W-:Y:S01]  /*b7b0*/  IMAD.HI.U32 R6, R3, UR6, R2 ;  /* 0x0000000603067c27 */ /* 0x001fe2000f8e0002 */
[----:B------:R-:W0:Y:S04]  /*b7c0*/  LDCU UR6, c[0x0][0x69c] ;  /* 0x0000d380ff0677ac */ /* 0x000e280008000800 */
[----:B------:R-:W-:Y:S01]  /*b7d0*/  SHF.R.U32.HI R7, RZ, UR7, R6 ;  /* 0x00000007ff077c19 */ /* 0x000fe20008011606 */
[----:B------:R-:W-:-:S03]  /*b7e0*/  UISETP.NE.AND UP1, UPT, UR5, 0x2, UPT ;  /* 0x000000020500788c */ /* 0x000fc6000bf25270 */
[----:B------:R-:W-:-:S05]  /*b7f0*/  IADD3 R2, PT, PT, -R7, RZ, RZ ;  /* 0x000000ff07027210 */ /* 0x000fca0007ffe1ff */
[----:B-1----:R-:W-:-:S04]  /*b800*/  IMAD R3, R2, UR8, R3 ;  /* 0x0000000802037c24 */ /* 0x002fc8000f8e0203 */
[----:B0-----:R-:W-:Y:S01]  /*b810*/  IMAD R16, R3, UR6, R16 ;  /* 0x0000000603107c24 */ /* 0x001fe2000f8e0210 */
[----:B------:R-:W-:Y:S06]  /*b820*/  BRA.U !UP1, `(.L_x_55) ;  /* 0x0000000d09ec7547 */ /* 0x000fec000b800000 */
[----:B------:R-:W0:Y:S01]  /*b830*/  LDCU.64 UR8, c[0x0][0x580] ;  /* 0x0000b000ff0877ac */ /* 0x000e220008000a00 */
[----:B------:R-:W-:Y:S01]  /*b840*/  IMAD.MOV.U32 R6, RZ, RZ, RZ ;  /* 0x000000ffff067224 */ /* 0x000fe200078e00ff */
[----:B------:R-:W1:Y:S01]  /*b850*/  LDCU UR7, c[0x0][0x588] ;  /* 0x0000b100ff0777ac */ /* 0x000e620008000800 */
[----:B------:R-:W4:Y:S01]  /*b860*/  LDCU UR6, c[0x0][0x6a4] ;  /* 0x0000d480ff0677ac */ /* 0x000f220008000800 */
[----:B------:R-:W-:Y:S01]  /*b870*/  UISETP.NE.AND UP1, UPT, UR5, 0x3, UPT ;  /* 0x000000030500788c */ /* 0x000fe2000bf25270 */
[----:B0-----:R-:W-:-:S05]  /*b880*/  IMAD.HI.U32 R2, R7, UR9, R6 ;  /* 0x0000000907027c27 */ /* 0x001fca000f8e0006 */
[----:B-1----:R-:W-:-:S04]  /*b890*/  SHF.R.U32.HI R3, RZ, UR7, R2 ;  /* 0x00000007ff037c19 */ /* 0x002fc80008011602 */
[----:B------:R-:W-:-:S05]  /*b8a0*/  IADD3 R6, PT, PT, -R3, RZ, RZ ;  /* 0x000000ff03067210 */ /* 0x000fca0007ffe1ff */
[----:B------:R-:W-:-:S04]  /*b8b0*/  IMAD R7, R6, UR8, R7 ;  /* 0x0000000806077c24 */ /* 0x000fc8000f8e0207 */
[----:B----4-:R-:W-:Y:S01]  /*b8c0*/  IMAD R16, R7, UR6, R16 ;  /* 0x0000000607107c24 */ /* 0x010fe2000f8e0210 */
[----:B------:R-:W-:Y:S06]  /*b8d0*/  BRA.U !UP1, `(.L_x_55) ;  /* 0x0000000d09c07547 */ /* 0x000fec000b800000 */
[----:B------:R-:W0:Y:S01]  /*b8e0*/  LDCU.64 UR8, c[0x0][0x590] ;  /* 0x0000b200ff0877ac */ /* 0x000e220008000a00 */
[----:B------:R-:W-:Y:S01]  /*b8f0*/  HFMA2 R2, -RZ, RZ, 0, 0 ;  /* 0x00000000ff027431 */ /* 0x000fe200000001ff */
[----:B------:R-:W1:Y:S01]  /*b900*/  LDCU UR7, c[0x0][0x58c] ;  /* 0x0000b180ff0777ac */ /* 0x000e620008000800 */
[----:B------:R-:W4:Y:S01]  /*b910*/  LDCU UR6, c[0x0][0x6ac] ;  /* 0x0000d580ff0677ac */ /* 0x000f220008000800 */
[----:B------:R-:W-:Y:S02]  /*b920*/  UISETP.NE.AND UP1, UPT, UR5, 0x4, UPT ;  /* 0x000000040500788c */ /* 0x000fe4000bf25270 */
[----:B0-----:R-:W-:-:S05]  /*b930*/  IMAD.HI.U32 R6, R3, UR8, R2 ;  /* 0x0000000803067c27 */ /* 0x001fca000f8e0002 */
[----:B------:R-:W-:-:S04]  /*b940*/  SHF.R.U32.HI R7, RZ, UR9, R6 ;  /* 0x00000009ff077c19 */ /* 0x000fc80008011606 */
[----:B------:R-:W-:-:S05]  /*b950*/  IADD3 R2, PT, PT, -R7, RZ, RZ ;  /* 0x000000ff07027210 */ /* 0x000fca0007ffe1ff */
[----:B-1----:R-:W-:-:S04]  /*b960*/  IMAD R3, R2, UR7, R3 ;  /* 0x0000000702037c24 */ /* 0x002fc8000f8e0203 */
[----:B----4-:R-:W-:Y:S01]  /*b970*/  IMAD R16, R3, UR6, R16 ;  /* 0x0000000603107c24 */ /* 0x010fe2000f8e0210 */
        /* <DEDUP_REMOVED lines=13> */
[----:B------:R-:W-:Y:S01]  /*ba50*/  MOV R2, RZ ;  /* 0x000000ff00027202 */ /* 0x000fe20000000f00 */
        /* <DEDUP_REMOVED lines=210> */
[----:B------:R-:W4:Y:S02]  /*c780*/  LDCU UR5, c[0x0][0x754] ;  /* 0x0000ea80ff0577ac */ /* 0x000f240008000800 */
[----:B0-----:R-:W-:-:S05]  /*c790*/  IMAD.HI.U32 R2, R7, UR9, R6 ;  /* 0x0000000907027c27 */ /* 0x001fca000f8e0006 */
[----:B-1----:R-:W-:-:S04]  /*c7a0*/  SHF.R.U32.HI R2, RZ, UR6, R2 ;  /* 0x00000006ff027c19 */ /* 0x002fc80008011602 */
[----:B------:R-:W-:-:S05]  /*c7b0*/  IADD3 R3, PT, PT, -R2, RZ, RZ ;  /* 0x000000ff02037210 */ /* 0x000fca0007ffe1ff */
[----:B------:R-:W-:-:S04]  /*c7c0*/  IMAD R3, R3, UR8, R7 ;  /* 0x0000000803037c24 */ /* 0x000fc8000f8e0207 */
[----:B----4-:R-:W-:-:S07]  /*c7d0*/  IMAD R16, R3, UR5, R16 ;  /* 0x0000000503107c24 */ /* 0x010fce000f8e0210 */
.L_x_55:
[----:B------:R-:W0:Y:S01]  /*c7e0*/  LDCU UR5, c[0x0][0x3b0] ;  /* 0x00007600ff0577ac */ /* 0x000e220008000800 */
[----:B------:R-:W5:Y:S01]  /*c7f0*/  LDCU.64 UR6, c[0x0][0x778] ;  /* 0x0000ef00ff0677ac */ /* 0x000f620008000a00 */
[----:B0-----:R-:W-:Y:S01]  /*c800*/  UISETP.NE.AND UP1, UPT, UR5, URZ, UPT ;  /* 0x000000ff0500728c */ /* 0x001fe2000bf25270 */
[----:B-----5:R-:W-:Y:S02]  /*c810*/  ISETP.NE.U32.AND P0, PT, RZ, UR6, PT ;  /* 0x00000006ff007c0c */ /* 0x020fe4000bf05070 */
[----:B-1--4-:R-:W-:Y:S02]  /*c820*/  IADD3 R2, P1, PT, R16, UR6, RZ ;  /* 0x0000000610027c10 */ /* 0x012fe4000ff3e0ff */
[----:B------:R-:W-:Y:S02]  /*c830*/  ISETP.NE.AND.EX P0, PT, RZ, UR7, PT, P0 ;  /* 0x00000007ff007c0c */ /* 0x000fe4000bf05300 */
[----:B------:R-:W-:Y:S02]  /*c840*/  IADD3.X R3, PT, PT, RZ, UR7, RZ, P1, !PT ;  /* 0x00000007ff037c10 */ /* 0x000fe40008ffe4ff */
[----:B------:R-:W-:-:S02]  /*c850*/  SEL R2, R2, RZ, P0 ;  /* 0x000000ff02027207 */ /* 0x000fc40000000000 */
[----:B------:R-:W-:Y:S01]  /*c860*/  SEL R3, R3, RZ, P0 ;  /* 0x000000ff03037207 */ /* 0x000fe20000000000 */
[----:B------:R-:W-:Y:S06]  /*c870*/  BRA.U !UP1, `(.L_x_56) ;  /* 0x0000002109a07547 */ /* 0x000fec000b800000 */
[----:B------:R-:W0:Y:S01]  /*c880*/  S2R R4, SR_CTAID.X ;  /* 0x0000000000047919 */ /* 0x000e220000002500 */
[----:B------:R-:W2:Y:S01]  /*c890*/  LDCU UR5, c[0x0][0x3b4] ;  /* 0x00007680ff0577ac */ /* 0x000ea20008000800 */
[----:B------:R-:W-:Y:S01]  /*c8a0*/  MOV R16, RZ ;  /* 0x000000ff00107202 */ /* 0x000fe20000000f00 */
[----:B------:R-:W3:Y:S01]  /*c8b0*/  LDCU UR6, c[0x0][0x3b8] ;  /* 0x00007700ff0677ac */ /* 0x000ee20008000800 */
[----:B------:R-:W0:Y:S01]  /*c8c0*/  LDCU UR7, c[0x0][0x3a0] ;  /* 0x00007400ff0777ac */ /* 0x000e220008000800 */
[----:B--2---:R-:W-:-:S04]  /*c8d0*/  IMAD R6, R0, UR5, RZ ;  /* 0x0000000500067c24 */ /* 0x004fc8000f8e02ff */
[----:B---3--:R-:W-:-:S04]  /*c8e0*/  IMAD R7, R5, UR6, R6 ;  /* 0x0000000605077c24 */ /* 0x008fc8000f8e0206 */
[----:B0-----:R-:W-:Y:S01]  /*c8f0*/  IMAD R7, R4, UR7, R7 ;  /* 0x0000000704077c24 */ /* 0x001fe2000f8e0207 */
[----:B------:R-:W-:Y:S06]  /*c900*/  BRA.U !UP0, `(.L_x_57) ;  /* 0x0000001108547547 */ /* 0x000fec000b800000 */
[----:B------:R-:W0:Y:S01]  /*c910*/  LDCU.64 UR6, c[0x0][0x568] ;  /* 0x0000ad00ff0677ac */ /* 0x000e220008000a00 */
[----:B------:R-:W-:Y:S01]  /*c920*/  IMAD.MOV.U32 R6, RZ, RZ, RZ ;  /* 0x000000ffff067224 */ /* 0x000fe200078e00ff */
[----:B------:R-:W1:Y:S01]  /*c930*/  LDCU UR5, c[0x0][0x570] ;  /* 0x0000ae00ff0577ac */ /* 0x000e620008000800 */
[----:B------:R-:W2:Y:S01]  /*c940*/  LDCU UR8, c[0x0][0x694] ;  /* 0x0000d280ff0877ac */ /* 0x000ea20008000800 */
[----:B------:R-:W-:-:S04]  /*c950*/  UIADD3 UR4, UPT, UPT, UR4, -0x1, URZ ;  /* 0xffffffff04047890 */ /* 0x000fc8000fffe0ff */
[----:B------:R-:W-:Y:S01]  /*c960*/  UISETP.NE.AND UP0, UPT, UR4, URZ, UPT ;  /* 0x000000ff0400728c */ /* 0x000fe2000bf05270 */
[----:B0-----:R-:W-:-:S05]  /*c970*/  IMAD.HI.U32 R10, R7, UR7, R6 ;  /* 0x00000007070a7c27 */ /* 0x001fca000f8e0006 */
[----:B-1----:R-:W-:-:S04]  /*c980*/  SHF.R.U32.HI R11, RZ, UR5, R10 ;  /* 0x00000005ff0b7c19 */ /* 0x002fc8000801160a */
[----:B------:R-:W-:-:S05]  /*c990*/  IADD3 R13, PT, PT, -R11, RZ, RZ ;  /* 0x000000ff0b0d7210 */ /* 0x000fca0007ffe1ff */
[----:B------:R-:W-:-:S04]  /*c9a0*/  IMAD R13, R13, UR6, R7 ;  /* 0x000000060d0d7c24 */ /* 0x000fc8000f8e0207 */
[----:B--2---:R-:W-:Y:S01]  /*c9b0*/  IMAD R16, R13, UR8, RZ ;  /* 0x000000080d107c24 */ /* 0x004fe2000f8e02ff */
[----:B------:R-:W-:Y:S06]  /*c9c0*/  BRA.U !UP0, `(.L_x_57) ;  /* 0x0000001108247547 */ /* 0x000fec000b800000 */
[----:B------:R-:W0:Y:S01]  /*c9d0*/  LDCU.64 UR6, c[0x0][0x578] ;  /* 0x0000af00ff0677ac */ /* 0x000e220008000a00 */
[----:B------:R-:W-:Y:S01]  /*c9e0*/  HFMA2 R10, -RZ, RZ, 0, 0 ;  /* 0x00000000ff0a7431 */ /* 0x000fe200000001ff */
        /* <DEDUP_REMOVED lines=257> */
[----:B------:R-:W2:Y:S02]  /*da00*/  LDCU UR5, c[0x0][0x754] ;  /* 0x0000ea80ff0577ac */ /* 0x000ea40008000800 */
[----:B0-----:R-:W-:-:S05]  /*da10*/  IMAD.HI.U32 R10, R13, UR7, R12 ;  /* 0x000000070d0a7c27 */ /* 0x001fca000f8e000c */
[----:B-1----:R-:W-:-:S04]  /*da20*/  SHF.R.U32.HI R10, RZ, UR4, R10 ;  /* 0x00000004ff0a7c19 */ /* 0x002fc8000801160a */
[----:B------:R-:W-:-:S05]  /*da30*/  IADD3 R11, PT, PT, -R10, RZ, RZ ;  /* 0x000000ff0a0b7210 */ /* 0x000fca0007ffe1ff */
[----:B------:R-:W-:-:S04]  /*da40*/  IMAD R11, R11, UR6, R13 ;  /* 0x000000060b0b7c24 */ /* 0x000fc8000f8e020d */
[----:B--2---:R-:W-:-:S07]  /*da50*/  IMAD R16, R11, UR5, R16 ;  /* 0x000000050b107c24 */ /* 0x004fce000f8e0210 */
.L_x_57:
[----:B------:R-:W0:Y:S01]  /*da60*/  LDCU UR4, c[0x0][0x398] ;  /* 0x00007300ff0477ac */ /* 0x000e220008000800 */
[----:B------:R-:W1:Y:S01]  /*da70*/  S2UR UR8, SR_CgaCtaId ;  /* 0x00000000000879c3 */ /* 0x000e620000008800 */
[----:B------:R-:W-:Y:S01]  /*da80*/  BSSY.RECONVERGENT B0, `(.L_x_58) ;  /* 0x0000016000007945 */ /* 0x000fe20003800200 */
[----:B------:R-:W-:Y:S02]  /*da90*/  LOP3.LUT P3, RZ, R0, R5, RZ, 0xfc, !PT ;  /* 0x0000000500ff7212 */ /* 0x000fe4000786fcff */
[----:B------:R-:W-:Y:S02]  /*daa0*/  PLOP3.LUT P0, PT, PT, PT, PT, 0x8, 0x80 ;  /* 0x000000000080781c */ /* 0x000fe40003f0e170 */
[----:B0-----:R-:W-:-:S13]  /*dab0*/  ISETP.GE.AND P1, PT, R7, UR4, PT ;  /* 0x0000000407007c0c */ /* 0x001fda000bf26270 */
[----:B-1----:R-:W-:Y:S05]  /*dac0*/  @P1 BRA `(.L_x_59) ;  /* 0x0000000000441947 */ /* 0x002fea0003800000 */
[----:B------:R-:W0:Y:S02]  /*dad0*/  LDC.64 R10, c[0x0][0x3a8] ;  /* 0x0000ea00ff0a7b82 */ /* 0x000e240000000a00 */
[----:B0-----:R-:W-:Y:S02]  /*dae0*/  ISETP.NE.AND P2, PT, R10, RZ, PT ;  /* 0x000000ff0a00720c */ /* 0x001fe40003f45270 */
[----:B------:R-:W-:Y:S02]  /*daf0*/  ISETP.NE.AND P1, PT, R11, RZ, PT ;  /* 0x000000ff0b00720c */ /* 0x000fe40003f25270 */
[----:B------:R-:W-:Y:S02]  /*db00*/  ISETP.NE.AND P2, PT, R0, RZ, P2 ;  /* 0x000000ff0000720c */ /* 0x000fe40001745270 */
[----:B------:R-:W-:-:S04]  /*db10*/  ISETP.NE.AND P1, PT, R5, RZ, P1 ;  /* 0x000000ff0500720c */ /* 0x000fc80000f25270 */
[----:B------:R-:W-:-:S13]  /*db20*/  PLOP3.LUT P2, PT, P2, P1, PT, 0xf8, 0x8f ;  /* 0x00000000008f781c */ /* 0x000fda0001743f70 */
[----:B------:R-:W-:Y:S05]  /*db30*/  @P2 BRA `(.L_x_59) ;  /* 0x0000000000282947 */ /* 0x000fea0003800000 */
[----:B------:R-:W0:Y:S01]  /*db40*/  S2R R11, SR_CTAID.Y ;  /* 0x00000000000b7919 */ /* 0x000e220000002600 */
[----:B------:R-:W0:Y:S01]  /*db50*/  LDCU UR4, c[0x0][0x374] ;  /* 0x00006e80ff0477ac */ /* 0x000e220008000800 */
[----:B------:R-:W1:Y:S01]  /*db60*/  LDC.64 R6, c[0x0][0x780] ;  /* 0x0001e000ff067b82 */ /* 0x000e620000000a00 */
[----:B------:R-:W-:Y:S01]  /*db70*/  ISETP.NE.AND P0, PT, R10, RZ, PT ;  /* 0x000000ff0a00720c */ /* 0x000fe20003f05270 */
[----:B------:R-:W2:Y:S01]  /*db80*/  LDCU UR5, c[0x0][0x360] ;  /* 0x00006c00ff0577ac */ /* 0x000ea20008000800 */
[----:B0-----:R-:W-:-:S11]  /*db90*/  IMAD R11, R4, UR4, R11 ;  /* 0x00000004040b7c24 */ /* 0x001fd6000f8e020b */
[----:B--2---:R-:W-:Y:S01]  /*dba0*/  @!P0 IMAD R11, R11, UR5, R0 ;  /* 0x000000050b0b8c24 */ /* 0x004fe2000f8e0200 */
[----:B------:R-:W-:-:S03]  /*dbb0*/  PLOP3.LUT P0, PT, PT, PT, PT, 0x80, 0x8 ;  /* 0x000000000008781c */ /* 0x000fc60003f0f070 */
[----:B-1----:R-:W-:-:S05]  /*dbc0*/  IMAD.WIDE.U32 R6, R11, 0x8, R6 ;  /* 0x000000080b067825 */ /* 0x002fca00078e0006 */
[----:B------:R0:W-:Y:S05]  /*dbd0*/  STG.E.64 desc[UR36][R6.64], R8 ;  /* 0x0000000806007986 */ /* 0x0001ea000c101b24 */
.L_x_59:
[----:B------:R-:W-:Y:S05]  /*dbe0*/  BSYNC.RECONVERGENT B0 ;  /* 0x0000000000007941 */ /* 0x000fea0003800200 */
.L_x_58:
[----:B------:R-:W-:Y:S01]  /*dbf0*/  UMOV UR7, 0x400 ;  /* 0x0000040000077882 */ /* 0x000fe20000000000 */
[----:B------:R-:W-:Y:S01]  /*dc00*/  @!PT LDS RZ, [RZ] ;  /* 0x00000000fffff984 */ /* 0x000fe20000000800 */
[----:B------:R-:W-:Y:S01]  /*dc10*/  @!PT LDS RZ, [RZ] ;  /* 0x00000000fffff984 */ /* 0x000fe20000000800 */
[----:B------:R-:W-:Y:S01]  /*dc20*/  @!PT LDS RZ, [RZ] ;  /* 0x00000000fffff984 */ /* 0x000fe20000000800 */
[----:B------:R-:W-:Y:S01]  /*dc30*/  @!PT LDS RZ, [RZ] ;  /* 0x00000000fffff984 */ /* 0x000fe20000000800 */
[----:B------:R-:W-:-:S00]  /*dc40*/  MEMBAR.ALL.CTA ;  /* 0x0000000000007992 */ /* 0x000fc00000008000 */
[----:B------:R-:W-:Y:S06]  /*dc50*/  MEMBAR.SC.GPU ;  /* 0x0000000000007992 */ /* 0x000fec0000002000 */
[----:B------:R-:W-:-:S00]  /*dc60*/  ERRBAR ;  /* 0x00000000000079ab */ /* 0x000fc00000000000 */
[----:B------:R-:W-:Y:S06]  /*dc70*/  CGAERRBAR ;  /* 0x00000000000075ab */ /* 0x000fec0000000000 */
[----:B------:R-:W-:Y:S02]  /*dc80*/  CCTL.IVALL ;  /* 0x00000000ff00798f */ /* 0x000fe40002000000 */
[----:B------:R-:W-:Y:S06]  /*dc90*/  BAR.SYNC.DEFER_BLOCKING 0x0 ;  /* 0x0000000000007b1d */ /* 0x000fec0000010000 */
[----:B------:R-:W-:Y:S02]  /*dca0*/  BSSY.RECONVERGENT B0, `(.L_x_60) ;  /* 0x0000018000007945 */ /* 0x000fe40003800200 */
[----:B------:R-:W-:Y:S06]  /*dcb0*/  BAR.SYNC.DEFER_BLOCKING 0x0 ;  /* 0x0000000000007b1d */ /* 0x000fec0000010000 */
[----:B------:R-:W-:Y:S05]  /*dcc0*/  @P3 BRA `(.L_x_61) ;  /* 0x0000000000543947 */ /* 0x000fea0003800000 */
[----:B------:R-:W1:Y:S01]  /*dcd0*/  S2R R11, SR_LANEID ;  /* 0x00000000000b7919 */ /* 0x000e620000000000 */
[----:B------:R-:W-:Y:S01]  /*dce0*/  VOTEU.ANY UR5, UPT, PT ;  /* 0x0000000000057886 */ /* 0x000fe200038e0100 */
[----:B0-----:R-:W0:Y:S01]  /*dcf0*/  LDC.64 R6, c[0x0][0x788] ;  /* 0x0001e200ff067b82 */ /* 0x001e220000000a00 */
[----:B------:R-:W1:Y:S01]  /*dd00*/  FLO.U32 R10, UR5 ;  /* 0x00000005000a7d00 */ /* 0x000e6200080e0000 */
[----:B------:R-:W2:Y:S01]  /*dd10*/  POPC R9, UR5 ;  /* 0x0000000500097d09 */ /* 0x000ea20008000000 */
[----:B0-----:R-:W-:Y:S01]  /*dd20*/  IMAD.WIDE.U32 R6, R4, 0x4, R6 ;  /* 0x0000000404067825 */ /* 0x001fe200078e0006 */
[----:B-1----:R-:W-:-:S13]  /*dd30*/  ISETP.EQ.U32.AND P1, PT, R10, R11, PT ;  /* 0x0000000b0a00720c */ /* 0x002fda0003f22070 */
[----:B--2---:R-:W2:Y:S01]  /*dd40*/  @P1 ATOMG.E.ADD.STRONG.GPU PT, R7, desc[UR36][R6.64], R9 ;  /* 0x80000009060719a8 */ /* 0x004ea200081ef124 */
[----:B------:R-:W0:Y:S01]  /*dd50*/  S2UR UR6, SR_CgaCtaId ;  /* 0x00000000000679c3 */ /* 0x000e220000008800 */
[----:B------:R-:W1:Y:S01]  /*dd60*/  LDCU UR4, c[0x0][0x374] ;  /* 0x00006e80ff0477ac */ /* 0x000e620008000800 */
[----:B------:R-:W3:Y:S01]  /*dd70*/  S2R R11, SR_LTMASK ;  /* 0x00000000000b7919 */ /* 0x000ee20000003900 */
[----:B-1----:R-:W-:Y:S01]  /*dd80*/  UIADD3 UR4, UPT, UPT, UR4, -0x1, URZ ;  /* 0xffffffff04047890 */ /* 0x002fe2000fffe0ff */
[----:B---3--:R-:W-:Y:S01]  /*dd90*/  LOP3.LUT R11, R11, UR5, RZ, 0xc0, !PT ;  /* 0x000000050b0b7c12 */ /* 0x008fe2000f8ec0ff */
[----:B------:R-:W-:Y:S02]  /*dda0*/  UMOV UR5, 0x400 ;  /* 0x0000040000057882 */ /* 0x000fe40000000000 */
[----:B0-----:R-:W-:-:S03]  /*ddb0*/  ULEA UR5, UR6, UR5, 0x18 ;  /* 0x0000000506057291 */ /* 0x001fc6000f8ec0ff */
[----:B------:R-:W0:Y:S01]  /*ddc0*/  POPC R11, R11 ;  /* 0x0000000b000b7309 */ /* 0x000e220000000000 */
[----:B--2---:R-:W0:Y:S02]  /*ddd0*/  SHFL.IDX PT, R8, R7, R10, 0x1f ;  /* 0x00001f0a07087589 */ /* 0x004e2400000e0000 */
[----:B0-----:R-:W-:-:S04]  /*dde0*/  IADD3 R8, PT, PT, R8, R11, RZ ;  /* 0x0000000b08087210 */ /* 0x001fc80007ffe0ff */
[----:B------:R-:W-:-:S04]  /*ddf0*/  ISETP.NE.AND P1, PT, R8, UR4, PT ;  /* 0x0000000408007c0c */ /* 0x000fc8000bf25270 */
[----:B------:R-:W-:-:S05]  /*de00*/  SEL R6, RZ, 0x1, P1 ;  /* 0x00000001ff067807 */ /* 0x000fca0000800000 */
[----:B------:R1:W-:Y:S04]  /*de10*/  STS.U8 [UR5], R6 ;  /* 0x00000006ff007988 */ /* 0x0003e80008000005 */
.L_x_61:
[----:B------:R-:W-:Y:S05]  /*de20*/  BSYNC.RECONVERGENT B0 ;  /* 0x0000000000007941 */ /* 0x000fea0003800200 */
.L_x_60:
[----:B------:R-:W-:Y:S01]  /*de30*/  BAR.SYNC.DEFER_BLOCKING 0x0 ;  /* 0x0000000000007b1d */ /* 0x000fe20000010000 */
[----:B------:R-:W-:-:S09]  /*de40*/  ULEA UR4, UR8, UR7, 0x18 ;  /* 0x0000000708047291 */ /* 0x000fd2000f8ec0ff */
[----:B01----:R-:W0:Y:S02]  /*de50*/  LDS.U8 R6, [UR4] ;  /* 0x00000004ff067984 */ /* 0x003e240008000000 */
[----:B0-----:R-:W-:-:S13]  /*de60*/  ISETP.NE.AND P1, PT, R6, RZ, PT ;  /* 0x000000ff0600720c */ /* 0x001fda0003f25270 */
[----:B------:R-:W-:Y:S05]  /*de70*/  @!P1 EXIT ;  /* 0x000000000000994d */ /* 0x000fea0003800000 */
        /* <DEDUP_REMOVED lines=8> */
[----:B------:R-:W-:Y:S01]  /*df00*/  CCTL.IVALL ;  /* 0x00000000ff00798f */ /* 0x000fe20002000000 */
[----:B------:R-:W0:Y:S01]  /*df10*/  LDCU UR4, c[0x0][0x3a8] ;  /* 0x00007500ff0477ac */ /* 0x000e220008000800 */
[----:B------:R-:W-:Y:S01]  /*df20*/  BSSY.RECONVERGENT B0, `(.L_x_62) ;  /* 0x000002e000007945 */ /* 0x000fe20003800200 */
[----:B------:R-:W1:Y:S01]  /*df30*/  LDCU.64 UR10, c[0x0][0x388] ;  /* 0x00007100ff0a77ac */ /* 0x000e620008000a00 */
[----:B0-----:R-:W-:Y:S01]  /*df40*/  UISETP.NE.AND UP0, UPT, UR4, URZ, UPT ;  /* 0x000000ff0400728c */ /* 0x001fe2000bf05270 */
[----:B-1----:R-:W-:Y:S01]  /*df50*/  MOV R6, UR10 ;  /* 0x0000000a00067c02 */ /* 0x002fe20008000f00 */
[----:B------:R-:W-:-:S07]  /*df60*/  IMAD.U32 R7, RZ, RZ, UR11 ;  /* 0x0000000bff077e24 */ /* 0x000fce000f8e00ff */
[----:B------:R-:W-:Y:S05]  /*df70*/  BRA.U !UP0, `(.L_x_63) ;  /* 0x0000000108587547 */ /* 0x000fea000b800000 */
[----:B------:R-:W0:Y:S01]  /*df80*/  LDCU UR4, c[0x0][0x360] ;  /* 0x00006c00ff0477ac */ /* 0x000e220008000800 */
[----:B------:R-:W1:Y:S01]  /*df90*/  LDCU UR6, c[0x0][0x3a4] ;  /* 0x00007480ff0677ac */ /* 0x000e620008000800 */
[----:B0-----:R-:W-:-:S05]  /*dfa0*/  IMAD R10, R5, UR4, R0 ;  /* 0x00000004050a7c24 */ /* 0x001fca000f8e0200 */
[----:B-1----:R-:W-:-:S13]  /*dfb0*/  ISETP.GE.U32.AND P1, PT, R10, UR6, PT ;  /* 0x000000060a007c0c */ /* 0x002fda000bf26070 */
[----:B------:R-:W-:Y:S05]  /*dfc0*/  @P1 BRA `(.L_x_64) ;  /* 0x00000000008c1947 */ /* 0x000fea0003800000 */
[----:B------:R-:W0:Y:S01]  /*dfd0*/  LDCU UR5, c[0x0][0x374] ;  /* 0x00006e80ff0577ac */ /* 0x000e220008000800 */
[----:B------:R-:W1:Y:S01]  /*dfe0*/  LDC R15, c[0x0][0x364] ;  /* 0x0000d900ff0f7b82 */ /* 0x000e620000000800 */
[----:B------:R-:W-:Y:S01]  /*dff0*/  BSSY.RECONVERGENT B1, `(.L_x_65) ;  /* 0x000000d000017945 */ /* 0x000fe20003800200 */
[----:B------:R-:W-:-:S06]  /*e000*/  MOV R12, R10 ;  /* 0x0000000a000c7202 */ /* 0x000fcc0000000f00 */
[----:B------:R-:W2:Y:S01]  /*e010*/  LDC.64 R8, c[0x0][0x780] ;  /* 0x0001e000ff087b82 */ /* 0x000ea20000000a00 */
[----:B0-----:R-:W-:Y:S02]  /*e020*/  IMAD R13, R4, UR5, RZ ;  /* 0x00000005040d7c24 */ /* 0x001fe4000f8e02ff */
[----:B-1----:R-:W-:-:S07]  /*e030*/  IMAD R15, R15, UR4, RZ ;  /* 0x000000040f0f7c24 */ /* 0x002fce000f8e02ff */
.L_x_66:
[----:B------:R-:W-:-:S05]  /*e040*/  IADD3 R11, PT, PT, R13, R12, RZ ;  /* 0x0000000c0d0b7210 */ /* 0x000fca0007ffe0ff */
[----:B--2---:R-:W-:-:S06]  /*e050*/  IMAD.WIDE.U32 R10, R11, 0x8, R8 ;  /* 0x000000080b0a7825 */ /* 0x004fcc00078e0008 */
[----:B------:R-:W2:Y:S01]  /*e060*/  LDG.E.64 R10, desc[UR36][R10.64] ;  /* 0x000000240a0a7981 */ /* 0x000ea2000c1e1b00 */
[----:B------:R-:W-:-:S04]  /*e070*/  IADD3 R12, PT, PT, R15, R12, RZ ;  /* 0x0000000c0f0c7210 */ /* 0x000fc80007ffe0ff */
[----:B------:R-:W-:Y:S01]  /*e080*/  ISETP.GE.U32.AND P1, PT, R12, UR6, PT ;  /* 0x000000060c007c0c */ /* 0x000fe2000bf26070 */
[----:B--2---:R-:W-:Y:S01]  /*e090*/  FADD.FTZ R6, R10, R6 ;  /* 0x000000060a067221 */ /* 0x004fe20000010000 */
[----:B------:R-:W-:-:S11]  /*e0a0*/  FADD.FTZ R7, R11, R7 ;  /* 0x000000070b077221 */ /* 0x000fd60000010000 */
[----:B------:R-:W-:Y:S05]  /*e0b0*/  @!P1 BRA `(.L_x_66) ;  /* 0xfffffffc00e09947 */ /* 0x000fea000383ffff */
[----:B------:R-:W-:Y:S05]  /*e0c0*/  BSYNC.RECONVERGENT B1 ;  /* 0x0000000000017941 */ /* 0x000fea0003800200 */
.L_x_65:
[----:B------:R-:W-:Y:S05]  /*e0d0*/  BRA `(.L_x_64) ;  /* 0x0000000000487947 */ /* 0x000fea0003800000 */
.L_x_63:
[----:B------:R-:W0:Y:S02]  /*e0e0*/  LDCU UR5, c[0x0][0x3a4] ;  /* 0x00007480ff0577ac */ /* 0x000e240008000800 */
[----:B0-----:R-:W-:-:S13]  /*e0f0*/  ISETP.GE.U32.AND P1, PT, R5, UR5, PT ;  /* 0x0000000505007c0c */ /* 0x001fda000bf26070 */
[----:B------:R-:W-:Y:S05]  /*e100*/  @P1 BRA `(.L_x_64) ;  /* 0x00000000003c1947 */ /* 0x000fea0003800000 */
[----:B------:R-:W0:Y:S01]  /*e110*/  LDCU UR4, c[0x0][0x374] ;  /* 0x00006e80ff0477ac */ /* 0x000e220008000800 */
[----:B------:R-:W1:Y:S01]  /*e120*/  LDC R12, c[0x0][0x360] ;  /* 0x0000d800ff0c7b82 */ /* 0x000e620000000800 */
[----:B------:R-:W-:-:S07]  /*e130*/  IMAD.MOV.U32 R13, RZ, RZ, R5 ;  /* 0x000000ffff0d7224 */ /* 0x000fce00078e0005 */
[----:B------:R-:W2:Y:S08]  /*e140*/  LDC.64 R8, c[0x0][0x780] ;  /* 0x0001e000ff087b82 */ /* 0x000eb00000000a00 */
[----:B------:R-:W3:Y:S01]  /*e150*/  LDC R14, c[0x0][0x364] ;  /* 0x0000d900ff0e7b82 */ /* 0x000ee20000000800 */
[----:B0-----:R-:W-:-:S07]  /*e160*/  IMAD R4, R4, UR4, RZ ;  /* 0x0000000404047c24 */ /* 0x001fce000f8e02ff */
.L_x_67:
[----:B------:R-:W-:-:S05]  /*e170*/  IADD3 R11, PT, PT, R4, R13, RZ ;  /* 0x0000000d040b7210 */ /* 0x000fca0007ffe0ff */
[----:B-1----:R-:W-:-:S04]  /*e180*/  IMAD R11, R11, R12, R0 ;  /* 0x0000000c0b0b7224 */ /* 0x002fc800078e0200 */
[----:B--2---:R-:W-:-:S06]  /*e190*/  IMAD.WIDE.U32 R10, R11, 0x8, R8 ;  /* 0x000000080b0a7825 */ /* 0x004fcc00078e0008 */
[----:B------:R-:W2:Y:S01]  /*e1a0*/  LDG.E.64 R10, desc[UR36][R10.64] ;  /* 0x000000240a0a7981 */ /* 0x000ea2000c1e1b00 */
[----:B---3--:R-:W-:-:S04]  /*e1b0*/  IADD3 R13, PT, PT, R14, R13, RZ ;  /* 0x0000000d0e0d7210 */ /* 0x008fc80007ffe0ff */
[----:B------:R-:W-:Y:S01]  /*e1c0*/  ISETP.GE.U32.AND P1, PT, R13, UR5, PT ;  /* 0x000000050d007c0c */ /* 0x000fe2000bf26070 */
[----:B--2---:R-:W-:Y:S01]  /*e1d0*/  FADD.FTZ R6, R10, R6 ;  /* 0x000000060a067221 */ /* 0x004fe20000010000 */
[----:B------:R-:W-:-:S11]  /*e1e0*/  FADD.FTZ R7, R11, R7 ;  /* 0x000000070b077221 */ /* 0x000fd60000010000 */
[----:B------:R-:W-:Y:S05]  /*e1f0*/  @!P1 BRA `(.L_x_67) ;  /* 0xfffffffc00dc9947 */ /* 0x000fea000383ffff */
.L_x_64:
[----:B------:R-:W-:Y:S05]  /*e200*/  BSYNC.RECONVERGENT B0 ;  /* 0x0000000000007941 */ /* 0x000fea0003800200 */
.L_x_62:
[----:B------:R-:W0:Y:S01]  /*e210*/  LDCU UR5, c[0x0][0x360] ;  /* 0x00006c00ff0577ac */ /* 0x000e220008000800 */
[----:B------:R-:W-:Y:S01]  /*e220*/  UIADD3 UR7, UPT, UPT, UR7, 0x10, URZ ;  /* 0x0000001007077890 */ /* 0x000fe2000fffe0ff */
[----:B------:R-:W1:Y:S03]  /*e230*/  LDCU UR6, c[0x0][0x364] ;  /* 0x00006c80ff0677ac */ /* 0x000e660008000800 */
[----:B------:R-:W-:Y:S01]  /*e240*/  ULEA UR8, UR8, UR7, 0x18 ;  /* 0x0000000708087291 */ /* 0x000fe2000f8ec0ff */
[----:B------:R-:W2:Y:S01]  /*e250*/  LDCU UR4, c[0x0][0x3a8] ;  /* 0x00007500ff0477ac */ /* 0x000ea20008000800 */
[----:B0-----:R-:W-:-:S05]  /*e260*/  IMAD R4, R5, UR5, R0 ;  /* 0x0000000505047c24 */ /* 0x001fca000f8e0200 */
[----:B------:R-:W-:Y:S01]  /*e270*/  LEA R4, R4, UR8, 0x3 ;  /* 0x0000000804047c11 */ /* 0x000fe2000f8e18ff */
[----:B-1----:R-:W-:-:S04]  /*e280*/  UISETP.GE.U32.AND UP1, UPT, UR6, 0x2, UPT ;  /* 0x000000020600788c */ /* 0x002fc8000bf26070 */
[----:B------:R0:W-:Y:S01]  /*e290*/  STS.64 [R4], R6 ;  /* 0x0000000604007388 */ /* 0x0001e20000000a00 */
[----:B--2---:R-:W-:-:S04]  /*e2a0*/  UISETP.NE.AND UP0, UPT, UR4, URZ, UPT ;  /* 0x000000ff0400728c */ /* 0x004fc8000bf05270 */
[----:B------:R-:W-:Y:S07]  /*e2b0*/  BRA.U !UP1, `(.L_x_68) ;  /* 0x00000001093c7547 */ /* 0x000fee000b800000 */
[----:B------:R-:W-:-:S05]  /*e2c0*/  UMOV UR4, UR6 ;  /* 0x0000000600047c82 */ /* 0x000fca0008000000 */
.L_x_69:
        /* <DEDUP_REMOVED lines=8> */
[----:B------:R-:W-:-:S06]  /*e350*/  @!P1 LEA R8, R8, UR8, 0x3 ;  /* 0x0000000808089c11 */ /* 0x000fcc000f8e18ff */
[----:B------:R-:W0:Y:S02]  /*e360*/  @!P1 LDS.64 R8, [R8] ;  /* 0x0000000008089984 */ /* 0x000e240000000a00 */
[----:B01----:R-:W-:Y:S01]  /*e370*/  @!P1 FADD.FTZ R6, R6, R8 ;  /* 0x0000000806069221 */ /* 0x003fe20000010000 */
[----:B------:R-:W-:-:S05]  /*e380*/  @!P1 FADD.FTZ R7, R7, R9 ;  /* 0x0000000907079221 */ /* 0x000fca0000010000 */
[----:B------:R1:W-:Y:S01]  /*e390*/  @!P1 STS.64 [R4], R6 ;  /* 0x0000000604009388 */ /* 0x0003e20000000a00 */
[----:B------:R-:W-:Y:S05]  /*e3a0*/  BRA.U UP1, `(.L_x_69) ;  /* 0xfffffffd01c87547 */ /* 0x000fea000b83ffff */
.L_x_68:
[----:B------:R-:W-:Y:S05]  /*e3b0*/  BRA.U !UP0, `(.L_x_70) ;  /* 0x0000000108807547 */ /* 0x000fea000b800000 */
[----:B------:R-:W-:Y:S02]  /*e3c0*/  UISETP.GE.U32.AND UP0, UPT, UR5, 0x21, UPT ;  /* 0x000000210500788c */ /* 0x000fe4000bf06070 */
[----:B------:R-:W-:-:S07]  /*e3d0*/  UMOV UR4, UR5 ;  /* 0x0000000500047c82 */ /* 0x000fce0008000000 */
[----:B------:R-:W-:Y:S05]  /*e3e0*/  BRA.U !UP0, `(.L_x_71) ;  /* 0x0000000108487547 */ /* 0x000fea000b800000 */
[----:B------:R2:W-:Y:S01]  /*e3f0*/  STS.64 [R4], R6 ;  /* 0x0000000604007388 */ /* 0x0005e20000000a00 */
[----:B------:R-:W-:Y:S01]  /*e400*/  UISETP.GE.U32.AND UP0, UPT, UR5, 0x40, UPT ;  /* 0x000000400500788c */ /* 0x000fe2000bf06070 */
[----:B------:R-:W-:-:S08]  /*e410*/  UMOV UR4, 0x20 ;  /* 0x0000002000047882 */ /* 0x000fd00000000000 */
[----:B------:R-:W-:Y:S05]  /*e420*/  BRA.U !UP0, `(.L_x_71) ;  /* 0x0000000108387547 */ /* 0x000fea000b800000 */
[----:B------:R-:W-:-:S07]  /*e430*/  IMAD.U32 R5, RZ, RZ, UR5 ;  /* 0x00000005ff057e24 */ /* 0x000fce000f8e00ff */
.L_x_72:
[----:B------:R-:W-:Y:S01]  /*e440*/  SHF.R.U32.HI R11, RZ, 0x1, R5 ;  /* 0x00000001ff0b7819 */ /* 0x000fe20000011605 */
[----:B------:R-:W-:Y:S03]  /*e450*/  BAR.SYNC.DEFER_BLOCKING 0x0 ;  /* 0x0000000000007b1d */ /* 0x000fe60000010000 */
[----:B------:R-:W-:-:S04]  /*e460*/  IADD3 R8, PT, PT, R11, R0, RZ ;  /* 0x000000000b087210 */ /* 0x000fc80007ffe0ff */
[----:B------:R-:W-:-:S04]  /*e470*/  ISETP.GE.U32.AND P1, PT, R8, UR5, PT ;  /* 0x0000000508007c0c */ /* 0x000fc8000bf26070 */
[----:B------:R-:W-:-:S13]  /*e480*/  ISETP.GE.U32.OR P1, PT, R0, R11, P1 ;  /* 0x0000000b0000720c */ /* 0x000fda0000f26470 */
[----:B------:R-:W-:-:S06]  /*e490*/  @!P1 LEA R8, R11, R4, 0x3 ;  /* 0x000000040b089211 */ /* 0x000fcc00078e18ff */
[----:B------:R-:W0:Y:S02]  /*e4a0*/  @!P1 LDS.64 R8, [R8] ;  /* 0x0000000008089984 */ /* 0x000e240000000a00 */
[----:B012---:R-:W-:Y:S01]  /*e4b0*/  @!P1 FADD.FTZ R6, R6, R8 ;  /* 0x0000000806069221 */ /* 0x007fe20000010000 */
[----:B------:R-:W-:-:S05]  /*e4c0*/  @!P1 FADD.FTZ R7, R7, R9 ;  /* 0x0000000907079221 */ /* 0x000fca0000010000 */
[----:B------:R3:W-:Y:S01]  /*e4d0*/  @!P1 STS.64 [R4], R6 ;  /* 0x0000000604009388 */ /* 0x0007e20000000a00 */
[----:B------:R-:W-:Y:S02]  /*e4e0*/  ISETP.GT.U32.AND P1, PT, R5, 0x7f, PT ;  /* 0x0000007f0500780c */ /* 0x000fe40003f24070 */
[----:B------:R-:W-:-:S11]  /*e4f0*/  MOV R5, R11 ;  /* 0x0000000b00057202 */ /* 0x000fd60000000f00 */
[----:B---3--:R-:W-:Y:S05]  /*e500*/  @P1 BRA `(.L_x_72) ;  /* 0xfffffffc00cc1947 */ /* 0x008fea000383ffff */
.L_x_71:
[----:B------:R-:W-:Y:S01]  /*e510*/  BAR.SYNC.DEFER_BLOCKING 0x0 ;  /* 0x0000000000007b1d */ /* 0x000fe20000010000 */
[----:B------:R-:W-:-:S09]  /*e520*/  UISETP.GE.U32.AND UP0, UPT, UR4, 0x2, UPT ;  /* 0x000000020400788c */ /* 0x000fd2000bf06070 */
[----:B------:R-:W-:Y:S05]  /*e530*/  BRA.U !UP0, `(.L_x_70) ;  /* 0x0000000108207547 */ /* 0x000fea000b800000 */
[----:B------:R-:W-:-:S07]  /*e540*/  IMAD.MOV.U32 R0, RZ, RZ, 0x1 ;  /* 0x00000001ff007424 */ /* 0x000fce00078e00ff */
.L_x_73:
[----:B------:R-:W3:Y:S04]  /*e550*/  SHFL.DOWN PT, R5, R6, R0, 0x1f ;  /* 0x08001f0006057589 */ /* 0x000ee800000e0000 */
[----:B012---:R0:W1:Y:S02]  /*e560*/  SHFL.DOWN PT, R4, R7, R0, 0x1f ;  /* 0x08001f0007047589 */ /* 0x00706400000e0000 */
[----:B0-----:R-:W-:-:S04]  /*e570*/  SHF.L.U32 R0, R0, 0x1, RZ ;  /* 0x0000000100007819 */ /* 0x001fc800000006ff */
[----:B------:R-:W-:Y:S01]  /*e580*/  ISETP.GE.AND P1, PT, R0, UR4, PT ;  /* 0x0000000400007c0c */ /* 0x000fe2000bf26270 */
[----:B---3--:R-:W-:Y:S01]  /*e590*/  FADD.FTZ R6, R5, R6 ;  /* 0x0000000605067221 */ /* 0x008fe20000010000 */
[----:B-1----:R-:W-:-:S11]  /*e5a0*/  FADD.FTZ R7, R4, R7 ;  /* 0x0000000704077221 */ /* 0x002fd60000010000 */
[----:B------:R-:W-:Y:S05]  /*e5b0*/  @!P1 BRA `(.L_x_73) ;  /* 0xfffffffc00e49947 */ /* 0x000fea000383ffff */
.L_x_70:
[----:B------:R-:W-:Y:S05]  /*e5c0*/  @!P0 EXIT ;  /* 0x000000000000894d */ /* 0x000fea0003800000 */
[----:B------:R-:W3:Y:S02]  /*e5d0*/  LDCU.64 UR4, c[0x0][0x778] ;  /* 0x0000ef00ff0477ac */ /* 0x000ee40008000a00 */
[----:B---3--:R-:W-:-:S04]  /*e5e0*/  UISETP.NE.U32.AND UP0, UPT, UR4, URZ, UPT ;  /* 0x000000ff0400728c */ /* 0x008fc8000bf05070 */
[----:B------:R-:W-:-:S09]  /*e5f0*/  UISETP.NE.AND.EX UP0, UPT, UR5, URZ, UPT, UP0 ;  /* 0x000000ff0500728c */ /* 0x000fd2000bf05300 */
[----:B------:R-:W-:Y:S05]  /*e600*/  BRA.U UP0, `(.L_x_74) ;  /* 0x0000000100a47547 */ /* 0x000fea000b800000 */
[----:B------:R-:W3:Y:S01]  /*e610*/  LDCU.U8 UR6, c[0x0][0x798] ;  /* 0x0000f300ff0677ac */ /* 0x000ee20008000000 */
[----:B------:R-:W4:Y:S01]  /*e620*/  LDCU.64 UR4, c[0x0][0x768] ;  /* 0x0000ed00ff0477ac */ /* 0x000f220008000a00 */
[----:B------:R-:W5:Y:S01]  /*e630*/  LDCU.U8 UR7, c[0x0][0x799] ;  /* 0x0000f320ff0777ac */ /* 0x000f620008000000 */
[----:B---3--:R-:W-:Y:S01]  /*e640*/  UISETP.NE.AND UP0, UPT, UR6, URZ, UPT ;  /* 0x000000ff0600728c */ /* 0x008fe2000bf05270 */
[----:B----4-:R-:W-:-:S04]  /*e650*/  IADD3 R2, P0, PT, R16, UR4, RZ ;  /* 0x0000000410027c10 */ /* 0x010fc8000ff1e0ff */
[----:B------:R-:W-:Y:S01]  /*e660*/  IADD3.X R3, PT, PT, RZ, UR5, RZ, P0, !PT ;  /* 0x00000005ff037c10 */ /* 0x000fe200087fe4ff */
[----:B-----5:R-:W-:-:S03]  /*e670*/  UISETP.NE.AND UP1, UPT, UR7, URZ, UPT ;  /* 0x000000ff0700728c */ /* 0x020fc6000bf25270 */
[----:B------:R-:W-:Y:S08]  /*e680*/  BRA.U !UP0, `(.L_x_75) ;  /* 0x00000001080c7547 */ /* 0x000ff0000b800000 */
[----:B012---:R-:W2:Y:S02]  /*e690*/  LDG.E.64 R4, desc[UR36][R2.64] ;  /* 0x0000002402047981 */ /* 0x007ea4000c1e1b00 */
[----:B--2---:R-:W-:Y:S01]  /*e6a0*/  FADD.FTZ R6, R6, R4 ;  /* 0x0000000406067221 */ /* 0x004fe20000010000 */
[----:B------:R-:W-:-:S07]  /*e6b0*/  FADD.FTZ R7, R7, R5 ;  /* 0x0000000507077221 */ /* 0x000fce0000010000 */
.L_x_75:
[----:B------:R-:W-:Y:S05]  /*e6c0*/  BRA.U !UP1, `(.L_x_76) ;  /* 0x00000001096c7547 */ /* 0x000fea000b800000 */
[----:B------:R-:W3:Y:S01]  /*e6d0*/  LDCU UR5, c[0x0][0x79c] ;  /* 0x0000f380ff0577ac */ /* 0x000ee20008000800 */
[----:B------:R-:W4:Y:S01]  /*e6e0*/  LDCU UR4, c[0x0][0x380] ;  /* 0x00007000ff0477ac */ /* 0x000f220008000800 */
[----:B---3--:R-:W-:Y:S01]  /*e6f0*/  UISETP.NE.AND UP0, UPT, UR5, 0x1, UPT ;  /* 0x000000010500788c */ /* 0x008fe2000bf05270 */
[----:B----4-:R-:W-:Y:S01]  /*e700*/  FMUL.FTZ R18, R6, UR4 ;  /* 0x0000000406127c20 */ /* 0x010fe20008410000 */
[----:B------:R-:W-:-:S07]  /*e710*/  FMUL.FTZ R19, R7, UR4 ;  /* 0x0000000407137c20 */ /* 0x000fce0008410000 */
[----:B------:R-:W-:Y:S05]  /*e720*/  BRA.U !UP0, `(.L_x_77) ;  /* 0x0000000108407547 */ /* 0x000fea000b800000 */
[----:B------:R-:W-:Y:S01]  /*e730*/  MOV R2, 0x0 ;  /* 0x0000000000027802 */ /* 0x000fe20000000f00 */
[----:B------:R-:W0:Y:S01]  /*e740*/  LDCU.64 UR4, c[0x4][0x590] ;  /* 0x0100b200ff0477ac */ /* 0x000e220008000a00 */
[----:B------:R-:W-:Y:S01]  /*e750*/  HFMA2 R8, -RZ, RZ, 0, 4.4763088226318359375e-05 ;  /* 0x000002efff087431 */ /* 0x000fe200000001ff */
[----:B------:R-:W-:Y:S01]  /*e760*/  MOV R12, 0x1 ;  /* 0x00000001000c7802 */ /* 0x000fe20000000f00 */
[----:B------:R-:W-:Y:S01]  /*e770*/  HFMA2 R13, -RZ, RZ, 0, 0 ;  /* 0x00000000ff0d7431 */ /* 0x000fe200000001ff */
[----:B------:R-:W3:Y:S01]  /*e780*/  LDCU.64 UR6, c[0x4][0x578] ;  /* 0x0100af00ff0677ac */ /* 0x000ee20008000a00 */
[----:B------:R-:W4:Y:S01]  /*e790*/  LDC.64 R2, c[0x4][R2] ;  /* 0x0100000002027b82 */ /* 0x000f220000000a00 */
[----:B------:R-:W5:Y:S01]  /*e7a0*/  LDCU.64 UR8, c[0x4][0x468] ;  /* 0x01008d00ff0877ac */ /* 0x000f620008000a00 */
[----:B012---:R-:W-:Y:S01]  /*e7b0*/  MOV R4, UR4 ;  /* 0x0000000400047c02 */ /* 0x007fe20008000f00 */
[----:B------:R-:W-:Y:S01]  /*e7c0*/  IMAD.U32 R5, RZ, RZ, UR5 ;  /* 0x00000005ff057e24 */ /* 0x000fe2000f8e00ff */
[----:B---3--:R-:W-:-:S02]  /*e7d0*/  MOV R6, UR6 ;  /* 0x0000000600067c02 */ /* 0x008fc40008000f00 */
[----:B------:R-:W-:Y:S02]  /*e7e0*/  MOV R7, UR7 ;  /* 0x0000000700077c02 */ /* 0x000fe40008000f00 */
[----:B-----5:R-:W-:Y:S01]  /*e7f0*/  MOV R10, UR8 ;  /* 0x00000008000a7c02 */ /* 0x020fe20008000f00 */
[----:B------:R-:W-:-:S07]  /*e800*/  IMAD.U32 R11, RZ, RZ, UR9 ;  /* 0x00000009ff0b7e24 */ /* 0x000fce000f8e00ff */
[----:B------:R-:W-:-:S07]  /*e810*/  LEPC R20, `(.L_x_77) ;  /* 0x000000001014794e */ /* 0x000fce0000000000 */
[----:B----4-:R-:W-:Y:S05]  /*e820*/  CALL.ABS.NOINC R2 ;  /* 0x0000000002007343 */ /* 0x010fea0003c00000 */
.L_x_77:
[----:B------:R-:W3:Y:S02]  /*e830*/  LDCU.64 UR4, c[0x0][0x768] ;  /* 0x0000ed00ff0477ac */ /* 0x000ee40008000a00 */
[----:B---3--:R-:W-:-:S05]  /*e840*/  IADD3 R16, P0, PT, R16, UR4, RZ ;  /* 0x0000000410107c10 */ /* 0x008fca000ff1e0ff */
[----:B------:R-:W-:-:S05]  /*e850*/  IMAD.X R17, RZ, RZ, UR5, P0 ;  /* 0x00000005ff117e24 */ /* 0x000fca00080e06ff */
[----:B------:R-:W-:Y:S01]  /*e860*/  STG.E.64 desc[UR36][R16.64], R18 ;  /* 0x0000001210007986 */ /* 0x000fe2000c101b24 */
[----:B------:R-:W-:Y:S05]  /*e870*/  EXIT ;  /* 0x000000000000794d */ /* 0x000fea0003800000 */
.L_x_76:
[----:B------:R-:W-:Y:S01]  /*e880*/  STG.E.64 desc[UR36][R2.64], R6 ;  /* 0x0000000602007986 */ /* 0x000fe2000c101b24 */
[----:B------:R-:W-:Y:S05]  /*e890*/  EXIT ;  /* 0x000000000000794d */ /* 0x000fea0003800000 */
.L_x_74:
[----:B------:R-:W3:Y:S01]  /*e8a0*/  LDCU.U8 UR4, c[0x0][0x798] ;  /* 0x0000f300ff0477ac */ /* 0x000ee20008000000 */
[----:B------:R-:W4:Y:S01]  /*e8b0*/  LDCU.U8 UR5, c[0x0][0x799] ;  /* 0x0000f320ff0577ac */ /* 0x000f220008000000 */
[----:B---3--:R-:W-:Y:S02]  /*e8c0*/  UISETP.NE.AND UP0, UPT, UR4, URZ, UPT ;  /* 0x000000ff0400728c */ /* 0x008fe4000bf05270 */
[----:B----4-:R-:W-:-:S07]  /*e8d0*/  UISETP.NE.AND UP1, UPT, UR5, URZ, UPT ;  /* 0x000000ff0500728c */ /* 0x010fce000bf25270 */
[----:B------:R-:W-:Y:S05]  /*e8e0*/  BRA.U !UP0, `(.L_x_78) ;  /* 0x00000001080c7547 */ /* 0x000fea000b800000 */
[----:B012---:R-:W2:Y:S02]  /*e8f0*/  LDG.E.64 R4, desc[UR36][R2.64] ;  /* 0x0000002402047981 */ /* 0x007ea4000c1e1b00 */
[----:B--2---:R-:W-:Y:S01]  /*e900*/  FADD.FTZ R6, R6, R4 ;  /* 0x0000000406067221 */ /* 0x004fe20000010000 */
[----:B------:R-:W-:-:S07]  /*e910*/  FADD.FTZ R7, R7, R5 ;  /* 0x0000000507077221 */ /* 0x000fce0000010000 */
.L_x_78:
        /* <DEDUP_REMOVED lines=9> */
[----:B------:R-:W-:Y:S02]  /*e9b0*/  HFMA2 R8, -RZ, RZ, 0, 4.4763088226318359375e-05 ;  /* 0x000002efff087431 */ /* 0x000fe400000001ff */
[----:B------:R-:W-:Y:S01]  /*e9c0*/  IMAD.MOV.U32 R12, RZ, RZ, 0x1 ;  /* 0x00000001ff0c7424 */ /* 0x000fe200078e00ff */
[----:B------:R-:W-:Y:S01]  /*e9d0*/  MOV R13, RZ ;  /* 0x000000ff000d7202 */ /* 0x000fe20000000f00 */
[----:B------:R-:W3:Y:S01]  /*e9e0*/  LDCU.64 UR6, c[0x4][0x578] ;  /* 0x0100af00ff0677ac */ /* 0x000ee20008000a00 */
[----:B------:R-:W4:Y:S01]  /*e9f0*/  LDC.64 R2, c[0x4][R2] ;  /* 0x0100000002027b82 */ /* 0x000f220000000a00 */
[----:B------:R-:W5:Y:S01]  /*ea00*/  LDCU.64 UR8, c[0x4][0x468] ;  /* 0x01008d00ff0877ac */ /* 0x000f620008000a00 */
[----:B012---:R-:W-:Y:S02]  /*ea10*/  MOV R4, UR4 ;  /* 0x0000000400047c02 */ /* 0x007fe40008000f00 */
[----:B------:R-:W-:-:S02]  /*ea20*/  MOV R5, UR5 ;  /* 0x0000000500057c02 */ /* 0x000fc40008000f00 */
[----:B---3--:R-:W-:Y:S01]  /*ea30*/  MOV R6, UR6 ;  /* 0x0000000600067c02 */ /* 0x008fe20008000f00 */
[----:B------:R-:W-:Y:S01]  /*ea40*/  IMAD.U32 R7, RZ, RZ, UR7 ;  /* 0x00000007ff077e24 */ /* 0x000fe2000f8e00ff */
[----:B-----5:R-:W-:Y:S02]  /*ea50*/  MOV R10, UR8 ;  /* 0x00000008000a7c02 */ /* 0x020fe40008000f00 */
[----:B------:R-:W-:-:S07]  /*ea60*/  MOV R11, UR9 ;  /* 0x00000009000b7c02 */ /* 0x000fce0008000f00 */
[----:B------:R-:W-:-:S07]  /*ea70*/  LEPC R20, `(.L_x_80) ;  /* 0x000000001014794e */ /* 0x000fce0000000000 */
[----:B----4-:R-:W-:Y:S05]  /*ea80*/  CALL.ABS.NOINC R2 ;  /* 0x0000000002007343 */ /* 0x010fea0003c00000 */
.L_x_80:
[----:B------:R-:W3:Y:S02]  /*ea90*/  LDCU.64 UR4, c[0x0][0x768] ;  /* 0x0000ed00ff0477ac */ /* 0x000ee40008000a00 */
[----:B---3--:R-:W-:-:S04]  /*eaa0*/  IADD3 R16, P0, PT, R16, UR4, RZ ;  /* 0x0000000410107c10 */ /* 0x008fc8000ff1e0ff */
[----:B------:R-:W-:-:S05]  /*eab0*/  IADD3.X R17, PT, PT, RZ, UR5, RZ, P0, !PT ;  /* 0x00000005ff117c10 */ /* 0x000fca00087fe4ff */
[----:B------:R-:W-:Y:S01]  /*eac0*/  STG.E.64 desc[UR36][R16.64], R18 ;  /* 0x0000001210007986 */ /* 0x000fe2000c101b24 */
[----:B------:R-:W-:Y:S05]  /*ead0*/  EXIT ;  /* 0x000000000000794d */ /* 0x000fea0003800000 */
.L_x_79:
[----:B------:R-:W-:Y:S01]  /*eae0*/  STG.E.64 desc[UR36][R2.64], R6 ;  /* 0x0000000602007986 */ /* 0x000fe2000c101b24 */
[----:B------:R-:W-:Y:S05]  /*eaf0*/  EXIT ;  /* 0x000000000000794d */ /* 0x000fea0003800000 */
.L_x_56:
[----:B------:R-:W4:Y:S01]  /*eb00*/  LDL.LU.64 R6, [R1] ;  /* 0x0000000001067983 */ /* 0x000f220000300a00 */
[----:B------:R-:W4:Y:S02]  /*eb10*/  LDCU UR4, c[0x0][0x398] ;  /* 0x00007300ff0477ac */ /* 0x000f240008000800 */
[----:B----4-:R-:W-:-:S13]  /*eb20*/  ISETP.GE.AND P0, PT, R7, UR4, PT ;  /* 0x0000000407007c0c */ /* 0x010fda000bf06270 */
[----:B------:R-:W-:Y:S05]  /*eb30*/  @P0 EXIT ;  /* 0x000000000000094d */ /* 0x000fea0003800000 */
[----:B------:R-:W0:Y:S01]  /*eb40*/  LDCU UR4, c[0x0][0x3a8] ;  /* 0x00007500ff0477ac */ /* 0x000e220008000800 */
[----:B--2---:R-:W-:Y:S02]  /*eb50*/  ISETP.NE.AND P1, PT, R0, RZ, PT ;  /* 0x000000ff0000720c */ /* 0x004fe40003f25270 */
[----:B0-----:R-:W-:-:S13]  /*eb60*/  ISETP.NE.AND P0, PT, RZ, UR4, PT ;  /* 0x00000004ff007c0c */ /* 0x001fda000bf05270 */
[----:B------:R-:W-:Y:S05]  /*eb70*/  @P0 EXIT P1 ;  /* 0x000000000000094d */ /* 0x000fea0000800000 */
[----:B------:R-:W0:Y:S01]  /*eb80*/  LDCU UR4, c[0x0][0x3ac] ;  /* 0x00007580ff0477ac */ /* 0x000e220008000800 */
[----:B---3--:R-:W-:Y:S02]  /*eb90*/  ISETP.NE.AND P1, PT, R5, RZ, PT ;  /* 0x000000ff0500720c */ /* 0x008fe40003f25270 */
[----:B0-----:R-:W-:-:S13]  /*eba0*/  ISETP.NE.AND P0, PT, RZ, UR4, PT ;  /* 0x00000004ff007c0c */ /* 0x001fda000bf05270 */
[----:B------:R-:W-:Y:S05]  /*ebb0*/  @P0 EXIT P1 ;  /* 0x000000000000094d */ /* 0x000fea0000800000 */
[----:B------:R-:W-:-:S04]  /*ebc0*/  UISETP.NE.U32.AND UP0, UPT, UR6, URZ, UPT ;  /* 0x000000ff0600728c */ /* 0x000fc8000bf05070 */
[----:B------:R-:W-:-:S09]  /*ebd0*/  UISETP.NE.AND.EX UP0, UPT, UR7, URZ, UPT, UP0 ;  /* 0x000000ff0700728c */ /* 0x000fd2000bf05300 */
[----:B------:R-:W-:Y:S05]  /*ebe0*/  BRA.U UP0, `(.L_x_81) ;  /* 0x0000000100a47547 */ /* 0x000fea000b800000 */
[----:B------:R-:W0:Y:S01]  /*ebf0*/  LDCU.U8 UR6, c[0x0][0x798] ;  /* 0x0000f300ff0677ac */ /* 0x000e220008000000 */
[----:B------:R-:W1:Y:S01]  /*ec00*/  LDCU.64 UR4, c[0x0][0x768] ;  /* 0x0000ed00ff0477ac */ /* 0x000e620008000a00 */
[----:B------:R-:W2:Y:S01]  /*ec10*/  LDCU.U8 UR7, c[0x0][0x799] ;  /* 0x0000f320ff0777ac */ /* 0x000ea20008000000 */
[----:B0-----:R-:W-:Y:S01]  /*ec20*/  UISETP.NE.AND UP0, UPT, UR6, URZ, UPT ;  /* 0x000000ff0600728c */ /* 0x001fe2000bf05270 */
[----:B-1----:R-:W-:-:S04]  /*ec30*/  IADD3 R2, P0, PT, R16, UR4, RZ ;  /* 0x0000000410027c10 */ /* 0x002fc8000ff1e0ff */
[----:B------:R-:W-:Y:S01]  /*ec40*/  IADD3.X R3, PT, PT, RZ, UR5, RZ, P0, !PT ;  /* 0x00000005ff037c10 */ /* 0x000fe200087fe4ff */
[----:B--2---:R-:W-:-:S03]  /*ec50*/  UISETP.NE.AND UP1, UPT, UR7, URZ, UPT ;  /* 0x000000ff0700728c */ /* 0x004fc6000bf25270 */
[----:B------:R-:W-:Y:S08]  /*ec60*/  BRA.U !UP0, `(.L_x_82) ;  /* 0x00000001080c7547 */ /* 0x000ff0000b800000 */
[----:B------:R-:W2:Y:S02]  /*ec70*/  LDG.E.64 R4, desc[UR36][R2.64] ;  /* 0x0000002402047981 */ /* 0x000ea4000c1e1b00 */
[----:B--2---:R-:W-:Y:S01]  /*ec80*/  FADD.FTZ R8, R8, R4 ;  /* 0x0000000408087221 */ /* 0x004fe20000010000 */
[----:B------:R-:W-:-:S07]  /*ec90*/  FADD.FTZ R9, R9, R5 ;  /* 0x0000000509097221 */ /* 0x000fce0000010000 */
.L_x_82:
[----:B------:R-:W-:Y:S05]  /*eca0*/  BRA.U !UP1, `(.L_x_83) ;  /* 0x00000001096c7547 */ /* 0x000fea000b800000 */
[----:B------:R-:W0:Y:S01]  /*ecb0*/  LDCU UR5, c[0x0][0x79c] ;  /* 0x0000f380ff0577ac */ /* 0x000e220008000800 */
[----:B------:R-:W1:Y:S01]  /*ecc0*/  LDCU UR4, c[0x0][0x380] ;  /* 0x00007000ff0477ac */ /* 0x000e620008000800 */
[----:B0-----:R-:W-:Y:S01]  /*ecd0*/  UISETP.NE.AND UP0, UPT, UR5, 0x1, UPT ;  /* 0x000000010500788c */ /* 0x001fe2000bf05270 */
[----:B-1----:R-:W-:Y:S01]  /*ece0*/  FMUL.FTZ R18, R8, UR4 ;  /* 0x0000000408127c20 */ /* 0x002fe20008410000 */
[----:B------:R-:W-:-:S07]  /*ecf0*/  FMUL.FTZ R19, R9, UR4 ;  /* 0x0000000409137c20 */ /* 0x000fce0008410000 */
[----:B------:R-:W-:Y:S05]  /*ed00*/  BRA.U !UP0, `(.L_x_84) ;  /* 0x0000000108407547 */ /* 0x000fea000b800000 */
[----:B------:R-:W-:Y:S01]  /*ed10*/  MOV R2, 0x0 ;  /* 0x0000000000027802 */ /* 0x000fe20000000f00 */
[----:B------:R-:W0:Y:S01]  /*ed20*/  LDCU.64 UR4, c[0x4][0x590] ;  /* 0x0100b200ff0477ac */ /* 0x000e220008000a00 */
[----:B------:R-:W-:Y:S01]  /*ed30*/  HFMA2 R8, -RZ, RZ, 0, 4.4763088226318359375e-05 ;  /* 0x000002efff087431 */ /* 0x000fe200000001ff */
[----:B------:R-:W-:Y:S01]  /*ed40*/  MOV R12, 0x1 ;  /* 0x00000001000c7802 */ /* 0x000fe20000000f00 */
[----:B------:R-:W-:Y:S01]  /*ed50*/  IMAD.MOV.U32 R13, RZ, RZ, RZ ;  /* 0x000000ffff0d7224 */ /* 0x000fe200078e00ff */
[----:B------:R-:W1:Y:S01]  /*ed60*/  LDCU.64 UR6, c[0x4][0x578] ;  /* 0x0100af00ff0677ac */ /* 0x000e620008000a00 */
[----:B------:R-:W2:Y:S01]  /*ed70*/  LDC.64 R2, c[0x4][R2] ;  /* 0x0100000002027b82 */ /* 0x000ea20000000a00 */
[----:B------:R-:W3:Y:S01]  /*ed80*/  LDCU.64 UR8, c[0x4][0x468] ;  /* 0x01008d00ff0877ac */ /* 0x000ee20008000a00 */
[----:B0-----:R-:W-:Y:S01]  /*ed90*/  IMAD.U32 R4, RZ, RZ, UR4 ;  /* 0x00000004ff047e24 */ /* 0x001fe2000f8e00ff */
[----:B------:R-:W-:Y:S02]  /*eda0*/  MOV R5, UR5 ;  /* 0x0000000500057c02 */ /* 0x000fe40008000f00 */
[----:B-1----:R-:W-:-:S02]  /*edb0*/  MOV R6, UR6 ;  /* 0x0000000600067c02 */ /* 0x002fc40008000f00 */
[----:B------:R-:W-:Y:S01]  /*edc0*/  MOV R7, UR7 ;  /* 0x0000000700077c02 */ /* 0x000fe20008000f00 */
[----:B---3--:R-:W-:Y:S01]  /*edd0*/  IMAD.U32 R10, RZ, RZ, UR8 ;  /* 0x00000008ff0a7e24 */ /* 0x008fe2000f8e00ff */
[----:B------:R-:W-:-:S07]  /*ede0*/  MOV R11, UR9 ;  /* 0x00000009000b7c02 */ /* 0x000fce0008000f00 */
[----:B------:R-:W-:-:S07]  /*edf0*/  LEPC R20, `(.L_x_84) ;  /* 0x000000001014794e */ /* 0x000fce0000000000 */
[----:B--2---:R-:W-:Y:S05]  /*ee00*/  CALL.ABS.NOINC R2 ;  /* 0x0000000002007343 */ /* 0x004fea0003c00000 */
.L_x_84:
[----:B------:R-:W0:Y:S02]  /*ee10*/  LDCU.64 UR4, c[0x0][0x768] ;  /* 0x0000ed00ff0477ac */ /* 0x000e240008000a00 */
[----:B0-----:R-:W-:-:S04]  /*ee20*/  IADD3 R16, P0, PT, R16, UR4, RZ ;  /* 0x0000000410107c10 */ /* 0x001fc8000ff1e0ff */
[----:B------:R-:W-:-:S05]  /*ee30*/  IADD3.X R17, PT, PT, RZ, UR5, RZ, P0, !PT ;  /* 0x00000005ff117c10 */ /* 0x000fca00087fe4ff */
[----:B------:R-:W-:Y:S01]  /*ee40*/  STG.E.64 desc[UR36][R16.64], R18 ;  /* 0x0000001210007986 */ /* 0x000fe2000c101b24 */
[----:B------:R-:W-:Y:S05]  /*ee50*/  EXIT ;  /* 0x000000000000794d */ /* 0x000fea0003800000 */
.L_x_83:
[----:B------:R-:W-:Y:S01]  /*ee60*/  STG.E.64 desc[UR36][R2.64], R8 ;  /* 0x0000000802007986 */ /* 0x000fe2000c101b24 */
[----:B------:R-:W-:Y:S05]  /*ee70*/  EXIT ;  /* 0x000000000000794d */ /* 0x000fea0003800000 */
.L_x_81:
[----:B------:R-:W0:Y:S01]  /*ee80*/  LDCU.U8 UR4, c[0x0][0x798] ;  /* 0x0000f300ff0477ac */ /* 0x000e220008000000 */
[----:B------:R-:W1:Y:S01]  /*ee90*/  LDCU.U8 UR5, c[0x0][0x799] ;  /* 0x0000f320ff0577ac */ /* 0x000e620008000000 */
[----:B0-----:R-:W-:Y:S02]  /*eea0*/  UISETP.NE.AND UP0, UPT, UR4, URZ, UPT ;  /* 0x000000ff0400728c */ /* 0x001fe4000bf05270 */
[----:B-1----:R-:W-:-:S07]  /*eeb0*/  UISETP.NE.AND UP1, UPT, UR5, URZ, UPT ;  /* 0x000000ff0500728c */ /* 0x002fce000bf25270 */
[----:B------:R-:W-:Y:S05]  /*eec0*/  BRA.U !UP0, `(.L_x_85) ;  /* 0x00000001080c7547 */ /* 0x000fea000b800000 */
[----:B------:R-:W2:Y:S02]  /*eed0*/  LDG.E.64 R4, desc[UR36][R2.64] ;  /* 0x0000002402047981 */ /* 0x000ea4000c1e1b00 */
[----:B--2---:R-:W-:Y:S01]  /*eee0*/  FADD.FTZ R8, R8, R4 ;  /* 0x0000000408087221 */ /* 0x004fe20000010000 */
[----:B------:R-:W-:-:S07]  /*eef0*/  FADD.FTZ R9, R9, R5 ;  /* 0x0000000509097221 */ /* 0x000fce0000010000 */
.L_x_85:
        /* <DEDUP_REMOVED lines=9> */
[----:B------:R-:W-:Y:S02]  /*ef90*/  HFMA2 R12, -RZ, RZ, 0, 5.9604644775390625e-08 ;  /* 0x00000001ff0c7431 */ /* 0x000fe400000001ff */
[----:B------:R-:W-:Y:S01]  /*efa0*/  IMAD.MOV.U32 R8, RZ, RZ, 0x2ef ;  /* 0x000002efff087424 */ /* 0x000fe200078e00ff */
[----:B------:R-:W-:Y:S01]  /*efb0*/  MOV R13, RZ ;  /* 0x000000ff000d7202 */ /* 0x000fe20000000f00 */
[----:B------:R-:W1:Y:S01]  /*efc0*/  LDCU.64 UR6, c[0x4][0x578] ;  /* 0x0100af00ff0677ac */ /* 0x000e620008000a00 */
[----:B------:R-:W2:Y:S01]  /*efd0*/  LDC.64 R2, c[0x4][R2] ;  /* 0x0100000002027b82 */ /* 0x000ea20000000a00 */
[----:B------:R-:W3:Y:S01]  /*efe0*/  LDCU.64 UR8, c[0x4][0x468] ;  /* 0x01008d00ff0877ac */ /* 0x000ee20008000a00 */
[----:B0-----:R-:W-:Y:S02]  /*eff0*/  MOV R4, UR4 ;  /* 0x0000000400047c02 */ /* 0x001fe40008000f00 */
[----:B------:R-:W-:Y:S01]  /*f000*/  MOV R5, UR5 ;  /* 0x0000000500057c02 */ /* 0x000fe20008000f00 */
[----:B-1----:R-:W-:Y:S01]  /*f010*/  IMAD.U32 R6, RZ, RZ, UR6 ;  /* 0x00000006ff067e24 */ /* 0x002fe2000f8e00ff */
[----:B------:R-:W-:-:S02]  /*f020*/  MOV R7, UR7 ;  /* 0x0000000700077c02 */ /* 0x000fc40008000f00 */
[----:B---3--:R-:W-:Y:S02]  /*f030*/  MOV R10, UR8 ;  /* 0x00000008000a7c02 */ /* 0x008fe40008000f00 */
[----:B------:R-:W-:-:S07]  /*f040*/  MOV R11, UR9 ;  /* 0x00000009000b7c02 */ /* 0x000fce0008000f00 */
[----:B------:R-:W-:-:S07]  /*f050*/  LEPC R20, `(.L_x_87) ;  /* 0x000000001014794e */ /* 0x000fce0000000000 */
[----:B--2---:R-:W-:Y:S05]  /*f060*/  CALL.ABS.NOINC R2 ;  /* 0x0000000002007343 */ /* 0x004fea0003c00000 */
.L_x_87:
[----:B------:R-:W0:Y:S02]  /*f070*/  LDCU.64 UR4, c[0x0][0x768] ;  /* 0x0000ed00ff0477ac */ /* 0x000e240008000a00 */
[----:B0-----:R-:W-:-:S04]  /*f080*/  IADD3 R16, P0, PT, R16, UR4, RZ ;  /* 0x0000000410107c10 */ /* 0x001fc8000ff1e0ff */
[----:B------:R-:W-:-:S05]  /*f090*/  IADD3.X R17, PT, PT, RZ, UR5, RZ, P0, !PT ;  /* 0x00000005ff117c10 */ /* 0x000fca00087fe4ff */
[----:B------:R-:W-:Y:S01]  /*f0a0*/  STG.E.64 desc[UR36][R16.64], R18 ;  /* 0x0000001210007986 */ /* 0x000fe2000c101b24 */
[----:B------:R-:W-:Y:S05]  /*f0b0*/  EXIT ;  /* 0x000000000000794d */ /* 0x000fea0003800000 */
.L_x_86:
[----:B------:R-:W-:Y:S01]  /*f0c0*/  STG.E.64 desc[UR36][R2.64], R8 ;  /* 0x0000000802007986 */ /* 0x000fe2000c101b24 */
[----:B------:R-:W-:Y:S05]  /*f0d0*/  EXIT ;  /* 0x000000000000794d */ /* 0x000fea0003800000 */
.L_x_88:
[----:B------:R-:W-:-:S00]  /*f0e0*/  BRA `(.L_x_88) ;  /* 0xfffffffc00fc7947 */ /* 0x000fc0000383ffff */
[----:B------:R-:W-:-:S00]  /*f0f0*/  NOP ;  /* 0x0000000000007918 */ /* 0x000fc00000000000 */
        /* <DEDUP_REMOVED lines=8> */
.L_x_7262:


//--------------------- .text._ZN2at6native13reduce_kernelILi256ELi2ENS0_8ReduceOpIN3c107complexIfEENS0_7MeanOpsIS5_S5_fS5_EEjS5_Li4ELi4EEEEEvT1_ --------------------------
	.section	.text._ZN2at6native13reduce_kernelILi256ELi2ENS0_8ReduceOpIN3c107complexIfEENS0_7MeanOpsIS5_S5_fS5_EEjS5_Li4ELi4EEEEEvT1_,"ax",@progbits
	.align	128
        .global         _ZN2at6native13reduce_kernelILi256ELi2ENS0_8ReduceOpIN3c107complexIfEENS0_7MeanOpsIS5_S5_fS5_EEjS5_Li4ELi4EEEEEvT1_
        .type           _ZN2at6native13reduce_kernelILi256ELi2ENS0_8ReduceOpIN3c107complexIfEENS0_7MeanOpsIS5_S5_fS5_EEjS5_Li4ELi4EEEEEvT1_,@function
        .size           _ZN2at6native13reduce_kernelILi256ELi2ENS0_8ReduceOpIN3c107complexIfEENS0_7MeanOpsIS5_S5_fS5_EEjS5_Li4ELi4EEEEEvT1_,(.L_x_7263 - _ZN2at6native13reduce_kernelILi256ELi2ENS0_8ReduceOpIN3c107complexIfEENS0_7MeanOpsIS5_S5_fS5_EEjS5_Li4ELi4EEEEEvT1_)
        .other          _ZN2at6native13reduce_kernelILi256ELi2ENS0_8ReduceOpIN3c107complexIfEENS0_7MeanOpsIS5_S5_fS5_EEjS5_Li4ELi4EEEEEvT1_,@"STO_CUDA_ENTRY STV_DEFAULT"
_ZN2at6native13reduce_kernelILi256ELi2ENS0_8ReduceOpIN3c107complexIfEENS0_7MeanOpsIS5_S5_fS5_EEjS5_Li4ELi4EEEEEvT1_:
.text._ZN2at6native13reduce_kernelILi256ELi2ENS0_8ReduceOpIN3c107complexIfEENS0_7MeanOpsIS5_S5_fS5_EEjS5_Li4ELi4EEEEEvT1_:
[----:B------:R-:W0:Y:S01]  /*0000*/  LDC R1, c[0x0][0x37c] ;  /* 0x0000df00ff017b82 */ /* 0x000e220000000800 */
[----:B------:R-:W1:Y:S01]  /*0010*/  S2R R17, SR_TID.X ;  /* 0x0000000000117919 */ /* 0x000e620000002100 */
[----:B------:R-:W1:Y:S01]  /*0020*/  LDCU.64 UR10, c[0x0][0x3b0] ;  /* 0x00007600ff0a77ac */ /* 0x000e620008000a00 */
[----:B------:R-:W2:Y:S01]  /*0030*/  S2R R16, SR_TID.Y ;  /* 0x0000000000107919 */ /* 0x000ea20000002200 */
[----:B------:R-:W3:Y:S01]  /*0040*/  LDCU UR4, c[0x0][0x564] ;  /* 0x0000ac80ff0477ac */ /* 0x000ee20008000800 */
[----:B------:R-:W4:Y:S01]  /*0050*/  S2R R2, SR_CTAID.X ;  /* 0x0000000000027919 */ /* 0x000f220000002500 */
[----:B------:R-:W2:Y:S01]  /*0060*/  LDCU UR5, c[0x0][0x3b8] ;  /* 0x00007700ff0577ac */ /* 0x000ea20008000800 */
[----:B------:R-:W5:Y:S01]  /*0070*/  S2R R22, SR_CTAID.Y ;  /* 0x0000000000167919 */ /* 0x000f620000002600 */
[----:B------:R-:W1:Y:S01]  /*0080*/  LDCU.64 UR8, c[0x0][0x3a8] ;  /* 0x00007500ff0877ac */ /* 0x000e620008000a00 */
[----:B------:R-:W4:Y:S01]  /*0090*/  LDCU UR6, c[0x0][0x3a0] ;  /* 0x00007400ff0677ac */ /* 0x000f220008000800 */
[----:B---3--:R-:W-:Y:S01]  /*00a0*/  UISETP.NE.AND UP0, UPT, UR4, URZ, UPT ;  /* 0x000000ff0400728c */ /* 0x008fe2000bf05270 */
[----:B-1----:R-:W-:-:S02]  /*00b0*/  IMAD R3, R17, UR11, RZ ;  /* 0x0000000b11037c24 */ /* 0x002fc4000f8e02ff */
[----:B------:R-:W-:Y:S02]  /*00c0*/  IMAD R5, R17, UR8, RZ ;  /* 0x0000000811057c24 */ /* 0x000fe4000f8e02ff */
[C---:B--2---:R-:W-:Y:S02]  /*00d0*/  IMAD R3, R16.reuse, UR5, R3 ;  /* 0x0000000510037c24 */ /* 0x044fe4000f8e0203 */
[----:B------:R-:W-:Y:S02]  /*00e0*/  IMAD R5, R16, UR9, R5 ;  /* 0x0000000910057c24 */ /* 0x000fe4000f8e0205 */
[----:B----4-:R-:W-:Y:S02]  /*00f0*/  IMAD R44, R2, UR6, R3 ;  /* 0x00000006022c7c24 */ /* 0x010fe4000f8e0203 */
[----:B------:R-:W-:Y:S02]  /*0100*/  HFMA2 R3, -RZ, RZ, 0, 0 ;  /* 0x00000000ff037431 */ /* 0x000fe400000001ff */
[----:B-----5:R-:W-:Y:S01]  /*0110*/  IMAD R39, R22, UR10, R5 ;  /* 0x0000000a16277c24 */ /* 0x020fe2000f8e0205 */
[----:B------:R-:W-:Y:S01]  /*0120*/  SHF.L.U32 R45, R44, 0x1, RZ ;  /* 0x000000012c2d7819 */ /* 0x000fe200000006ff */
[----:B------:R-:W-:Y:S06]  /*0130*/  BRA.U !UP0, `(.L_x_89) ;  /* 0x0000001108547547 */ /* 0x000fec000b800000 */
[----:B------:R-:W1:Y:S01]  /*0140*/  LDCU.64 UR6, c[0x0][0x568] ;  /* 0x0000ad00ff0677ac */ /* 0x000e620008000a00 */
[----:B------:R-:W-:Y:S01]  /*0150*/  IMAD.MOV.U32 R44, RZ, RZ, RZ ;  /* 0x000000ffff2c7224 */ /* 0x000fe200078e00ff */
[----:B------:R-:W2:Y:S01]  /*0160*/  LDCU UR5, c[0x0][0x570] ;  /* 0x0000ae00ff0577ac */ /* 0x000ea20008000800 */
[----:B------:R-:W3:Y:S01]  /*0170*/  LDCU UR8, c[0x0][0x698] ;  /* 0x0000d300ff0877ac */ /* 0x000ee20008000800 */
[----:B------:R-:W-:-:S04]  /*0180*/  UIADD3 UR4, UPT, UPT, UR4, -0x1, URZ ;  /* 0xffffffff04047890 */ /* 0x000fc8000fffe0ff */
[----:B------:R-:W-:Y:S01]  /*0190*/  UISETP.NE.AND UP0, UPT, UR4, URZ, UPT ;  /* 0x000000ff0400728c */ /* 0x000fe2000bf05270 */
[----:B-1----:R-:W-:-:S05]  /*01a0*/  IMAD.HI.U32 R4, R45, UR7, R44 ;  /* 0x000000072d047c27 */ /* 0x002fca000f8e002c */
[----:B--2---:R-:W-:-:S04]  /*01b0*/  SHF.R.U32.HI R5, RZ, UR5, R4 ;  /* 0x00000005ff057c19 */ /* 0x004fc80008011604 */
[----:B------:R-:W-:-:S05]  /*01c0*/  IADD3 R3, PT, PT, -R5, RZ, RZ ;  /* 0x000000ff05037210 */ /* 0x000fca0007ffe1ff */
[----:B------:R-:W-:-:S04]  /*01d0*/  IMAD R3, R3, UR6, R45 ;  /* 0x0000000603037c24 */ /* 0x000fc8000f8e022d */
[----:B---3--:R-:W-:Y:S01]  /*01e0*/  IMAD R3, R3, UR8, RZ ;  /* 0x0000000803037c24 */ /* 0x008fe2000f8e02ff */
[----:B------:R-:W-:Y:S06]  /*01f0*/  BRA.U !UP0, `(.L_x_89) ;  /* 0x0000001108247547 */ /* 0x000fec000b800000 */
        /* <DEDUP_REMOVED lines=8> */
[----:B------:R-:W-:Y:S01]  /*0280*/  SHF.R.U32.HI R7, RZ, UR7, R6 ;  /* 0x00000007ff077c19 */ /* 0x000fe20008011606 */
[----:B------:R-:W-:-:S04]  /*0290*/  UISETP.NE.AND UP0, UPT, UR4, 0x2, UPT ;  /* 0x000000020400788c */ /* 0x000fc8000bf05270 */
[----:B------:R-:W-:-:S04]  /*02a0*/  IMAD.MOV R4, RZ, RZ, -R7 ;  /* 0x000000ffff047224 */ /* 0x000fc800078e0a07 */
[----:B--2---:R-:W-:-:S04]  /*02b0*/  IMAD R4, R4, UR5, R5 ;  /* 0x0000000504047c24 */ /* 0x004fc8000f8e0205 */
[----:B-1----:R-:W-:Y:S01]  /*02c0*/  IMAD R3, R4, UR6, R3 ;  /* 0x0000000604037c24 */ /* 0x002fe2000f8e0203 */
[----:B------:R-:W-:Y:S06]  /*02d0*/  BRA.U !UP0, `(.L_x_89) ;  /* 0x0000000d08ec7547 */ /* 0x000fec000b800000 */
[----:B------:R-:W1:Y:S01]  /*02e0*/  LDCU.64 UR6, c[0x0][0x580] ;  /* 0x0000b000ff0677ac */ /* 0x000e620008000a00 */
[----:B------:R-:W-:Y:S01]  /*02f0*/  HFMA2 R6, -RZ, RZ, 0, 0 ;  /* 0x00000000ff067431 */ /* 0x000fe200000001ff */
[----:B------:R-:W2:Y:S01]  /*0300*/  LDCU UR5, c[0x0][0x588] ;  /* 0x0000b100ff0577ac */ /* 0x000ea20008000800 */
[----:B------:R-:W3:Y:S01]  /*0310*/  LDCU UR8, c[0x0][0x6a8] ;  /* 0x0000d500ff0877ac */ /* 0x000ee20008000800 */
[----:B------:R-:W-:Y:S02]  /*0320*/  UISETP.NE.AND UP0, UPT, UR4, 0x3, UPT ;  /* 0x000000030400788c */ /* 0x000fe4000bf05270 */
[----:B-1----:R-:W-:-:S05]  /*0330*/  IMAD.HI.U32 R4, R7, UR7, R6 ;  /* 0x0000000707047c27 */ /* 0x002fca000f8e0006 */
[----:B--2---:R-:W-:-:S04]  /*0340*/  SHF.R.U32.HI R5, RZ, UR5, R4 ;  /* 0x00000005ff057c19 */ /* 0x004fc80008011604 */
[----:B------:R-:W-:-:S05]  /*0350*/  IADD3 R6, PT, PT, -R5, RZ, RZ ;  /* 0x000000ff05067210 */ /* 0x000fca0007ffe1ff */
[----:B------:R-:W-:-:S04]  /*0360*/  IMAD R6, R6, UR6, R7 ;  /* 0x0000000606067c24 */ /* 0x000fc8000f8e0207 */
[----:B---3--:R-:W-:Y:S01]  /*0370*/  IMAD R3, R6, UR8, R3 ;  /* 0x0000000806037c24 */ /* 0x008fe2000f8e0203 */
[----:B------:R-:W-:Y:S06]  /*0380*/  BRA.U !UP0, `(.L_x_89) ;  /* 0x0000000d08c07547 */ /* 0x000fec000b800000 */
[----:B------:R-:W1:Y:S01]  /*0390*/  LDCU.64 UR6, c[0x0][0x590] ;  /* 0x0000b200ff0677ac */ /* 0x000e620008000a00 */
[----:B------:R-:W-:Y:S01]  /*03a0*/  IMAD.MOV.U32 R4, RZ, RZ, RZ ;  /* 0x000000ffff047224 */ /* 0x000fe200078e00ff */
[----:B------:R-:W2:Y:S01]  /*03b0*/  LDCU UR5, c[0x0][0x58c] ;  /* 0x0000b180ff0577ac */ /* 0x000ea20008000800 */
[----:B------:R-:W3:Y:S01]  /*03c0*/  LDCU UR8, c[0x0][0x6b0] ;  /* 0x0000d600ff0877ac */ /* 0x000ee20008000800 */
[----:B------:R-:W-:Y:S01]  /*03d0*/  UISETP.NE.AND UP0, UPT, UR4, 0x4, UPT ;  /* 0x000000040400788c */ /* 0x000fe2000bf05270 */
[----:B-1----:R-:W-:-:S05]  /*03e0*/  IMAD.HI.U32 R6, R5, UR6, R4 ;  /* 0x0000000605067c27 */ /* 0x002fca000f8e0004 */
[----:B------:R-:W-:-:S04]  /*03f0*/  SHF.R.U32.HI R7, RZ, UR7, R6 ;  /* 0x00000007ff077c19 */ /* 0x000fc80008011606 */
[----:B------:R-:W-:-:S05]  /*0400*/  IADD3 R4, PT, PT, -R7, RZ, RZ ;  /* 0x000000ff07047210 */ /* 0x000fca0007ffe1ff */
[----:B--2---:R-:W-:-:S04]  /*0410*/  IMAD R4, R4, UR5, R5 ;  /* 0x0000000504047c24 */ /* 0x004fc8000f8e0205 */
[----:B---3--:R-:W-:Y:S01]  /*0420*/  IMAD R3, R4, UR8, R3 ;  /* 0x0000000804037c24 */ /* 0x008fe2000f8e0203 */
[----:B------:R-:W-:Y:S06]  /*0430*/  BRA.U !UP0, `(.L_x_89) ;  /* 0x0000000d08947547 */ /* 0x000fec000b800000 */
[----:B------:R-:W1:Y:S01]  /*0440*/  LDCU.64 UR6, c[0x0][0x598] ;  /* 0x0000b300ff0677ac */ /* 0x000e620008000a00 */
[----:B------:R-:W-:Y:S01]  /*0450*/  MOV R6, RZ ;  /* 0x000000ff00067202 */ /* 0x000fe20000000f00 */
[----:B------:R-:W2:Y:S01]  /*0460*/  LDCU UR5, c[0x0][0x5a0] ;  /* 0x0000b400ff0577ac */ /* 0x000ea20008000800 */
[----:B------:R-:W3:Y:S01]  /*0470*/  LDCU UR8, c[0x0][0x6b8] ;  /* 0x0000d700ff0877ac */ /* 0x000ee20008000800 */
[----:B------:R-:W-:Y:S02]  /*0480*/  UISETP.NE.AND UP0, UPT, UR4, 0x5, UPT ;  /* 0x000000050400788c */ /* 0x000fe4000bf05270 */
[----:B-1----:R-:W-:-:S05]  /*0490*/  IMAD.HI.U32 R4, R7, UR7, R6 ;  /* 0x0000000707047c27 */ /* 0x002fca000f8e0006 */
[----:B--2---:R-:W-:-:S05]  /*04a0*/  SHF.R.U32.HI R5, RZ, UR5, R4 ;  /* 0x00000005ff057c19 */ /* 0x004fca0008011604 */
[----:B------:R-:W-:-:S04]  /*04b0*/  IMAD.MOV R6, RZ, RZ, -R5 ;  /* 0x000000ffff067224 */ /* 0x000fc800078e0a05 */
[----:B------:R-:W-:-:S04]  /*04c0*/  IMAD R6, R6, UR6, R7 ;  /* 0x0000000606067c24 */ /* 0x000fc8000f8e0207 */
[----:B---3--:R-:W-:Y:S01]  /*04d0*/  IMAD R3, R6, UR8, R3 ;  /* 0x0000000806037c24 */ /* 0x008fe2000f8e0203 */
[----:B------:R-:W-:Y:S06]  /*04e0*/  BRA.U !UP0, `(.L_x_89) ;  /* 0x0000000d08687547 */ /* 0x000fec000b800000 */
[----:B------:R-:W1:Y:S01]  /*04f0*/  LDCU.64 UR6, c[0x0][0x5a8] ;  /* 0x0000b500ff0677ac */ /* 0x000e620008000a00 */
[----:B------:R-:W-:Y:S01]  /*0500*/  HFMA2 R4, -RZ, RZ, 0, 0 ;  /* 0x00000000ff047431 */ /* 0x000fe200000001ff */
[----:B------:R-:W2:Y:S01]  /*0510*/  LDCU UR5, c[0x0][0x5a4] ;  /* 0x0000b480ff0577ac */ /* 0x000ea20008000800 */
[----:B------:R-:W3:Y:S01]  /*0520*/  LDCU UR8, c[0x0][0x6c0] ;  /* 0x0000d800ff0877ac */ /* 0x000ee20008000800 */
[----:B------:R-:W-:Y:S02]  /*0530*/  UISETP.NE.AND UP0, UPT, UR4, 0x6, UPT ;  /* 0x000000060400788c */ /* 0x000fe4000bf05270 */
[----:B-1----:R-:W-:-:S05]  /*0540*/  IMAD.HI.U32 R6, R5, UR6, R4 ;  /* 0x0000000605067c27 */ /* 0x002fca000f8e0004 */
[----:B------:R-:W-:-:S04]  /*0550*/  SHF.R.U32.HI R7, RZ, UR7, R6 ;  /* 0x00000007ff077c19 */ /* 0x000fc80008011606 */
[----:B------:R-:W-:-:S05]  /*0560*/  IADD3 R4, PT, PT, -R7, RZ, RZ ;  /* 0x000000ff07047210 */ /* 0x000fca0007ffe1ff */
[----:B--2---:R-:W-:-:S04]  /*0570*/  IMAD R4, R4, UR5, R5 ;  /* 0x0000000504047c24 */ /* 0x004fc8000f8e0205 */
        /* <DEDUP_REMOVED lines=8> */
[----:B--2---:R-:W-:-:S04]  /*0600*/  SHF.R.U32.HI R5, RZ, UR5, R4 ;  /* 0x00000005ff057c19 */ /* 0x004fc80008011604 */
[----:B------:R-:W-:-:S05]  /*0610*/  IADD3 R6, PT, PT, -R5, RZ, RZ ;  /* 0x000000ff05067210 */ /* 0x000fca0007ffe1ff */
[----:B------:R-:W-:-:S04]  /*0620*/  IMAD R6, R6, UR6, R7 ;  /* 0x0000000606067c24 */ /* 0x000fc8000f8e0207 */
        /* <DEDUP_REMOVED lines=8> */
[----:B------:R-:W-:-:S05]  /*06b0*/  SHF.R.U32.HI R7, RZ, UR7, R6 ;  /* 0x00000007ff077c19 */ /* 0x000fca0008011606 */
[----:B------:R-:W-:-:S04]  /*06c0*/  IMAD.MOV R4, RZ, RZ, -R7 ;  /* 0x000000ffff047224 */ /* 0x000fc800078e0a07 */
[----:B--2---:R-:W-:-:S04]  /*06d0*/  IMAD R4, R4, UR5, R5 ;  /* 0x0000000504047c24 */ /* 0x004fc8000f8e0205 */
        /* <DEDUP_REMOVED lines=181> */
[----:B------:R-:W3:Y:S02]  /*1230*/  LDCU UR5, c[0x0][0x758] ;  /* 0x0000eb00ff0577ac */ /* 0x000ee40008000800 */
[----:B-1----:R-:W-:-:S05]  /*1240*/  IMAD.HI.U32 R0, R7, UR7, R6 ;  /* 0x0000000707007c27 */ /* 0x002fca000f8e0006 */
[----:B--2---:R-:W-:-:S04]  /*1250*/  SHF.R.U32.HI R0, RZ, UR4, R0 ;  /* 0x00000004ff007c19 */ /* 0x004fc80008011600 */
[----:B------:R-:W-:-:S05]  /*1260*/  IADD3 R6, PT, PT, -R0, RZ, RZ ;  /* 0x000000ff00067210 */ /* 0x000fca0007ffe1ff */
[----:B------:R-:W-:-:S04]  /*1270*/  IMAD R6, R6, UR6, R7 ;  /* 0x0000000606067c24 */ /* 0x000fc8000f8e0207 */
[----:B---3--:R-:W-:-:S07]  /*1280*/  IMAD R3, R6, UR5, R3 ;  /* 0x0000000506037c24 */ /* 0x008fce000f8e0203 */
.L_x_89:
[----:B------:R-:W1:Y:S01]  /*1290*/  LDCU UR5, c[0x0][0x394] ;  /* 0x00007280ff0577ac */ /* 0x000e620008000800 */
[----:B------:R-:W-:Y:S01]  /*12a0*/  BSSY.RECONVERGENT B6, `(.L_x_90) ;  /* 0x0000aab000067945 */ /* 0x000fe20003800200 */
[----:B------:R-:W-:Y:S02]  /*12b0*/  CS2R R26, SRZ ;  /* 0x00000000001a7805 */ /* 0x000fe4000001ff00 */
[----:B------:R-:W-:Y:S01]  /*12c0*/  CS2R R24, SRZ ;  /* 0x0000000000187805 */ /* 0x000fe2000001ff00 */
[----:B------:R-:W2:Y:S01]  /*12d0*/  LDCU UR4, c[0x0][0x398] ;  /* 0x00007300ff0477ac */ /* 0x000ea20008000800 */
[----:B------:R-:W3:Y:S01]  /*12e0*/  LDCU.64 UR36, c[0x0][0x358] ;  /* 0x00006b00ff2477ac */ /* 0x000ee20008000a00 */
[----:B-1----:R-:W-:-:S04]  /*12f0*/  MOV R0, UR5 ;  /* 0x0000000500007c02 */ /* 0x002fc80008000f00 */
[----:B------:R-:W-:-:S04]  /*1300*/  ISETP.GE.U32.AND P0, PT, R39, R0, PT ;  /* 0x000000002700720c */ /* 0x000fc80003f06070 */
[----:B--2---:R-:W-:-:S13]  /*1310*/  ISETP.GE.U32.OR P0, PT, R45, UR4, P0 ;  /* 0x000000042d007c0c */ /* 0x004fda0008706470 */
[----:B---3--:R-:W-:Y:S05]  /*1320*/  @P0 BRA `(.L_x_91) ;  /* 0x000000a800880947 */ /* 0x008fea0003800000 */
[----:B------:R-:W1:Y:S01]  /*1330*/  LDCU.U8 UR6, c[0x0][0x3c8] ;  /* 0x00007900ff0677ac */ /* 0x000e620008000000 */
[----:B------:R-:W2:Y:S01]  /*1340*/  LDCU.64 UR4, c[0x0][0x760] ;  /* 0x0000ec00ff0477ac */ /* 0x000ea20008000a00 */
[----:B-1----:R-:W-:Y:S01]  /*1350*/  UISETP.NE.AND UP0, UPT, UR6, URZ, UPT ;  /* 0x000000ff0600728c */ /* 0x002fe2000bf05270 */
[----:B--2---:R-:W-:-:S04]  /*1360*/  IADD3 R46, P0, PT, R3, UR4, RZ ;  /* 0x00000004032e7c10 */ /* 0x004fc8000ff1e0ff */
[----:B------:R-:W-:Y:S01]  /*1370*/  MOV R18, R46 ;  /* 0x0000002e00127202 */ /* 0x000fe20000000f00 */
[----:B------:R-:W-:-:S05]  /*1380*/  IMAD.X R47, RZ, RZ, UR5, P0 ;  /* 0x00000005ff2f7e24 */ /* 0x000fca00080e06ff */
[----:B------:R-:W-:Y:S01]  /*1390*/  MOV R19, R47 ;  /* 0x0000002f00137202 */ /* 0x000fe20000000f00 */
[----:B------:R-:W-:Y:S06]  /*13a0*/  BRA.U !UP0, `(.L_x_92) ;  /* 0x0000000508c07547 */ /* 0x000fec000b800000 */
[----:B------:R-:W-:Y:S01]  /*13b0*/  MOV R0, 0x0 ;  /* 0x0000000000007802 */ /* 0x000fe20000000f00 */
[----:B------:R-:W1:Y:S01]  /*13c0*/  LDCU.64 UR6, c[0x4][0x570] ;  /* 0x0100ae00ff0677ac */ /* 0x000e620008000a00 */
[----:B------:R-:W-:Y:S02]  /*13d0*/  HFMA2 R12, -RZ, RZ, 0, 5.9604644775390625e-08 ;  /* 0x00000001ff0c7431 */ /* 0x000fe400000001ff */
[----:B------:R-:W-:Y:S01]  /*13e0*/  IMAD.MOV.U32 R8, RZ, RZ, 0x1e3 ;  /* 0x000001e3ff087424 */ /* 0x000fe200078e00ff */
[----:B------:R2:W3:Y:S01]  /*13f0*/  LDC.64 R14, c[0x4][R0] ;  /* 0x01000000000e7b82 */ /* 0x0004e20000000a00 */
[----:B------:R-:W4:Y:S01]  /*1400*/  LDCU.64 UR8, c[0x4][0x578] ;  /* 0x0100af00ff0877ac */ /* 0x000f220008000a00 */
[----:B------:R-:W-:Y:S01]  /*1410*/  MOV R13, RZ ;  /* 0x000000ff000d7202 */ /* 0x000fe20000000f00 */
[----:B------:R-:W5:Y:S01]  /*1420*/  LDCU.64 UR10, c[0x4][0x478] ;  /* 0x01008f00ff0a77ac */ /* 0x000f620008000a00 */
[----:B------:R-:W0:Y:S01]  /*1430*/  LDCU UR4, c[0x0][0x394] ;  /* 0x00007280ff0477ac */ /* 0x000e220008000800 */
[----:B-1----:R-:W-:Y:S01]  /*1440*/  IMAD.U32 R4, RZ, RZ, UR6 ;  /* 0x00000006ff047e24 */ /* 0x002fe2000f8e00ff */
[----:B------:R-:W-:-:S02]  /*1450*/  MOV R5, UR7 ;  /* 0x0000000700057c02 */ /* 0x000fc40008000f00 */
[----:B----4-:R-:W-:Y:S01]  /*1460*/  MOV R6, UR8 ;  /* 0x0000000800067c02 */ /* 0x010fe20008000f00 */
[----:B------:R-:W-:Y:S01]  /*1470*/  IMAD.U32 R7, RZ, RZ, UR9 ;  /* 0x00000009ff077e24 */ /* 0x000fe2000f8e00ff */
[----:B-----5:R-:W-:Y:S02]  /*1480*/  MOV R10, UR10 ;  /* 0x0000000a000a7c02 */ /* 0x020fe40008000f00 */
[----:B------:R-:W-:Y:S02]  /*1490*/  MOV R11, UR11 ;  /* 0x0000000b000b7c02 */ /* 0x000fe40008000f00 */
[----:B0-2---:R-:W-:-:S07]  /*14a0*/  MOV R23, UR4 ;  /* 0x0000000400177c02 */ /* 0x005fce0008000f00 */
[----:B------:R-:W-:-:S07]  /*14b0*/  LEPC R20, `(.L_x_93) ;  /* 0x000000001014794e */ /* 0x000fce0000000000 */
[----:B---3--:R-:W-:Y:S05]  /*14c0*/  CALL.ABS.NOINC R14 ;  /* 0x000000000e007343 */ /* 0x008fea0003c00000 */
.L_x_93:
[----:B------:R-:W0:Y:S01]  /*14d0*/  LDC R21, c[0x0][0x388] ;  /* 0x0000e200ff157b82 */ /* 0x000e220000000800 */
[----:B------:R-:W-:Y:S01]  /*14e0*/  SHF.R.U32.HI R46, RZ, 0x3, R46 ;  /* 0x00000003ff2e7819 */ /* 0x000fe2000001162e */
[----:B------:R-:W-:Y:S03]  /*14f0*/  BSSY.RECONVERGENT B0, `(.L_x_94) ;  /* 0x0000026000007945 */ /* 0x000fe60003800200 */
[----:B------:R-:W-:-:S03]  /*1500*/  LOP3.LUT P0, R46, R46, 0x3, RZ, 0xc0, !PT ;  /* 0x000000032e2e7812 */ /* 0x000fc6000780c0ff */
[----:B------:R-:W1:Y:S01]  /*1510*/  LDC R14, c[0x0][0x38c] ;  /* 0x0000e300ff0e7b82 */ /* 0x000e620000000800 */
[----:B0-----:R-:W-:Y:S01]  /*1520*/  IMAD.MOV.U32 R3, RZ, RZ, R21 ;  /* 0x000000ffff037224 */ /* 0x001fe200078e0015 */
[----:B------:R-:W-:Y:S02]  /*1530*/  MOV R13, R21 ;  /* 0x00000015000d7202 */ /* 0x000fe40000000f00 */
[-C--:B-1----:R-:W-:Y:S02]  /*1540*/  MOV R0, R14.reuse ;  /* 0x0000000e00007202 */ /* 0x082fe40000000f00 */
[----:B------:R-:W-:-:S04]  /*1550*/  MOV R12, R14 ;  /* 0x0000000e000c7202 */ /* 0x000fc80000000f00 */
[----:B------:R-:W-:Y:S05]  /*1560*/  @!P0 BRA `(.L_x_95) ;  /* 0x0000000000788947 */ /* 0x000fea0003800000 */
[C---:B------:R-:W-:Y:S01]  /*1570*/  ISETP.GT.U32.AND P0, PT, R17.reuse, 0x3, PT ;  /* 0x000000031100780c */ /* 0x040fe20003f04070 */
[----:B------:R-:W-:Y:S01]  /*1580*/  IMAD.MOV R5, RZ, RZ, -R46 ;  /* 0x000000ffff057224 */ /* 0x000fe200078e0a2e */
[----:B------:R-:W-:Y:S01]  /*1590*/  BSSY.RECONVERGENT B1, `(.L_x_96) ;  /* 0x0000017000017945 */ /* 0x000fe20003800200 */
[----:B------:R-:W-:Y:S02]  /*15a0*/  MOV R13, R21 ;  /* 0x00000015000d7202 */ /* 0x000fe40000000f00 */
[----:B------:R-:W-:Y:S01]  /*15b0*/  ISETP.LT.U32.OR P0, PT, R17, R46, P0 ;  /* 0x0000002e1100720c */ /* 0x000fe20000701470 */
[----:B------:R-:W-:Y:S01]  /*15c0*/  IMAD.WIDE R18, R5, 0x8, R18 ;  /* 0x0000000805127825 */ /* 0x000fe200078e0212 */
[----:B------:R-:W-:-:S11]  /*15d0*/  MOV R12, R14 ;  /* 0x0000000e000c7202 */ /* 0x000fd60000000f00 */
[----:B------:R-:W-:Y:S05]  /*15e0*/  @P0 BRA `(.L_x_97) ;  /* 0x0000000000440947 */ /* 0x000fea0003800000 */
[----:B------:R-:W0:Y:S01]  /*15f0*/  LDCU UR4, c[0x0][0x3ac] ;  /* 0x00007580ff0477ac */ /* 0x000e220008000800 */
[----:B------:R-:W-:Y:S01]  /*1600*/  ISETP.NE.AND P1, PT, R16, RZ, PT ;  /* 0x000000ff1000720c */ /* 0x000fe20003f25270 */
[----:B------:R-:W-:Y:S01]  /*1610*/  IMAD.MOV.U32 R12, RZ, RZ, R14 ;  /* 0x000000ffff0c7224 */ /* 0x000fe200078e000e */
[----:B------:R-:W-:Y:S02]  /*1620*/  MOV R13, R21 ;  /* 0x00000015000d7202 */ /* 0x000fe40000000f00 */
[----:B0-----:R-:W-:-:S13]  /*1630*/  ISETP.NE.AND P0, PT, RZ, UR4, PT ;  /* 0x00000004ff007c0c */ /* 0x001fda000bf05270 */
[----:B------:R-:W-:Y:S05]  /*1640*/  @P0 BRA P1, `(.L_x_97) ;  /* 0x00000000002c0947 */ /* 0x000fea0000800000 */
[----:B------:R-:W0:Y:S01]  /*1650*/  LDCU UR4, c[0x0][0x3b0] ;  /* 0x00007600ff0477ac */ /* 0x000e220008000800 */
[----:B------:R-:W-:Y:S02]  /*1660*/  ISETP.NE.AND P1, PT, R22, RZ, PT ;  /* 0x000000ff1600720c */ /* 0x000fe40003f25270 */
[----:B------:R-:W-:Y:S02]  /*1670*/  MOV R13, R21 ;  /* 0x00000015000d7202 */ /* 0x000fe40000000f00 */
[----:B------:R-:W-:Y:S02]  /*1680*/  MOV R12, R14 ;  /* 0x0000000e000c7202 */ /* 0x000fe40000000f00 */
[----:B0-----:R-:W-:-:S13]  /*1690*/  ISETP.NE.AND P0, PT, RZ, UR4, PT ;  /* 0x00000004ff007c0c */ /* 0x001fda000bf05270 */
[----:B------:R-:W-:Y:S05]  /*16a0*/  @P0 BRA P1, `(.L_x_97) ;  /* 0x0000000000140947 */ /* 0x000fea0000800000 */
[----:B------:R-:W-:Y:S01]  /*16b0*/  IMAD.WIDE.U32 R4, R17, 0x8, R18 ;  /* 0x0000000811047825 */ /* 0x000fe200078e0012 */
[----:B------:R-:W0:Y:S05]  /*16c0*/  LDCU.64 UR4, c[0x0][0x388] ;  /* 0x00007100ff0477ac */ /* 0x000e2a0008000a00 */
[----:B------:R-:W0:Y:S02]  /*16d0*/  LDG.E.64 R4, desc[UR36][R4.64] ;  /* 0x0000002404047981 */ /* 0x000e24000c1e1b00 */
[----:B0-----:R-:W-:Y:S01]  /*16e0*/  FADD.FTZ R13, R4, UR4 ;  /* 0x00000004040d7e21 */ /* 0x001fe20008010000 */
[----:B------:R-:W-:-:S07]  /*16f0*/  FADD.FTZ R12, R5, UR5 ;  /* 0x00000005050c7e21 */ /* 0x000fce0008010000 */
.L_x_97:
[----:B------:R-:W-:Y:S05]  /*1700*/  BSYNC.RECONVERGENT B1 ;  /* 0x0000000000017941 */ /* 0x000fea0003800200 */
.L_x_96:
[----:B------:R-:W0:Y:S01]  /*1710*/  LDC R23, c[0x0][0x394] ;  /* 0x0000e500ff177b82 */ /* 0x000e220000000800 */
[----:B------:R-:W-:-:S04]  /*1720*/  IADD3 R18, P0, PT, R18, 0x20, RZ ;  /* 0x0000002012127810 */ /* 0x000fc80007f1e0ff */
[----:B------:R-:W-:Y:S02]  /*1730*/  IADD3.X R19, PT, PT, RZ, R19, RZ, P0, !PT ;  /* 0x00000013ff137210 */ /* 0x000fe400007fe4ff */
[----:B0-----:R-:W-:-:S07]  /*1740*/  IADD3 R23, PT, PT, R46, -0x4, R23 ;  /* 0xfffffffc2e177810 */ /* 0x001fce0007ffe017 */
.L_x_95:
[----:B------:R-:W-:Y:S05]  /*1750*/  BSYNC.RECONVERGENT B0 ;  /* 0x0000000000007941 */ /* 0x000fea0003800200 */
.L_x_94:
[----:B------:R-:W0:Y:S01]  /*1760*/  LDC.64 R4, c[0x0][0x3a8] ;  /* 0x0000ea00ff047b82 */ /* 0x000e220000000a00 */
[----:B------:R-:W-:Y:S01]  /*1770*/  BSSY.RECONVERGENT B0, `(.L_x_98) ;  /* 0x0000020000007945 */ /* 0x000fe20003800200 */
[----:B------:R-:W-:-:S06]  /*1780*/  IMAD.MOV.U32 R20, RZ, RZ, R14 ;  /* 0x000000ffff147224 */ /* 0x000fcc00078e000e */
[----:B------:R-:W1:Y:S01]  /*1790*/  LDC R6, c[0x0][0x3b0] ;  /* 0x0000ec00ff067b82 */ /* 0x000e620000000800 */
[----:B0-----:R-:W-:Y:S01]  /*17a0*/  IMAD R4, R17, R4, RZ ;  /* 0x0000000411047224 */ /* 0x001fe200078e02ff */
[----:B------:R-:W-:-:S03]  /*17b0*/  ISETP.NE.AND P0, PT, R5, RZ, PT ;  /* 0x000000ff0500720c */ /* 0x000fc60003f05270 */
[C---:B------:R-:W-:Y:S01]  /*17c0*/  IMAD R7, R16.reuse, R5, R4 ;  /* 0x0000000510077224 */ /* 0x040fe200078e0204 */
[----:B------:R-:W-:-:S03]  /*17d0*/  ISETP.NE.AND P0, PT, R16, RZ, P0 ;  /* 0x000000ff1000720c */ /* 0x000fc60000705270 */
[----:B-1----:R-:W-:Y:S01]  /*17e0*/  IMAD R15, R22, R6, R7 ;  /* 0x00000006160f7224 */ /* 0x002fe200078e0207 */
[----:B------:R-:W-:-:S04]  /*17f0*/  ISETP.NE.AND P1, PT, R6, RZ, PT ;  /* 0x000000ff0600720c */ /* 0x000fc80003f25270 */
[----:B------:R-:W-:Y:S02]  /*1800*/  LEA R4, R15, 0x3, 0x2 ;  /* 0x000000030f047811 */ /* 0x000fe400078e10ff */
[----:B------:R-:W-:Y:S02]  /*1810*/  ISETP.NE.AND P1, PT, R22, RZ, P1 ;  /* 0x000000ff1600720c */ /* 0x000fe40000f25270 */
[----:B------:R-:W-:Y:S02]  /*1820*/  ISETP.GE.U32.AND P2, PT, R4, R23, PT ;  /* 0x000000170400720c */ /* 0x000fe40003f46070 */
[----:B------:R-:W-:Y:S02]  /*1830*/  PLOP3.LUT P0, PT, P0, P1, PT, 0xf8, 0x8f ;  /* 0x00000000008f781c */ /* 0x000fe40000703f70 */
[----:B------:R-:W-:-:S09]  /*1840*/  MOV R22, R21 ;  /* 0x0000001500167202 */ /* 0x000fd20000000f00 */
[----:B------:R-:W-:Y:S05]  /*1850*/  @P2 BRA `(.L_x_99) ;  /* 0x0000000000442947 */ /* 0x000fea0003800000 */
[----:B------:R-:W-:Y:S02]  /*1860*/  MOV R20, R14 ;  /* 0x0000000e00147202 */ /* 0x000fe40000000f00 */
[----:B------:R-:W-:-:S07]  /*1870*/  MOV R22, R21 ;  /* 0x0000001500167202 */ /* 0x000fce0000000f00 */
.L_x_100:
[C---:B------:R-:W-:Y:S01]  /*1880*/  IMAD.WIDE.U32 R4, R15.reuse, 0x20, R18 ;  /* 0x000000200f047825 */ /* 0x040fe200078e0012 */
[----:B------:R-:W0:Y:S05]  /*1890*/  LDCU UR4, c[0x0][0x39c] ;  /* 0x00007380ff0477ac */ /* 0x000e2a0008000800 */
[----:B------:R-:W2:Y:S01]  /*18a0*/  LDG.E.ENL2.256 R8, R4, desc[UR36][R4.64] ;  /* 0xfe0000240404797e */ /* 0x000ea20008121908 */
[----:B0-----:R-:W-:-:S05]  /*18b0*/  VIADD R15, R15, UR4 ;  /* 0x000000040f0f7c36 */ /* 0x001fca0008000000 */
        /* <DEDUP_REMOVED lines=11> */
.L_x_99:
[----:B------:R-:W-:Y:S05]  /*1970*/  BSYNC.RECONVERGENT B0 ;  /* 0x0000000000007941 */ /* 0x000fea0003800200 */
.L_x_98:
[----:B------:R-:W-:Y:S04]  /*1980*/  BSSY.RECONVERGENT B0, `(.L_x_101) ;  /* 0x000000a000007945 */ /* 0x000fe80003800200 */
[----:B------:R-:W-:Y:S05]  /*1990*/  @P0 BRA `(.L_x_102) ;  /* 0x0000000000200947 */ /* 0x000fea0003800000 */
[----:B------:R-:W-:-:S04]  /*19a0*/  LOP3.LUT R4, R23, 0xfffffffc, RZ, 0xc0, !PT ;  /* 0xfffffffc17047812 */ /* 0x000fc800078ec0ff */
[----:B------:R-:W-:-:S04]  /*19b0*/  IADD3 R4, PT, PT, R4, R17, RZ ;  /* 0x0000001104047210 */ /* 0x000fc80007ffe0ff */
[----:B------:R-:W-:-:S13]  /*19c0*/  ISETP.GE.U32.AND P0, PT, R4, R23, PT ;  /* 0x000000170400720c */ /* 0x000fda0003f06070 */
[----:B------:R-:W-:Y:S05]  /*19d0*/  @P0 BRA `(.L_x_102) ;  /* 0x0000000000100947 */ /* 0x000fea0003800000 */
[----:B------:R-:W-:-:S06]  /*19e0*/  IMAD.WIDE R18, R4, 0x8, R18 ;  /* 0x0000000804127825 */ /* 0x000fcc00078e0212 */
[----:B------:R-:W2:Y:S02]  /*19f0*/  LDG.E.64 R18, desc[UR36][R18.64] ;  /* 0x0000002412127981 */ /* 0x000ea4000c1e1b00 */
[----:B--2---:R-:W-:Y:S01]  /*1a00*/  FADD.FTZ R13, R13, R18 ;  /* 0x000000120d0d7221 */ /* 0x004fe20000010000 */
[----:B------:R-:W-:-:S07]  /*1a10*/  FADD.FTZ R12, R12, R19 ;  /* 0x000000130c0c7221 */ /* 0x000fce0000010000 */
.L_x_102:
[----:B------:R-:W-:Y:S05]  /*1a20*/  BSYNC.RECONVERGENT B0 ;  /* 0x0000000000007941 */ /* 0x000fea0003800200 */
.L_x_101:
[----:B------:R-:W-:Y:S01]  /*1a30*/  FADD.FTZ R22, R22, R13 ;  /* 0x0000000d16167221 */ /* 0x000fe20000010000 */
[----:B------:R-:W-:Y:S01]  /*1a40*/  FADD.FTZ R5, R20, R12 ;  /* 0x0000000c14057221 */ /* 0x000fe20000010000 */
[----:B------:R-:W-:Y:S02]  /*1a50*/  HFMA2 R26, -RZ, RZ, 0, 0 ;  /* 0x00000000ff1a7431 */ /* 0x000fe400000001ff */
[----:B------:R-:W-:Y:S01]  /*1a60*/  FADD.FTZ R22, R22, R21 ;  /* 0x0000001516167221 */ /* 0x000fe20000010000 */
[----:B------:R-:W-:-:S03]  /*1a70*/  FADD.FTZ R5, R5, R14 ;  /* 0x0000000e05057221 */ /* 0x000fc60000010000 */
[----:B------:R-:W-:Y:S01]  /*1a80*/  FADD.FTZ R24, R22, R3 ;  /* 0x0000000316187221 */ /* 0x000fe20000010000 */
[----:B------:R-:W-:Y:S01]  /*1a90*/  FADD.FTZ R25, R5, R0 ;  /* 0x0000000005197221 */ /* 0x000fe20000010000 */
[----:B------:R-:W-:Y:S06]  /*1aa0*/  BRA `(.L_x_91) ;  /* 0x000000a000a87947 */ /* 0x000fec0003800000 */
.L_x_92:
[----:B------:R-:W1:Y:S08]  /*1ab0*/  LDC R5, c[0x0][0x500] ;  /* 0x00014000ff057b82 */ /* 0x000e700000000800 */
[----:B------:R-:W2:Y:S01]  /*1ac0*/  LDC R48, c[0x0][0x3d0] ;  /* 0x0000f400ff307b82 */ /* 0x000ea20000000800 */
[----:B-1----:R-:W-:-:S04]  /*1ad0*/  SHF.R.U32.HI R5, RZ, 0x3, R5 ;  /* 0x00000003ff057819 */ /* 0x002fc80000011605 */
[----:B------:R-:W-:-:S04]  /*1ae0*/  ISETP.NE.AND P0, PT, R5, 0x1, PT ;  /* 0x000000010500780c */ /* 0x000fc80003f05270 */
[----:B--2---:R-:W-:-:S13]  /*1af0*/  ISETP.NE.OR P0, PT, R48, 0x1, P0 ;  /* 0x000000013000780c */ /* 0x004fda0000705670 */
[----:B------:R-:W-:Y:S05]  /*1b00*/  @P0 BRA `(.L_x_103) ;  /* 0x00000008004c0947 */ /* 0x000fea0003800000 */
[----:B------:R-:W1:Y:S01]  /*1b10*/  LDC R28, c[0x0][0x39c] ;  /* 0x0000e700ff1c7b82 */ /* 0x000e620000000800 */
[----:B------:R-:W-:Y:S01]  /*1b20*/  BSSY.RECONVERGENT B0, `(.L_x_104) ;  /* 0x0000051000007945 */ /* 0x000fe20003800200 */
[----:B------:R-:W-:Y:S02]  /*1b30*/  CS2R R22, SRZ ;  /* 0x0000000000167805 */ /* 0x000fe4000001ff00 */
[----:B------:R-:W-:Y:S02]  /*1b40*/  CS2R R20, SRZ ;  /* 0x0000000000147805 */ /* 0x000fe4000001ff00 */
[----:B------:R-:W-:Y:S02]  /*1b50*/  CS2R R26, SRZ ;  /* 0x00000000001a7805 */ /* 0x000fe4000001ff00 */
[----:B------:R-:W-:Y:S02]  /*1b60*/  CS2R R24, SRZ ;  /* 0x0000000000187805 */ /* 0x000fe4000001ff00 */
[----:B------:R-:W-:-:S02]  /*1b70*/  CS2R R10, SRZ ;  /* 0x00000000000a7805 */ /* 0x000fc4000001ff00 */
[----:B------:R-:W-:Y:S01]  /*1b80*/  CS2R R8, SRZ ;  /* 0x0000000000087805 */ /* 0x000fe2000001ff00 */
[----:B------:R-:W2:Y:S01]  /*1b90*/  LDC R5, c[0x0][0x388] ;  /* 0x0000e200ff057b82 */ /* 0x000ea20000000800 */
[----:B------:R-:W-:Y:S02]  /*1ba0*/  CS2R R14, SRZ ;  /* 0x00000000000e7805 */ /* 0x000fe4000001ff00 */
[----:B------:R-:W-:-:S05]  /*1bb0*/  CS2R R12, SRZ ;  /* 0x00000000000c7805 */ /* 0x000fca000001ff00 */
[----:B------:R-:W3:Y:S01]  /*1bc0*/  LDC R6, c[0x0][0x38c] ;  /* 0x0000e300ff067b82 */ /* 0x000ee20000000800 */
[----:B-1----:R-:W-:-:S05]  /*1bd0*/  IMAD R3, R28, 0x3, R39 ;  /* 0x000000031c037824 */ /* 0x002fca00078e0227 */
[----:B------:R-:W-:Y:S02]  /*1be0*/  ISETP.GE.U32.AND P0, PT, R3, R0, PT ;  /* 0x000000000300720c */ /* 0x000fe40003f06070 */
[-C--:B--2---:R-:W-:Y:S01]  /*1bf0*/  MOV R3, R5.reuse ;  /* 0x0000000500037202 */ /* 0x084fe20000000f00 */
[--C-:B------:R-:W-:Y:S01]  /*1c00*/  IMAD.MOV.U32 R37, RZ, RZ, R5.reuse ;  /* 0x000000ffff257224 */ /* 0x100fe200078e0005 */
[-C--:B------:R-:W-:Y:S01]  /*1c10*/  MOV R35, R5.reuse ;  /* 0x0000000500237202 */ /* 0x080fe20000000f00 */
[----:B------:R-:W-:Y:S01]  /*1c20*/  IMAD.MOV.U32 R29, RZ, RZ, R5 ;  /* 0x000000ffff1d7224 */ /* 0x000fe200078e0005 */
[-C--:B------:R-:W-:Y:S02]  /*1c30*/  MOV R33, R5.reuse ;  /* 0x0000000500217202 */ /* 0x080fe40000000f00 */
[-C--:B------:R-:W-:Y:S02]  /*1c40*/  MOV R31, R5.reuse ;  /* 0x00000005001f7202 */ /* 0x080fe40000000f00 */
[----:B------:R-:W-:Y:S01]  /*1c50*/  MOV R7, R5 ;  /* 0x0000000500077202 */ /* 0x000fe20000000f00 */
[--C-:B---3--:R-:W-:Y:S01]  /*1c60*/  IMAD.MOV.U32 R38, RZ, RZ, R6.reuse ;  /* 0x000000ffff267224 */ /* 0x108fe200078e0006 */
[-C--:B------:R-:W-:Y:S01]  /*1c70*/  MOV R4, R6.reuse ;  /* 0x0000000600047202 */ /* 0x080fe20000000f00 */
[----:B------:R-:W-:Y:S01]  /*1c80*/  IMAD.MOV.U32 R36, RZ, RZ, R6 ;  /* 0x000000ffff247224 */ /* 0x000fe200078e0006 */
[----:B------:R-:W-:-:S02]  /*1c90*/  MOV R40, R6 ;  /* 0x0000000600287202 */ /* 0x000fc40000000f00 */
[-C--:B------:R-:W-:Y:S02]  /*1ca0*/  MOV R30, R6.reuse ;  /* 0x00000006001e7202 */ /* 0x080fe40000000f00 */
[-C--:B------:R-:W-:Y:S02]  /*1cb0*/  MOV R32, R6.reuse ;  /* 0x0000000600207202 */ /* 0x080fe40000000f00 */
[----:B------:R-:W-:Y:S01]  /*1cc0*/  MOV R34, R6 ;  /* 0x0000000600227202 */ /* 0x000fe20000000f00 */
[----:B------:R-:W-:Y:S06]  /*1cd0*/  @P0 BRA `(.L_x_105) ;  /* 0x0000000000d40947 */ /* 0x000fec0003800000 */
[----:B------:R-:W-:Y:S01]  /*1ce0*/  BSSY.RECONVERGENT B1, `(.L_x_105) ;  /* 0x0000034000017945 */ /* 0x000fe20003800200 */
[-C--:B------:R-:W-:Y:S01]  /*1cf0*/  MOV R40, R6.reuse ;  /* 0x0000000600287202 */ /* 0x080fe20000000f00 */
[----:B------:R-:W-:Y:S01]  /*1d00*/  IMAD.MOV.U32 R32, RZ, RZ, R6 ;  /* 0x000000ffff207224 */ /* 0x000fe200078e0006 */
[-C--:B------:R-:W-:Y:S01]  /*1d10*/  MOV R38, R6.reuse ;  /* 0x0000000600267202 */ /* 0x080fe20000000f00 */
[--C-:B------:R-:W-:Y:S01]  /*1d20*/  IMAD.MOV.U32 R35, RZ, RZ, R5.reuse ;  /* 0x000000ffff237224 */ /* 0x100fe200078e0005 */
[-C--:B------:R-:W-:Y:S01]  /*1d30*/  MOV R30, R6.reuse ;  /* 0x00000006001e7202 */ /* 0x080fe20000000f00 */
[----:B------:R-:W-:Y:S01]  /*1d40*/  IMAD.MOV.U32 R7, RZ, RZ, R5 ;  /* 0x000000ffff077224 */ /* 0x000fe200078e0005 */
[-C--:B------:R-:W-:Y:S02]  /*1d50*/  MOV R34, R6.reuse ;  /* 0x0000000600227202 */ /* 0x080fe40000000f00 */
[----:B------:R-:W-:Y:S02]  /*1d60*/  MOV R36, R6 ;  /* 0x0000000600247202 */ /* 0x000fe40000000f00 */
[----:B------:R-:W-:-:S02]  /*1d70*/  MOV R37, R5 ;  /* 0x0000000500257202 */ /* 0x000fc40000000f00 */
[-C--:B------:R-:W-:Y:S02]  /*1d80*/  MOV R33, R5.reuse ;  /* 0x0000000500217202 */ /* 0x080fe40000000f00 */
[-C--:B------:R-:W-:Y:S02]  /*1d90*/  MOV R31, R5.reuse ;  /* 0x00000005001f7202 */ /* 0x080fe40000000f00 */
[----:B------:R-:W-:-:S07]  /*1da0*/  MOV R29, R5 ;  /* 0x00000005001d7202 */ /* 0x000fce0000000f00 */
.L_x_106:
[----:B------:R-:W-:Y:S02]  /*1db0*/  SHF.R.U32.HI R13, RZ, 0x1, R39 ;  /* 0x00000001ff0d7819 */ /* 0x000fe40000011627 */
[-C--:B------:R-:W-:Y:S02]  /*1dc0*/  IADD3 R39, PT, PT, R39, R28.reuse, RZ ;  /* 0x0000001c27277210 */ /* 0x080fe40007ffe0ff */
[C---:B------:R-:W-:Y:S01]  /*1dd0*/  IADD3 R8, PT, PT, R13.reuse, R28, RZ ;  /* 0x0000001c0d087210 */ /* 0x040fe20007ffe0ff */
[----:B------:R-:W-:Y:S01]  /*1de0*/  IMAD.WIDE.U32 R12, R13, 0x10, R18 ;  /* 0x000000100d0c7825 */ /* 0x000fe200078e0012 */
[----:B------:R-:W-:Y:S02]  /*1df0*/  SHF.R.U32.HI R9, RZ, 0x1, R39 ;  /* 0x00000001ff097819 */ /* 0x000fe40000011627 */
[----:B------:R-:W-:Y:S01]  /*1e00*/  LEA R39, R28, R39, 0x1 ;  /* 0x000000271c277211 */ /* 0x000fe200078e08ff */
[----:B------:R-:W-:Y:S01]  /*1e10*/  IMAD.SHL.U32 R10, R8, 0x10, RZ ;  /* 0x00000010080a7824 */ /* 0x000fe200078e00ff */
[----:B------:R-:W-:Y:S01]  /*1e20*/  SHF.R.U32.HI R11, RZ, 0x1c, R8 ;  /* 0x0000001cff0b7819 */ /* 0x000fe20000011608 */
[----:B------:R-:W-:Y:S01]  /*1e30*/  IMAD.WIDE.U32 R8, R9, 0x10, R18 ;  /* 0x0000001009087825 */ /* 0x000fe200078e0012 */
[----:B------:R-:W-:Y:S01]  /*1e40*/  SHF.R.U32.HI R21, RZ, 0x1, R39 ;  /* 0x00000001ff157819 */ /* 0x000fe20000011627 */
[----:B------:R-:W2:Y:S01]  /*1e50*/  LDG.E.128 R12, desc[UR36][R12.64] ;  /* 0x000000240c0c7981 */ /* 0x000ea2000c1e1d00 */
[----:B------:R-:W-:-:S02]  /*1e60*/  LOP3.LUT R25, R10, 0xfffffff0, RZ, 0xc0, !PT ;  /* 0xfffffff00a197812 */ /* 0x000fc400078ec0ff */
[----:B------:R-:W-:Y:S02]  /*1e70*/  LOP3.LUT R23, R11, 0x7, RZ, 0xc0, !PT ;  /* 0x000000070b177812 */ /* 0x000fe400078ec0ff */
[----:B------:R-:W-:Y:S01]  /*1e80*/  IADD3 R24, P0, PT, R18, R25, RZ ;  /* 0x0000001912187210 */ /* 0x000fe20007f1e0ff */
[----:B------:R-:W-:Y:S01]  /*1e90*/  IMAD.WIDE.U32 R20, R21, 0x10, R18 ;  /* 0x0000001015147825 */ /* 0x000fe200078e0012 */
[----:B------:R-:W3:Y:S02]  /*1ea0*/  LDG.E.128 R8, desc[UR36][R8.64] ;  /* 0x0000002408087981 */ /* 0x000ee4000c1e1d00 */
[----:B------:R-:W-:-:S03]  /*1eb0*/  IADD3.X R25, PT, PT, R19, R23, RZ, P0, !PT ;  /* 0x0000001713197210 */ /* 0x000fc600007fe4ff */
[----:B------:R-:W4:Y:S04]  /*1ec0*/  LDG.E.128 R20, desc[UR36][R20.64] ;  /* 0x0000002414147981 */ /* 0x000f28000c1e1d00 */
[----:B------:R-:W5:Y:S01]  /*1ed0*/  LDG.E.128 R24, desc[UR36][R24.64] ;  /* 0x0000002418187981 */ /* 0x000f62000c1e1d00 */
[----:B------:R-:W-:-:S05]  /*1ee0*/  IADD3 R39, PT, PT, R39, R28, RZ ;  /* 0x0000001c27277210 */ /* 0x000fca0007ffe0ff */
[----:B------:R-:W-:-:S05]  /*1ef0*/  IMAD R41, R28, 0x3, R39 ;  /* 0x000000031c297824 */ /* 0x000fca00078e0227 */
[----:B------:R-:W-:Y:S01]  /*1f00*/  ISETP.GE.U32.AND P0, PT, R41, R0, PT ;  /* 0x000000002900720c */ /* 0x000fe20003f06070 */
[----:B--2---:R-:W-:Y:S01]  /*1f10*/  FADD.FTZ R5, R12, R5 ;  /* 0x000000050c057221 */ /* 0x004fe20000010000 */
[----:B------:R-:W-:Y:S01]  /*1f20*/  FADD.FTZ R36, R13, R36 ;  /* 0x000000240d247221 */ /* 0x000fe20000010000 */
[----:B------:R-:W-:Y:S01]  /*1f30*/  FADD.FTZ R7, R14, R7 ;  /* 0x000000070e077221 */ /* 0x000fe20000010000 */
[----:B------:R-:W-:Y:S01]  /*1f40*/  FADD.FTZ R34, R15, R34 ;  /* 0x000000220f227221 */ /* 0x000fe20000010000 */
[----:B---3--:R-:W-:Y:S01]  /*1f50*/  FADD.FTZ R29, R8, R29 ;  /* 0x0000001d081d7221 */ /* 0x008fe20000010000 */
[----:B------:R-:W-:Y:S01]  /*1f60*/  FADD.FTZ R32, R9, R32 ;  /* 0x0000002009207221 */ /* 0x000fe20000010000 */
[----:B------:R-:W-:Y:S01]  /*1f70*/  FADD.FTZ R31, R10, R31 ;  /* 0x0000001f0a1f7221 */ /* 0x000fe20000010000 */
[----:B------:R-:W-:Y:S01]  /*1f80*/  FADD.FTZ R30, R11, R30 ;  /* 0x0000001e0b1e7221 */ /* 0x000fe20000010000 */
[----:B----4-:R-:W-:Y:S01]  /*1f90*/  FADD.FTZ R37, R20, R37 ;  /* 0x0000002514257221 */ /* 0x010fe20000010000 */
[----:B------:R-:W-:Y:S01]  /*1fa0*/  FADD.FTZ R6, R21, R6 ;  /* 0x0000000615067221 */ /* 0x000fe20000010000 */
[----:B------:R-:W-:Y:S01]  /*1fb0*/  FADD.FTZ R3, R22, R3 ;  /* 0x0000000316037221 */ /* 0x000fe20000010000 */
[----:B------:R-:W-:Y:S01]  /*1fc0*/  FADD.FTZ R4, R23, R4 ;  /* 0x0000000417047221 */ /* 0x000fe20000010000 */
[----:B-----5:R-:W-:Y:S01]  /*1fd0*/  FADD.FTZ R33, R24, R33 ;  /* 0x0000002118217221 */ /* 0x020fe20000010000 */
[----:B------:R-:W-:Y:S01]  /*1fe0*/  FADD.FTZ R38, R25, R38 ;  /* 0x0000002619267221 */ /* 0x000fe20000010000 */
[----:B------:R-:W-:Y:S01]  /*1ff0*/  FADD.FTZ R35, R26, R35 ;  /* 0x000000231a237221 */ /* 0x000fe20000010000 */
[----:B------:R-:W-:Y:S01]  /*2000*/  FADD.FTZ R40, R27, R40 ;  /* 0x000000281b287221 */ /* 0x000fe20000010000 */
[----:B------:R-:W-:Y:S06]  /*2010*/  @!P0 BRA `(.L_x_106) ;  /* 0xfffffffc00648947 */ /* 0x000fec000383ffff */
[----:B------:R-:W-:Y:S05]  /*2020*/  BSYNC.RECONVERGENT B1 ;  /* 0x0000000000017941 */ /* 0x000fea0003800200 */
.L_x_105:
[----:B------:R-:W-:Y:S05]  /*2030*/  BSYNC.RECONVERGENT B0 ;  /* 0x0000000000007941 */ /* 0x000fea0003800200 */
.L_x_104:
[----:B------:R-:W-:Y:S01]  /*2040*/  ISETP.GE.U32.AND P0, PT, R39, R0, PT ;  /* 0x000000002700720c */ /* 0x000fe20003f06070 */
[----:B------:R-:W-:-:S12]  /*2050*/  BSSY.RECONVERGENT B0, `(.L_x_107) ;  /* 0x0000016000007945 */ /* 0x000fd80003800200 */
[----:B------:R-:W-:Y:S05]  /*2060*/  @P0 BRA `(.L_x_108) ;  /* 0x0000000000500947 */ /* 0x000fea0003800000 */
[----:B------:R-:W-:-:S05]  /*2070*/  SHF.R.U32.HI R13, RZ, 0x1, R39 ;  /* 0x00000001ff0d7819 */ /* 0x000fca0000011627 */
[----:B------:R-:W-:-:S06]  /*2080*/  IMAD.WIDE.U32 R12, R13, 0x10, R18 ;  /* 0x000000100d0c7825 */ /* 0x000fcc00078e0012 */
[----:B------:R-:W5:Y:S01]  /*2090*/  LDG.E.128 R12, desc[UR36][R12.64] ;  /* 0x000000240c0c7981 */ /* 0x000f62000c1e1d00 */
[----:B------:R-:W-:-:S04]  /*20a0*/  IADD3 R41, PT, PT, R39, R28, RZ ;  /* 0x0000001c27297210 */ /* 0x000fc80007ffe0ff */
[----:B------:R-:W-:-:S13]  /*20b0*/  ISETP.GE.U32.AND P1, PT, R41, R0, PT ;  /* 0x000000002900720c */ /* 0x000fda0003f26070 */
[----:B------:R-:W-:Y:S05]  /*20c0*/  @P1 BRA `(.L_x_108) ;  /* 0x0000000000381947 */ /* 0x000fea0003800000 */
[----:B------:R-:W-:-:S05]  /*20d0*/  SHF.R.U32.HI R9, RZ, 0x1, R41 ;  /* 0x00000001ff097819 */ /* 0x000fca0000011629 */
[----:B------:R-:W-:-:S06]  /*20e0*/  IMAD.WIDE.U32 R8, R9, 0x10, R18 ;  /* 0x0000001009087825 */ /* 0x000fcc00078e0012 */
[----:B------:R-:W5:Y:S01]  /*20f0*/  LDG.E.128 R8, desc[UR36][R8.64] ;  /* 0x0000002408087981 */ /* 0x000f62000c1e1d00 */
[----:B------:R-:W-:-:S05]  /*2100*/  IMAD.IADD R41, R41, 0x1, R28 ;  /* 0x0000000129297824 */ /* 0x000fca00078e021c */
[----:B------:R-:W-:-:S13]  /*2110*/  ISETP.GE.U32.AND P1, PT, R41, R0, PT ;  /* 0x000000002900720c */ /* 0x000fda0003f26070 */
[----:B------:R-:W-:Y:S05]  /*2120*/  @P1 BRA `(.L_x_108) ;  /* 0x0000000000201947 */ /* 0x000fea0003800000 */
[----:B------:R-:W-:Y:S02]  /*2130*/  IADD3 R27, PT, PT, R41, R28, RZ ;  /* 0x0000001c291b7210 */ /* 0x000fe40007ffe0ff */
[----:B------:R-:W-:Y:S02]  /*2140*/  SHF.R.U32.HI R25, RZ, 0x1, R41 ;  /* 0x00000001ff197819 */ /* 0x000fe40000011629 */
[----:B------:R-:W-:-:S03]  /*2150*/  ISETP.GE.U32.AND P1, PT, R27, R0, PT ;  /* 0x000000001b00720c */ /* 0x000fc60003f26070 */
[----:B------:R-:W-:-:S10]  /*2160*/  IMAD.WIDE.U32 R24, R25, 0x10, R18 ;  /* 0x0000001019187825 */ /* 0x000fd400078e0012 */
[----:B------:R-:W-:-:S05]  /*2170*/  @!P1 SHF.R.U32.HI R27, RZ, 0x1, R27 ;  /* 0x00000001ff1b9819 */ /* 0x000fca000001161b */
[----:B------:R-:W-:Y:S02]  /*2180*/  @!P1 IMAD.WIDE.U32 R18, R27, 0x10, R18 ;  /* 0x000000101b129825 */ /* 0x000fe400078e0012 */
[----:B------:R-:W5:Y:S04]  /*2190*/  LDG.E.128 R24, desc[UR36][R24.64] ;  /* 0x0000002418187981 */ /* 0x000f68000c1e1d00 */
[----:B------:R1:W5:Y:S02]  /*21a0*/  @!P1 LDG.E.128 R20, desc[UR36][R18.64] ;  /* 0x0000002412149981 */ /* 0x000364000c1e1d00 */
.L_x_108:
[----:B------:R-:W-:Y:S05]  /*21b0*/  BSYNC.RECONVERGENT B0 ;  /* 0x0000000000007941 */ /* 0x000fea0003800200 */
.L_x_107:
[----:B------:R-:W-:Y:S04]  /*21c0*/  BSSY.RECONVERGENT B0, `(.L_x_109) ;  /* 0x000001a000007945 */ /* 0x000fe80003800200 */
[----:B------:R-:W-:Y:S05]  /*21d0*/  @P0 BRA `(.L_x_110) ;  /* 0x0000000000600947 */ /* 0x000fea0003800000 */
[----:B------:R-:W-:Y:S01]  /*21e0*/  IADD3 R39, PT, PT, R39, R28, RZ ;  /* 0x0000001c27277210 */ /* 0x000fe20007ffe0ff */
[----:B-----5:R-:W-:Y:S01]  /*21f0*/  FADD.FTZ R5, R5, R12 ;  /* 0x0000000c05057221 */ /* 0x020fe20000010000 */
[----:B------:R-:W-:Y:S01]  /*2200*/  FADD.FTZ R36, R36, R13 ;  /* 0x0000000d24247221 */ /* 0x000fe20000010000 */
[----:B------:R-:W-:Y:S01]  /*2210*/  FADD.FTZ R7, R7, R14 ;  /* 0x0000000e07077221 */ /* 0x000fe20000010000 */
[----:B------:R-:W-:Y:S01]  /*2220*/  ISETP.GE.U32.AND P0, PT, R39, R0, PT ;  /* 0x000000002700720c */ /* 0x000fe20003f06070 */
[----:B------:R-:W-:-:S12]  /*2230*/  FADD.FTZ R34, R34, R15 ;  /* 0x0000000f22227221 */ /* 0x000fd80000010000 */
[----:B------:R-:W-:Y:S05]  /*2240*/  @P0 BRA `(.L_x_110) ;  /* 0x0000000000440947 */ /* 0x000fea0003800000 */
[----:B------:R-:W-:Y:S01]  /*2250*/  IADD3 R13, PT, PT, R39, R28, RZ ;  /* 0x0000001c270d7210 */ /* 0x000fe20007ffe0ff */
[----:B------:R-:W-:Y:S01]  /*2260*/  FADD.FTZ R29, R29, R8 ;  /* 0x000000081d1d7221 */ /* 0x000fe20000010000 */
[----:B------:R-:W-:Y:S01]  /*2270*/  FADD.FTZ R32, R32, R9 ;  /* 0x0000000920207221 */ /* 0x000fe20000010000 */
[----:B------:R-:W-:Y:S01]  /*2280*/  FADD.FTZ R31, R31, R10 ;  /* 0x0000000a1f1f7221 */ /* 0x000fe20000010000 */
[----:B------:R-:W-:Y:S01]  /*2290*/  ISETP.GE.U32.AND P0, PT, R13, R0, PT ;  /* 0x000000000d00720c */ /* 0x000fe20003f06070 */
[----:B------:R-:W-:-:S12]  /*22a0*/  FADD.FTZ R30, R30, R11 ;  /* 0x0000000b1e1e7221 */ /* 0x000fd80000010000 */
[----:B------:R-:W-:Y:S05]  /*22b0*/  @P0 BRA `(.L_x_110) ;  /* 0x0000000000280947 */ /* 0x000fea0003800000 */
[----:B------:R-:W-:Y:S02]  /*22c0*/  IMAD.IADD R9, R13, 0x1, R28 ;  /* 0x000000010d097824 */ /* 0x000fe400078e021c */
[----:B------:R-:W-:Y:S01]  /*22d0*/  FADD.FTZ R33, R33, R24 ;  /* 0x0000001821217221 */ /* 0x000fe20000010000 */
[----:B------:R-:W-:Y:S01]  /*22e0*/  FADD.FTZ R38, R38, R25 ;  /* 0x0000001926267221 */ /* 0x000fe20000010000 */
[----:B------:R-:W-:Y:S01]  /*22f0*/  FADD.FTZ R35, R35, R26 ;  /* 0x0000001a23237221 */ /* 0x000fe20000010000 */
[----:B------:R-:W-:Y:S01]  /*2300*/  FADD.FTZ R40, R40, R27 ;  /* 0x0000001b28287221 */ /* 0x000fe20000010000 */
[----:B------:R-:W-:-:S13]  /*2310*/  ISETP.GE.U32.AND P0, PT, R9, R0, PT ;  /* 0x000000000900720c */ /* 0x000fda0003f06070 */
[----:B------:R-:W-:Y:S01]  /*2320*/  @!P0 FADD.FTZ R37, R37, R20 ;  /* 0x0000001425258221 */ /* 0x000fe20000010000 */
[----:B------:R-:W-:Y:S01]  /*2330*/  @!P0 FADD.FTZ R6, R6, R21 ;  /* 0x0000001506068221 */ /* 0x000fe20000010000 */
[----:B------:R-:W-:Y:S01]  /*2340*/  @!P0 FADD.FTZ R3, R3, R22 ;  /* 0x0000001603038221 */ /* 0x000fe20000010000 */
[----:B------:R-:W-:-:S07]  /*2350*/  @!P0 FADD.FTZ R4, R4, R23 ;  /* 0x0000001704048221 */ /* 0x000fce0000010000 */
.L_x_110:
[----:B------:R-:W-:Y:S05]  /*2360*/  BSYNC.RECONVERGENT B0 ;  /* 0x0000000000007941 */ /* 0x000fea0003800200 */
.L_x_109:
[----:B------:R-:W-:Y:S01]  /*2370*/  FADD.FTZ R0, R5, R29 ;  /* 0x0000001d05007221 */ /* 0x000fe20000010000 */
[----:B-----5:R-:W-:Y:S01]  /*2380*/  FADD.FTZ R8, R7, R31 ;  /* 0x0000001f07087221 */ /* 0x020fe20000010000 */
[----:B------:R-:W-:Y:S01]  /*2390*/  FADD.FTZ R5, R36, R32 ;  /* 0x0000002024057221 */ /* 0x000fe20000010000 */
        /* <DEDUP_REMOVED lines=9> */
[----:B------:R-:W-:Y:S06]  /*2430*/  BRA `(.L_x_91) ;  /* 0x0000009800447947 */ /* 0x000fec0003800000 */
.L_x_103:
[----:B------:R-:W-:-:S13]  /*2440*/  ISETP.NE.AND P0, PT, R48, 0x1, PT ;  /* 0x000000013000780c */ /* 0x000fda0003f05270 */
[----:B------:R-:W-:Y:S05]  /*2450*/  @P0 BRA `(.L_x_111) ;  /* 0x0000000800600947 */ /* 0x000fea0003800000 */
[----:B------:R-:W1:Y:S01]  /*2460*/  LDC R7, c[0x0][0x39c] ;  /* 0x0000e700ff077b82 */ /* 0x000e620000000800 */
[----:B------:R-:W-:Y:S01]  /*2470*/  BSSY.RECONVERGENT B0, `(.L_x_112) ;  /* 0x0000052000007945 */ /* 0x000fe20003800200 */
[----:B------:R-:W-:Y:S02]  /*2480*/  MOV R40, R39 ;  /* 0x0000002700287202 */ /* 0x000fe40000000f00 */
[----:B------:R-:W-:Y:S02]  /*2490*/  CS2R R22, SRZ ;  /* 0x0000000000167805 */ /* 0x000fe4000001ff00 */
[----:B------:R-:W-:Y:S02]  /*24a0*/  CS2R R20, SRZ ;  /* 0x0000000000147805 */ /* 0x000fe4000001ff00 */
[----:B------:R-:W-:Y:S02]  /*24b0*/  CS2R R26, SRZ ;  /* 0x00000000001a7805 */ /* 0x000fe4000001ff00 */
[----:B------:R-:W-:-:S02]  /*24c0*/  CS2R R24, SRZ ;  /* 0x0000000000187805 */ /* 0x000fc4000001ff00 */
[----:B------:R-:W-:Y:S01]  /*24d0*/  CS2R R10, SRZ ;  /* 0x00000000000a7805 */ /* 0x000fe2000001ff00 */
[----:B------:R-:W2:Y:S01]  /*24e0*/  LDC R29, c[0x0][0x388] ;  /* 0x0000e200ff1d7b82 */ /* 0x000ea20000000800 */
[----:B------:R-:W-:Y:S02]  /*24f0*/  CS2R R8, SRZ ;  /* 0x0000000000087805 */ /* 0x000fe4000001ff00 */
[----:B------:R-:W-:Y:S02]  /*2500*/  CS2R R14, SRZ ;  /* 0x00000000000e7805 */ /* 0x000fe4000001ff00 */
[----:B------:R-:W-:-:S03]  /*2510*/  CS2R R12, SRZ ;  /* 0x00000000000c7805 */ /* 0x000fc6000001ff00 */
        /* <DEDUP_REMOVED lines=10> */
[----:B---3--:R-:W-:Y:S01]  /*25c0*/  IMAD.MOV.U32 R28, RZ, RZ, R6 ;  /* 0x000000ffff1c7224 */ /* 0x008fe200078e0006 */
[----:B------:R-:W-:-:S02]  /*25d0*/  MOV R4, R6 ;  /* 0x0000000600047202 */ /* 0x000fc40000000f00 */
[-C--:B------:R-:W-:Y:S02]  /*25e0*/  MOV R38, R6.reuse ;  /* 0x0000000600267202 */ /* 0x080fe40000000f00 */
[-C--:B------:R-:W-:Y:S02]  /*25f0*/  MOV R36, R6.reuse ;  /* 0x0000000600247202 */ /* 0x080fe40000000f00 */
[-C--:B------:R-:W-:Y:S02]  /*2600*/  MOV R30, R6.reuse ;  /* 0x00000006001e7202 */ /* 0x080fe40000000f00 */
[-C--:B------:R-:W-:Y:S02]  /*2610*/  MOV R32, R6.reuse ;  /* 0x0000000600207202 */ /* 0x080fe40000000f00 */
[----:B------:R-:W-:Y:S01]  /*2620*/  MOV R34, R6 ;  /* 0x0000000600227202 */ /* 0x000fe20000000f00 */
[----:B------:R-:W-:Y:S06]  /*2630*/  @P0 BRA `(.L_x_113) ;  /* 0x0000000000d40947 */ /* 0x000fec0003800000 */
[----:B------:R-:W-:Y:S01]  /*2640*/  BSSY.RECONVERGENT B1, `(.L_x_113) ;  /* 0x0000034000017945 */ /* 0x000fe20003800200 */
[--C-:B------:R-:W-:Y:S01]  /*2650*/  IMAD.MOV.U32 R38, RZ, RZ, R6.reuse ;  /* 0x000000ffff267224 */ /* 0x100fe200078e0006 */
[-C--:B------:R-:W-:Y:S01]  /*2660*/  MOV R36, R6.reuse ;  /* 0x0000000600247202 */ /* 0x080fe20000000f00 */
[----:B------:R-:W-:Y:S01]  /*2670*/  IMAD.MOV.U32 R32, RZ, RZ, R6 ;  /* 0x000000ffff207224 */ /* 0x000fe200078e0006 */
[-C--:B------:R-:W-:Y:S01]  /*2680*/  MOV R28, R6.reuse ;  /* 0x00000006001c7202 */ /* 0x080fe20000000f00 */
[----:B------:R-:W-:Y:S01]  /*2690*/  IMAD.MOV.U32 R37, RZ, RZ, R29 ;  /* 0x000000ffff257224 */ /* 0x000fe200078e001d */
[-C--:B------:R-:W-:Y:S02]  /*26a0*/  MOV R30, R6.reuse ;  /* 0x00000006001e7202 */ /* 0x080fe40000000f00 */
[----:B------:R-:W-:Y:S02]  /*26b0*/  MOV R34, R6 ;  /* 0x0000000600227202 */ /* 0x000fe40000000f00 */
[----:B------:R-:W-:-:S02]  /*26c0*/  MOV R41, R29 ;  /* 0x0000001d00297202 */ /* 0x000fc40000000f00 */
[-C--:B------:R-:W-:Y:S02]  /*26d0*/  MOV R39, R29.reuse ;  /* 0x0000001d00277202 */ /* 0x080fe40000000f00 */
[-C--:B------:R-:W-:Y:S02]  /*26e0*/  MOV R31, R29.reuse ;  /* 0x0000001d001f7202 */ /* 0x080fe40000000f00 */
[-C--:B------:R-:W-:Y:S02]  /*26f0*/  MOV R33, R29.reuse ;  /* 0x0000001d00217202 */ /* 0x080fe40000000f00 */
[----:B------:R-:W-:-:S07]  /*2700*/  MOV R35, R29 ;  /* 0x0000001d00237202 */ /* 0x000fce0000000f00 */
.L_x_114:
[----:B------:R-:W-:Y:S02]  /*2710*/  IMAD.IADD R8, R40, 0x1, R7 ;  /* 0x0000000128087824 */ /* 0x000fe400078e0207 */
[----:B------:R-:W-:-:S03]  /*2720*/  IMAD R40, R5, R40, RZ ;  /* 0x0000002805287224 */ /* 0x000fc600078e02ff */
[-C--:B------:R-:W-:Y:S01]  /*2730*/  IADD3 R10, PT, PT, R8, R7.reuse, RZ ;  /* 0x00000007080a7210 */ /* 0x080fe20007ffe0ff */
[C---:B------:R-:W-:Y:S01]  /*2740*/  IMAD R8, R5.reuse, R8, RZ ;  /* 0x0000000805087224 */ /* 0x040fe200078e02ff */
[----:B------:R-:W-:Y:S02]  /*2750*/  SHF.R.U32.HI R13, RZ, 0x1, R40 ;  /* 0x00000001ff0d7819 */ /* 0x000fe40000011628 */
[----:B------:R-:W-:Y:S01]  /*2760*/  IADD3 R40, PT, PT, R10, R7, RZ ;  /* 0x000000070a287210 */ /* 0x000fe20007ffe0ff */
[----:B------:R-:W-:Y:S01]  /*2770*/  IMAD R10, R5, R10, RZ ;  /* 0x0000000a050a7224 */ /* 0x000fe200078e02ff */
[----:B------:R-:W-:Y:S01]  /*2780*/  SHF.R.U32.HI R9, RZ, 0x1, R8 ;  /* 0x00000001ff097819 */ /* 0x000fe20000011608 */
[----:B------:R-:W-:-:S03]  /*2790*/  IMAD.WIDE.U32 R12, R13, 0x10, R18 ;  /* 0x000000100d0c7825 */ /* 0x000fc600078e0012 */
[----:B------:R-:W-:Y:S01]  /*27a0*/  SHF.R.U32.HI R25, RZ, 0x1, R10 ;  /* 0x00000001ff197819 */ /* 0x000fe2000001160a */
[----:B------:R-:W-:Y:S02]  /*27b0*/  IMAD R11, R5, R40, RZ ;  /* 0x00000028050b7224 */ /* 0x000fe400078e02ff */
[----:B------:R-:W-:Y:S01]  /*27c0*/  IMAD.WIDE.U32 R8, R9, 0x10, R18 ;  /* 0x0000001009087825 */ /* 0x000fe200078e0012 */
[----:B------:R-:W2:Y:S02]  /*27d0*/  LDG.E.128 R12, desc[UR36][R12.64] ;  /* 0x000000240c0c7981 */ /* 0x000ea4000c1e1d00 */
[----:B------:R-:W-:Y:S01]  /*27e0*/  SHF.R.U32.HI R21, RZ, 0x1, R11 ;  /* 0x00000001ff157819 */ /* 0x000fe2000001160b */
[--C-:B------:R-:W-:Y:S02]  /*27f0*/  IMAD.WIDE.U32 R24, R25, 0x10, R18.reuse ;  /* 0x0000001019187825 */ /* 0x100fe400078e0012 */
[----:B------:R-:W3:Y:S02]  /*2800*/  LDG.E.128 R8, desc[UR36][R8.64] ;  /* 0x0000002408087981 */ /* 0x000ee4000c1e1d00 */
[----:B------:R-:W-:-:S02]  /*2810*/  IMAD.WIDE.U32 R20, R21, 0x10, R18 ;  /* 0x0000001015147825 */ /* 0x000fc400078e0012 */
        /* <DEDUP_REMOVED lines=23> */
.L_x_113:
[----:B------:R-:W-:Y:S05]  /*2990*/  BSYNC.RECONVERGENT B0 ;  /* 0x0000000000007941 */ /* 0x000fea0003800200 */
.L_x_112:
[----:B------:R-:W-:Y:S01]  /*29a0*/  ISETP.GE.U32.AND P0, PT, R40, R0, PT ;  /* 0x000000002800720c */ /* 0x000fe20003f06070 */
[----:B------:R-:W-:-:S12]  /*29b0*/  BSSY.RECONVERGENT B0, `(.L_x_115) ;  /* 0x000001a000007945 */ /* 0x000fd80003800200 */
[----:B------:R-:W-:Y:S05]  /*29c0*/  @P0 BRA `(.L_x_116) ;  /* 0x0000000000600947 */ /* 0x000fea0003800000 */
[----:B------:R-:W-:-:S05]  /*29d0*/  IMAD R12, R5, R40, RZ ;  /* 0x00000028050c7224 */ /* 0x000fca00078e02ff */
[----:B------:R-:W-:-:S05]  /*29e0*/  SHF.R.U32.HI R13, RZ, 0x1, R12 ;  /* 0x00000001ff0d7819 */ /* 0x000fca000001160c */
[----:B------:R-:W-:-:S06]  /*29f0*/  IMAD.WIDE.U32 R12, R13, 0x10, R18 ;  /* 0x000000100d0c7825 */ /* 0x000fcc00078e0012 */
[----:B------:R-:W5:Y:S01]  /*2a00*/  LDG.E.128 R12, desc[UR36][R12.64] ;  /* 0x000000240c0c7981 */ /* 0x000f62000c1e1d00 */
[----:B------:R-:W-:-:S05]  /*2a10*/  IMAD.IADD R42, R40, 0x1, R7 ;  /* 0x00000001282a7824 */ /* 0x000fca00078e0207 */
[----:B------:R-:W-:-:S13]  /*2a20*/  ISETP.GE.U32.AND P1, PT, R42, R0, PT ;  /* 0x000000002a00720c */ /* 0x000fda0003f26070 */
[----:B------:R-:W-:Y:S05]  /*2a30*/  @P1 BRA `(.L_x_116) ;  /* 0x0000000000441947 */ /* 0x000fea0003800000 */
[----:B------:R-:W-:-:S05]  /*2a40*/  IMAD R8, R5, R42, RZ ;  /* 0x0000002a05087224 */ /* 0x000fca00078e02ff */
[----:B------:R-:W-:-:S05]  /*2a50*/  SHF.R.U32.HI R9, RZ, 0x1, R8 ;  /* 0x00000001ff097819 */ /* 0x000fca0000011608 */
[----:B------:R-:W-:-:S06]  /*2a60*/  IMAD.WIDE.U32 R8, R9, 0x10, R18 ;  /* 0x0000001009087825 */ /* 0x000fcc00078e0012 */
[----:B------:R-:W5:Y:S01]  /*2a70*/  LDG.E.128 R8, desc[UR36][R8.64] ;  /* 0x0000002408087981 */ /* 0x000f62000c1e1d00 */
[----:B------:R-:W-:-:S04]  /*2a80*/  IADD3 R42, PT, PT, R42, R7, RZ ;  /* 0x000000072a2a7210 */ /* 0x000fc80007ffe0ff */
[----:B------:R-:W-:-:S13]  /*2a90*/  ISETP.GE.U32.AND P1, PT, R42, R0, PT ;  /* 0x000000002a00720c */ /* 0x000fda0003f26070 */
[----:B------:R-:W-:Y:S05]  /*2aa0*/  @P1 BRA `(.L_x_116) ;  /* 0x0000000000281947 */ /* 0x000fea0003800000 */
[----:B------:R-:W-:Y:S01]  /*2ab0*/  IADD3 R25, PT, PT, R42, R7, RZ ;  /* 0x000000072a197210 */ /* 0x000fe20007ffe0ff */
[----:B------:R-:W-:-:S03]  /*2ac0*/  IMAD R24, R5, R42, RZ ;  /* 0x0000002a05187224 */ /* 0x000fc600078e02ff */
[----:B------:R-:W-:-:S13]  /*2ad0*/  ISETP.GE.U32.AND P1, PT, R25, R0, PT ;  /* 0x000000001900720c */ /* 0x000fda0003f26070 */
[----:B------:R-:W-:Y:S01]  /*2ae0*/  @!P1 IMAD R5, R5, R25, RZ ;  /* 0x0000001905059224 */ /* 0x000fe200078e02ff */
[----:B------:R-:W-:-:S04]  /*2af0*/  SHF.R.U32.HI R25, RZ, 0x1, R24 ;  /* 0x00000001ff197819 */ /* 0x000fc80000011618 */
[----:B------:R-:W-:Y:S01]  /*2b00*/  @!P1 SHF.R.U32.HI R5, RZ, 0x1, R5 ;  /* 0x00000001ff059819 */ /* 0x000fe20000011605 */
[----:B------:R-:W-:-:S04]  /*2b10*/  IMAD.WIDE.U32 R24, R25, 0x10, R18 ;  /* 0x0000001019187825 */ /* 0x000fc800078e0012 */
[----:B------:R-:W-:Y:S02]  /*2b20*/  @!P1 IMAD.WIDE.U32 R18, R5, 0x10, R18 ;  /* 0x0000001005129825 */ /* 0x000fe400078e0012 */
[----:B------:R-:W5:Y:S04]  /*2b30*/  LDG.E.128 R24, desc[UR36][R24.64] ;  /* 0x0000002418187981 */ /* 0x000f68000c1e1d00 */
[----:B------:R1:W5:Y:S02]  /*2b40*/  @!P1 LDG.E.128 R20, desc[UR36][R18.64] ;  /* 0x0000002412149981 */ /* 0x000364000c1e1d00 */
.L_x_116:
[----:B------:R-:W-:Y:S05]  /*2b50*/  BSYNC.RECONVERGENT B0 ;  /* 0x0000000000007941 */ /* 0x000fea0003800200 */
.L_x_115:
        /* <DEDUP_REMOVED lines=15> */
[----:B------:R-:W-:Y:S05]  /*2c50*/  @P0 BRA `(.L_x_118) ;  /* 0x0000000000280947 */ /* 0x000fea0003800000 */
[----:B------:R-:W-:Y:S01]  /*2c60*/  IADD3 R7, PT, PT, R5, R7, RZ ;  /* 0x0000000705077210 */ /* 0x000fe20007ffe0ff */
[----:B------:R-:W-:Y:S01]  /*2c70*/  FADD.FTZ R37, R37, R24 ;  /* 0x0000001825257221 */ /* 0x000fe20000010000 */
[----:B------:R-:W-:Y:S01]  /*2c80*/  FADD.FTZ R36, R36, R25 ;  /* 0x0000001924247221 */ /* 0x000fe20000010000 */
[----:B------:R-:W-:Y:S01]  /*2c90*/  FADD.FTZ R39, R39, R26 ;  /* 0x0000001a27277221 */ /* 0x000fe20000010000 */
[----:B------:R-:W-:Y:S01]  /*2ca0*/  ISETP.GE.U32.AND P0, PT, R7, R0, PT ;  /* 0x000000000700720c */ /* 0x000fe20003f06070 */
[----:B------:R-:W-:-:S12]  /*2cb0*/  FADD.FTZ R38, R38, R27 ;  /* 0x0000001b26267221 */ /* 0x000fd80000010000 */
[----:B------:R-:W-:Y:S01]  /*2cc0*/  @!P0 FADD.FTZ R41, R41, R20 ;  /* 0x0000001429298221 */ /* 0x000fe20000010000 */
[----:B------:R-:W-:Y:S01]  /*2cd0*/  @!P0 FADD.FTZ R6, R6, R21 ;  /* 0x0000001506068221 */ /* 0x000fe20000010000 */
[----:B------:R-:W-:Y:S01]  /*2ce0*/  @!P0 FADD.FTZ R3, R3, R22 ;  /* 0x0000001603038221 */ /* 0x000fe20000010000 */
[----:B------:R-:W-:-:S07]  /*2cf0*/  @!P0 FADD.FTZ R4, R4, R23 ;  /* 0x0000001704048221 */ /* 0x000fce0000010000 */
.L_x_118:
[----:B------:R-:W-:Y:S05]  /*2d00*/  BSYNC.RECONVERGENT B0 ;  /* 0x0000000000007941 */ /* 0x000fea0003800200 */
.L_x_117:
[----:B------:R-:W-:Y:S01]  /*2d10*/  FADD.FTZ R0, R35, R31 ;  /* 0x0000001f23007221 */ /* 0x000fe20000010000 */
        /* <DEDUP_REMOVED lines=12> */
.L_x_111:
[----:B------:R-:W1:Y:S01]  /*2de0*/  LDCU UR4, c[0x0][0x39c] ;  /* 0x00007380ff0477ac */ /* 0x000e620008000800 */
[----:B------:R-:W2:Y:S01]  /*2df0*/  LDC R7, c[0x0][0x388] ;  /* 0x0000e200ff077b82 */ /* 0x000ea20000000800 */
[----:B------:R-:W-:Y:S01]  /*2e00*/  BSSY.RECONVERGENT B0, `(.L_x_119) ;  /* 0x0000456000007945 */ /* 0x000fe20003800200 */
[----:B------:R-:W-:Y:S02]  /*2e10*/  MOV R43, R39 ;  /* 0x00000027002b7202 */ /* 0x000fe40000000f00 */
[----:B------:R-:W-:Y:S02]  /*2e20*/  CS2R R26, SRZ ;  /* 0x00000000001a7805 */ /* 0x000fe4000001ff00 */
[----:B------:R-:W-:Y:S02]  /*2e30*/  CS2R R24, SRZ ;  /* 0x0000000000187805 */ /* 0x000fe4000001ff00 */
[----:B------:R-:W-:Y:S02]  /*2e40*/  CS2R R22, SRZ ;  /* 0x0000000000167805 */ /* 0x000fe4000001ff00 */
[----:B------:R-:W-:-:S02]  /*2e50*/  CS2R R20, SRZ ;  /* 0x0000000000147805 */ /* 0x000fc4000001ff00 */
[----:B------:R-:W-:Y:S01]  /*2e60*/  CS2R R14, SRZ ;  /* 0x00000000000e7805 */ /* 0x000fe2000001ff00 */
[----:B------:R-:W3:Y:S01]  /*2e70*/  LDC R4, c[0x0][0x38c] ;  /* 0x0000e300ff047b82 */ /* 0x000ee20000000800 */
[----:B------:R-:W-:Y:S02]  /*2e80*/  CS2R R12, SRZ ;  /* 0x00000000000c7805 */ /* 0x000fe4000001ff00 */
[----:B------:R-:W-:Y:S02]  /*2e90*/  CS2R R10, SRZ ;  /* 0x00000000000a7805 */ /* 0x000fe4000001ff00 */
[----:B------:R-:W-:Y:S02]  /*2ea0*/  CS2R R8, SRZ ;  /* 0x0000000000087805 */ /* 0x000fe4000001ff00 */
[----:B-1----:R-:W-:-:S05]  /*2eb0*/  MOV R42, UR4 ;  /* 0x00000004002a7c02 */ /* 0x002fca0008000f00 */
[----:B------:R-:W-:Y:S01]  /*2ec0*/  IMAD R5, R42, 0x3, R39 ;  /* 0x000000032a057824 */ /* 0x000fe200078e0227 */
[-C--:B--2---:R-:W-:Y:S01]  /*2ed0*/  MOV R41, R7.reuse ;  /* 0x0000000700297202 */ /* 0x084fe20000000f00 */
[--C-:B------:R-:W-:Y:S01]  /*2ee0*/  IMAD.MOV.U32 R35, RZ, RZ, R7.reuse ;  /* 0x000000ffff237224 */ /* 0x100fe200078e0007 */
[-C--:B------:R-:W-:Y:S02]  /*2ef0*/  MOV R39, R7.reuse ;  /* 0x0000000700277202 */ /* 0x080fe40000000f00 */
[----:B------:R-:W-:Y:S01]  /*2f00*/  ISETP.GE.U32.AND P0, PT, R5, R0, PT ;  /* 0x000000000500720c */ /* 0x000fe20003f06070 */
[----:B------:R-:W-:Y:S01]  /*2f10*/  IMAD.MOV.U32 R5, RZ, RZ, R7 ;  /* 0x000000ffff057224 */ /* 0x000fe200078e0007 */
[-C--:B------:R-:W-:Y:S02]  /*2f20*/  MOV R37, R7.reuse ;  /* 0x0000000700257202 */ /* 0x080fe40000000f00 */
[-C--:B------:R-:W-:Y:S01]  /*2f30*/  MOV R33, R7.reuse ;  /* 0x0000000700217202 */ /* 0x080fe20000000f00 */
[--C-:B---3--:R-:W-:Y:S01]  /*2f40*/  IMAD.MOV.U32 R40, RZ, RZ, R4.reuse ;  /* 0x000000ffff287224 */ /* 0x108fe200078e0004 */
[----:B------:R-:W-:Y:S01]  /*2f50*/  MOV R19, R7 ;  /* 0x0000000700137202 */ /* 0x000fe20000000f00 */
[----:B------:R-:W-:Y:S01]  /*2f60*/  IMAD.MOV.U32 R34, RZ, RZ, R4 ;  /* 0x000000ffff227224 */ /* 0x000fe200078e0004 */
[----:B------:R-:W-:-:S02]  /*2f70*/  MOV R6, R4 ;  /* 0x0000000400067202 */ /* 0x000fc40000000f00 */
[-C--:B------:R-:W-:Y:S02]  /*2f80*/  MOV R38, R4.reuse ;  /* 0x0000000400267202 */ /* 0x080fe40000000f00 */
[-C--:B------:R-:W-:Y:S02]  /*2f90*/  MOV R18, R4.reuse ;  /* 0x0000000400127202 */ /* 0x080fe40000000f00 */
[-C--:B------:R-:W-:Y:S02]  /*2fa0*/  MOV R32, R4.reuse ;  /* 0x0000000400207202 */ /* 0x080fe40000000f00 */
[----:B------:R-:W-:Y:S01]  /*2fb0*/  MOV R36, R4 ;  /* 0x0000000400247202 */ /* 0x000fe20000000f00 */
[----:B------:R-:W-:Y:S06]  /*2fc0*/  @P0 BRA `(.L_x_120) ;  /* 0x0000004000e40947 */ /* 0x000fec0003800000 */
[----:B------:R-:W-:-:S13]  /*2fd0*/  ISETP.NE.AND P0, PT, R48, RZ, PT ;  /* 0x000000ff3000720c */ /* 0x000fda0003f05270 */
[----:B------:R1:W5:Y:S01]  /*2fe0*/  @!P0 LDG.E.128 R28, desc[UR36][R46.64] ;  /* 0x000000242e1c8981 */ /* 0x000362000c1e1d00 */
[----:B------:R-:W-:Y:S01]  /*2ff0*/  IADD3 R48, PT, PT, R48, -0x1, RZ ;  /* 0xffffffff30307810 */ /* 0x000fe20007ffe0ff */
[--C-:B------:R-:W-:Y:S01]  /*3000*/  IMAD.MOV.U32 R40, RZ, RZ, R4.reuse ;  /* 0x000000ffff287224 */ /* 0x100fe200078e0004 */
[-C--:B------:R-:W-:Y:S01]  /*3010*/  MOV R6, R4.reuse ;  /* 0x0000000400067202 */ /* 0x080fe20000000f00 */
[----:B------:R-:W-:Y:S01]  /*3020*/  IMAD.MOV.U32 R34, RZ, RZ, R4 ;  /* 0x000000ffff227224 */ /* 0x000fe200078e0004 */
[----:B------:R-:W-:Y:S01]  /*3030*/  VIMNMX.U32 R48, PT, PT, R48, 0x18, PT ;  /* 0x0000001830307848 */ /* 0x000fe20003fe0000 */
[--C-:B------:R-:W-:Y:S01]  /*3040*/  IMAD.MOV.U32 R39, RZ, RZ, R7.reuse ;  /* 0x000000ffff277224 */ /* 0x100fe200078e0007 */
[-C--:B------:R-:W-:Y:S01]  /*3050*/  MOV R38, R4.reuse ;  /* 0x0000000400267202 */ /* 0x080fe20000000f00 */
[----:B------:R-:W-:Y:S01]  /*3060*/  IMAD.MOV.U32 R19, RZ, RZ, R7 ;  /* 0x000000ffff137224 */ /* 0x000fe200078e0007 */
[-C--:B------:R-:W-:Y:S02]  /*3070*/  MOV R18, R4.reuse ;  /* 0x0000000400127202 */ /* 0x080fe40000000f00 */
[----:B------:R-:W-:-:S02]  /*3080*/  MOV R32, R4 ;  /* 0x0000000400207202 */ /* 0x000fc40000000f00 */
[----:B------:R-:W-:Y:S02]  /*3090*/  MOV R36, R4 ;  /* 0x0000000400247202 */ /* 0x000fe40000000f00 */
[-C--:B------:R-:W-:Y:S02]  /*30a0*/  MOV R5, R7.reuse ;  /* 0x0000000700057202 */ /* 0x080fe40000000f00 */
[-C--:B------:R-:W-:Y:S02]  /*30b0*/  MOV R41, R7.reuse ;  /* 0x0000000700297202 */ /* 0x080fe40000000f00 */
[-C--:B------:R-:W-:Y:S02]  /*30c0*/  MOV R37, R7.reuse ;  /* 0x0000000700257202 */ /* 0x080fe40000000f00 */
[-C--:B------:R-:W-:Y:S02]  /*30d0*/  MOV R35, R7.reuse ;  /* 0x0000000700237202 */ /* 0x080fe40000000f00 */
[----:B------:R-:W-:-:S02]  /*30e0*/  MOV R33, R7 ;  /* 0x0000000700217202 */ /* 0x000fc40000000f00 */
[----:B-1----:R-:W-:-:S07]  /*30f0*/  IADD3 R48, PT, PT, R48, 0x1, RZ ;  /* 0x0000000130307810 */ /* 0x002fce0007ffe0ff */
.L_x_126:
[----:B------:R-:W1:Y:S01]  /*3100*/  LDCU UR4, c[0x0][0x39c] ;  /* 0x00007380ff0477ac */ /* 0x000e620008000800 */
[----:B-----5:R-:W-:Y:S01]  /*3110*/  @!P0 MOV R24, R28 ;  /* 0x0000001c00188202 */ /* 0x020fe20000000f00 */
[----:B------:R-:W-:Y:S01]  /*3120*/  @!P0 IMAD.MOV.U32 R26, RZ, RZ, R30 ;  /* 0x000000ffff1a8224 */ /* 0x000fe200078e001e */
[----:B------:R-:W-:Y:S01]  /*3130*/  @!P0 MOV R25, R29 ;  /* 0x0000001d00198202 */ /* 0x000fe20000000f00 */
[--C-:B------:R-:W-:Y:S01]  /*3140*/  @!P0 IMAD.MOV.U32 R21, RZ, RZ, R29.reuse ;  /* 0x000000ffff158224 */ /* 0x100fe200078e001d */
[-C--:B------:R-:W-:Y:S01]  /*3150*/  @!P0 MOV R27, R31.reuse ;  /* 0x0000001f001b8202 */ /* 0x080fe20000000f00 */
[--C-:B------:R-:W-:Y:S01]  /*3160*/  @!P0 IMAD.MOV.U32 R13, RZ, RZ, R29.reuse ;  /* 0x000000ffff0d8224 */ /* 0x100fe200078e001d */
[----:B------:R-:W-:Y:S01]  /*3170*/  @!P0 MOV R23, R31 ;  /* 0x0000001f00178202 */ /* 0x000fe20000000f00 */
[----:B------:R-:W-:Y:S01]  /*3180*/  @!P0 IMAD.MOV.U32 R9, RZ, RZ, R29 ;  /* 0x000000ffff098224 */ /* 0x000fe200078e001d */
[----:B------:R-:W-:Y:S02]  /*3190*/  @!P0 MOV R22, R30 ;  /* 0x0000001e00168202 */ /* 0x000fe40000000f00 */
[----:B------:R-:W-:-:S02]  /*31a0*/  @!P0 MOV R20, R28 ;  /* 0x0000001c00148202 */ /* 0x000fc40000000f00 */
[-C--:B------:R-:W-:Y:S02]  /*31b0*/  @!P0 MOV R15, R31.reuse ;  /* 0x0000001f000f8202 */ /* 0x080fe40000000f00 */
[----:B------:R-:W-:Y:S02]  /*31c0*/  @!P0 MOV R14, R30 ;  /* 0x0000001e000e8202 */ /* 0x000fe40000000f00 */
[----:B------:R-:W-:Y:S02]  /*31d0*/  @!P0 MOV R12, R28 ;  /* 0x0000001c000c8202 */ /* 0x000fe40000000f00 */
[----:B------:R-:W-:Y:S02]  /*31e0*/  @!P0 MOV R11, R31 ;  /* 0x0000001f000b8202 */ /* 0x000fe40000000f00 */
[----:B------:R-:W-:Y:S02]  /*31f0*/  @!P0 MOV R10, R30 ;  /* 0x0000001e000a8202 */ /* 0x000fe40000000f00 */
[----:B------:R-:W-:Y:S01]  /*3200*/  @!P0 MOV R8, R28 ;  /* 0x0000001c00088202 */ /* 0x000fe20000000f00 */
[----:B01----:R-:W-:Y:S06]  /*3210*/  @!P0 BRA `(.L_x_121) ;  /* 0x0000003c00f48947 */ /* 0x003fec0003800000 */
[----:B------:R-:W1:Y:S01]  /*3220*/  LDCU.128 UR20, c[0x0][0x3d0] ;  /* 0x00007a00ff1477ac */ /* 0x000e620008000c00 */
[----:B------:R-:W-:Y:S01]  /*3230*/  HFMA2 R42, -RZ, RZ, 0, 0 ;  /* 0x00000000ff2a7431 */ /* 0x000fe200000001ff */
[----:B------:R-:W2:Y:S01]  /*3240*/  LDCU UR5, c[0x0][0x500] ;  /* 0x0000a000ff0577ac */ /* 0x000ea20008000800 */
[----:B------:R-:W3:Y:S01]  /*3250*/  LDCU UR77, c[0x0][0x3e8] ;  /* 0x00007d00ff4d77ac */ /* 0x000ee20008000800 */
[----:B------:R-:W4:Y:S01]  /*3260*/  LDCU UR76, c[0x0][0x504] ;  /* 0x0000a080ff4c77ac */ /* 0x000f220008000800 */
[----:B------:R-:W0:Y:S01]  /*3270*/  LDCU UR75, c[0x0][0x3ec] ;  /* 0x00007d80ff4b77ac */ /* 0x000e220008000800 */
[----:B-1----:R-:W-:Y:S01]  /*3280*/  IMAD.HI.U32 R0, R43, UR22, R42 ;  /* 0x000000162b007c27 */ /* 0x002fe2000f8e002a */
[----:B------:R-:W-:Y:S01]  /*3290*/  UISETP.NE.AND UP0, UPT, UR20, 0x1, UPT ;  /* 0x000000011400788c */ /* 0x000fe2000bf05270 */
[----:B------:R-:W1:Y:S03]  /*32a0*/  LDCU UR74, c[0x0][0x508] ;  /* 0x0000a100ff4a77ac */ /* 0x000e660008000800 */
[----:B------:R-:W-:Y:S01]  /*32b0*/  SHF.R.U32.HI R10, RZ, UR23, R0 ;  /* 0x00000017ff0a7c19 */ /* 0x000fe20008011600 */
[----:B------:R-:W0:Y:S03]  /*32c0*/  LDCU UR73, c[0x0][0x400] ;  /* 0x00008000ff4977ac */ /* 0x000e260008000800 */
[----:B------:R-:W-:Y:S01]  /*32d0*/  IADD3 R0, PT, PT, -R10, RZ, RZ ;  /* 0x000000ff0a007210 */ /* 0x000fe20007ffe1ff */
[----:B------:R-:W0:Y:S04]  /*32e0*/  LDCU UR72, c[0x0][0x50c] ;  /* 0x0000a180ff4877ac */ /* 0x000e280008000800 */
[----:B------:R-:W-:Y:S01]  /*32f0*/  IMAD R0, R0, UR21, R43 ;  /* 0x0000001500007c24 */ /* 0x000fe2000f8e022b */
[----:B------:R-:W0:Y:S03]  /*3300*/  LDCU UR71, c[0x0][0x404] ;  /* 0x00008080ff4777ac */ /* 0x000e260008000800 */
[----:B--2---:R-:W-:Y:S01]  /*3310*/  IMAD R0, R0, UR5, RZ ;  /* 0x0000000500007c24 */ /* 0x004fe2000f8e02ff */
[----:B------:R-:W2:Y:S01]  /*3320*/  LDCU UR70, c[0x0][0x510] ;  /* 0x0000a200ff4677ac */ /* 0x000ea20008000800 */
        /* <DEDUP_REMOVED lines=259> */
[----:B------:R-:W-:Y:S01]  /*4360*/  ISETP.NE.AND P1, PT, R48, 0x18, PT ;  /* 0x000000183000780c */ /* 0x000fe20003f25270 */
[----:B------:R-:W0:Y:S01]  /*4370*/  LDCU.64 UR52, c[0x0][0x4e8] ;  /* 0x00009d00ff3477ac */ /* 0x000e220008000a00 */
[----:B------:R-:W-:Y:S02]  /*4380*/  MOV R10, RZ ;  /* 0x000000ff000a7202 */ /* 0x000fe40000000f00 */
[----:B------:R-:W-:-:S09]  /*4390*/  MOV R11, R15 ;  /* 0x0000000f000b7202 */ /* 0x000fd20000000f00 */
[----:B------:R-:W1:Y:S01]  /*43a0*/  @P1 LDC.64 R8, c[0x0][0x4f8] ;  /* 0x00013e00ff081b82 */ /* 0x000e620000000a00 */
[----:B0-----:R-:W-:-:S07]  /*43b0*/  IMAD.HI.U32 R10, R15, UR53, R10 ;  /* 0x000000350f0a7c27 */ /* 0x001fce000f8e000a */
[----:B------:R-:W0:Y:S01]  /*43c0*/  @P1 LDC R13, c[0x0][0x4f4] ;  /* 0x00013d00ff0d1b82 */ /* 0x000e220000000800 */
[----:B------:R-:W-:Y:S01]  /*43d0*/  SHF.R.U32.HI R11, RZ, UR30, R10 ;  /* 0x0000001eff0b7c19 */ /* 0x000fe2000801160a */
[----:B------:R-:W-:-:S06]  /*43e0*/  @P1 IMAD.MOV.U32 R10, RZ, RZ, RZ ;  /* 0x000000ffff0a1224 */ /* 0x000fcc00078e00ff */
[----:B------:R-:W2:Y:S01]  /*43f0*/  @P1 LDC R12, c[0x0][0x560] ;  /* 0x00015800ff0c1b82 */ /* 0x000ea20000000800 */
[C---:B-1----:R-:W-:Y:S01]  /*4400*/  @P1 IMAD.HI.U32 R8, R11.reuse, R8, R10 ;  /* 0x000000080b081227 */ /* 0x042fe200078e000a */
[----:B------:R-:W-:-:S04]  /*4410*/  IADD3 R10, PT, PT, -R11, RZ, RZ ;  /* 0x000000ff0b0a7210 */ /* 0x000fc80007ffe1ff */
[----:B------:R-:W-:Y:S01]  /*4420*/  @P1 SHF.R.U32.HI R8, RZ, R9, R8 ;  /* 0x00000009ff081219 */ /* 0x000fe20000011608 */
[----:B------:R-:W-:-:S03]  /*4430*/  IMAD R9, R10, UR52, R15 ;  /* 0x000000340a097c24 */ /* 0x000fc6000f8e020f */
[----:B------:R-:W-:Y:S01]  /*4440*/  @P1 IADD3 R10, PT, PT, -R8, RZ, RZ ;  /* 0x000000ff080a1210 */ /* 0x000fe20007ffe1ff */
[----:B------:R-:W-:-:S04]  /*4450*/  IMAD R0, R9, UR31, R0 ;  /* 0x0000001f09007c24 */ /* 0x000fc8000f8e0200 */
[----:B0-----:R-:W-:-:S04]  /*4460*/  @P1 IMAD R11, R10, R13, R11 ;  /* 0x0000000d0a0b1224 */ /* 0x001fc800078e020b */
[----:B--2---:R-:W-:-:S07]  /*4470*/  @P1 IMAD R0, R11, R12, R0 ;  /* 0x0000000c0b001224 */ /* 0x004fce00078e0200 */
.L_x_122:
[----:B------:R-:W-:-:S04]  /*4480*/  LOP3.LUT R9, R0, 0xfffffff0, RZ, 0xc0, !PT ;  /* 0xfffffff000097812 */ /* 0x000fc800078ec0ff */
[----:B------:R-:W-:-:S04]  /*4490*/  IADD3 R8, P1, PT, R9, R46, RZ ;  /* 0x0000002e09087210 */ /* 0x000fc80007f3e0ff */
[----:B------:R-:W-:-:S06]  /*44a0*/  IADD3.X R9, PT, PT, RZ, R47, RZ, P1, !PT ;  /* 0x0000002fff097210 */ /* 0x000fcc0000ffe4ff */
[----:B------:R-:W5:Y:S01]  /*44b0*/  LDG.E.128 R8, desc[UR36][R8.64] ;  /* 0x0000002408087981 */ /* 0x000f62000c1e1d00 */
[----:B------:R-:W-:Y:S01]  /*44c0*/  MOV R24, RZ ;  /* 0x000000ff00187202 */ /* 0x000fe20000000f00 */
[----:B------:R-:W-:-:S04]  /*44d0*/  VIADD R25, R43, UR4 ;  /* 0x000000042b197c36 */ /* 0x000fc80008000000 */
[----:B------:R-:W-:-:S05]  /*44e0*/  IMAD.HI.U32 R0, R25, UR22, R24 ;  /* 0x0000001619007c27 */ /* 0x000fca000f8e0018 */
[----:B------:R-:W-:-:S04]  /*44f0*/  SHF.R.U32.HI R14, RZ, UR23, R0 ;  /* 0x00000017ff0e7c19 */ /* 0x000fc80008011600 */
[----:B------:R-:W-:-:S05]  /*4500*/  IADD3 R13, PT, PT, -R14, RZ, RZ ;  /* 0x000000ff0e0d7210 */ /* 0x000fca0007ffe1ff */
[----:B------:R-:W-:-:S04]  /*4510*/  IMAD R0, R13, UR21, R25 ;  /* 0x000000150d007c24 */ /* 0x000fc8000f8e0219 */
[----:B------:R-:W-:Y:S01]  /*4520*/  IMAD R0, R0, UR5, RZ ;  /* 0x0000000500007c24 */ /* 0x000fe2000f8e02ff */
[----:B------:R-:W-:Y:S06]  /*4530*/  BRA.U !UP0, `(.L_x_123) ;  /* 0x0000000d08947547 */ /* 0x000fec000b800000 */
        /* <DEDUP_REMOVED lines=218> */
[----:B------:R-:W-:Y:S02]  /*52e0*/  SHF.R.U32.HI R15, RZ, UR30, R14 ;  /* 0x0000001eff0f7c19 */ /* 0x000fe4000801160e */
[----:B------:R-:W-:-:S05]  /*52f0*/  @P1 MOV R14, RZ ;  /* 0x000000ff000e1202 */ /* 0x000fca0000000f00 */
[----:B------:R-:W2:Y:S01]  /*5300*/  @P1 LDC R20, c[0x0][0x560] ;  /* 0x00015800ff141b82 */ /* 0x000ea20000000800 */
[----:B-1----:R-:W-:-:S04]  /*5310*/  @P1 IMAD.HI.U32 R12, R15, R12, R14 ;  /* 0x0000000c0f0c1227 */ /* 0x002fc800078e000e */
[----:B------:R-:W-:Y:S01]  /*5320*/  IMAD.MOV R14, RZ, RZ, -R15 ;  /* 0x000000ffff0e7224 */ /* 0x000fe200078e0a0f */
[----:B------:R-:W-:-:S03]  /*5330*/  @P1 SHF.R.U32.HI R12, RZ, R13, R12 ;  /* 0x0000000dff0c1219 */ /* 0x000fc6000001160c */
[----:B------:R-:W-:Y:S01]  /*5340*/  IMAD R13, R14, UR52, R21 ;  /* 0x000000340e0d7c24 */ /* 0x000fe2000f8e0215 */
[----:B------:R-:W-:-:S03]  /*5350*/  @P1 IADD3 R14, PT, PT, -R12, RZ, RZ ;  /* 0x000000ff0c0e1210 */ /* 0x000fc60007ffe1ff */
[----:B------:R-:W-:Y:S02]  /*5360*/  IMAD R0, R13, UR31, R0 ;  /* 0x0000001f0d007c24 */ /* 0x000fe4000f8e0200 */
[----:B0-----:R-:W-:-:S04]  /*5370*/  @P1 IMAD R15, R23, R14, R15 ;  /* 0x0000000e170f1224 */ /* 0x001fc800078e020f */
[----:B--2---:R-:W-:-:S07]  /*5380*/  @P1 IMAD R0, R15, R20, R0 ;  /* 0x000000140f001224 */ /* 0x004fce00078e0200 */
.L_x_123:
[----:B------:R-:W-:-:S04]  /*5390*/  LOP3.LUT R13, R0, 0xfffffff0, RZ, 0xc0, !PT ;  /* 0xfffffff0000d7812 */ /* 0x000fc800078ec0ff */
[----:B------:R-:W-:-:S04]  /*53a0*/  IADD3 R12, P1, PT, R13, R46, RZ ;  /* 0x0000002e0d0c7210 */ /* 0x000fc80007f3e0ff */
[----:B------:R-:W-:-:S06]  /*53b0*/  IADD3.X R13, PT, PT, RZ, R47, RZ, P1, !PT ;  /* 0x0000002fff0d7210 */ /* 0x000fcc0000ffe4ff */
[----:B------:R-:W5:Y:S01]  /*53c0*/  LDG.E.128 R12, desc[UR36][R12.64] ;  /* 0x000000240c0c7981 */ /* 0x000f62000c1e1d00 */
[----:B------:R-:W-:Y:S01]  /*53d0*/  IADD3 R25, PT, PT, R25, UR4, RZ ;  /* 0x0000000419197c10 */ /* 0x000fe2000fffe0ff */
[----:B------:R-:W-:-:S04]  /*53e0*/  IMAD.MOV.U32 R24, RZ, RZ, RZ ;  /* 0x000000ffff187224 */ /* 0x000fc800078e00ff */
[----:B------:R-:W-:-:S05]  /*53f0*/  IMAD.HI.U32 R0, R25, UR22, R24 ;  /* 0x0000001619007c27 */ /* 0x000fca000f8e0018 */
[----:B------:R-:W-:-:S04]  /*5400*/  SHF.R.U32.HI R22, RZ, UR23, R0 ;  /* 0x00000017ff167c19 */ /* 0x000fc80008011600 */
[----:B------:R-:W-:-:S05]  /*5410*/  IADD3 R21, PT, PT, -R22, RZ, RZ ;  /* 0x000000ff16157210 */ /* 0x000fca0007ffe1ff */
[----:B------:R-:W-:-:S04]  /*5420*/  IMAD R0, R21, UR21, R25 ;  /* 0x0000001515007c24 */ /* 0x000fc8000f8e0219 */
[----:B------:R-:W-:Y:S01]  /*5430*/  IMAD R0, R0, UR5, RZ ;  /* 0x0000000500007c24 */ /* 0x000fe2000f8e02ff */
[----:B------:R-:W-:Y:S06]  /*5440*/  BRA.U !UP0, `(.L_x_124) ;  /* 0x0000000d08947547 */ /* 0x000fec000b800000 */
[----:B------:R-:W-:Y:S01]  /*5450*/  HFMA2 R20, -RZ, RZ, 0, 0 ;  /* 0x00000000ff147431 */ /* 0x000fe200000001ff */
[----:B------:R-:W-:Y:S02]  /*5460*/  MOV R21, R22 ;  /* 0x0000001600157202 */ /* 0x000fe40000000f00 */
[----:B------:R-:W-:Y:S02]  /*5470*/  ISETP.NE.AND P1, PT, R48, 0x2, PT ;  /* 0x000000023000780c */ /* 0x000fe40003f25270 */
[----:B0-----:R-:W-:-:S05]  /*5480*/  IMAD.HI.U32 R20, R22, UR33, R20 ;  /* 0x0000002116147c27 */ /* 0x001fca000f8e0014 */
        /* <DEDUP_REMOVED lines=209> */
[----:B------:R-:W-:Y:S01]  /*61a0*/  MOV R23, R27 ;  /* 0x0000001b00177202 */ /* 0x000fe20000000f00 */
[----:B------:R-:W-:-:S10]  /*61b0*/  IMAD.MOV.U32 R22, RZ, RZ, RZ ;  /* 0x000000ffff167224 */ /* 0x000fd400078e00ff */
[----:B------:R-:W1:Y:S01]  /*61c0*/  @P1 LDC.64 R20, c[0x0][0x4f8] ;  /* 0x00013e00ff141b82 */ /* 0x000e620000000a00 */
[----:B0-----:R-:W-:-:S07]  /*61d0*/  IMAD.HI.U32 R22, R27, UR53, R22 ;  /* 0x000000351b167c27 */ /* 0x001fce000f8e0016 */
[----:B------:R-:W0:Y:S01]  /*61e0*/  @P1 LDC R51, c[0x0][0x4f4] ;  /* 0x00013d00ff331b82 */ /* 0x000e220000000800 */
[----:B------:R-:W-:Y:S02]  /*61f0*/  SHF.R.U32.HI R23, RZ, UR30, R22 ;  /* 0x0000001eff177c19 */ /* 0x000fe40008011616 */
[----:B------:R-:W-:-:S05]  /*6200*/  @P1 MOV R22, RZ ;  /* 0x000000ff00161202 */ /* 0x000fca0000000f00 */
[----:B------:R-:W2:Y:S01]  /*6210*/  @P1 LDC R49, c[0x0][0x560] ;  /* 0x00015800ff311b82 */ /* 0x000ea20000000800 */
[C---:B-1----:R-:W-:Y:S01]  /*6220*/  @P1 IMAD.HI.U32 R20, R23.reuse, R20, R22 ;  /* 0x0000001417141227 */ /* 0x042fe200078e0016 */
[----:B------:R-:W-:-:S04]  /*6230*/  IADD3 R22, PT, PT, -R23, RZ, RZ ;  /* 0x000000ff17167210 */ /* 0x000fc80007ffe1ff */
[----:B------:R-:W-:Y:S01]  /*6240*/  @P1 SHF.R.U32.HI R20, RZ, R21, R20 ;  /* 0x00000015ff141219 */ /* 0x000fe20000011614 */
[----:B------:R-:W-:-:S04]  /*6250*/  IMAD R27, R22, UR52, R27 ;  /* 0x00000034161b7c24 */ /* 0x000fc8000f8e021b */
[----:B------:R-:W-:Y:S02]  /*6260*/  @P1 IMAD.MOV R22, RZ, RZ, -R20 ;  /* 0x000000ffff161224 */ /* 0x000fe400078e0a14 */
[----:B------:R-:W-:Y:S02]  /*6270*/  IMAD R0, R27, UR31, R0 ;  /* 0x0000001f1b007c24 */ /* 0x000fe4000f8e0200 */
[----:B0-----:R-:W-:-:S04]  /*6280*/  @P1 IMAD R51, R51, R22, R23 ;  /* 0x0000001633331224 */ /* 0x001fc800078e0217 */
[----:B--2---:R-:W-:-:S07]  /*6290*/  @P1 IMAD R0, R51, R49, R0 ;  /* 0x0000003133001224 */ /* 0x004fce00078e0200 */
.L_x_124:
[----:B------:R-:W-:-:S04]  /*62a0*/  LOP3.LUT R21, R0, 0xfffffff0, RZ, 0xc0, !PT ;  /* 0xfffffff000157812 */ /* 0x000fc800078ec0ff */
[----:B------:R-:W-:-:S04]  /*62b0*/  IADD3 R20, P1, PT, R21, R46, RZ ;  /* 0x0000002e15147210 */ /* 0x000fc80007f3e0ff */
[----:B------:R-:W-:-:S06]  /*62c0*/  IADD3.X R21, PT, PT, RZ, R47, RZ, P1, !PT ;  /* 0x0000002fff157210 */ /* 0x000fcc0000ffe4ff */
[----:B------:R-:W5:Y:S01]  /*62d0*/  LDG.E.128 R20, desc[UR36][R20.64] ;  /* 0x0000002414147981 */ /* 0x000f62000c1e1d00 */
[----:B------:R-:W-:Y:S02]  /*62e0*/  IADD3 R25, PT, PT, R25, UR4, RZ ;  /* 0x0000000419197c10 */ /* 0x000fe4000fffe0ff */
[----:B------:R-:W-:-:S05]  /*62f0*/  MOV R24, RZ ;  /* 0x000000ff00187202 */ /* 0x000fca0000000f00 */
[----:B------:R-:W-:-:S05]  /*6300*/  IMAD.HI.U32 R0, R25, UR22, R24 ;  /* 0x0000001619007c27 */ /* 0x000fca000f8e0018 */
[----:B------:R-:W-:-:S05]  /*6310*/  SHF.R.U32.HI R26, RZ, UR23, R0 ;  /* 0x00000017ff1a7c19 */ /* 0x000fca0008011600 */
[----:B------:R-:W-:-:S04]  /*6320*/  IMAD.MOV R24, RZ, RZ, -R26 ;  /* 0x000000ffff187224 */ /* 0x000fc800078e0a1a */
[----:B------:R-:W-:-:S04]  /*6330*/  IMAD R0, R24, UR21, R25 ;  /* 0x0000001518007c24 */ /* 0x000fc8000f8e0219 */
[----:B------:R-:W-:Y:S01]  /*6340*/  IMAD R0, R0, UR5, RZ ;  /* 0x0000000500007c24 */ /* 0x000fe2000f8e02ff */
[----:B------:R-:W-:Y:S06]  /*6350*/  BRA.U !UP0, `(.L_x_125) ;  /* 0x0000000d08947547 */ /* 0x000fec000b800000 */
[----:B------:R-:W-:Y:S01]  /*6360*/  HFMA2 R24, -RZ, RZ, 0, 0 ;  /* 0x00000000ff187431 */ /* 0x000fe200000001ff */
[----:B------:R-:W-:Y:S02]  /*6370*/  MOV R25, R26 ;  /* 0x0000001a00197202 */ /* 0x000fe40000000f00 */
[----:B------:R-:W-:Y:S02]  /*6380*/  ISETP.NE.AND P1, PT, R48, 0x2, PT ;  /* 0x000000023000780c */ /* 0x000fe40003f25270 */
[----:B0-----:R-:W-:-:S05]  /*6390*/  IMAD.HI.U32 R24, R26, UR33, R24 ;  /* 0x000000211a187c27 */ /* 0x001fca000f8e0018 */
        /* <DEDUP_REMOVED lines=209> */
[----:B------:R-:W-:Y:S02]  /*70b0*/  HFMA2 R26, -RZ, RZ, 0, 0 ;  /* 0x00000000ff1a7431 */ /* 0x000fe400000001ff */
[----:B------:R-:W-:-:S09]  /*70c0*/  IMAD.MOV.U32 R27, RZ, RZ, R49 ;  /* 0x000000ffff1b7224 */ /* 0x000fd200078e0031 */
        /* <DEDUP_REMOVED lines=14> */
.L_x_125:
[----:B------:R-:W-:-:S04]  /*71b0*/  LOP3.LUT R25, R0, 0xfffffff0, RZ, 0xc0, !PT ;  /* 0xfffffff000197812 */ /* 0x000fc800078ec0ff */
[----:B------:R-:W-:-:S05]  /*71c0*/  IADD3 R24, P1, PT, R25, R46, RZ ;  /* 0x0000002e19187210 */ /* 0x000fca0007f3e0ff */
[----:B------:R-:W-:-:S06]  /*71d0*/  IMAD.X R25, RZ, RZ, R47, P1 ;  /* 0x000000ffff197224 */ /* 0x000fcc00008e062f */
[----:B------:R-:W5:Y:S02]  /*71e0*/  LDG.E.128 R24, desc[UR36][R24.64] ;  /* 0x0000002418187981 */ /* 0x000f64000c1e1d00 */
.L_x_121:
[----:B------:R-:W1:Y:S01]  /*71f0*/  LDCU UR5, c[0x0][0x394] ;  /* 0x00007280ff0577ac */ /* 0x000e620008000800 */
[----:B------:R-:W-:Y:S01]  /*7200*/  MOV R42, UR4 ;  /* 0x00000004002a7c02 */ /* 0x000fe20008000f00 */
        /* <DEDUP_REMOVED lines=10> */
[----:B------:R-:W-:Y:S01]  /*72b0*/  FADD.FTZ R37, R20, R37 ;  /* 0x0000002514257221 */ /* 0x000fe20000010000 */
[----:B------:R-:W-:Y:S01]  /*72c0*/  FADD.FTZ R38, R21, R38 ;  /* 0x0000002615267221 */ /* 0x000fe20000010000 */
[----:B------:R-:W-:Y:S01]  /*72d0*/  FADD.FTZ R39, R22, R39 ;  /* 0x0000002716277221 */ /* 0x000fe20000010000 */
[----:B------:R-:W-:Y:S01]  /*72e0*/  FADD.FTZ R40, R23, R40 ;  /* 0x0000002817287221 */ /* 0x000fe20000010000 */
[----:B------:R-:W-:Y:S01]  /*72f0*/  FADD.FTZ R41, R24, R41 ;  /* 0x0000002918297221 */ /* 0x000fe20000010000 */
[----:B------:R-:W-:Y:S01]  /*7300*/  FADD.FTZ R6, R25, R6 ;  /* 0x0000000619067221 */ /* 0x000fe20000010000 */
[----:B-1----:R-:W-:Y:S01]  /*7310*/  MOV R0, UR5 ;  /* 0x0000000500007c02 */ /* 0x002fe20008000f00 */
[----:B------:R-:W-:Y:S01]  /*7320*/  FADD.FTZ R5, R26, R5 ;  /* 0x000000051a057221 */ /* 0x000fe20000010000 */
[----:B------:R-:W-:Y:S02]  /*7330*/  FADD.FTZ R4, R27, R4 ;  /* 0x000000041b047221 */ /* 0x000fe40000010000 */
[----:B------:R-:W-:-:S13]  /*7340*/  ISETP.GE.U32.AND P1, PT, R49, R0, PT ;  /* 0x000000003100720c */ /* 0x000fda0003f26070 */
[----:B------:R-:W-:Y:S05]  /*7350*/  @!P1 BRA `(.L_x_126) ;  /* 0xffffffbc00689947 */ /* 0x000fea000383ffff */
.L_x_120:
[----:B0-----:R-:W-:Y:S05]  /*7360*/  BSYNC.RECONVERGENT B0 ;  /* 0x0000000000007941 */ /* 0x001fea0003800200 */
.L_x_119:
[----:B------:R-:W-:Y:S01]  /*7370*/  ISETP.GE.U32.AND P0, PT, R43, R0, PT ;  /* 0x000000002b00720c */ /* 0x000fe20003f06070 */
[----:B------:R-:W-:-:S12]  /*7380*/  BSSY.RECONVERGENT B0, `(.L_x_127) ;  /* 0x0000474000007945 */ /* 0x000fd80003800200 */
[----:B------:R-:W-:Y:S05]  /*7390*/  @P0 BRA `(.L_x_128) ;  /* 0x0000004400c80947 */ /* 0x000fea0003800000 */
[----:B------:R-:W0:Y:S01]  /*73a0*/  LDC R8, c[0x0][0x3d0] ;  /* 0x0000f400ff087b82 */ /* 0x000e220000000800 */
[----:B------:R-:W-:Y:S02]  /*73b0*/  CS2R R28, SRZ ;  /* 0x00000000001c7805 */ /* 0x000fe4000001ff00 */
[C---:B0-----:R-:W-:Y:S01]  /*73c0*/  ISETP.NE.AND P0, PT, R8.reuse, RZ, PT ;  /* 0x000000ff0800720c */ /* 0x041fe20003f05270 */
[----:B------:R-:W-:-:S05]  /*73d0*/  VIADD R31, R8, 0xffffffff ;  /* 0xffffffff081f7836 */ /* 0x000fca0000000000 */
[----:B------:R-:W-:-:S04]  /*73e0*/  VIMNMX.U32 R30, PT, PT, R31, 0x18, PT ;  /* 0x000000181f1e7848 */ /* 0x000fc80003fe0000 */
[----:B------:R-:W-:-:S03]  /*73f0*/  IADD3 R30, PT, PT, R30, 0x1, RZ ;  /* 0x000000011e1e7810 */ /* 0x000fc60007ffe0ff */
[----:B------:R-:W-:Y:S05]  /*7400*/  @!P0 BRA `(.L_x_129) ;  /* 0x0000001000508947 */ /* 0x000fea0003800000 */
[----:B------:R-:W0:Y:S01]  /*7410*/  LDCU.64 UR4, c[0x0][0x3d8] ;  /* 0x00007b00ff0477ac */ /* 0x000e220008000a00 */
[----:B------:R-:W-:Y:S01]  /*7420*/  HFMA2 R8, -RZ, RZ, 0, 0 ;  /* 0x00000000ff087431 */ /* 0x000fe200000001ff */
[----:B------:R-:W-:Y:S01]  /*7430*/  MOV R9, R43 ;  /* 0x0000002b00097202 */ /* 0x000fe20000000f00 */
[----:B------:R-:W1:Y:S01]  /*7440*/  LDCU UR6, c[0x0][0x3d4] ;  /* 0x00007a80ff0677ac */ /* 0x000e620008000800 */
[----:B------:R-:W-:Y:S01]  /*7450*/  ISETP.NE.AND P1, PT, R31, RZ, PT ;  /* 0x000000ff1f00720c */ /* 0x000fe20003f25270 */
[----:B------:R-:W2:Y:S01]  /*7460*/  LDCU UR7, c[0x0][0x500] ;  /* 0x0000a000ff0777ac */ /* 0x000ea20008000800 */
[----:B0-----:R-:W-:-:S05]  /*7470*/  IMAD.HI.U32 R10, R43, UR4, R8 ;  /* 0x000000042b0a7c27 */ /* 0x001fca000f8e0008 */
[----:B------:R-:W-:-:S05]  /*7480*/  SHF.R.U32.HI R11, RZ, UR5, R10 ;  /* 0x00000005ff0b7c19 */ /* 0x000fca000801160a */
[----:B------:R-:W-:-:S04]  /*7490*/  IMAD.MOV R28, RZ, RZ, -R11 ;  /* 0x000000ffff1c7224 */ /* 0x000fc800078e0a0b */
[----:B-1----:R-:W-:-:S04]  /*74a0*/  IMAD R28, R28, UR6, R43 ;  /* 0x000000061c1c7c24 */ /* 0x002fc8000f8e022b */
[----:B--2---:R-:W-:Y:S01]  /*74b0*/  IMAD R28, R28, UR7, RZ ;  /* 0x000000071c1c7c24 */ /* 0x004fe2000f8e02ff */
        /* <DEDUP_REMOVED lines=15> */
[----:B------:R-:W1:Y:S01]  /*75b0*/  LDCU UR6, c[0x0][0x3ec] ;  /* 0x00007d80ff0677ac */ /* 0x000e620008000800 */
[----:B------:R-:W2:Y:S02]  /*75c0*/  LDCU UR7, c[0x0][0x508] ;  /* 0x0000a100ff0777ac */ /* 0x000ea40008000800 */
[----:B0-----:R-:W-:-:S05]  /*75d0*/  IMAD.HI.U32 R10, R9, UR4, R8 ;  /* 0x00000004090a7c27 */ /* 0x001fca000f8e0008 */
[----:B------:R-:W-:-:S05]  /*75e0*/  SHF.R.U32.HI R11, RZ, UR5, R10 ;  /* 0x00000005ff0b7c19 */ /* 0x000fca000801160a */
[----:B------:R-:W-:-:S04]  /*75f0*/  IMAD.MOV R8, RZ, RZ, -R11 ;  /* 0x000000ffff087224 */ /* 0x000fc800078e0a0b */
[----:B-1----:R-:W-:-:S04]  /*7600*/  IMAD R9, R8, UR6, R9 ;  /* 0x0000000608097c24 */ /* 0x002fc8000f8e0209 */
[----:B--2---:R-:W-:Y:S01]  /*7610*/  IMAD R28, R9, UR7, R28 ;  /* 0x00000007091c7c24 */ /* 0x004fe2000f8e021c */
        /* <DEDUP_REMOVED lines=18> */
[----:B------:R-:W-:-:S05]  /*7740*/  SHF.R.U32.HI R11, RZ, UR5, R10 ;  /* 0x00000005ff0b7c19 */ /* 0x000fca000801160a */
[----:B------:R-:W-:-:S04]  /*7750*/  IMAD.MOV R8, RZ, RZ, -R11 ;  /* 0x000000ffff087224 */ /* 0x000fc800078e0a0b */
[----:B-1----:R-:W-:-:S04]  /*7760*/  IMAD R9, R8, UR6, R9 ;  /* 0x0000000608097c24 */ /* 0x002fc8000f8e0209 */
        /* <DEDUP_REMOVED lines=216> */
[----:B------:R-:W-:-:S05]  /*84f0*/  SHF.R.U32.HI R8, RZ, UR5, R8 ;  /* 0x00000005ff087c19 */ /* 0x000fca0008011608 */
[----:B------:R-:W-:-:S04]  /*8500*/  IMAD.MOV R8, RZ, RZ, -R8 ;  /* 0x000000ffff087224 */ /* 0x000fc800078e0a08 */
[----:B-1----:R-:W-:-:S04]  /*8510*/  IMAD R9, R8, UR6, R9 ;  /* 0x0000000608097c24 */ /* 0x002fc8000f8e0209 */
[----:B--2---:R-:W-:-:S07]  /*8520*/  IMAD R28, R9, UR7, R28 ;  /* 0x00000007091c7c24 */ /* 0x004fce000f8e021c */
.L_x_130:
[----:B------:R-:W-:Y:S02]  /*8530*/  SHF.R.U32.HI R28, RZ, 0x4, R28 ;  /* 0x00000004ff1c7819 */ /* 0x000fe4000001161c */
[----:B------:R-:W-:-:S07]  /*8540*/  MOV R29, RZ ;  /* 0x000000ff001d7202 */ /* 0x000fce0000000f00 */
.L_x_129:
[----:B------:R-:W0:Y:S02]  /*8550*/  LDCU.64 UR4, c[0x0][0x760] ;  /* 0x0000ec00ff0477ac */ /* 0x000e240008000a00 */
[----:B0-----:R-:W-:-:S04]  /*8560*/  IADD3 R46, P1, PT, R3, UR4, RZ ;  /* 0x00000004032e7c10 */ /* 0x001fc8000ff3e0ff */
[----:B------:R-:W-:Y:S02]  /*8570*/  IADD3.X R3, PT, PT, RZ, UR5, RZ, P1, !PT ;  /* 0x00000005ff037c10 */ /* 0x000fe40008ffe4ff */
[----:B------:R-:W-:-:S04]  /*8580*/  LEA R8, P1, R28, R46, 0x4 ;  /* 0x0000002e1c087211 */ /* 0x000fc800078220ff */
[----:B------:R-:W-:-:S06]  /*8590*/  LEA.HI.X R9, R28, R3, R29, 0x4, P1 ;  /* 0x000000031c097211 */ /* 0x000fcc00008f241d */
[----:B------:R-:W5:Y:S01]  /*85a0*/  LDG.E.128 R8, desc[UR36][R8.64] ;  /* 0x0000002408087981 */ /* 0x000f62000c1e1d00 */
[----:B------:R-:W-:-:S04]  /*85b0*/  IADD3 R29, PT, PT, R43, R42, RZ ;  /* 0x0000002a2b1d7210 */ /* 0x000fc80007ffe0ff */
[----:B------:R-:W-:-:S13]  /*85c0*/  ISETP.GE.U32.AND P1, PT, R29, R0, PT ;  /* 0x000000001d00720c */ /* 0x000fda0003f26070 */
[----:B------:R-:W-:Y:S05]  /*85d0*/  @P1 BRA `(.L_x_128) ;  /* 0x0000003400381947 */ /* 0x000fea0003800000 */
[----:B------:R-:W-:Y:S01]  /*85e0*/  CS2R R14, SRZ ;  /* 0x00000000000e7805 */ /* 0x000fe2000001ff00 */
[----:B------:R-:W-:Y:S06]  /*85f0*/  @!P0 BRA `(.L_x_131) ;  /* 0x00000010004c8947 */ /* 0x000fec0003800000 */
[----:B------:R-:W0:Y:S01]  /*8600*/  LDCU.64 UR4, c[0x0][0x3d8] ;  /* 0x00007b00ff0477ac */ /* 0x000e220008000a00 */
        /* <DEDUP_REMOVED lines=24> */
[----:B------:R-:W1:Y:S01]  /*8790*/  LDCU UR6, c[0x0][0x3ec] ;  /* 0x00007d80ff0677ac */ /* 0x000e620008000800 */
[----:B------:R-:W2:Y:S01]  /*87a0*/  LDCU UR7, c[0x0][0x508] ;  /* 0x0000a100ff0777ac */ /* 0x000ea20008000800 */
[----:B0-----:R-:W-:-:S05]  /*87b0*/  IMAD.HI.U32 R14, R13, UR4, R12 ;  /* 0x000000040d0e7c27 */ /* 0x001fca000f8e000c */
[----:B------:R-:W-:-:S04]  /*87c0*/  SHF.R.U32.HI R15, RZ, UR5, R14 ;  /* 0x00000005ff0f7c19 */ /* 0x000fc8000801160e */
[----:B------:R-:W-:-:S05]  /*87d0*/  IADD3 R12, PT, PT, -R15, RZ, RZ ;  /* 0x000000ff0f0c7210 */ /* 0x000fca0007ffe1ff */
        /* <DEDUP_REMOVED lines=236> */
[----:B------:R-:W1:Y:S01]  /*96a0*/  LDCU UR6, c[0x0][0x4f4] ;  /* 0x00009e80ff0677ac */ /* 0x000e620008000800 */
[----:B------:R-:W2:Y:S02]  /*96b0*/  LDCU UR7, c[0x0][0x560] ;  /* 0x0000ac00ff0777ac */ /* 0x000ea40008000800 */
[----:B0-----:R-:W-:-:S05]  /*96c0*/  IMAD.HI.U32 R12, R13, UR4, R12 ;  /* 0x000000040d0c7c27 */ /* 0x001fca000f8e000c */
[----:B------:R-:W-:-:S04]  /*96d0*/  SHF.R.U32.HI R12, RZ, UR5, R12 ;  /* 0x00000005ff0c7c19 */ /* 0x000fc8000801160c */
[----:B------:R-:W-:-:S05]  /*96e0*/  IADD3 R12, PT, PT, -R12, RZ, RZ ;  /* 0x000000ff0c0c7210 */ /* 0x000fca0007ffe1ff */
[----:B-1----:R-:W-:-:S04]  /*96f0*/  IMAD R12, R12, UR6, R13 ;  /* 0x000000060c0c7c24 */ /* 0x002fc8000f8e020d */
[----:B--2---:R-:W-:-:S07]  /*9700*/  IMAD R47, R12, UR7, R47 ;  /* 0x000000070c2f7c24 */ /* 0x004fce000f8e022f */
.L_x_132:
[----:B------:R-:W-:Y:S02]  /*9710*/  SHF.R.U32.HI R14, RZ, 0x4, R47 ;  /* 0x00000004ff0e7819 */ /* 0x000fe4000001162f */
[----:B------:R-:W-:-:S07]  /*9720*/  MOV R15, RZ ;  /* 0x000000ff000f7202 */ /* 0x000fce0000000f00 */
.L_x_131:
        /* <DEDUP_REMOVED lines=281> */
.L_x_134:
[----:B------:R-:W-:Y:S02]  /*a8c0*/  SHF.R.U32.HI R22, RZ, 0x4, R47 ;  /* 0x00000004ff167819 */ /* 0x000fe4000001162f */
[----:B------:R-:W-:-:S07]  /*a8d0*/  MOV R23, RZ ;  /* 0x000000ff00177202 */ /* 0x000fce0000000f00 */
.L_x_133:
        /* <DEDUP_REMOVED lines=281> */
.L_x_136:
[----:B------:R-:W-:Y:S02]  /*ba70*/  SHF.R.U32.HI R24, RZ, 0x4, R28 ;  /* 0x00000004ff187819 */ /* 0x000fe4000001161c */
[----:B------:R-:W-:-:S07]  /*ba80*/  MOV R25, RZ ;  /* 0x000000ff00197202 */ /* 0x000fce0000000f00 */
.L_x_135:
[----:B------:R-:W-:-:S04]  /*ba90*/  LEA R26, P0, R24, R46, 0x4 ;  /* 0x0000002e181a7211 */ /* 0x000fc800078020ff */
[----:B------:R-:W-:-:S06]  /*baa0*/  LEA.HI.X R27, R24, R3, R25, 0x4, P0 ;  /* 0x00000003181b7211 */ /* 0x000fcc00000f2419 */
[----:B------:R-:W5:Y:S03]  /*bab0*/  LDG.E.128 R24, desc[UR36][R26.64] ;  /* 0x000000241a187981 */ /* 0x000f66000c1e1d00 */
.L_x_128:
[----:B------:R-:W-:Y:S05]  /*bac0*/  BSYNC.RECONVERGENT B0 ;  /* 0x0000000000007941 */ /* 0x000fea0003800200 */
.L_x_127:
[----:B------:R-:W-:Y:S01]  /*bad0*/  ISETP.GE.U32.AND P0, PT, R43, R0, PT ;  /* 0x000000002b00720c */ /* 0x000fe20003f06070 */
[----:B------:R-:W-:-:S12]  /*bae0*/  BSSY.RECONVERGENT B0, `(.L_x_137) ;  /* 0x000001a000007945 */ /* 0x000fd80003800200 */
        /* <DEDUP_REMOVED lines=25> */
.L_x_138:
[----:B------:R-:W-:Y:S05]  /*bc80*/  BSYNC.RECONVERGENT B0 ;  /* 0x0000000000007941 */ /* 0x000fea0003800200 */
.L_x_137:
        /* <DEDUP_REMOVED lines=11> */
[----:B------:R-:W-:-:S07]  /*bd40*/  FADD.FTZ R27, R7, R4 ;  /* 0x00000004071b7221 */ /* 0x000fce0000010000 */
.L_x_91:
[----:B------:R-:W-:Y:S05]  /*bd50*/  BSYNC.RECONVERGENT B6 ;  /* 0x0000000000067941 */ /* 0x000fea0003800200 */
.L_x_90:
[----:B------:R-:W2:Y:S02]  /*bd60*/  LDCU UR4, c[0x0][0x3ac] ;  /* 0x00007580ff0477ac */ /* 0x000ea40008000800 */
[----:B--2---:R-:W-:-:S09]  /*bd70*/  UISETP.NE.AND UP0, UPT, UR4, URZ, UPT ;  /* 0x000000ff0400728c */ /* 0x004fd2000bf05270 */
[----:B------:R-:W-:Y:S05]  /*bd80*/  BRA.U !UP0, `(.L_x_139) ;  /* 0x0000000108747547 */ /* 0x000fea000b800000 */
[----:B------:R-:W2:Y:S01]  /*bd90*/  S2R R4, SR_CgaCtaId ;  /* 0x0000000000047919 */ /* 0x000ea20000008800 */
[----:B------:R-:W3:Y:S01]  /*bda0*/  LDC R12, c[0x0][0x360] ;  /* 0x0000d800ff0c7b82 */ /* 0x000ee20000000800 */
[----:B------:R-:W-:-:S04]  /*bdb0*/  MOV R0, 0x400 ;  /* 0x0000040000007802 */ /* 0x000fc80000000f00 */
[----:B------:R-:W-:-:S03]  /*bdc0*/  IADD3 R3, PT, PT, R0, 0x10, RZ ;  /* 0x0000001000037810 */ /* 0x000fc60007ffe0ff */
[----:B------:R-:W4:Y:S01]  /*bdd0*/  LDC R5, c[0x0][0x364] ;  /* 0x0000d900ff057b82 */ /* 0x000f220000000800 */
[----:B---3--:R-:W-:Y:S01]  /*bde0*/  IMAD R0, R16, R12, R17 ;  /* 0x0000000c10007224 */ /* 0x008fe200078e0211 */
[----:B--2---:R-:W-:Y:S02]  /*bdf0*/  LEA R3, R4, R3, 0x18 ;  /* 0x0000000304037211 */ /* 0x004fe400078ec0ff */
[----:B----4-:R-:W-:Y:S02]  /*be00*/  ISETP.GE.U32.AND P0, PT, R5, 0x2, PT ;  /* 0x000000020500780c */ /* 0x010fe40003f06070 */
[----:B------:R-:W-:-:S05]  /*be10*/  LEA R0, R0, R3, 0x4 ;  /* 0x0000000300007211 */ /* 0x000fca00078e20ff */
[----:B------:R2:W-:Y:S06]  /*be20*/  STS.128 [R0], R24 ;  /* 0x0000001800007388 */ /* 0x0005ec0000000c00 */
[----:B------:R-:W-:Y:S05]  /*be30*/  @!P0 BRA `(.L_x_139) ;  /* 0x0000000000488947 */ /* 0x000fea0003800000 */
[----:B------:R-:W-:-:S07]  /*be40*/  IMAD.MOV.U32 R4, RZ, RZ, R5 ;  /* 0x000000ffff047224 */ /* 0x000fce00078e0005 */
.L_x_140:
[----:B------:R-:W-:Y:S01]  /*be50*/  SHF.R.U32.HI R7, RZ, 0x1, R4 ;  /* 0x00000001ff077819 */ /* 0x000fe20000011604 */
[----:B------:R-:W-:Y:S05]  /*be60*/  WARPSYNC.ALL ;  /* 0x0000000000007948 */ /* 0x000fea0003800000 */
[----:B------:R-:W-:Y:S01]  /*be70*/  IADD3 R6, PT, PT, R7, R16, RZ ;  /* 0x0000001007067210 */ /* 0x000fe20007ffe0ff */
[----:B------:R-:W-:Y:S03]  /*be80*/  BAR.SYNC.DEFER_BLOCKING 0x0 ;  /* 0x0000000000007b1d */ /* 0x000fe60000010000 */
[----:B------:R-:W-:-:S04]  /*be90*/  ISETP.GE.U32.AND P0, PT, R6, R5, PT ;  /* 0x000000050600720c */ /* 0x000fc80003f06070 */
[----:B------:R-:W-:-:S13]  /*bea0*/  ISETP.GE.U32.OR P0, PT, R16, R7, P0 ;  /* 0x000000071000720c */ /* 0x000fda0000706470 */
[----:B------:R-:W-:-:S05]  /*beb0*/  @!P0 IMAD R6, R6, R12, R17 ;  /* 0x0000000c06068224 */ /* 0x000fca00078e0211 */
[----:B------:R-:W-:-:S05]  /*bec0*/  @!P0 LEA R6, R6, R3, 0x4 ;  /* 0x0000000306068211 */ /* 0x000fca00078e20ff */
[----:B------:R-:W2:Y:S02]  /*bed0*/  @!P0 LDS.128 R8, [R6] ;  /* 0x0000000006088984 */ /* 0x000ea40000000c00 */
[----:B--23--:R-:W-:Y:S01]  /*bee0*/  @!P0 FADD.FTZ R24, R24, R8 ;  /* 0x0000000818188221 */ /* 0x00cfe20000010000 */
[----:B------:R-:W-:Y:S01]  /*bef0*/  @!P0 FADD.FTZ R25, R25, R9 ;  /* 0x0000000919198221 */ /* 0x000fe20000010000 */
[----:B------:R-:W-:Y:S01]  /*bf00*/  @!P0 FADD.FTZ R26, R26, R10 ;  /* 0x0000000a1a1a8221 */ /* 0x000fe20000010000 */
[----:B------:R-:W-:-:S05]  /*bf10*/  @!P0 FADD.FTZ R27, R27, R11 ;  /* 0x0000000b1b1b8221 */ /* 0x000fca0000010000 */
[----:B------:R3:W-:Y:S01]  /*bf20*/  @!P0 STS.128 [R0], R24 ;  /* 0x0000001800008388 */ /* 0x0007e20000000c00 */
[----:B------:R-:W-:Y:S02]  /*bf30*/  ISETP.GT.U32.AND P0, PT, R4, 0x3, PT ;  /* 0x000000030400780c */ /* 0x000fe40003f04070 */
[----:B------:R-:W-:-:S11]  /*bf40*/  MOV R4, R7 ;  /* 0x0000000700047202 */ /* 0x000fd60000000f00 */
[----:B------:R-:W-:Y:S05]  /*bf50*/  @P0 BRA `(.L_x_140) ;  /* 0xfffffffc00bc0947 */ /* 0x000fea000383ffff */
.L_x_139:
[----:B------:R-:W4:Y:S02]  /*bf60*/  LDCU UR4, c[0x0][0x3a8] ;  /* 0x00007500ff0477ac */ /* 0x000f240008000800 */
[----:B----4-:R-:W-:-:S09]  /*bf70*/  UISETP.NE.AND UP0, UPT, UR4, URZ, UPT ;  /* 0x000000ff0400728c */ /* 0x010fd2000bf05270 */
[----:B------:R-:W-:Y:S05]  /*bf80*/  BRA.U !UP0, `(.L_x_141) ;  /* 0x0000000108bc7547 */ /* 0x000fea000b800000 */
[----:B------:R-:W4:Y:S02]  /*bf90*/  LDC R6, c[0x0][0x360] ;  /* 0x0000d800ff067b82 */ /* 0x000f240000000800 */
[----:B----4-:R-:W-:Y:S01]  /*bfa0*/  ISETP.GE.U32.AND P0, PT, R6, 0x21, PT ;  /* 0x000000210600780c */ /* 0x010fe20003f06070 */
[----:B--23--:R-:W-:-:S12]  /*bfb0*/  IMAD.MOV.U32 R0, RZ, RZ, R6 ;  /* 0x000000ffff007224 */ /* 0x00cfd800078e0006 */
[----:B------:R-:W-:Y:S05]  /*bfc0*/  @!P0 BRA `(.L_x_142) ;  /* 0x00000000006c8947 */ /* 0x000fea0003800000 */
[----:B------:R-:W2:Y:S01]  /*bfd0*/  S2UR UR5, SR_CgaCtaId ;  /* 0x00000000000579c3 */ /* 0x000ea20000008800 */
[----:B------:R-:W-:Y:S01]  /*bfe0*/  UMOV UR4, 0x400 ;  /* 0x0000040000047882 */ /* 0x000fe20000000000 */
[----:B------:R-:W-:Y:S01]  /*bff0*/  IMAD R0, R16, R6, R17 ;  /* 0x0000000610007224 */ /* 0x000fe200078e0211 */
[----:B------:R-:W-:Y:S01]  /*c000*/  UIADD3 UR4, UPT, UPT, UR4, 0x10, URZ ;  /* 0x0000001004047890 */ /* 0x000fe2000fffe0ff */
[----:B------:R-:W-:-:S03]  /*c010*/  ISETP.GE.U32.AND P0, PT, R6, 0x40, PT ;  /* 0x000000400600780c */ /* 0x000fc60003f06070 */
[----:B--2---:R-:W-:-:S06]  /*c020*/  ULEA UR4, UR5, UR4, 0x18 ;  /* 0x0000000405047291 */ /* 0x004fcc000f8ec0ff */
[----:B------:R-:W-:Y:S01]  /*c030*/  LEA R3, R0, UR4, 0x4 ;  /* 0x0000000400037c11 */ /* 0x000fe2000f8e20ff */
[----:B------:R-:W-:-:S04]  /*c040*/  HFMA2 R0, -RZ, RZ, 0, 1.9073486328125e-06 ;  /* 0x00000020ff007431 */ /* 0x000fc800000001ff */
[----:B------:R2:W-:Y:S01]  /*c050*/  STS.128 [R3], R24 ;  /* 0x0000001803007388 */ /* 0x0005e20000000c00 */
[----:B------:R-:W-:Y:S05]  /*c060*/  @!P0 BRA `(.L_x_142) ;  /* 0x0000000000448947 */ /* 0x000fea0003800000 */
[----:B------:R-:W-:-:S07]  /*c070*/  MOV R4, R6 ;  /* 0x0000000600047202 */ /* 0x000fce0000000f00 */
.L_x_143:
[----:B------:R-:W-:Y:S01]  /*c080*/  SHF.R.U32.HI R12, RZ, 0x1, R4 ;  /* 0x00000001ff0c7819 */ /* 0x000fe20000011604 */
[----:B------:R-:W-:Y:S05]  /*c090*/  WARPSYNC.ALL ;  /* 0x0000000000007948 */ /* 0x000fea0003800000 */
[----:B------:R-:W-:Y:S01]  /*c0a0*/  IADD3 R5, PT, PT, R12, R17, RZ ;  /* 0x000000110c057210 */ /* 0x000fe20007ffe0ff */
[----:B------:R-:W-:Y:S03]  /*c0b0*/  BAR.SYNC.DEFER_BLOCKING 0x0 ;  /* 0x0000000000007b1d */ /* 0x000fe60000010000 */
[----:B------:R-:W-:-:S04]  /*c0c0*/  ISETP.GE.U32.AND P0, PT, R5, R6, PT ;  /* 0x000000060500720c */ /* 0x000fc80003f06070 */
[----:B------:R-:W-:-:S13]  /*c0d0*/  ISETP.GE.U32.OR P0, PT, R17, R12, P0 ;  /* 0x0000000c1100720c */ /* 0x000fda0000706470 */
[----:B------:R-:W-:-:S05]  /*c0e0*/  @!P0 IMAD R5, R12, 0x10, R3 ;  /* 0x000000100c058824 */ /* 0x000fca00078e0203 */
        /* <DEDUP_REMOVED lines=9> */
.L_x_142:
[----:B------:R-:W-:Y:S01]  /*c180*/  ISETP.GE.U32.AND P0, PT, R0, 0x2, PT ;  /* 0x000000020000780c */ /* 0x000fe20003f06070 */
[----:B------:R-:W-:Y:S05]  /*c190*/  WARPSYNC.ALL ;  /* 0x0000000000007948 */ /* 0x000fea0003800000 */
[----:B------:R-:W-:Y:S07]  /*c1a0*/  BAR.SYNC.DEFER_BLOCKING 0x0 ;  /* 0x0000000000007b1d */ /* 0x000fee0000010000 */
[----:B------:R-:W-:Y:S05]  /*c1b0*/  @!P0 BRA `(.L_x_141) ;  /* 0x0000000000308947 */ /* 0x000fea0003800000 */
[----:B--23--:R-:W-:-:S07]  /*c1c0*/  HFMA2 R3, -RZ, RZ, 0, 5.9604644775390625e-08 ;  /* 0x00000001ff037431 */ /* 0x00cfce00000001ff */
.L_x_144:
[----:B------:R-:W2:Y:S04]  /*c1d0*/  SHFL.DOWN PT, R5, R24, R3, 0x1f ;  /* 0x08001f0318057589 */ /* 0x000ea800000e0000 */
[----:B------:R-:W3:Y:S04]  /*c1e0*/  SHFL.DOWN PT, R4, R25, R3, 0x1f ;  /* 0x08001f0319047589 */ /* 0x000ee800000e0000 */
[----:B------:R-:W4:Y:S04]  /*c1f0*/  SHFL.DOWN PT, R7, R26, R3, 0x1f ;  /* 0x08001f031a077589 */ /* 0x000f2800000e0000 */
[----:B------:R5:W0:Y:S02]  /*c200*/  SHFL.DOWN PT, R6, R27, R3, 0x1f ;  /* 0x08001f031b067589 */ /* 0x000a2400000e0000 */
[----:B-----5:R-:W-:Y:S01]  /*c210*/  SHF.L.U32 R3, R3, 0x1, RZ ;  /* 0x0000000103037819 */ /* 0x020fe200000006ff */
[----:B--2---:R-:W-:-:S03]  /*c220*/  FADD.FTZ R24, R5, R24 ;  /* 0x0000001805187221 */ /* 0x004fc60000010000 */
[----:B------:R-:W-:Y:S01]  /*c230*/  ISETP.GE.AND P0, PT, R3, R0, PT ;  /* 0x000000000300720c */ /* 0x000fe20003f06270 */
[----:B---3--:R-:W-:Y:S01]  /*c240*/  FADD.FTZ R25, R4, R25 ;  /* 0x0000001904197221 */ /* 0x008fe20000010000 */
[----:B----4-:R-:W-:Y:S01]  /*c250*/  FADD.FTZ R26, R7, R26 ;  /* 0x0000001a071a7221 */ /* 0x010fe20000010000 */
[----:B0-----:R-:W-:-:S10]  /*c260*/  FADD.FTZ R27, R6, R27 ;  /* 0x0000001b061b7221 */ /* 0x001fd40000010000 */
[----:B------:R-:W-:Y:S05]  /*c270*/  @!P0 BRA `(.L_x_144) ;  /* 0xfffffffc00d48947 */ /* 0x000fea000383ffff */
.L_x_141:
[----:B------:R-:W4:Y:S01]  /*c280*/  LDCU UR6, c[0x0][0x564] ;  /* 0x0000ac80ff0677ac */ /* 0x000f220008000800 */
[----:B-1----:R-:W-:Y:S01]  /*c290*/  IMAD.MOV.U32 R19, RZ, RZ, RZ ;  /* 0x000000ffff137224 */ /* 0x002fe200078e00ff */
[----:B----4-:R-:W-:-:S04]  /*c2a0*/  UIADD3 UR5, UPT, UPT, UR6, -0x1, URZ ;  /* 0xffffffff06057890 */ /* 0x010fc8000fffe0ff */
[----:B------:R-:W-:-:S04]  /*c2b0*/  UISETP.LT.U32.AND UP0, UPT, UR5, 0x18, UPT ;  /* 0x000000180500788c */ /* 0x000fc8000bf01070 */
[----:B------:R-:W-:Y:S02]  /*c2c0*/  USEL UR4, UR5, 0x18, UP0 ;  /* 0x0000001805047887 */ /* 0x000fe40008000000 */
[----:B------:R-:W-:Y:S02]  /*c2d0*/  UISETP.NE.AND UP0, UPT, UR6, URZ, UPT ;  /* 0x000000ff0600728c */ /* 0x000fe4000bf05270 */
[----:B------:R-:W-:-:S07]  /*c2e0*/  UIADD3 UR4, UPT, UPT, UR4, 0x1, URZ ;  /* 0x0000000104047890 */ /* 0x000fce000fffe0ff */
[----:B------:R-:W-:Y:S05]  /*c2f0*/  BRA.U !UP0, `(.L_x_145) ;  /* 0x0000001108487547 */ /* 0x000fea000b800000 */
[----:B------:R-:W1:Y:S01]  /*c300*/  LDCU.64 UR8, c[0x0][0x568] ;  /* 0x0000ad00ff0877ac */ /* 0x000e620008000a00 */
[----:B------:R-:W-:Y:S02]  /*c310*/  MOV R4, RZ ;  /* 0x000000ff00047202 */ /* 0x000fe40000000f00 */
[----:B------:R-:W-:Y:S01]  /*c320*/  MOV R5, R45 ;  /* 0x0000002d00057202 */ /* 0x000fe20000000f00 */
[----:B------:R-:W4:Y:S01]  /*c330*/  LDCU UR7, c[0x0][0x570] ;  /* 0x0000ae00ff0777ac */ /* 0x000f220008000800 */
[----:B------:R-:W5:Y:S01]  /*c340*/  LDCU UR6, c[0x0][0x694] ;  /* 0x0000d280ff0677ac */ /* 0x000f620008000800 */
[----:B------:R-:W-:Y:S01]  /*c350*/  UISETP.NE.AND UP1, UPT, UR5, URZ, UPT ;  /* 0x000000ff0500728c */ /* 0x000fe2000bf25270 */
[----:B-1----:R-:W-:-:S05]  /*c360*/  IMAD.HI.U32 R4, R45, UR9, R4 ;  /* 0x000000092d047c27 */ /* 0x002fca000f8e0004 */
[----:B----4-:R-:W-:-:S04]  /*c370*/  SHF.R.U32.HI R5, RZ, UR7, R4 ;  /* 0x00000007ff057c19 */ /* 0x010fc80008011604 */
[----:B--23--:R-:W-:-:S05]  /*c380*/  IADD3 R3, PT, PT, -R5, RZ, RZ ;  /* 0x000000ff05037210 */ /* 0x00cfca0007ffe1ff */
[----:B------:R-:W-:-:S04]  /*c390*/  IMAD R3, R3, UR8, R45 ;  /* 0x0000000803037c24 */ /* 0x000fc8000f8e022d */
[----:B-----5:R-:W-:Y:S01]  /*c3a0*/  IMAD R19, R3, UR6, RZ ;  /* 0x0000000603137c24 */ /* 0x020fe2000f8e02ff */
        /* <DEDUP_REMOVED lines=257> */
[----:B------:R-:W3:Y:S03]  /*d3c0*/  LDCU UR6, c[0x0][0x754] ;  /* 0x0000ea80ff0677ac */ /* 0x000ee60008000800 */
[----:B-1----:R-:W-:-:S05]  /*d3d0*/  IMAD.HI.U32 R0, R7, UR9, R6 ;  /* 0x0000000907007c27 */ /* 0x002fca000f8e0006 */
[----:B--2---:R-:W-:-:S04]  /*d3e0*/  SHF.R.U32.HI R0, RZ, UR7, R0 ;  /* 0x00000007ff007c19 */ /* 0x004fc80008011600 */
[----:B------:R-:W-:-:S05]  /*d3f0*/  IADD3 R3, PT, PT, -R0, RZ, RZ ;  /* 0x000000ff00037210 */ /* 0x000fca0007ffe1ff */
[----:B------:R-:W-:-:S04]  /*d400*/  IMAD R6, R3, UR8, R7 ;  /* 0x0000000803067c24 */ /* 0x000fc8000f8e0207 */
[----:B---3--:R-:W-:-:S07]  /*d410*/  IMAD R19, R6, UR6, R19 ;  /* 0x0000000606137c24 */ /* 0x008fce000f8e0213 */
.L_x_145:
[----:B------:R-:W-:Y:S01]  /*d420*/  IMAD.MOV.U32 R18, RZ, RZ, RZ ;  /* 0x000000ffff127224 */ /* 0x000fe200078e00ff */
[----:B------:R-:W-:Y:S06]  /*d430*/  BRA.U !UP0, `(.L_x_146) ;  /* 0x0000001108487547 */ /* 0x000fec000b800000 */
[----:B------:R-:W1:Y:S01]  /*d440*/  LDCU.64 UR8, c[0x0][0x568] ;  /* 0x0000ad00ff0877ac */ /* 0x000e620008000a00 */
[----:B------:R-:W-:Y:S01]  /*d450*/  IADD3 R5, PT, PT, R45, 0x1, RZ ;  /* 0x000000012d057810 */ /* 0x000fe20007ffe0ff */
[----:B------:R-:W-:Y:S01]  /*d460*/  HFMA2 R4, -RZ, RZ, 0, 0 ;  /* 0x00000000ff047431 */ /* 0x000fe200000001ff */
[----:B------:R-:W4:Y:S01]  /*d470*/  LDCU UR6, c[0x0][0x570] ;  /* 0x0000ae00ff0677ac */ /* 0x000f220008000800 */
[----:B------:R-:W5:Y:S01]  /*d480*/  LDCU UR7, c[0x0][0x694] ;  /* 0x0000d280ff0777ac */ /* 0x000f620008000800 */
[----:B------:R-:W-:Y:S02]  /*d490*/  UISETP.NE.AND UP1, UPT, UR5, URZ, UPT ;  /* 0x000000ff0500728c */ /* 0x000fe4000bf25270 */
[----:B-1----:R-:W-:-:S05]  /*d4a0*/  IMAD.HI.U32 R6, R5, UR9, R4 ;  /* 0x0000000905067c27 */ /* 0x002fca000f8e0004 */
[----:B----4-:R-:W-:-:S04]  /*d4b0*/  SHF.R.U32.HI R7, RZ, UR6, R6 ;  /* 0x00000006ff077c19 */ /* 0x010fc80008011606 */
[----:B------:R-:W-:-:S05]  /*d4c0*/  IADD3 R4, PT, PT, -R7, RZ, RZ ;  /* 0x000000ff07047210 */ /* 0x000fca0007ffe1ff */
[----:B------:R-:W-:-:S04]  /*d4d0*/  IMAD R4, R4, UR8, R5 ;  /* 0x0000000804047c24 */ /* 0x000fc8000f8e0205 */
[----:B-----5:R-:W-:Y:S01]  /*d4e0*/  IMAD R18, R4, UR7, RZ ;  /* 0x0000000704127c24 */ /* 0x020fe2000f8e02ff */
[----:B------:R-:W-:Y:S06]  /*d4f0*/  BRA.U !UP1, `(.L_x_146) ;  /* 0x0000001109187547 */ /* 0x000fec000b800000 */
[----:B------:R-:W1:Y:S01]  /*d500*/  LDCU.64 UR6, c[0x0][0x578] ;  /* 0x0000af00ff0677ac */ /* 0x000e620008000a00 */
[----:B------:R-:W-:Y:S01]  /*d510*/  IMAD.MOV.U32 R6, RZ, RZ, RZ ;  /* 0x000000ffff067224 */ /* 0x000fe200078e00ff */
[----:B------:R-:W4:Y:S01]  /*d520*/  LDCU UR8, c[0x0][0x574] ;  /* 0x0000ae80ff0877ac */ /* 0x000f220008000800 */
[----:B------:R-:W5:Y:S01]  /*d530*/  LDCU UR9, c[0x0][0x69c] ;  /* 0x0000d380ff0977ac */ /* 0x000f620008000800 */
[----:B------:R-:W-:Y:S01]  /*d540*/  UISETP.NE.AND UP1, UPT, UR4, 0x2, UPT ;  /* 0x000000020400788c */ /* 0x000fe2000bf25270 */
[----:B-1----:R-:W-:-:S05]  /*d550*/  IMAD.HI.U32 R4, R7, UR6, R6 ;  /* 0x0000000607047c27 */ /* 0x002fca000f8e0006 */
[----:B------:R-:W-:-:S04]  /*d560*/  SHF.R.U32.HI R5, RZ, UR7, R4 ;  /* 0x00000007ff057c19 */ /* 0x000fc80008011604 */
[----:B--23--:R-:W-:-:S05]  /*d570*/  IADD3 R3, PT, PT, -R5, RZ, RZ ;  /* 0x000000ff05037210 */ /* 0x00cfca0007ffe1ff */
[----:B----4-:R-:W-:-:S04]  /*d580*/  IMAD R7, R3, UR8, R7 ;  /* 0x0000000803077c24 */ /* 0x010fc8000f8e0207 */
[----:B-----5:R-:W-:Y:S01]  /*d590*/  IMAD R18, R7, UR9, R18 ;  /* 0x0000000907127c24 */ /* 0x020fe2000f8e0212 */
        /* <DEDUP_REMOVED lines=246> */
[----:B------:R-:W3:Y:S03]  /*e500*/  LDCU UR7, c[0x0][0x754] ;  /* 0x0000ea80ff0777ac */ /* 0x000ee60008000800 */
[----:B-1----:R-:W-:-:S05]  /*e510*/  IMAD.HI.U32 R0, R5, UR9, R4 ;  /* 0x0000000905007c27 */ /* 0x002fca000f8e0004 */
[----:B--2---:R-:W-:-:S04]  /*e520*/  SHF.R.U32.HI R0, RZ, UR6, R0 ;  /* 0x00000006ff007c19 */ /* 0x004fc80008011600 */
[----:B------:R-:W-:-:S05]  /*e530*/  IADD3 R3, PT, PT, -R0, RZ, RZ ;  /* 0x000000ff00037210 */ /* 0x000fca0007ffe1ff */
[----:B------:R-:W-:-:S04]  /*e540*/  IMAD R5, R3, UR8, R5 ;  /* 0x0000000803057c24 */ /* 0x000fc8000f8e0205 */
[----:B---3--:R-:W-:-:S07]  /*e550*/  IMAD R18, R5, UR7, R18 ;  /* 0x0000000705127c24 */ /* 0x008fce000f8e0212 */
.L_x_146:
[----:B------:R-:W1:Y:S01]  /*e560*/  LDC.64 R6, c[0x0][0x778] ;  /* 0x0001de00ff067b82 */ /* 0x000e620000000a00 */
[----:B------:R-:W4:Y:S02]  /*e570*/  LDCU UR6, c[0x0][0x3b0] ;  /* 0x00007600ff0677ac */ /* 0x000f240008000800 */
[----:B----4-:R-:W-:Y:S01]  /*e580*/  UISETP.NE.AND UP1, UPT, UR6, URZ, UPT ;  /* 0x000000ff0600728c */ /* 0x010fe2000bf25270 */
[----:B-1----:R-:W-:Y:S02]  /*e590*/  IADD3 R4, P1, PT, R19, R6, RZ ;  /* 0x0000000613047210 */ /* 0x002fe40007f3e0ff */
[----:B------:R-:W-:-:S03]  /*e5a0*/  ISETP.NE.U32.AND P0, PT, R6, RZ, PT ;  /* 0x000000ff0600720c */ /* 0x000fc60003f05070 */
[----:B--23--:R-:W-:Y:S01]  /*e5b0*/  IMAD.X R0, RZ, RZ, R7, P1 ;  /* 0x000000ffff007224 */ /* 0x00cfe200008e0607 */
[----:B------:R-:W-:-:S04]  /*e5c0*/  ISETP.NE.AND.EX P0, PT, R7, RZ, PT, P0 ;  /* 0x000000ff0700720c */ /* 0x000fc80003f05300 */
[----:B------:R-:W-:Y:S02]  /*e5d0*/  SEL R4, R4, RZ, P0 ;  /* 0x000000ff04047207 */ /* 0x000fe40000000000 */
[----:B------:R-:W-:Y:S01]  /*e5e0*/  SEL R5, R0, RZ, P0 ;  /* 0x000000ff00057207 */ /* 0x000fe20000000000 */
[----:B------:R-:W-:Y:S06]  /*e5f0*/  BRA.U !UP1, `(.L_x_147) ;  /* 0x0000003909247547 */ /* 0x000fec000b800000 */
[----:B------:R-:W1:Y:S01]  /*e600*/  LDCU UR6, c[0x0][0x3b4] ;  /* 0x00007680ff0677ac */ /* 0x000e620008000800 */
[----:B------:R-:W-:Y:S01]  /*e610*/  MOV R19, RZ ;  /* 0x000000ff00137202 */ /* 0x000fe20000000f00 */
[----:B------:R-:W2:Y:S01]  /*e620*/  LDCU UR7, c[0x0][0x3b8] ;  /* 0x00007700ff0777ac */ /* 0x000ea20008000800 */
[----:B------:R-:W3:Y:S01]  /*e630*/  LDCU UR8, c[0x0][0x3a0] ;  /* 0x00007400ff0877ac */ /* 0x000ee20008000800 */
[----:B-1----:R-:W-:-:S04]  /*e640*/  IMAD R3, R17, UR6, RZ ;  /* 0x0000000611037c24 */ /* 0x002fc8000f8e02ff */
[----:B--2---:R-:W-:-:S04]  /*e650*/  IMAD R3, R16, UR7, R3 ;  /* 0x0000000710037c24 */ /* 0x004fc8000f8e0203 */
[----:B---3--:R-:W-:-:S05]  /*e660*/  IMAD R3, R2, UR8, R3 ;  /* 0x0000000802037c24 */ /* 0x008fca000f8e0203 */
[----:B------:R-:W-:Y:S01]  /*e670*/  SHF.L.U32 R7, R3, 0x1, RZ ;  /* 0x0000000103077819 */ /* 0x000fe200000006ff */
[----:B------:R-:W-:Y:S06]  /*e680*/  BRA.U !UP0, `(.L_x_148) ;  /* 0x0000001108447547 */ /* 0x000fec000b800000 */
[----:B------:R-:W1:Y:S01]  /*e690*/  LDCU.64 UR8, c[0x0][0x568] ;  /* 0x0000ad00ff0877ac */ /* 0x000e620008000a00 */
[----:B------:R-:W-:Y:S01]  /*e6a0*/  HFMA2 R6, -RZ, RZ, 0, 0 ;  /* 0x00000000ff067431 */ /* 0x000fe200000001ff */
[----:B------:R-:W2:Y:S01]  /*e6b0*/  LDCU UR6, c[0x0][0x570] ;  /* 0x0000ae00ff0677ac */ /* 0x000ea20008000800 */
[----:B------:R-:W3:Y:S01]  /*e6c0*/  LDCU UR7, c[0x0][0x694] ;  /* 0x0000d280ff0777ac */ /* 0x000ee20008000800 */
[----:B------:R-:W-:Y:S02]  /*e6d0*/  UISETP.NE.AND UP1, UPT, UR5, URZ, UPT ;  /* 0x000000ff0500728c */ /* 0x000fe4000bf25270 */
[----:B-1----:R-:W-:-:S05]  /*e6e0*/  IMAD.HI.U32 R8, R7, UR9, R6 ;  /* 0x0000000907087c27 */ /* 0x002fca000f8e0006 */
[----:B--2---:R-:W-:-:S05]  /*e6f0*/  SHF.R.U32.HI R9, RZ, UR6, R8 ;  /* 0x00000006ff097c19 */ /* 0x004fca0008011608 */
[----:B------:R-:W-:-:S04]  /*e700*/  IMAD.MOV R3, RZ, RZ, -R9 ;  /* 0x000000ffff037224 */ /* 0x000fc800078e0a09 */
[----:B------:R-:W-:-:S04]  /*e710*/  IMAD R3, R3, UR8, R7 ;  /* 0x0000000803037c24 */ /* 0x000fc8000f8e0207 */
[----:B---3--:R-:W-:Y:S01]  /*e720*/  IMAD R19, R3, UR7, RZ ;  /* 0x0000000703137c24 */ /* 0x008fe2000f8e02ff */
[----:B------:R-:W-:Y:S06]  /*e730*/  BRA.U !UP1, `(.L_x_148) ;  /* 0x0000001109187547 */ /* 0x000fec000b800000 */
[----:B------:R-:W1:Y:S01]  /*e740*/  LDCU.64 UR6, c[0x0][0x578] ;  /* 0x0000af00ff0677ac */ /* 0x000e620008000a00 */
[----:B------:R-:W-:Y:S01]  /*e750*/  MOV R8, RZ ;  /* 0x000000ff00087202 */ /* 0x000fe20000000f00 */
        /* <DEDUP_REMOVED lines=256> */
[----:B--2---:R-:W-:-:S05]  /*f760*/  SHF.R.U32.HI R0, RZ, UR6, R0 ;  /* 0x00000006ff007c19 */ /* 0x004fca0008011600 */
[----:B------:R-:W-:-:S04]  /*f770*/  IMAD.MOV R3, RZ, RZ, -R0 ;  /* 0x000000ffff037224 */ /* 0x000fc800078e0a00 */
[----:B------:R-:W-:-:S04]  /*f780*/  IMAD R10, R3, UR8, R11 ;  /* 0x00000008030a7c24 */ /* 0x000fc8000f8e020b */
[----:B---3--:R-:W-:-:S07]  /*f790*/  IMAD R19, R10, UR7, R19 ;  /* 0x000000070a137c24 */ /* 0x008fce000f8e0213 */
.L_x_148:
[----:B------:R-:W-:Y:S01]  /*f7a0*/  MOV R18, RZ ;  /* 0x000000ff00127202 */ /* 0x000fe20000000f00 */
[----:B------:R-:W-:Y:S06]  /*f7b0*/  BRA.U !UP0, `(.L_x_149) ;  /* 0x0000001108487547 */ /* 0x000fec000b800000 */
[----:B------:R-:W1:Y:S01]  /*f7c0*/  LDCU.64 UR8, c[0x0][0x568] ;  /* 0x0000ad00ff0877ac */ /* 0x000e620008000a00 */
[----:B------:R-:W-:Y:S02]  /*f7d0*/  IADD3 R9, PT, PT, R7, 0x1, RZ ;  /* 0x0000000107097810 */ /* 0x000fe40007ffe0ff */
[----:B------:R-:W-:Y:S01]  /*f7e0*/  MOV R8, RZ ;  /* 0x000000ff00087202 */ /* 0x000fe20000000f00 */
        /* <DEDUP_REMOVED lines=267> */
[----:B--2---:R-:W-:-:S05]  /*108a0*/  SHF.R.U32.HI R0, RZ, UR4, R0 ;  /* 0x00000004ff007c19 */ /* 0x004fca0008011600 */
[----:B------:R-:W-:-:S04]  /*108b0*/  IMAD.MOV R3, RZ, RZ, -R0 ;  /* 0x000000ffff037224 */ /* 0x000fc800078e0a00 */
[----:B------:R-:W-:-:S04]  /*108c0*/  IMAD R3, R3, UR6, R9 ;  /* 0x0000000603037c24 */ /* 0x000fc8000f8e0209 */
[----:B---3--:R-:W-:-:S07]  /*108d0*/  IMAD R18, R3, UR5, R18 ;  /* 0x0000000503127c24 */ /* 0x008fce000f8e0212 */
.L_x_149:
[----:B------:R-:W1:Y:S01]  /*108e0*/  LDCU UR4, c[0x0][0x398] ;  /* 0x00007300ff0477ac */ /* 0x000e620008000800 */
[----:B------:R-:W-:Y:S01]  /*108f0*/  BSSY.RECONVERGENT B0, `(.L_x_150) ;  /* 0x0000017000007945 */ /* 0x000fe20003800200 */
[----:B------:R-:W-:Y:S02]  /*10900*/  LOP3.LUT P3, RZ, R17, R16, RZ, 0xfc, !PT ;  /* 0x0000001011ff7212 */ /* 0x000fe4000786fcff */
[----:B------:R-:W-:Y:S02]  /*10910*/  PLOP3.LUT P0, PT, PT, PT, PT, 0x8, 0x80 ;  /* 0x000000000080781c */ /* 0x000fe40003f0e170 */
[----:B-1----:R-:W-:-:S13]  /*10920*/  ISETP.GE.AND P1, PT, R7, UR4, PT ;  /* 0x0000000407007c0c */ /* 0x002fda000bf26270 */
[----:B------:R-:W-:Y:S05]  /*10930*/  @P1 BRA `(.L_x_151) ;  /* 0x0000000000481947 */ /* 0x000fea0003800000 */
[----:B------:R-:W1:Y:S02]  /*10940*/  LDC.64 R8, c[0x0][0x3a8] ;  /* 0x0000ea00ff087b82 */ /* 0x000e640000000a00 */
[----:B-1----:R-:W-:Y:S02]  /*10950*/  ISETP.NE.AND P2, PT, R8, RZ, PT ;  /* 0x000000ff0800720c */ /* 0x002fe40003f45270 */
[----:B------:R-:W-:Y:S02]  /*10960*/  ISETP.NE.AND P1, PT, R9, RZ, PT ;  /* 0x000000ff0900720c */ /* 0x000fe40003f25270 */
[----:B------:R-:W-:Y:S02]  /*10970*/  ISETP.NE.AND P2, PT, R17, RZ, P2 ;  /* 0x000000ff1100720c */ /* 0x000fe40001745270 */
[----:B------:R-:W-:-:S04]  /*10980*/  ISETP.NE.AND P1, PT, R16, RZ, P1 ;  /* 0x000000ff1000720c */ /* 0x000fc80000f25270 */
[----:B------:R-:W-:-:S13]  /*10990*/  PLOP3.LUT P2, PT, P2, P1, PT, 0xf8, 0x8f ;  /* 0x00000000008f781c */ /* 0x000fda0001743f70 */
[----:B------:R-:W-:Y:S05]  /*109a0*/  @P2 BRA `(.L_x_151) ;  /* 0x00000000002c2947 */ /* 0x000fea0003800000 */
[----:B------:R-:W1:Y:S01]  /*109b0*/  S2R R3, SR_CTAID.Y ;  /* 0x0000000000037919 */ /* 0x000e620000002600 */
[----:B------:R-:W1:Y:S01]  /*109c0*/  LDCU UR4, c[0x0][0x374] ;  /* 0x00006e80ff0477ac */ /* 0x000e620008000800 */
[----:B------:R-:W2:Y:S01]  /*109d0*/  LDC.64 R6, c[0x0][0x780] ;  /* 0x0001e000ff067b82 */ /* 0x000ea20000000a00 */
[----:B------:R-:W-:Y:S01]  /*109e0*/  ISETP.NE.AND P0, PT, R8, RZ, PT ;  /* 0x000000ff0800720c */ /* 0x000fe20003f05270 */
[----:B------:R-:W3:Y:S01]  /*109f0*/  LDCU UR5, c[0x0][0x360] ;  /* 0x00006c00ff0577ac */ /* 0x000ee20008000800 */
[----:B-1----:R-:W-:-:S11]  /*10a00*/  IMAD R0, R2, UR4, R3 ;  /* 0x0000000402007c24 */ /* 0x002fd6000f8e0203 */
[----:B---3--:R-:W-:Y:S01]  /*10a10*/  @!P0 IMAD R0, R0, UR5, R17 ;  /* 0x0000000500008c24 */ /* 0x008fe2000f8e0211 */
[----:B------:R-:W-:-:S03]  /*10a20*/  PLOP3.LUT P0, PT, PT, PT, PT, 0x80, 0x8 ;  /* 0x000000000008781c */ /* 0x000fc60003f0f070 */
[----:B--2---:R-:W-:-:S05]  /*10a30*/  IMAD.WIDE.U32 R6, R0, 0x10, R6 ;  /* 0x0000001000067825 */ /* 0x004fca00078e0006 */
[----:B------:R1:W-:Y:S04]  /*10a40*/  STG.E.64 desc[UR36][R6.64], R24 ;  /* 0x0000001806007986 */ /* 0x0003e8000c101b24 */
[----:B------:R1:W-:Y:S02]  /*10a50*/  STG.E.64 desc[UR36][R6.64+0x8], R26 ;  /* 0x0000081a06007986 */ /* 0x0003e4000c101b24 */
.L_x_151:
[----:B------:R-:W-:Y:S05]  /*10a60*/  BSYNC.RECONVERGENT B0 ;  /* 0x0000000000007941 */ /* 0x000fea0003800200 */
.L_x_150:
        /* <DEDUP_REMOVED lines=9> */
[----:B------:R-:W-:Y:S05]  /*10b00*/  WARPSYNC.ALL ;  /* 0x0000000000007948 */ /* 0x000fea0003800000 */
[----:B------:R-:W-:Y:S06]  /*10b10*/  BAR.SYNC.DEFER_BLOCKING 0x0 ;  /* 0x0000000000007b1d */ /* 0x000fec0000010000 */
[----:B------:R-:W-:Y:S02]  /*10b20*/  BSSY.RECONVERGENT B0, `(.L_x_152) ;  /* 0x0000018000007945 */ /* 0x000fe40003800200 */
[----:B------:R-:W-:Y:S06]  /*10b30*/  BAR.SYNC.DEFER_BLOCKING 0x0 ;  /* 0x0000000000007b1d */ /* 0x000fec0000010000 */
[----:B------:R-:W-:Y:S05]  /*10b40*/  @P3 BRA `(.L_x_153) ;  /* 0x0000000000543947 */ /* 0x000fea0003800000 */
[----:B------:R-:W2:Y:S01]  /*10b50*/  S2R R9, SR_LANEID ;  /* 0x0000000000097919 */ /* 0x000ea20000000000 */
[----:B------:R-:W-:Y:S01]  /*10b60*/  VOTEU.ANY UR5, UPT, PT ;  /* 0x0000000000057886 */ /* 0x000fe200038e0100 */
[----:B-1----:R-:W1:Y:S01]  /*10b70*/  LDC.64 R6, c[0x0][0x788] ;  /* 0x0001e200ff067b82 */ /* 0x002e620000000a00 */
[----:B------:R-:W2:Y:S01]  /*10b80*/  FLO.U32 R8, UR5 ;  /* 0x0000000500087d00 */ /* 0x000ea200080e0000 */
[----:B------:R-:W3:Y:S01]  /*10b90*/  POPC R3, UR5 ;  /* 0x0000000500037d09 */ /* 0x000ee20008000000 */
[----:B-1----:R-:W-:Y:S01]  /*10ba0*/  IMAD.WIDE.U32 R6, R2, 0x4, R6 ;  /* 0x0000000402067825 */ /* 0x002fe200078e0006 */
[----:B--2---:R-:W-:-:S13]  /*10bb0*/  ISETP.EQ.U32.AND P1, PT, R8, R9, PT ;  /* 0x000000090800720c */ /* 0x004fda0003f22070 */
[----:B---3--:R-:W2:Y:S01]  /*10bc0*/  @P1 ATOMG.E.ADD.STRONG.GPU PT, R3, desc[UR36][R6.64], R3 ;  /* 0x80000003060319a8 */ /* 0x008ea200081ef124 */
[----:B------:R-:W1:Y:S01]  /*10bd0*/  S2UR UR6, SR_CgaCtaId ;  /* 0x00000000000679c3 */ /* 0x000e620000008800 */
[----:B------:R-:W3:Y:S01]  /*10be0*/  LDCU UR4, c[0x0][0x374] ;  /* 0x00006e80ff0477ac */ /* 0x000ee20008000800 */
[----:B------:R-:W4:Y:S01]  /*10bf0*/  S2R R9, SR_LTMASK ;  /* 0x0000000000097919 */ /* 0x000f220000003900 */
[----:B---3--:R-:W-:Y:S01]  /*10c00*/  UIADD3 UR4, UPT, UPT, UR4, -0x1, URZ ;  /* 0xffffffff04047890 */ /* 0x008fe2000fffe0ff */
[----:B----4-:R-:W-:Y:S01]  /*10c10*/  LOP3.LUT R9, R9, UR5, RZ, 0xc0, !PT ;  /* 0x0000000509097c12 */ /* 0x010fe2000f8ec0ff */
[----:B------:R-:W-:Y:S02]  /*10c20*/  UMOV UR5, 0x400 ;  /* 0x0000040000057882 */ /* 0x000fe40000000000 */
[----:B-1----:R-:W-:-:S03]  /*10c30*/  ULEA UR5, UR6, UR5, 0x18 ;  /* 0x0000000506057291 */ /* 0x002fc6000f8ec0ff */
[----:B------:R-:W1:Y:S01]  /*10c40*/  POPC R9, R9 ;  /* 0x0000000900097309 */ /* 0x000e620000000000 */
[----:B--2---:R-:W1:Y:S02]  /*10c50*/  SHFL.IDX PT, R0, R3, R8, 0x1f ;  /* 0x00001f0803007589 */ /* 0x004e6400000e0000 */
[----:B-1----:R-:W-:-:S04]  /*10c60*/  IADD3 R0, PT, PT, R0, R9, RZ ;  /* 0x0000000900007210 */ /* 0x002fc80007ffe0ff */
[----:B------:R-:W-:-:S04]  /*10c70*/  ISETP.NE.AND P1, PT, R0, UR4, PT ;  /* 0x0000000400007c0c */ /* 0x000fc8000bf25270 */
[----:B------:R-:W-:-:S05]  /*10c80*/  SEL R0, RZ, 0x1, P1 ;  /* 0x00000001ff007807 */ /* 0x000fca0000800000 */
[----:B------:R2:W-:Y:S04]  /*10c90*/  STS.U8 [UR5], R0 ;  /* 0x00000000ff007988 */ /* 0x0005e80008000005 */
.L_x_153:
[----:B------:R-:W-:Y:S05]  /*10ca0*/  BSYNC.RECONVERGENT B0 ;  /* 0x0000000000007941 */ /* 0x000fea0003800200 */
.L_x_152:
[----:B------:R-:W3:Y:S08]  /*10cb0*/  S2UR UR7, SR_CgaCtaId ;  /* 0x00000000000779c3 */ /* 0x000ef00000008800 */
[----:B------:R-:W-:Y:S06]  /*10cc0*/  BAR.SYNC.DEFER_BLOCKING 0x0 ;  /* 0x0000000000007b1d */ /* 0x000fec0000010000 */
[----:B------:R-:W-:-:S02]  /*10cd0*/  UMOV UR4, 0x400 ;  /* 0x0000040000047882 */ /* 0x000fc40000000000 */
[----:B---3--:R-:W-:-:S09]  /*10ce0*/  ULEA UR5, UR7, UR4, 0x18 ;  /* 0x0000000407057291 */ /* 0x008fd2000f8ec0ff */
[----:B--2---:R-:W2:Y:S02]  /*10cf0*/  LDS.U8 R0, [UR5] ;  /* 0x00000005ff007984 */ /* 0x004ea40008000000 */
[----:B--2---:R-:W-:-:S13]  /*10d00*/  ISETP.NE.AND P1, PT, R0, RZ, PT ;  /* 0x000000ff0000720c */ /* 0x004fda0003f25270 */
        /* <DEDUP_REMOVED lines=10> */
[----:B------:R-:W2:Y:S01]  /*10db0*/  LDCU UR5, c[0x0][0x3a8] ;  /* 0x00007500ff0577ac */ /* 0x000ea20008000800 */
[----:B------:R-:W-:Y:S01]  /*10dc0*/  BSSY.RECONVERGENT B0, `(.L_x_154) ;  /* 0x000003b000007945 */ /* 0x000fe20003800200 */
[----:B------:R-:W1:Y:S01]  /*10dd0*/  LDCU.64 UR10, c[0x0][0x388] ;  /* 0x00007100ff0a77ac */ /* 0x000e620008000a00 */
[----:B--2---:R-:W-:Y:S01]  /*10de0*/  UISETP.NE.AND UP0, UPT, UR5, URZ, UPT ;  /* 0x000000ff0500728c */ /* 0x004fe2000bf05270 */
[----:B-1----:R-:W-:-:S02]  /*10df0*/  MOV R24, UR10 ;  /* 0x0000000a00187c02 */ /* 0x002fc40008000f00 */
[----:B------:R-:W-:-:S06]  /*10e00*/  MOV R25, UR11 ;  /* 0x0000000b00197c02 */ /* 0x000fcc0008000f00 */
[----:B------:R-:W-:Y:S05]  /*10e10*/  BRA.U !UP0, `(.L_x_155) ;  /* 0x0000000108707547 */ /* 0x000fea000b800000 */
[----:B------:R-:W1:Y:S01]  /*10e20*/  LDCU UR5, c[0x0][0x360] ;  /* 0x00006c00ff0577ac */ /* 0x000e620008000800 */
[----:B------:R-:W-:Y:S01]  /*10e30*/  IMAD.U32 R26, RZ, RZ, UR10 ;  /* 0x0000000aff1a7e24 */ /* 0x000fe2000f8e00ff */
[----:B------:R-:W-:Y:S01]  /*10e40*/  MOV R27, UR11 ;  /* 0x0000000b001b7c02 */ /* 0x000fe20008000f00 */
[----:B------:R-:W2:Y:S01]  /*10e50*/  LDCU UR8, c[0x0][0x3a4] ;  /* 0x00007480ff0877ac */ /* 0x000ea20008000800 */
[----:B-1----:R-:W-:-:S05]  /*10e60*/  IMAD R0, R16, UR5, R17 ;  /* 0x0000000510007c24 */ /* 0x002fca000f8e0211 */
[----:B--2---:R-:W-:-:S13]  /*10e70*/  ISETP.GE.U32.AND P1, PT, R0, UR8, PT ;  /* 0x0000000800007c0c */ /* 0x004fda000bf26070 */
[----:B------:R-:W-:Y:S05]  /*10e80*/  @P1 BRA `(.L_x_156) ;  /* 0x0000000000b81947 */ /* 0x000fea0003800000 */
[----:B------:R-:W1:Y:S01]  /*10e90*/  LDCU UR6, c[0x0][0x374] ;  /* 0x00006e80ff0677ac */ /* 0x000e620008000800 */
[----:B------:R-:W2:Y:S01]  /*10ea0*/  LDC R11, c[0x0][0x364] ;  /* 0x0000d900ff0b7b82 */ /* 0x000ea20000000800 */
[----:B------:R-:W-:Y:S01]  /*10eb0*/  BSSY.RECONVERGENT B1, `(.L_x_157) ;  /* 0x0000011000017945 */ /* 0x000fe20003800200 */
[----:B------:R-:W-:Y:S02]  /*10ec0*/  MOV R26, UR10 ;  /* 0x0000000a001a7c02 */ /* 0x000fe40008000f00 */
[----:B------:R-:W-:-:S04]  /*10ed0*/  MOV R27, UR11 ;  /* 0x0000000b001b7c02 */ /* 0x000fc80008000f00 */
[----:B------:R-:W3:Y:S01]  /*10ee0*/  LDC.64 R6, c[0x0][0x780] ;  /* 0x0001e000ff067b82 */ /* 0x000ee20000000a00 */
[----:B-1----:R-:W-:Y:S02]  /*10ef0*/  IMAD R9, R2, UR6, RZ ;  /* 0x0000000602097c24 */ /* 0x002fe4000f8e02ff */
[----:B--2---:R-:W-:-:S07]  /*10f00*/  IMAD R11, R11, UR5, RZ ;  /* 0x000000050b0b7c24 */ /* 0x004fce000f8e02ff */
.L_x_158:
[----:B------:R-:W-:-:S04]  /*10f10*/  IMAD.IADD R3, R9, 0x1, R0 ;  /* 0x0000000109037824 */ /* 0x000fc800078e0200 */
[----:B---3--:R-:W-:-:S05]  /*10f20*/  IMAD.WIDE.U32 R2, R3, 0x10, R6 ;  /* 0x0000001003027825 */ /* 0x008fca00078e0006 */
[----:B------:R-:W2:Y:S04]  /*10f30*/  LDG.E.64 R12, desc[UR36][R2.64] ;  /* 0x00000024020c7981 */ /* 0x000ea8000c1e1b00 */
[----:B------:R-:W3:Y:S01]  /*10f40*/  LDG.E.64 R14, desc[UR36][R2.64+0x8] ;  /* 0x00000824020e7981 */ /* 0x000ee2000c1e1b00 */
[----:B------:R-:W-:-:S04]  /*10f50*/  IADD3 R0, PT, PT, R11, R0, RZ ;  /* 0x000000000b007210 */ /* 0x000fc80007ffe0ff */
[----:B------:R-:W-:Y:S01]  /*10f60*/  ISETP.GE.U32.AND P1, PT, R0, UR8, PT ;  /* 0x0000000800007c0c */ /* 0x000fe2000bf26070 */
[----:B--2---:R-:W-:Y:S01]  /*10f70*/  FADD.FTZ R24, R12, R24 ;  /* 0x000000180c187221 */ /* 0x004fe20000010000 */
[----:B------:R-:W-:Y:S01]  /*10f80*/  FADD.FTZ R25, R13, R25 ;  /* 0x000000190d197221 */ /* 0x000fe20000010000 */
[----:B---3--:R-:W-:Y:S01]  /*10f90*/  FADD.FTZ R26, R14, R26 ;  /* 0x0000001a0e1a7221 */ /* 0x008fe20000010000 */
[----:B------:R-:W-:-:S09]  /*10fa0*/  FADD.FTZ R27, R15, R27 ;  /* 0x0000001b0f1b7221 */ /* 0x000fd20000010000 */
[----:B------:R-:W-:Y:S05]  /*10fb0*/  @!P1 BRA `(.L_x_158) ;  /* 0xfffffffc00d49947 */ /* 0x000fea000383ffff */
[----:B------:R-:W-:Y:S05]  /*10fc0*/  BSYNC.RECONVERGENT B1 ;  /* 0x0000000000017941 */ /* 0x000fea0003800200 */
.L_x_157:
[----:B------:R-:W-:Y:S05]  /*10fd0*/  BRA `(.L_x_156) ;  /* 0x0000000000647947 */ /* 0x000fea0003800000 */
.L_x_155:
[----:B------:R-:W1:Y:S01]  /*10fe0*/  LDCU UR6, c[0x0][0x3a4] ;  /* 0x00007480ff0677ac */ /* 0x000e620008000800 */
[----:B------:R-:W-:Y:S02]  /*10ff0*/  MOV R26, UR10 ;  /* 0x0000000a001a7c02 */ /* 0x000fe40008000f00 */
[----:B------:R-:W-:Y:S02]  /*11000*/  MOV R27, UR11 ;  /* 0x0000000b001b7c02 */ /* 0x000fe40008000f00 */
[----:B-1----:R-:W-:-:S13]  /*11010*/  ISETP.GE.U32.AND P1, PT, R16, UR6, PT ;  /* 0x0000000610007c0c */ /* 0x002fda000bf26070 */
[----:B------:R-:W-:Y:S05]  /*11020*/  @P1 BRA `(.L_x_156) ;  /* 0x0000000000501947 */ /* 0x000fea0003800000 */
[----:B------:R-:W1:Y:S01]  /*11030*/  LDCU UR5, c[0x0][0x374] ;  /* 0x00006e80ff0577ac */ /* 0x000e620008000800 */
[----:B------:R-:W2:Y:S01]  /*11040*/  LDC R8, c[0x0][0x360] ;  /* 0x0000d800ff087b82 */ /* 0x000ea20000000800 */
[----:B------:R-:W-:Y:S01]  /*11050*/  IMAD.MOV.U32 R9, RZ, RZ, R16 ;  /* 0x000000ffff097224 */ /* 0x000fe200078e0010 */
[----:B------:R-:W-:Y:S02]  /*11060*/  MOV R26, UR10 ;  /* 0x0000000a001a7c02 */ /* 0x000fe40008000f00 */
[----:B------:R-:W-:-:S04]  /*11070*/  MOV R27, UR11 ;  /* 0x0000000b001b7c02 */ /* 0x000fc80008000f00 */
[----:B------:R-:W3:Y:S08]  /*11080*/  LDC.64 R6, c[0x0][0x780] ;  /* 0x0001e000ff067b82 */ /* 0x000ef00000000a00 */
[----:B------:R-:W4:Y:S01]  /*11090*/  LDC R14, c[0x0][0x364] ;  /* 0x0000d900ff0e7b82 */ /* 0x000f220000000800 */
[----:B-1----:R-:W-:-:S07]  /*110a0*/  IMAD R0, R2, UR5, RZ ;  /* 0x0000000502007c24 */ /* 0x002fce000f8e02ff */
.L_x_159:
[----:B------:R-:W-:-:S05]  /*110b0*/  IADD3 R2, PT, PT, R0, R9, RZ ;  /* 0x0000000900027210 */ /* 0x000fca0007ffe0ff */
[----:B--2---:R-:W-:-:S04]  /*110c0*/  IMAD R3, R2, R8, R17 ;  /* 0x0000000802037224 */ /* 0x004fc800078e0211 */
[----:B---3--:R-:W-:-:S05]  /*110d0*/  IMAD.WIDE.U32 R2, R3, 0x10, R6 ;  /* 0x0000001003027825 */ /* 0x008fca00078e0006 */
[----:B------:R-:W2:Y:S04]  /*110e0*/  LDG.E.64 R10, desc[UR36][R2.64] ;  /* 0x00000024020a7981 */ /* 0x000ea8000c1e1b00 */
[----:B------:R-:W3:Y:S01]  /*110f0*/  LDG.E.64 R12, desc[UR36][R2.64+0x8] ;  /* 0x00000824020c7981 */ /* 0x000ee2000c1e1b00 */
[----:B----4-:R-:W-:-:S05]  /*11100*/  IMAD.IADD R9, R14, 0x1, R9 ;  /* 0x000000010e097824 */ /* 0x010fca00078e0209 */
[----:B------:R-:W-:Y:S01]  /*11110*/  ISETP.GE.U32.AND P1, PT, R9, UR6, PT ;  /* 0x0000000609007c0c */ /* 0x000fe2000bf26070 */
[----:B--2---:R-:W-:Y:S01]  /*11120*/  FADD.FTZ R24, R10, R24 ;  /* 0x000000180a187221 */ /* 0x004fe20000010000 */
[----:B------:R-:W-:Y:S01]  /*11130*/  FADD.FTZ R25, R11, R25 ;  /* 0x000000190b197221 */ /* 0x000fe20000010000 */
[----:B---3--:R-:W-:Y:S01]  /*11140*/  FADD.FTZ R26, R12, R26 ;  /* 0x0000001a0c1a7221 */ /* 0x008fe20000010000 */
[----:B------:R-:W-:-:S09]  /*11150*/  FADD.FTZ R27, R13, R27 ;  /* 0x0000001b0d1b7221 */ /* 0x000fd20000010000 */
[----:B------:R-:W-:Y:S05]  /*11160*/  @!P1 BRA `(.L_x_159) ;  /* 0xfffffffc00d09947 */ /* 0x000fea000383ffff */
.L_x_156:
[----:B------:R-:W-:Y:S05]  /*11170*/  BSYNC.RECONVERGENT B0 ;  /* 0x0000000000007941 */ /* 0x000fea0003800200 */
.L_x_154:
[----:B------:R-:W1:Y:S01]  /*11180*/  LDCU UR5, c[0x0][0x360] ;  /* 0x00006c00ff0577ac */ /* 0x000e620008000800 */
[----:B------:R-:W-:Y:S01]  /*11190*/  UIADD3 UR4, UPT, UPT, UR4, 0x10, URZ ;  /* 0x0000001004047890 */ /* 0x000fe2000fffe0ff */
[----:B------:R-:W2:Y:S03]  /*111a0*/  LDCU UR6, c[0x0][0x364] ;  /* 0x00006c80ff0677ac */ /* 0x000ea60008000800 */
[----:B------:R-:W-:Y:S01]  /*111b0*/  ULEA UR8, UR7, UR4, 0x18 ;  /* 0x0000000407087291 */ /* 0x000fe2000f8ec0ff */
[----:B------:R-:W3:Y:S01]  /*111c0*/  LDCU UR9, c[0x0][0x3a8] ;  /* 0x00007500ff0977ac */ /* 0x000ee20008000800 */
[----:B-1----:R-:W-:-:S05]  /*111d0*/  IMAD R0, R16, UR5, R17 ;  /* 0x0000000510007c24 */ /* 0x002fca000f8e0211 */
[----:B------:R-:W-:Y:S01]  /*111e0*/  LEA R0, R0, UR8, 0x4 ;  /* 0x0000000800007c11 */ /* 0x000fe2000f8e20ff */
[----:B--2---:R-:W-:-:S04]  /*111f0*/  UISETP.GE.U32.AND UP1, UPT, UR6, 0x2, UPT ;  /* 0x000000020600788c */ /* 0x004fc8000bf26070 */
[----:B------:R1:W-:Y:S01]  /*11200*/  STS.128 [R0], R24 ;  /* 0x0000001800007388 */ /* 0x0003e20000000c00 */
[----:B---3--:R-:W-:-:S04]  /*11210*/  UISETP.NE.AND UP0, UPT, UR9, URZ, UPT ;  /* 0x000000ff0900728c */ /* 0x008fc8000bf05270 */
[----:B------:R-:W-:Y:S07]  /*11220*/  BRA.U !UP1, `(.L_x_160) ;  /* 0x0000000109447547 */ /* 0x000fee000b800000 */
[----:B------:R-:W-:-:S05]  /*11230*/  UMOV UR4, UR6 ;  /* 0x0000000600047c82 */ /* 0x000fca0008000000 */
.L_x_161:
        /* <DEDUP_REMOVED lines=9> */
[----:B------:R-:W1:Y:S02]  /*112d0*/  @!P1 LDS.128 R8, [R2] ;  /* 0x0000000002089984 */ /* 0x000e640000000c00 */
[----:B-12---:R-:W-:Y:S01]  /*112e0*/  @!P1 FADD.FTZ R24, R24, R8 ;  /* 0x0000000818189221 */ /* 0x006fe20000010000 */
[----:B------:R-:W-:Y:S01]  /*112f0*/  @!P1 FADD.FTZ R25, R25, R9 ;  /* 0x0000000919199221 */ /* 0x000fe20000010000 */
[----:B------:R-:W-:Y:S01]  /*11300*/  @!P1 FADD.FTZ R26, R26, R10 ;  /* 0x0000000a1a1a9221 */ /* 0x000fe20000010000 */
[----:B------:R-:W-:-:S05]  /*11310*/  @!P1 FADD.FTZ R27, R27, R11 ;  /* 0x0000000b1b1b9221 */ /* 0x000fca0000010000 */
[----:B------:R2:W-:Y:S01]  /*11320*/  @!P1 STS.128 [R0], R24 ;  /* 0x0000001800009388 */ /* 0x0005e20000000c00 */
[----:B------:R-:W-:Y:S05]  /*11330*/  BRA.U UP1, `(.L_x_161) ;  /* 0xfffffffd01c07547 */ /* 0x000fea000b83ffff */
.L_x_160:
[----:B------:R-:W-:Y:S05]  /*11340*/  BRA.U !UP0, `(.L_x_162) ;  /* 0x0000000108987547 */ /* 0x000fea000b800000 */
[----:B------:R-:W-:Y:S02]  /*11350*/  UISETP.GE.U32.AND UP0, UPT, UR5, 0x21, UPT ;  /* 0x000000210500788c */ /* 0x000fe4000bf06070 */
[----:B------:R-:W-:-:S07]  /*11360*/  UMOV UR4, UR5 ;  /* 0x0000000500047c82 */ /* 0x000fce0008000000 */
[----:B------:R-:W-:Y:S05]  /*11370*/  BRA.U !UP0, `(.L_x_163) ;  /* 0x0000000108507547 */ /* 0x000fea000b800000 */
[----:B------:R3:W-:Y:S01]  /*11380*/  STS.128 [R0], R24 ;  /* 0x0000001800007388 */ /* 0x0007e20000000c00 */
[----:B------:R-:W-:Y:S01]  /*11390*/  UISETP.GE.U32.AND UP0, UPT, UR5, 0x40, UPT ;  /* 0x000000400500788c */ /* 0x000fe2000bf06070 */
[----:B------:R-:W-:-:S08]  /*113a0*/  UMOV UR4, 0x20 ;  /* 0x0000002000047882 */ /* 0x000fd00000000000 */
[----:B------:R-:W-:Y:S05]  /*113b0*/  BRA.U !UP0, `(.L_x_163) ;  /* 0x0000000108407547 */ /* 0x000fea000b800000 */
[----:B------:R-:W-:-:S07]  /*113c0*/  MOV R2, UR5 ;  /* 0x0000000500027c02 */ /* 0x000fce0008000f00 */
.L_x_164:
[----:B------:R-:W-:Y:S01]  /*113d0*/  SHF.R.U32.HI R6, RZ, 0x1, R2 ;  /* 0x00000001ff067819 */ /* 0x000fe20000011602 */
[----:B------:R-:W-:Y:S03]  /*113e0*/  BAR.SYNC.DEFER_BLOCKING 0x0 ;  /* 0x0000000000007b1d */ /* 0x000fe60000010000 */
[----:B------:R-:W-:-:S04]  /*113f0*/  IADD3 R3, PT, PT, R6, R17, RZ ;  /* 0x0000001106037210 */ /* 0x000fc80007ffe0ff */
[----:B------:R-:W-:-:S04]  /*11400*/  ISETP.GE.U32.AND P1, PT, R3, UR5, PT ;  /* 0x0000000503007c0c */ /* 0x000fc8000bf26070 */
[----:B------:R-:W-:-:S13]  /*11410*/  ISETP.GE.U32.OR P1, PT, R17, R6, P1 ;  /* 0x000000061100720c */ /* 0x000fda0000f26470 */
[----:B------:R-:W-:-:S05]  /*11420*/  @!P1 IMAD R3, R6, 0x10, R0 ;  /* 0x0000001006039824 */ /* 0x000fca00078e0200 */
[----:B------:R-:W1:Y:S02]  /*11430*/  @!P1 LDS.128 R8, [R3] ;  /* 0x0000000003089984 */ /* 0x000e640000000c00 */
[----:B-1234-:R-:W-:Y:S01]  /*11440*/  @!P1 FADD.FTZ R24, R24, R8 ;  /* 0x0000000818189221 */ /* 0x01efe20000010000 */
[----:B------:R-:W-:Y:S01]  /*11450*/  @!P1 FADD.FTZ R25, R25, R9 ;  /* 0x0000000919199221 */ /* 0x000fe20000010000 */
[----:B------:R-:W-:Y:S01]  /*11460*/  @!P1 FADD.FTZ R26, R26, R10 ;  /* 0x0000000a1a1a9221 */ /* 0x000fe20000010000 */
[----:B------:R-:W-:-:S05]  /*11470*/  @!P1 FADD.FTZ R27, R27, R11 ;  /* 0x0000000b1b1b9221 */ /* 0x000fca0000010000 */
[----:B------:R4:W-:Y:S01]  /*11480*/  @!P1 STS.128 [R0], R24 ;  /* 0x0000001800009388 */ /* 0x0009e20000000c00 */
[----:B------:R-:W-:Y:S02]  /*11490*/  ISETP.GT.U32.AND P1, PT, R2, 0x7f, PT ;  /* 0x0000007f0200780c */ /* 0x000fe40003f24070 */
[----:B------:R-:W-:-:S11]  /*114a0*/  MOV R2, R6 ;  /* 0x0000000600027202 */ /* 0x000fd60000000f00 */
[----:B------:R-:W-:Y:S05]  /*114b0*/  @P1 BRA `(.L_x_164) ;  /* 0xfffffffc00c41947 */ /* 0x000fea000383ffff */
.L_x_163:
[----:B------:R-:W-:Y:S01]  /*114c0*/  BAR.SYNC.DEFER_BLOCKING 0x0 ;  /* 0x0000000000007b1d */ /* 0x000fe20000010000 */
[----:B------:R-:W-:-:S09]  /*114d0*/  UISETP.GE.U32.AND UP0, UPT, UR4, 0x2, UPT ;  /* 0x000000020400788c */ /* 0x000fd2000bf06070 */
[----:B------:R-:W-:Y:S05]  /*114e0*/  BRA.U !UP0, `(.L_x_162) ;  /* 0x0000000108307547 */ /* 0x000fea000b800000 */
[----:B-1234-:R-:W-:-:S07]  /*114f0*/  HFMA2 R0, -RZ, RZ, 0, 5.9604644775390625e-08 ;  /* 0x00000001ff007431 */ /* 0x01efce00000001ff */
.L_x_165:
[----:B------:R-:W1:Y:S04]  /*11500*/  SHFL.DOWN PT, R3, R24, R0, 0x1f ;  /* 0x08001f0018037589 */ /* 0x000e6800000e0000 */
[----:B------:R-:W2:Y:S04]  /*11510*/  SHFL.DOWN PT, R2, R25, R0, 0x1f ;  /* 0x08001f0019027589 */ /* 0x000ea800000e0000 */
[----:B------:R-:W3:Y:S04]  /*11520*/  SHFL.DOWN PT, R7, R26, R0, 0x1f ;  /* 0x08001f001a077589 */ /* 0x000ee800000e0000 */
[----:B------:R4:W5:Y:S02]  /*11530*/  SHFL.DOWN PT, R6, R27, R0, 0x1f ;  /* 0x08001f001b067589 */ /* 0x00096400000e0000 */
[----:B----4-:R-:W-:Y:S01]  /*11540*/  SHF.L.U32 R0, R0, 0x1, RZ ;  /* 0x0000000100007819 */ /* 0x010fe200000006ff */
[----:B-1----:R-:W-:-:S03]  /*11550*/  FADD.FTZ R24, R3, R24 ;  /* 0x0000001803187221 */ /* 0x002fc60000010000 */
[----:B------:R-:W-:Y:S01]  /*11560*/  ISETP.GE.AND P1, PT, R0, UR4, PT ;  /* 0x0000000400007c0c */ /* 0x000fe2000bf26270 */
[----:B--2---:R-:W-:Y:S01]  /*11570*/  FADD.FTZ R25, R2, R25 ;  /* 0x0000001902197221 */ /* 0x004fe20000010000 */
[----:B---3--:R-:W-:Y:S01]  /*11580*/  FADD.FTZ R26, R7, R26 ;  /* 0x0000001a071a7221 */ /* 0x008fe20000010000 */
[----:B-----5:R-:W-:-:S10]  /*11590*/  FADD.FTZ R27, R6, R27 ;  /* 0x0000001b061b7221 */ /* 0x020fd40000010000 */
[----:B------:R-:W-:Y:S05]  /*115a0*/  @!P1 BRA `(.L_x_165) ;  /* 0xfffffffc00d49947 */ /* 0x000fea000383ffff */
.L_x_162:
[----:B------:R-:W-:Y:S05]  /*115b0*/  @!P0 EXIT ;  /* 0x000000000000894d */ /* 0x000fea0003800000 */
[----:B------:R-:W5:Y:S02]  /*115c0*/  LDCU.64 UR4, c[0x0][0x778] ;  /* 0x0000ef00ff0477ac */ /* 0x000f640008000a00 */
[----:B-----5:R-:W-:-:S04]  /*115d0*/  UISETP.NE.U32.AND UP0, UPT, UR4, URZ, UPT ;  /* 0x000000ff0400728c */ /* 0x020fc8000bf05070 */
[----:B------:R-:W-:-:S09]  /*115e0*/  UISETP.NE.AND.EX UP0, UPT, UR5, URZ, UPT, UP0 ;  /* 0x000000ff0500728c */ /* 0x000fd2000bf05300 */
[----:B------:R-:W-:Y:S05]  /*115f0*/  BRA.U UP0, `(.L_x_166) ;  /* 0x0000000500187547 */ /* 0x000fea000b800000 */
[----:B------:R-:W5:Y:S01]  /*11600*/  LDCU.U8 UR6, c[0x0][0x798] ;  /* 0x0000f300ff0677ac */ /* 0x000f620008000000 */
[----:B------:R-:W0:Y:S01]  /*11610*/  LDCU.64 UR4, c[0x0][0x768] ;  /* 0x0000ed00ff0477ac */ /* 0x000e220008000a00 */
[----:B-----5:R-:W-:Y:S02]  /*11620*/  ISETP.NE.AND P0, PT, RZ, UR6, PT ;  /* 0x00000006ff007c0c */ /* 0x020fe4000bf05270 */
[----:B0-----:R-:W-:Y:S02]  /*11630*/  IADD3 R4, P2, PT, R19, UR4, RZ ;  /* 0x0000000413047c10 */ /* 0x001fe4000ff5e0ff */
[----:B------:R-:W-:-:S03]  /*11640*/  IADD3 R2, P1, PT, R18, UR4, RZ ;  /* 0x0000000412027c10 */ /* 0x000fc6000ff3e0ff */
[----:B------:R-:W-:Y:S01]  /*11650*/  IMAD.X R5, RZ, RZ, UR5, P2 ;  /* 0x00000005ff057e24 */ /* 0x000fe200090e06ff */
[----:B------:R-:W-:-:S05]  /*11660*/  IADD3.X R3, PT, PT, RZ, UR5, RZ, P1, !PT ;  /* 0x00000005ff037c10 */ /* 0x000fca0008ffe4ff */
[----:B------:R-:W1:Y:S04]  /*11670*/  @P0 LDG.E.64 R6, desc[UR36][R4.64] ;  /* 0x0000002404060981 */ /* 0x000e68000c1e1b00 */
[----:B------:R-:W5:Y:S01]  /*11680*/  @P0 LDG.E.64 R8, desc[UR36][R2.64] ;  /* 0x0000002402080981 */ /* 0x000f62000c1e1b00 */
[----:B------:R-:W0:Y:S02]  /*11690*/  LDCU.U8 UR4, c[0x0][0x799] ;  /* 0x0000f320ff0477ac */ /* 0x000e240008000000 */
[----:B0-----:R-:W-:Y:S01]  /*116a0*/  ISETP.NE.AND P1, PT, RZ, UR4, PT ;  /* 0x00000004ff007c0c */ /* 0x001fe2000bf25270 */
[----:B-1234-:R-:W-:Y:S01]  /*116b0*/  @P0 FADD.FTZ R24, R24, R6 ;  /* 0x0000000618180221 */ /* 0x01efe20000010000 */
[----:B------:R-:W-:Y:S01]  /*116c0*/  @P0 FADD.FTZ R25, R25, R7 ;  /* 0x0000000719190221 */ /* 0x000fe20000010000 */
[----:B-----5:R-:W-:Y:S01]  /*116d0*/  @P0 FADD.FTZ R26, R26, R8 ;  /* 0x000000081a1a0221 */ /* 0x020fe20000010000 */
[----:B------:R-:W-:-:S09]  /*116e0*/  @P0 FADD.FTZ R27, R27, R9 ;  /* 0x000000091b1b0221 */ /* 0x000fd20000010000 */
[----:B------:R0:W-:Y:S04]  /*116f0*/  @!P1 STG.E.64 desc[UR36][R4.64], R24 ;  /* 0x0000001804009986 */ /* 0x0001e8000c101b24 */
[----:B------:R0:W-:Y:S01]  /*11700*/  @!P1 STG.E.64 desc[UR36][R2.64], R26 ;  /* 0x0000001a02009986 */ /* 0x0001e2000c101b24 */
[----:B------:R-:W-:Y:S05]  /*11710*/  @!P1 EXIT ;  /* 0x000000000000994d */ /* 0x000fea0003800000 */
[----:B------:R-:W1:Y:S02]  /*11720*/  LDCU UR4, c[0x0][0x79c] ;  /* 0x0000f380ff0477ac */ /* 0x000e640008000800 */
[----:B-1----:R-:W-:-:S09]  /*11730*/  UISETP.NE.AND UP0, UPT, UR4, 0x1, UPT ;  /* 0x000000010400788c */ /* 0x002fd2000bf05270 */
[----:B------:R-:W-:Y:S05]  /*11740*/  BRA.U !UP0, `(.L_x_167) ;  /* 0x0000000108407547 */ /* 0x000fea000b800000 */
[----:B------:R-:W-:Y:S01]  /*11750*/  MOV R0, 0x0 ;  /* 0x0000000000007802 */ /* 0x000fe20000000f00 */
[----:B------:R-:W1:Y:S01]  /*11760*/  LDCU.64 UR4, c[0x4][0x590] ;  /* 0x0100b200ff0477ac */ /* 0x000e620008000a00 */
[----:B------:R-:W-:Y:S02]  /*11770*/  HFMA2 R12, -RZ, RZ, 0, 5.9604644775390625e-08 ;  /* 0x00000001ff0c7431 */ /* 0x000fe400000001ff */
[----:B------:R-:W-:Y:S01]  /*11780*/  IMAD.MOV.U32 R8, RZ, RZ, 0x2ef ;  /* 0x000002efff087424 */ /* 0x000fe200078e00ff */
[----:B0-----:R0:W2:Y:S01]  /*11790*/  LDC.64 R2, c[0x4][R0] ;  /* 0x0100000000027b82 */ /* 0x0010a20000000a00 */
[----:B------:R-:W3:Y:S01]  /*117a0*/  LDCU.64 UR8, c[0x4][0x578] ;  /* 0x0100af00ff0877ac */ /* 0x000ee20008000a00 */
[----:B------:R-:W-:Y:S01]  /*117b0*/  MOV R13, RZ ;  /* 0x000000ff000d7202 */ /* 0x000fe20000000f00 */
[----:B------:R-:W4:Y:S01]  /*117c0*/  LDCU.64 UR6, c[0x4][0x468] ;  /* 0x01008d00ff0677ac */ /* 0x000f220008000a00 */
[----:B-1----:R-:W-:Y:S02]  /*117d0*/  MOV R4, UR4 ;  /* 0x0000000400047c02 */ /* 0x002fe40008000f00 */
[----:B------:R-:W-:Y:S01]  /*117e0*/  MOV R5, UR5 ;  /* 0x0000000500057c02 */ /* 0x000fe20008000f00 */
[----:B---3--:R-:W-:Y:S01]  /*117f0*/  IMAD.U32 R6, RZ, RZ, UR8 ;  /* 0x00000008ff067e24 */ /* 0x008fe2000f8e00ff */
[----:B------:R-:W-:-:S02]  /*11800*/  MOV R7, UR9 ;  /* 0x0000000900077c02 */ /* 0x000fc40008000f00 */
[----:B----4-:R-:W-:Y:S02]  /*11810*/  MOV R10, UR6 ;  /* 0x00000006000a7c02 */ /* 0x010fe40008000f00 */
[----:B0-----:R-:W-:-:S07]  /*11820*/  MOV R11, UR7 ;  /* 0x00000007000b7c02 */ /* 0x001fce0008000f00 */
[----:B------:R-:W-:-:S07]  /*11830*/  LEPC R20, `(.L_x_167) ;  /* 0x000000001014794e */ /* 0x000fce0000000000 */
[----:B--2---:R-:W-:Y:S05]  /*11840*/  CALL.ABS.NOINC R2 ;  /* 0x0000000002007343 */ /* 0x004fea0003c00000 */
.L_x_167:
[----:B------:R-:W0:Y:S01]  /*11850*/  LDCU.64 UR6, c[0x0][0x768] ;  /* 0x0000ed00ff0677ac */ /* 0x000e220008000a00 */
[----:B------:R-:W1:Y:S01]  /*11860*/  LDCU UR4, c[0x0][0x380] ;  /* 0x00007000ff0477ac */ /* 0x000e620008000800 */
[----:B------:R-:W2:Y:S01]  /*11870*/  LDCU UR5, c[0x0][0x79c] ;  /* 0x0000f380ff0577ac */ /* 0x000ea20008000800 */
[----:B0-----:R-:W-:Y:S01]  /*11880*/  IADD3 R2, P0, PT, R19, UR6, RZ ;  /* 0x0000000613027c10 */ /* 0x001fe2000ff1e0ff */
[----:B-1----:R-:W-:-:S03]  /*11890*/  FMUL.FTZ R24, R24, UR4 ;  /* 0x0000000418187c20 */ /* 0x002fc60008410000 */
[----:B------:R-:W-:Y:S01]  /*118a0*/  IADD3.X R3, PT, PT, RZ, UR7, RZ, P0, !PT ;  /* 0x00000007ff037c10 */ /* 0x000fe200087fe4ff */
[----:B------:R-:W-:Y:S01]  /*118b0*/  FMUL.FTZ R25, R25, UR4 ;  /* 0x0000000419197c20 */ /* 0x000fe20008410000 */
[----:B------:R-:W-:Y:S01]  /*118c0*/  FMUL.FTZ R26, R26, UR4 ;  /* 0x000000041a1a7c20 */ /* 0x000fe20008410000 */
[----:B--2---:R-:W-:Y:S01]  /*118d0*/  UISETP.NE.AND UP0, UPT, UR5, 0x1, UPT ;  /* 0x000000010500788c */ /* 0x004fe2000bf05270 */
[----:B------:R-:W-:Y:S02]  /*118e0*/  FMUL.FTZ R27, R27, UR4 ;  /* 0x000000041b1b7c20 */ /* 0x000fe40008410000 */
[----:B------:R0:W-:Y:S06]  /*118f0*/  STG.E.64 desc[UR36][R2.64], R24 ;  /* 0x0000001802007986 */ /* 0x0001ec000c101b24 */
[----:B------:R-:W-:Y:S05]  /*11900*/  BRA.U !UP0, `(.L_x_168) ;  /* 0x0000000108407547 */ /* 0x000fea000b800000 */
[----:B------:R-:W-:Y:S01]  /*11910*/  MOV R0, 0x0 ;  /* 0x0000000000007802 */ /* 0x000fe20000000f00 */
[----:B------:R-:W1:Y:S01]  /*11920*/  LDCU.64 UR4, c[0x4][0x590] ;  /* 0x0100b200ff0477ac */ /* 0x000e620008000a00 */
[----:B------:R-:W-:Y:S01]  /*11930*/  HFMA2 R8, -RZ, RZ, 0, 4.4763088226318359375e-05 ;  /* 0x000002efff087431 */ /* 0x000fe200000001ff */
[----:B------:R-:W-:Y:S01]  /*11940*/  MOV R12, 0x1 ;  /* 0x00000001000c7802 */ /* 0x000fe20000000f00 */
[----:B0-----:R0:W2:Y:S01]  /*11950*/  LDC.64 R2, c[0x4][R0] ;  /* 0x0100000000027b82 */ /* 0x0010a20000000a00 */
[----:B------:R-:W3:Y:S01]  /*11960*/  LDCU.64 UR6, c[0x4][0x578] ;  /* 0x0100af00ff0677ac */ /* 0x000ee20008000a00 */
[----:B------:R-:W-:Y:S01]  /*11970*/  IMAD.MOV.U32 R13, RZ, RZ, RZ ;  /* 0x000000ffff0d7224 */ /* 0x000fe200078e00ff */
[----:B------:R-:W4:Y:S01]  /*11980*/  LDCU.64 UR8, c[0x4][0x468] ;  /* 0x01008d00ff0877ac */ /* 0x000f220008000a00 */
[----:B-1----:R-:W-:Y:S01]  /*11990*/  IMAD.U32 R4, RZ, RZ, UR4 ;  /* 0x00000004ff047e24 */ /* 0x002fe2000f8e00ff */
[----:B------:R-:W-:Y:S02]  /*119a0*/  MOV R5, UR5 ;  /* 0x0000000500057c02 */ /* 0x000fe40008000f00 */
[----:B---3--:R-:W-:-:S02]  /*119b0*/  MOV R6, UR6 ;  /* 0x0000000600067c02 */ /* 0x008fc40008000f00 */
[----:B------:R-:W-:Y:S01]  /*119c0*/  MOV R7, UR7 ;  /* 0x0000000700077c02 */ /* 0x000fe20008000f00 */
[----:B----4-:R-:W-:Y:S01]  /*119d0*/  IMAD.U32 R10, RZ, RZ, UR8 ;  /* 0x00000008ff0a7e24 */ /* 0x010fe2000f8e00ff */
[----:B0-----:R-:W-:-:S07]  /*119e0*/  MOV R11, UR9 ;  /* 0x00000009000b7c02 */ /* 0x001fce0008000f00 */
[----:B------:R-:W-:-:S07]  /*119f0*/  LEPC R20, `(.L_x_168) ;  /* 0x000000001014794e */ /* 0x000fce0000000000 */
[----:B--2---:R-:W-:Y:S05]  /*11a00*/  CALL.ABS.NOINC R2 ;  /* 0x0000000002007343 */ /* 0x004fea0003c00000 */
.L_x_168:
[----:B------:R-:W1:Y:S02]  /*11a10*/  LDCU.64 UR4, c[0x0][0x768] ;  /* 0x0000ed00ff0477ac */ /* 0x000e640008000a00 */
[----:B-1----:R-:W-:-:S04]  /*11a20*/  IADD3 R18, P0, PT, R18, UR4, RZ ;  /* 0x0000000412127c10 */ /* 0x002fc8000ff1e0ff */
[----:B------:R-:W-:-:S05]  /*11a30*/  IADD3.X R19, PT, PT, RZ, UR5, RZ, P0, !PT ;  /* 0x00000005ff137c10 */ /* 0x000fca00087fe4ff */
[----:B------:R-:W-:Y:S01]  /*11a40*/  STG.E.64 desc[UR36][R18.64], R26 ;  /* 0x0000001a12007986 */ /* 0x000fe2000c101b24 */
[----:B------:R-:W-:Y:S05]  /*11a50*/  EXIT ;  /* 0x000000000000794d */ /* 0x000fea0003800000 */
.L_x_166:
[----:B------:R-:W5:Y:S01]  /*11a60*/  LDCU.U8 UR4, c[0x0][0x798] ;  /* 0x0000f300ff0477ac */ /* 0x000f620008000000 */
[----:B------:R-:W0:Y:S01]  /*11a70*/  LDCU.U8 UR5, c[0x0][0x799] ;  /* 0x0000f320ff0577ac */ /* 0x000e220008000000 */
[----:B-----5:R-:W-:Y:S02]  /*11a80*/  UISETP.NE.AND UP1, UPT, UR4, URZ, UPT ;  /* 0x000000ff0400728c */ /* 0x020fe4000bf25270 */
[----:B0-----:R-:W-:-:S07]  /*11a90*/  UISETP.NE.AND UP0, UPT, UR5, URZ, UPT ;  /* 0x000000ff0500728c */ /* 0x001fce000bf05270 */
[----:B------:R-:W-:Y:S05]  /*11aa0*/  BRA.U !UP1, `(.L_x_169) ;  /* 0x0000000109187547 */ /* 0x000fea000b800000 */
[----:B------:R-:W1:Y:S04]  /*11ab0*/  LDG.E.64 R2, desc[UR36][R4.64] ;  /* 0x0000002404027981 */ /* 0x000e68000c1e1b00 */
[----:B------:R-:W5:Y:S01]  /*11ac0*/  LDG.E.64 R6, desc[UR36][R4.64+0x8] ;  /* 0x0000082404067981 */ /* 0x000f62000c1e1b00 */
[----:B-1234-:R-:W-:Y:S01]  /*11ad0*/  FADD.FTZ R24, R24, R2 ;  /* 0x0000000218187221 */ /* 0x01efe20000010000 */
[----:B------:R-:W-:Y:S01]  /*11ae0*/  FADD.FTZ R25, R25, R3 ;  /* 0x0000000319197221 */ /* 0x000fe20000010000 */
[----:B-----5:R-:W-:Y:S01]  /*11af0*/  FADD.FTZ R26, R26, R6 ;  /* 0x000000061a1a7221 */ /* 0x020fe20000010000 */
[----:B------:R-:W-:-:S07]  /*11b00*/  FADD.FTZ R27, R27, R7 ;  /* 0x000000071b1b7221 */ /* 0x000fce0000010000 */
.L_x_169:
[----:B------:R-:W-:Y:S05]  /*11b10*/  BRA.U !UP0, `(.L_x_170) ;  /* 0x0000000108d07547 */ /* 0x000fea000b800000 */
[----:B------:R-:W0:Y:S02]  /*11b20*/  LDCU UR4, c[0x0][0x79c] ;  /* 0x0000f380ff0477ac */ /* 0x000e240008000800 */
[----:B0-----:R-:W-:-:S09]  /*11b30*/  UISETP.NE.AND UP0, UPT, UR4, 0x1, UPT ;  /* 0x000000010400788c */ /* 0x001fd2000bf05270 */
[----:B------:R-:W-:Y:S05]  /*11b40*/  BRA.U !UP0, `(.L_x_171) ;  /* 0x0000000108407547 */ /* 0x000fea000b800000 */
[----:B-1234-:R-:W-:Y:S01]  /*11b50*/  MOV R0, 0x0 ;  /* 0x0000000000007802 */ /* 0x01efe20000000f00 */
[----:B------:R-:W0:Y:S01]  /*11b60*/  LDCU.64 UR4, c[0x4][0x590] ;  /* 0x0100b200ff0477ac */ /* 0x000e220008000a00 */
[----:B------:R-:W-:Y:S02]  /*11b70*/  HFMA2 R12, -RZ, RZ, 0, 5.9604644775390625e-08 ;  /* 0x00000001ff0c7431 */ /* 0x000fe400000001ff */
[----:B------:R-:W-:Y:S01]  /*11b80*/  IMAD.MOV.U32 R8, RZ, RZ, 0x2ef ;  /* 0x000002efff087424 */ /* 0x000fe200078e00ff */
[----:B------:R1:W2:Y:S01]  /*11b90*/  LDC.64 R2, c[0x4][R0] ;  /* 0x0100000000027b82 */ /* 0x0002a20000000a00 */
[----:B------:R-:W3:Y:S01]  /*11ba0*/  LDCU.64 UR6, c[0x4][0x578] ;  /* 0x0100af00ff0677ac */ /* 0x000ee20008000a00 */
[----:B------:R-:W-:Y:S01]  /*11bb0*/  MOV R13, RZ ;  /* 0x000000ff000d7202 */ /* 0x000fe20000000f00 */
[----:B------:R-:W4:Y:S01]  /*11bc0*/  LDCU.64 UR8, c[0x4][0x468] ;  /* 0x01008d00ff0877ac */ /* 0x000f220008000a00 */
[----:B0-----:R-:W-:Y:S02]  /*11bd0*/  MOV R4, UR4 ;  /* 0x0000000400047c02 */ /* 0x001fe40008000f00 */
[----:B------:R-:W-:Y:S01]  /*11be0*/  MOV R5, UR5 ;  /* 0x0000000500057c02 */ /* 0x000fe20008000f00 */
[----:B---3--:R-:W-:Y:S01]  /*11bf0*/  IMAD.U32 R6, RZ, RZ, UR6 ;  /* 0x00000006ff067e24 */ /* 0x008fe2000f8e00ff */
[----:B------:R-:W-:-:S02]  /*11c00*/  MOV R7, UR7 ;  /* 0x0000000700077c02 */ /* 0x000fc40008000f00 */
[----:B----4-:R-:W-:Y:S02]  /*11c10*/  MOV R10, UR8 ;  /* 0x00000008000a7c02 */ /* 0x010fe40008000f00 */
[----:B-1----:R-:W-:-:S07]  /*11c20*/  MOV R11, UR9 ;  /* 0x00000009000b7c02 */ /* 0x002fce0008000f00 */
[----:B------:R-:W-:-:S07]  /*11c30*/  LEPC R20, `(.L_x_171) ;  /* 0x000000001014794e */ /* 0x000fce0000000000 */
[----:B--2---:R-:W-:Y:S05]  /*11c40*/  CALL.ABS.NOINC R2 ;  /* 0x0000000002007343 */ /* 0x004fea0003c00000 */
.L_x_171:
[----:B------:R-:W0:Y:S01]  /*11c50*/  LDCU.64 UR4, c[0x0][0x768] ;  /* 0x0000ed00ff0477ac */ /* 0x000e220008000a00 */
[----:B------:R-:W1:Y:S01]  /*11c60*/  LDCU UR6, c[0x0][0x380] ;  /* 0x00007000ff0677ac */ /* 0x000e620008000800 */
[----:B0-----:R-:W-:Y:S01]  /*11c70*/  IADD3 R2, P0, PT, R19, UR4, RZ ;  /* 0x0000000413027c10 */ /* 0x001fe2000ff1e0ff */
[----:B------:R-:W0:Y:S01]  /*11c80*/  LDCU UR4, c[0x0][0x79c] ;  /* 0x0000f380ff0477ac */ /* 0x000e220008000800 */
[----:B-1234-:R-:W-:Y:S02]  /*11c90*/  FMUL.FTZ R24, R24, UR6 ;  /* 0x0000000618187c20 */ /* 0x01efe40008410000 */
[----:B------:R-:W-:Y:S01]  /*11ca0*/  IADD3.X R3, PT, PT, RZ, UR5, RZ, P0, !PT ;  /* 0x00000005ff037c10 */ /* 0x000fe200087fe4ff */
[----:B------:R-:W-:Y:S01]  /*11cb0*/  FMUL.FTZ R25, R25, UR6 ;  /* 0x0000000619197c20 */ /* 0x000fe20008410000 */
[----:B------:R-:W-:Y:S01]  /*11cc0*/  FMUL.FTZ R26, R26, UR6 ;  /* 0x000000061a1a7c20 */ /* 0x000fe20008410000 */
[----:B------:R-:W-:-:S03]  /*11cd0*/  FMUL.FTZ R27, R27, UR6 ;  /* 0x000000061b1b7c20 */ /* 0x000fc60008410000 */
[----:B------:R1:W-:Y:S01]  /*11ce0*/  STG.E.64 desc[UR36][R2.64], R24 ;  /* 0x0000001802007986 */ /* 0x0003e2000c101b24 */
[----:B0-----:R-:W-:-:S09]  /*11cf0*/  UISETP.NE.AND UP0, UPT, UR4, 0x1, UPT ;  /* 0x000000010400788c */ /* 0x001fd2000bf05270 */
[----:B-1----:R-:W-:Y:S05]  /*11d00*/  BRA.U !UP0, `(.L_x_172) ;  /* 0x0000000108407547 */ /* 0x002fea000b800000 */
[----:B------:R-:W-:Y:S01]  /*11d10*/  MOV R0, 0x0 ;  /* 0x0000000000007802 */ /* 0x000fe20000000f00 */
[----:B------:R-:W0:Y:S01]  /*11d20*/  LDCU.64 UR4, c[0x4][0x590] ;  /* 0x0100b200ff0477ac */ /* 0x000e220008000a00 */
[----:B------:R-:W-:Y:S01]  /*11d30*/  HFMA2 R8, -RZ, RZ, 0, 4.4763088226318359375e-05 ;  /* 0x000002efff087431 */ /* 0x000fe200000001ff */
[----:B------:R-:W-:Y:S01]  /*11d40*/  MOV R12, 0x1 ;  /* 0x00000001000c7802 */ /* 0x000fe20000000f00 */
[----:B------:R1:W2:Y:S01]  /*11d50*/  LDC.64 R2, c[0x4][R0] ;  /* 0x0100000000027b82 */ /* 0x0002a20000000a00 */
[----:B------:R-:W3:Y:S01]  /*11d60*/  LDCU.64 UR6, c[0x4][0x578] ;  /* 0x0100af00ff0677ac */ /* 0x000ee20008000a00 */
[----:B------:R-:W-:Y:S01]  /*11d70*/  IMAD.MOV.U32 R13, RZ, RZ, RZ ;  /* 0x000000ffff0d7224 */ /* 0x000fe200078e00ff */
[----:B------:R-:W4:Y:S01]  /*11d80*/  LDCU.64 UR8, c[0x4][0x468] ;  /* 0x01008d00ff0877ac */ /* 0x000f220008000a00 */
[----:B0-----:R-:W-:Y:S01]  /*11d90*/  IMAD.U32 R4, RZ, RZ, UR4 ;  /* 0x00000004ff047e24 */ /* 0x001fe2000f8e00ff */
[----:B------:R-:W-:Y:S02]  /*11da0*/  MOV R5, UR5 ;  /* 0x0000000500057c02 */ /* 0x000fe40008000f00 */
[----:B---3--:R-:W-:-:S02]  /*11db0*/  MOV R6, UR6 ;  /* 0x0000000600067c02 */ /* 0x008fc40008000f00 */
[----:B------:R-:W-:Y:S01]  /*11dc0*/  MOV R7, UR7 ;  /* 0x0000000700077c02 */ /* 0x000fe20008000f00 */
[----:B----4-:R-:W-:Y:S01]  /*11dd0*/  IMAD.U32 R10, RZ, RZ, UR8 ;  /* 0x00000008ff0a7e24 */ /* 0x010fe2000f8e00ff */
[----:B-1----:R-:W-:-:S07]  /*11de0*/  MOV R11, UR9 ;  /* 0x00000009000b7c02 */ /* 0x002fce0008000f00 */
[----:B------:R-:W-:-:S07]  /*11df0*/  LEPC R20, `(.L_x_172) ;  /* 0x000000001014794e */ /* 0x000fce0000000000 */
[----:B--2---:R-:W-:Y:S05]  /*11e00*/  CALL.ABS.NOINC R2 ;  /* 0x0000000002007343 */ /* 0x004fea0003c00000 */
.L_x_172:
[----:B------:R-:W0:Y:S02]  /*11e10*/  LDCU.64 UR4, c[0x0][0x768] ;  /* 0x0000ed00ff0477ac */ /* 0x000e240008000a00 */
[----:B0-----:R-:W-:-:S04]  /*11e20*/  IADD3 R18, P0, PT, R18, UR4, RZ ;  /* 0x0000000412127c10 */ /* 0x001fc8000ff1e0ff */
[----:B------:R-:W-:-:S05]  /*11e30*/  IADD3.X R19, PT, PT, RZ, UR5, RZ, P0, !PT ;  /* 0x00000005ff137c10 */ /* 0x000fca00087fe4ff */
[----:B------:R-:W-:Y:S01]  /*11e40*/  STG.E.64 desc[UR36][R18.64], R26 ;  /* 0x0000001a12007986 */ /* 0x000fe2000c101b24 */
[----:B------:R-:W-:Y:S05]  /*11e50*/  EXIT ;  /* 0x000000000000794d */ /* 0x000fea0003800000 */
.L_x_170:
[----:B------:R-:W-:Y:S04]  /*11e60*/  STG.E.64 desc[UR36][R4.64], R24 ;  /* 0x0000001804007986 */ /* 0x000fe8000c101b24 */
[----:B------:R-:W-:Y:S01]  /*11e70*/  STG.E.64 desc[UR36][R4.64+0x8], R26 ;  /* 0x0000081a04007986 */ /* 0x000fe2000c101b24 */
[----:B------:R-:W-:Y:S05]  /*11e80*/  EXIT ;  /* 0x000000000000794d */ /* 0x000fea0003800000 */
.L_x_147:
[----:B------:R-:W1:Y:S02]  /*11e90*/  LDCU UR4, c[0x0][0x398] ;  /* 0x00007300ff0477ac */ /* 0x000e640008000800 */
[----:B-1----:R-:W-:-:S13]  /*11ea0*/  ISETP.GE.AND P0, PT, R45, UR4, PT ;  /* 0x000000042d007c0c */ /* 0x002fda000bf06270 */
[----:B------:R-:W-:Y:S05]  /*11eb0*/  @P0 EXIT ;  /* 0x000000000000094d */ /* 0x000fea0003800000 */
[----:B------:R-:W1:Y:S01]  /*11ec0*/  LDCU UR4, c[0x0][0x3a8] ;  /* 0x00007500ff0477ac */ /* 0x000e620008000800 */
[----:B------:R-:W-:Y:S02]  /*11ed0*/  ISETP.NE.AND P1, PT, R17, RZ, PT ;  /* 0x000000ff1100720c */ /* 0x000fe40003f25270 */
[----:B-1----:R-:W-:-:S13]  /*11ee0*/  ISETP.NE.AND P0, PT, RZ, UR4, PT ;  /* 0x00000004ff007c0c */ /* 0x002fda000bf05270 */
[----:B------:R-:W-:Y:S05]  /*11ef0*/  @P0 EXIT P1 ;  /* 0x000000000000094d */ /* 0x000fea0000800000 */
[----:B------:R-:W1:Y:S01]  /*11f00*/  LDCU UR4, c[0x0][0x3ac] ;  /* 0x00007580ff0477ac */ /* 0x000e620008000800 */
[----:B------:R-:W-:Y:S02]  /*11f10*/  ISETP.NE.AND P1, PT, R16, RZ, PT ;  /* 0x000000ff1000720c */ /* 0x000fe40003f25270 */
[----:B-1----:R-:W-:-:S13]  /*11f20*/  ISETP.NE.AND P0, PT, RZ, UR4, PT ;  /* 0x00000004ff007c0c */ /* 0x002fda000bf05270 */
[----:B------:R-:W-:Y:S05]  /*11f30*/  @P0 EXIT P1 ;  /* 0x000000000000094d */ /* 0x000fea0000800000 */
[----:B------:R-:W-:-:S04]  /*11f40*/  ISETP.NE.U32.AND P0, PT, R6, RZ, PT ;  /* 0x000000ff0600720c */ /* 0x000fc80003f05070 */
[----:B------:R-:W-:-:S13]  /*11f50*/  ISETP.NE.AND.EX P0, PT, R7, RZ, PT, P0 ;  /* 0x000000ff0700720c */ /* 0x000fda0003f05300 */
[----:B------:R-:W-:Y:S05]  /*11f60*/  @P0 BRA `(.L_x_173) ;  /* 0x0000000400180947 */ /* 0x000fea0003800000 */
[----:B------:R-:W1:Y:S01]  /*11f70*/  LDCU.U8 UR6, c[0x0][0x798] ;  /* 0x0000f300ff0677ac */ /* 0x000e620008000000 */
[----:B------:R-:W2:Y:S01]  /*11f80*/  LDCU.64 UR4, c[0x0][0x768] ;  /* 0x0000ed00ff0477ac */ /* 0x000ea20008000a00 */
[----:B-1----:R-:W-:Y:S02]  /*11f90*/  ISETP.NE.AND P2, PT, RZ, UR6, PT ;  /* 0x00000006ff007c0c */ /* 0x002fe4000bf45270 */
[----:B--2---:R-:W-:Y:S02]  /*11fa0*/  IADD3 R4, P1, PT, R19, UR4, RZ ;  /* 0x0000000413047c10 */ /* 0x004fe4000ff3e0ff */
[----:B------:R-:W-:Y:S02]  /*11fb0*/  IADD3 R2, P0, PT, R18, UR4, RZ ;  /* 0x0000000412027c10 */ /* 0x000fe4000ff1e0ff */
[----:B------:R-:W-:Y:S02]  /*11fc0*/  IADD3.X R5, PT, PT, RZ, UR5, RZ, P1, !PT ;  /* 0x00000005ff057c10 */ /* 0x000fe40008ffe4ff */
[----:B------:R-:W-:-:S05]  /*11fd0*/  IADD3.X R3, PT, PT, RZ, UR5, RZ, P0, !PT ;  /* 0x00000005ff037c10 */ /* 0x000fca00087fe4ff */
[----:B------:R-:W2:Y:S04]  /*11fe0*/  @P2 LDG.E.64 R6, desc[UR36][R4.64] ;  /* 0x0000002404062981 */ /* 0x000ea8000c1e1b00 */
[----:B------:R-:W3:Y:S01]  /*11ff0*/  @P2 LDG.E.64 R8, desc[UR36][R2.64] ;  /* 0x0000002402082981 */ /* 0x000ee2000c1e1b00 */
[----:B------:R-:W1:Y:S02]  /*12000*/  LDCU.U8 UR4, c[0x0][0x799] ;  /* 0x0000f320ff0477ac */ /* 0x000e640008000000 */
[----:B-1----:R-:W-:Y:S01]  /*12010*/  ISETP.NE.AND P0, PT, RZ, UR4, PT ;  /* 0x00000004ff007c0c */ /* 0x002fe2000bf05270 */
[----:B--2---:R-:W-:Y:S01]  /*12020*/  @P2 FADD.FTZ R24, R24, R6 ;  /* 0x0000000618182221 */ /* 0x004fe20000010000 */
[----:B------:R-:W-:Y:S01]  /*12030*/  @P2 FADD.FTZ R25, R25, R7 ;  /* 0x0000000719192221 */ /* 0x000fe20000010000 */
[----:B---3--:R-:W-:Y:S01]  /*12040*/  @P2 FADD.FTZ R26, R26, R8 ;  /* 0x000000081a1a2221 */ /* 0x008fe20000010000 */
[----:B------:R-:W-:-:S09]  /*12050*/  @P2 FADD.FTZ R27, R27, R9 ;  /* 0x000000091b1b2221 */ /* 0x000fd20000010000 */
[----:B------:R1:W-:Y:S04]  /*12060*/  @!P0 STG.E.64 desc[UR36][R4.64], R24 ;  /* 0x0000001804008986 */ /* 0x0003e8000c101b24 */
[----:B------:R1:W-:Y:S01]  /*12070*/  @!P0 STG.E.64 desc[UR36][R2.64], R26 ;  /* 0x0000001a02008986 */ /* 0x0003e2000c101b24 */
[----:B------:R-:W-:Y:S05]  /*12080*/  @!P0 EXIT ;  /* 0x000000000000894d */ /* 0x000fea0003800000 */
[----:B------:R-:W2:Y:S02]  /*12090*/  LDCU UR4, c[0x0][0x79c] ;  /* 0x0000f380ff0477ac */ /* 0x000ea40008000800 */
[----:B--2---:R-:W-:-:S09]  /*120a0*/  UISETP.NE.AND UP0, UPT, UR4, 0x1, UPT ;  /* 0x000000010400788c */ /* 0x004fd2000bf05270 */
[----:B------:R-:W-:Y:S05]  /*120b0*/  BRA.U !UP0, `(.L_x_174) ;  /* 0x0000000108407547 */ /* 0x000fea000b800000 */
[----:B------:R-:W-:Y:S01]  /*120c0*/  MOV R0, 0x0 ;  /* 0x0000000000007802 */ /* 0x000fe20000000f00 */
[----:B------:R-:W2:Y:S01]  /*120d0*/  LDCU.64 UR4, c[0x4][0x590] ;  /* 0x0100b200ff0477ac */ /* 0x000ea20008000a00 */
[----:B------:R-:W-:Y:S01]  /*120e0*/  HFMA2 R8, -RZ, RZ, 0, 4.4763088226318359375e-05 ;  /* 0x000002efff087431 */ /* 0x000fe200000001ff */
[----:B------:R-:W-:Y:S01]  /*120f0*/  MOV R12, 0x1 ;  /* 0x00000001000c7802 */ /* 0x000fe20000000f00 */
[----:B-1----:R1:W3:Y:S01]  /*12100*/  LDC.64 R2, c[0x4][R0] ;  /* 0x0100000000027b82 */ /* 0x0022e20000000a00 */
[----:B------:R-:W4:Y:S01]  /*12110*/  LDCU.64 UR6, c[0x4][0x578] ;  /* 0x0100af00ff0677ac */ /* 0x000f220008000a00 */
[----:B------:R-:W-:Y:S01]  /*12120*/  IMAD.MOV.U32 R13, RZ, RZ, RZ ;  /* 0x000000ffff0d7224 */ /* 0x000fe200078e00ff */
[----:B------:R-:W5:Y:S01]  /*12130*/  LDCU.64 UR8, c[0x4][0x468] ;  /* 0x01008d00ff0877ac */ /* 0x000f620008000a00 */
[----:B--2---:R-:W-:Y:S01]  /*12140*/  IMAD.U32 R4, RZ, RZ, UR4 ;  /* 0x00000004ff047e24 */ /* 0x004fe2000f8e00ff */
[----:B------:R-:W-:Y:S02]  /*12150*/  MOV R5, UR5 ;  /* 0x0000000500057c02 */ /* 0x000fe40008000f00 */
[----:B----4-:R-:W-:-:S02]  /*12160*/  MOV R6, UR6 ;  /* 0x0000000600067c02 */ /* 0x010fc40008000f00 */
[----:B------:R-:W-:Y:S01]  /*12170*/  MOV R7, UR7 ;  /* 0x0000000700077c02 */ /* 0x000fe20008000f00 */
[----:B-----5:R-:W-:Y:S01]  /*12180*/  IMAD.U32 R10, RZ, RZ, UR8 ;  /* 0x00000008ff0a7e24 */ /* 0x020fe2000f8e00ff */
[----:B-1----:R-:W-:-:S07]  /*12190*/  MOV R11, UR9 ;  /* 0x00000009000b7c02 */ /* 0x002fce0008000f00 */
[----:B------:R-:W-:-:S07]  /*121a0*/  LEPC R20, `(.L_x_174) ;  /* 0x000000001014794e */ /* 0x000fce0000000000 */
[----:B0--3--:R-:W-:Y:S05]  /*121b0*/  CALL.ABS.NOINC R2 ;  /* 0x0000000002007343 */ /* 0x009fea0003c00000 */
.L_x_174:
[----:B------:R-:W1:Y:S01]  /*121c0*/  LDCU.64 UR4, c[0x0][0x768] ;  /* 0x0000ed00ff0477ac */ /* 0x000e620008000a00 */
[----:B------:R-:W2:Y:S01]  /*121d0*/  LDCU UR6, c[0x0][0x380] ;  /* 0x00007000ff0677ac */ /* 0x000ea20008000800 */
[----:B-1----:R-:W-:Y:S01]  /*121e0*/  IADD3 R2, P0, PT, R19, UR4, RZ ;  /* 0x0000000413027c10 */ /* 0x002fe2000ff1e0ff */
[----:B------:R-:W1:Y:S01]  /*121f0*/  LDCU UR4, c[0x0][0x79c] ;  /* 0x0000f380ff0477ac */ /* 0x000e620008000800 */
[----:B--2---:R-:W-:Y:S02]  /*12200*/  FMUL.FTZ R24, R24, UR6 ;  /* 0x0000000618187c20 */ /* 0x004fe40008410000 */
[----:B------:R-:W-:Y:S01]  /*12210*/  IADD3.X R3, PT, PT, RZ, UR5, RZ, P0, !PT ;  /* 0x00000005ff037c10 */ /* 0x000fe200087fe4ff */
[----:B------:R-:W-:Y:S01]  /*12220*/  FMUL.FTZ R25, R25, UR6 ;  /* 0x0000000619197c20 */ /* 0x000fe20008410000 */
[----:B------:R-:W-:Y:S01]  /*12230*/  FMUL.FTZ R26, R26, UR6 ;  /* 0x000000061a1a7c20 */ /* 0x000fe20008410000 */
[----:B------:R-:W-:-:S03]  /*12240*/  FMUL.FTZ R27, R27, UR6 ;  /* 0x000000061b1b7c20 */ /* 0x000fc60008410000 */
[----:B------:R2:W-:Y:S01]  /*12250*/  STG.E.64 desc[UR36][R2.64], R24 ;  /* 0x0000001802007986 */ /* 0x0005e2000c101b24 */
[----:B-1----:R-:W-:-:S09]  /*12260*/  UISETP.NE.AND UP0, UPT, UR4, 0x1, UPT ;  /* 0x000000010400788c */ /* 0x002fd2000bf05270 */
[----:B--2---:R-:W-:Y:S05]  /*12270*/  BRA.U !UP0, `(.L_x_175) ;  /* 0x0000000108407547 */ /* 0x004fea000b800000 */
        /* <DEDUP_REMOVED lines=8> */
[----:B-1----:R-:W-:Y:S02]  /*12300*/  MOV R4, UR4 ;  /* 0x0000000400047c02 */ /* 0x002fe40008000f00 */
[----:B------:R-:W-:Y:S01]  /*12310*/  MOV R5, UR5 ;  /* 0x0000000500057c02 */ /* 0x000fe20008000f00 */
[----:B----4-:R-:W-:Y:S01]  /*12320*/  IMAD.U32 R6, RZ, RZ, UR6 ;  /* 0x00000006ff067e24 */ /* 0x010fe2000f8e00ff */
[----:B------:R-:W-:-:S02]  /*12330*/  MOV R7, UR7 ;  /* 0x0000000700077c02 */ /* 0x000fc40008000f00 */
[----:B-----5:R-:W-:Y:S02]  /*12340*/  MOV R10, UR8 ;  /* 0x00000008000a7c02 */ /* 0x020fe40008000f00 */
[----:B--2---:R-:W-:-:S07]  /*12350*/  MOV R11, UR9 ;  /* 0x00000009000b7c02 */ /* 0x004fce0008000f00 */
[----:B------:R-:W-:-:S07]  /*12360*/  LEPC R20, `(.L_x_175) ;  /* 0x000000001014794e */ /* 0x000fce0000000000 */
[----:B0--3--:R-:W-:Y:S05]  /*12370*/  CALL.ABS.NOINC R2 ;  /* 0x0000000002007343 */ /* 0x009fea0003c00000 */
.L_x_175:
[----:B------:R-:W1:Y:S02]  /*12380*/  LDCU.64 UR4, c[0x0][0x768] ;  /* 0x0000ed00ff0477ac */ /* 0x000e640008000a00 */
[----:B-1----:R-:W-:-:S04]  /*12390*/  IADD3 R18, P0, PT, R18, UR4, RZ ;  /* 0x0000000412127c10 */ /* 0x002fc8000ff1e0ff */
[----:B------:R-:W-:-:S05]  /*123a0*/  IADD3.X R19, PT, PT, RZ, UR5, RZ, P0, !PT ;  /* 0x00000005ff137c10 */ /* 0x000fca00087fe4ff */
[----:B------:R-:W-:Y:S01]  /*123b0*/  STG.E.64 desc[UR36][R18.64], R26 ;  /* 0x0000001a12007986 */ /* 0x000fe2000c101b24 */
[----:B------:R-:W-:Y:S05]  /*123c0*/  EXIT ;  /* 0x000000000000794d */ /* 0x000fea0003800000 */
.L_x_173:
[----:B------:R-:W1:Y:S01]  /*123d0*/  LDCU.U8 UR4, c[0x0][0x798] ;  /* 0x0000f300ff0477ac */ /* 0x000e620008000000 */
[----:B------:R-:W2:Y:S01]  /*123e0*/  LDCU.U8 UR5, c[0x0][0x799] ;  /* 0x0000f320ff0577ac */ /* 0x000ea20008000000 */
[----:B-1----:R-:W-:Y:S02]  /*123f0*/  UISETP.NE.AND UP0, UPT, UR4, URZ, UPT ;  /* 0x000000ff0400728c */ /* 0x002fe4000bf05270 */
[----:B--2---:R-:W-:-:S07]  /*12400*/  UISETP.NE.AND UP1, UPT, UR5, URZ, UPT ;  /* 0x000000ff0500728c */ /* 0x004fce000bf25270 */
[----:B------:R-:W-:Y:S05]  /*12410*/  BRA.U !UP0, `(.L_x_176) ;  /* 0x0000000108187547 */ /* 0x000fea000b800000 */
[----:B------:R-:W2:Y:S04]  /*12420*/  LDG.E.64 R2, desc[UR36][R4.64] ;  /* 0x0000002404027981 */ /* 0x000ea8000c1e1b00 */
[----:B------:R-:W3:Y:S01]  /*12430*/  LDG.E.64 R6, desc[UR36][R4.64+0x8] ;  /* 0x0000082404067981 */ /* 0x000ee2000c1e1b00 */
[----:B--2---:R-:W-:Y:S01]  /*12440*/  FADD.FTZ R24, R24, R2 ;  /* 0x0000000218187221 */ /* 0x004fe20000010000 */
[----:B------:R-:W-:Y:S01]  /*12450*/  FADD.FTZ R25, R25, R3 ;  /* 0x0000000319197221 */ /* 0x000fe20000010000 */
[----:B---3--:R-:W-:Y:S01]  /*12460*/  FADD.FTZ R26, R26, R6 ;  /* 0x000000061a1a7221 */ /* 0x008fe20000010000 */
[----:B------:R-:W-:-:S07]  /*12470*/  FADD.FTZ R27, R27, R7 ;  /* 0x000000071b1b7221 */ /* 0x000fce0000010000 */
.L_x_176:
[----:B------:R-:W-:Y:S05]  /*12480*/  BRA.U !UP1, `(.L_x_177) ;  /* 0x0000000109d07547 */ /* 0x000fea000b800000 */
[----:B------:R-:W1:Y:S02]  /*12490*/  LDCU UR4, c[0x0][0x79c] ;  /* 0x0000f380ff0477ac */ /* 0x000e640008000800 */
[----:B-1----:R-:W-:-:S09]  /*124a0*/  UISETP.NE.AND UP0, UPT, UR4, 0x1, UPT ;  /* 0x000000010400788c */ /* 0x002fd2000bf05270 */
[----:B------:R-:W-:Y:S05]  /*124b0*/  BRA.U !UP0, `(.L_x_178) ;  /* 0x0000000108407547 */ /* 0x000fea000b800000 */
[----:B------:R-:W-:Y:S01]  /*124c0*/  MOV R0, 0x0 ;  /* 0x0000000000007802 */ /* 0x000fe20000000f00 */
[----:B------:R-:W1:Y:S01]  /*124d0*/  LDCU.64 UR4, c[0x4][0x590] ;  /* 0x0100b200ff0477ac */ /* 0x000e620008000a00 */
[----:B------:R-:W-:Y:S01]  /*124e0*/  HFMA2 R8, -RZ, RZ, 0, 4.4763088226318359375e-05 ;  /* 0x000002efff087431 */ /* 0x000fe200000001ff */
[----:B------:R-:W-:Y:S01]  /*124f0*/  MOV R12, 0x1 ;  /* 0x00000001000c7802 */ /* 0x000fe20000000f00 */
[----:B------:R2:W3:Y:S01]  /*12500*/  LDC.64 R2, c[0x4][R0] ;  /* 0x0100000000027b82 */ /* 0x0004e20000000a00 */
[----:B------:R-:W4:Y:S01]  /*12510*/  LDCU.64 UR6, c[0x4][0x578] ;  /* 0x0100af00ff0677ac */ /* 0x000f220008000a00 */
[----:B------:R-:W-:Y:S01]  /*12520*/  IMAD.MOV.U32 R13, RZ, RZ, RZ ;  /* 0x000000ffff0d7224 */ /* 0x000fe200078e00ff */
[----:B------:R-:W5:Y:S01]  /*12530*/  LDCU.64 UR8, c[0x4][0x468] ;  /* 0x01008d00ff0877ac */ /* 0x000f620008000a00 */
[----:B-1----:R-:W-:Y:S01]  /*12540*/  IMAD.U32 R4, RZ, RZ, UR4 ;  /* 0x00000004ff047e24 */ /* 0x002fe2000f8e00ff */
[----:B------:R-:W-:Y:S02]  /*12550*/  MOV R5, UR5 ;  /* 0x0000000500057c02 */ /* 0x000fe40008000f00 */
[----:B----4-:R-:W-:-:S02]  /*12560*/  MOV R6, UR6 ;  /* 0x0000000600067c02 */ /* 0x010fc40008000f00 */
[----:B------:R-:W-:Y:S01]  /*12570*/  MOV R7, UR7 ;  /* 0x0000000700077c02 */ /* 0x000fe20008000f00 */
[----:B-----5:R-:W-:Y:S01]  /*12580*/  IMAD.U32 R10, RZ, RZ, UR8 ;  /* 0x00000008ff0a7e24 */ /* 0x020fe2000f8e00ff */
[----:B--2---:R-:W-:-:S07]  /*12590*/  MOV R11, UR9 ;  /* 0x00000009000b7c02 */ /* 0x004fce0008000f00 */
[----:B------:R-:W-:-:S07]  /*125a0*/  LEPC R20, `(.L_x_178) ;  /* 0x000000001014794e */ /* 0x000fce0000000000 */
[----:B0--3--:R-:W-:Y:S05]  /*125b0*/  CALL.ABS.NOINC R2 ;  /* 0x0000000002007343 */ /* 0x009fea0003c00000 */
.L_x_178:
        /* <DEDUP_REMOVED lines=28> */
.L_x_179:
[----:B------:R-:W1:Y:S02]  /*12780*/  LDCU.64 UR4, c[0x0][0x768] ;  /* 0x0000ed00ff0477ac */ /* 0x000e640008000a00 */
[----:B-1----:R-:W-:-:S04]  /*12790*/  IADD3 R18, P0, PT, R18, UR4, RZ ;  /* 0x0000000412127c10 */ /* 0x002fc8000ff1e0ff */
[----:B------:R-:W-:-:S05]  /*127a0*/  IADD3.X R19, PT, PT, RZ, UR5, RZ, P0, !PT ;  /* 0x00000005ff137c10 */ /* 0x000fca00087fe4ff */
[----:B------:R-:W-:Y:S01]  /*127b0*/  STG.E.64 desc[UR36][R18.64], R26 ;  /* 0x0000001a12007986 */ /* 0x000fe2000c101b24 */
[----:B------:R-:W-:Y:S05]  /*127c0*/  EXIT ;  /* 0x000000000000794d */ /* 0x000fea0003800000 */
.L_x_177:
[----:B------:R-:W-:Y:S04]  /*127d0*/  STG.E.64 desc[UR36][R4.64], R24 ;  /* 0x0000001804007986 */ /* 0x000fe8000c101b24 */
[----:B------:R-:W-:Y:S01]  /*127e0*/  STG.E.64 desc[UR36][R4.64+0x8], R26 ;  /* 0x0000081a04007986 */ /* 0x000fe2000c101b24 */
[----:B------:R-:W-:Y:S05]  /*127f0*/  EXIT ;  /* 0x000000000000794d */ /* 0x000fea0003800000 */
.L_x_180:
        /* <DEDUP_REMOVED lines=16> */
.L_x_7263:


//--------------------- .text._ZN2at6native13reduce_kernelILi128ELi4ENS0_8ReduceOpIN3c107complexIfEENS0_7MeanOpsIS5_S5_fS5_EEjS5_Li4ELi4EEEEEvT1_ --------------------------
	.section	.text._ZN2at6native13reduce_kernelILi128ELi4ENS0_8ReduceOpIN3c107complexIfEENS0_7MeanOpsIS5_S5_fS5_EEjS5_Li4ELi4EEEEEvT1_,"ax",@progbits
	.align	128
        .global         _ZN2at6native13reduce_kernelILi128ELi4ENS0_8ReduceOpIN3c107complexIfEENS0_7MeanOpsIS5_S5_fS5_EEjS5_Li4ELi4EEEEEvT1_
        .type           _ZN2at6native13reduce_kernelILi128ELi4ENS0_8ReduceOpIN3c107complexIfEENS0_7MeanOpsIS5_S5_fS5_EEjS5_Li4ELi4EEEEEvT1_,@function
        .size           _ZN2at6native13reduce_kernelILi128ELi4ENS0_8ReduceOpIN3c107complexIfEENS0_7MeanOpsIS5_S5_fS5_EEjS5_Li4ELi4EEEEEvT1_,(.L_x_7264 - _ZN2at6native13reduce_kernelILi128ELi4ENS0_8ReduceOpIN3c107complexIfEENS0_7MeanOpsIS5_S5_fS5_EEjS5_Li4ELi4EEEEEvT1_)
        .other          _ZN2at6native13reduce_kernelILi128ELi4ENS0_8ReduceOpIN3c107complexIfEENS0_7MeanOpsIS5_S5_fS5_EEjS5_Li4ELi4EEEEEvT1_,@"STO_CUDA_ENTRY STV_DEFAULT"
_ZN2at6native13reduce_kernelILi128ELi4ENS0_8ReduceOpIN3c107complexIfEENS0_7MeanOpsIS5_S5_fS5_EEjS5_Li4ELi4EEEEEvT1_:
.text._ZN2at6native13reduce_kernelILi128ELi4ENS0_8ReduceOpIN3c107complexIfEENS0_7MeanOpsIS5_S5_fS5_EEjS5_Li4ELi4EEEEEvT1_:
[----:B------:R-:W0:Y:S01]  /*0000*/  LDC R1, c[0x0][0x37c] ;  /* 0x0000df00ff017b82 */ /* 0x000e220000000800 */
[----:B------:R-:W1:Y:S01]  /*0010*/  S2R R17, SR_TID.X ;  /* 0x0000000000117919 */ /* 0x000e620000002100 */
[----:B------:R-:W1:Y:S06]  /*0020*/  LDCU.64 UR10, c[0x0][0x3b0] ;  /* 0x00007600ff0a77ac */ /* 0x000e6c0008000a00 */
[----:B------:R-:W2:Y:S01]  /*0030*/  S2UR UR5, SR_CTAID.X ;  /* 0x00000000000579c3 */ /* 0x000ea20000002500 */
[----:B------:R-:W-:Y:S01]  /*0040*/  HFMA2 R66, -RZ, RZ, 0, 0 ;  /* 0x00000000ff427431 */ /* 0x000fe200000001ff */
[----:B------:R-:W3:Y:S01]  /*0050*/  S2R R2, SR_TID.Y ;  /* 0x0000000000027919 */ /* 0x000ee20000002200 */
[----:B------:R-:W4:Y:S01]  /*0060*/  LDCU UR4, c[0x0][0x564] ;  /* 0x0000ac80ff0477ac */ /* 0x000f220008000800 */
[----:B------:R-:W5:Y:S01]  /*0070*/  S2R R16, SR_CTAID.Y ;  /* 0x0000000000107919 */ /* 0x000f620000002600 */
[----:B------:R-:W3:Y:S03]  /*0080*/  LDCU UR6, c[0x0][0x3b8] ;  /* 0x00007700ff0677ac */ /* 0x000ee60008000800 */
[----:B------:R-:W2:Y:S01]  /*0090*/  LDC R0, c[0x0][0x3a0] ;  /* 0x0000e800ff007b82 */ /* 0x000ea20000000800 */
[----:B------:R-:W1:Y:S01]  /*00a0*/  LDCU.64 UR8, c[0x0][0x3a8] ;  /* 0x00007500ff0877ac */ /* 0x000e620008000a00 */
[----:B----4-:R-:W-:Y:S01]  /*00b0*/  UISETP.NE.AND UP0, UPT, UR4, URZ, UPT ;  /* 0x000000ff0400728c */ /* 0x010fe2000bf05270 */
[----:B-1----:R-:W-:-:S02]  /*00c0*/  IMAD R3, R17, UR11, RZ ;  /* 0x0000000b11037c24 */ /* 0x002fc4000f8e02ff */
[----:B------:R-:W-:Y:S02]  /*00d0*/  IMAD R5, R17, UR8, RZ ;  /* 0x0000000811057c24 */ /* 0x000fe4000f8e02ff */
[C---:B---3--:R-:W-:Y:S02]  /*00e0*/  IMAD R3, R2.reuse, UR6, R3 ;  /* 0x0000000602037c24 */ /* 0x048fe4000f8e0203 */
[----:B------:R-:W-:Y:S02]  /*00f0*/  IMAD R5, R2, UR9, R5 ;  /* 0x0000000902057c24 */ /* 0x000fe4000f8e0205 */
[----:B--2---:R-:W-:Y:S02]  /*0100*/  IMAD R3, R0, UR5, R3 ;  /* 0x0000000500037c24 */ /* 0x004fe4000f8e0203 */
[----:B-----5:R-:W-:-:S03]  /*0110*/  IMAD R69, R16, UR10, R5 ;  /* 0x0000000a10457c24 */ /* 0x020fc6000f8e0205 */
[----:B------:R-:W-:Y:S01]  /*0120*/  SHF.L.U32 R71, R3, 0x2, RZ ;  /* 0x0000000203477819 */ /* 0x000fe200000006ff */
[----:B0-----:R-:W-:Y:S06]  /*0130*/  BRA.U !UP0, `(.L_x_181) ;  /* 0x0000001108547547 */ /* 0x001fec000b800000 */
[----:B------:R-:W0:Y:S01]  /*0140*/  LDCU.64 UR6, c[0x0][0x568] ;  /* 0x0000ad00ff0677ac */ /* 0x000e220008000a00 */
[----:B------:R-:W-:Y:S01]  /*0150*/  MOV R70, RZ ;  /* 0x000000ff00467202 */ /* 0x000fe20000000f00 */
[----:B------:R-:W1:Y:S01]  /*0160*/  LDCU UR5, c[0x0][0x570] ;  /* 0x0000ae00ff0577ac */ /* 0x000e620008000800 */
[----:B------:R-:W2:Y:S01]  /*0170*/  LDCU UR8, c[0x0][0x698] ;  /* 0x0000d300ff0877ac */ /* 0x000ea20008000800 */
[----:B------:R-:W-:-:S04]  /*0180*/  UIADD3 UR4, UPT, UPT, UR4, -0x1, URZ ;  /* 0xffffffff04047890 */ /* 0x000fc8000fffe0ff */
[----:B------:R-:W-:Y:S01]  /*0190*/  UISETP.NE.AND UP0, UPT, UR4, URZ, UPT ;  /* 0x000000ff0400728c */ /* 0x000fe2000bf05270 */
[----:B0-----:R-:W-:-:S05]  /*01a0*/  IMAD.HI.U32 R4, R71, UR7, R70 ;  /* 0x0000000747047c27 */ /* 0x001fca000f8e0046 */
[----:B-1----:R-:W-:-:S05]  /*01b0*/  SHF.R.U32.HI R5, RZ, UR5, R4 ;  /* 0x00000005ff057c19 */ /* 0x002fca0008011604 */
[----:B------:R-:W-:-:S04]  /*01c0*/  IMAD.MOV R3, RZ, RZ, -R5 ;  /* 0x000000ffff037224 */ /* 0x000fc800078e0a05 */
[----:B------:R-:W-:-:S04]  /*01d0*/  IMAD R66, R3, UR6, R71 ;  /* 0x0000000603427c24 */ /* 0x000fc8000f8e0247 */
[----:B--2---:R-:W-:Y:S01]  /*01e0*/  IMAD R66, R66, UR8, RZ ;  /* 0x0000000842427c24 */ /* 0x004fe2000f8e02ff */
        /* <DEDUP_REMOVED lines=16> */
[----:B------:R-:W-:Y:S01]  /*02f0*/  HFMA2 R6, -RZ, RZ, 0, 0 ;  /* 0x00000000ff067431 */ /* 0x000fe200000001ff */
        /* <DEDUP_REMOVED lines=249> */
.L_x_181:
[----:B------:R-:W0:Y:S01]  /*1290*/  LDCU UR5, c[0x0][0x394] ;  /* 0x00007280ff0577ac */ /* 0x000e220008000800 */
[----:B------:R-:W-:Y:S01]  /*12a0*/  BSSY.RECONVERGENT B6, `(.L_x_182) ;  /* 0x0000baf000067945 */ /* 0x000fe20003800200 */
[----:B------:R-:W-:Y:S02]  /*12b0*/  CS2R R30, SRZ ;  /* 0x00000000001e7805 */ /* 0x000fe4000001ff00 */
[----:B------:R-:W-:Y:S01]  /*12c0*/  CS2R R28, SRZ ;  /* 0x00000000001c7805 */ /* 0x000fe2000001ff00 */
[----:B------:R-:W1:Y:S01]  /*12d0*/  LDCU UR4, c[0x0][0x398] ;  /* 0x00007300ff0477ac */ /* 0x000e620008000800 */
[----:B------:R-:W-:Y:S02]  /*12e0*/  CS2R R26, SRZ ;  /* 0x00000000001a7805 */ /* 0x000fe4000001ff00 */
[----:B------:R-:W-:Y:S01]  /*12f0*/  CS2R R24, SRZ ;  /* 0x0000000000187805 */ /* 0x000fe2000001ff00 */
[----:B------:R-:W2:Y:S01]  /*1300*/  LDCU.64 UR36, c[0x0][0x358] ;  /* 0x00006b00ff2477ac */ /* 0x000ea20008000a00 */
[----:B0-----:R-:W-:-:S04]  /*1310*/  MOV R68, UR5 ;  /* 0x0000000500447c02 */ /* 0x001fc80008000f00 */
[----:B------:R-:W-:-:S04]  /*1320*/  ISETP.GE.U32.AND P0, PT, R69, R68, PT ;  /* 0x000000444500720c */ /* 0x000fc80003f06070 */
[----:B-1----:R-:W-:-:S13]  /*1330*/  ISETP.GE.U32.OR P0, PT, R71, UR4, P0 ;  /* 0x0000000447007c0c */ /* 0x002fda0008706470 */
[----:B--2---:R-:W-:Y:S05]  /*1340*/  @P0 BRA `(.L_x_183) ;  /* 0x000000b800900947 */ /* 0x004fea0003800000 */
[----:B------:R-:W0:Y:S01]  /*1350*/  LDCU.U8 UR6, c[0x0][0x3c8] ;  /* 0x00007900ff0677ac */ /* 0x000e220008000000 */
[----:B------:R-:W1:Y:S01]  /*1360*/  LDCU.64 UR4, c[0x0][0x760] ;  /* 0x0000ec00ff0477ac */ /* 0x000e620008000a00 */
[----:B0-----:R-:W-:Y:S01]  /*1370*/  UISETP.NE.AND UP0, UPT, UR6, URZ, UPT ;  /* 0x000000ff0600728c */ /* 0x001fe2000bf05270 */
[----:B-1----:R-:W-:-:S04]  /*1380*/  IADD3 R76, P0, PT, R66, UR4, RZ ;  /* 0x00000004424c7c10 */ /* 0x002fc8000ff1e0ff */
[----:B------:R-:W-:Y:S02]  /*1390*/  IADD3.X R77, PT, PT, RZ, UR5, RZ, P0, !PT ;  /* 0x00000005ff4d7c10 */ /* 0x000fe400087fe4ff */
[----:B------:R-:W-:-:S03]  /*13a0*/  MOV R74, R76 ;  /* 0x0000004c004a7202 */ /* 0x000fc60000000f00 */
[----:B------:R-:W-:Y:S01]  /*13b0*/  IMAD.MOV.U32 R75, RZ, RZ, R77 ;  /* 0x000000ffff4b7224 */ /* 0x000fe200078e004d */
[----:B------:R-:W-:Y:S06]  /*13c0*/  BRA.U !UP0, `(.L_x_184) ;  /* 0x0000000508c87547 */ /* 0x000fec000b800000 */
[----:B------:R-:W-:Y:S01]  /*13d0*/  MOV R0, 0x0 ;  /* 0x0000000000007802 */ /* 0x000fe20000000f00 */
[----:B------:R-:W0:Y:S01]  /*13e0*/  LDCU.64 UR6, c[0x4][0x570] ;  /* 0x0100ae00ff0677ac */ /* 0x000e220008000a00 */
[----:B------:R-:W-:Y:S02]  /*13f0*/  HFMA2 R8, -RZ, RZ, 0, 2.8789043426513671875e-05 ;  /* 0x000001e3ff087431 */ /* 0x000fe400000001ff */
[----:B------:R-:W-:Y:S01]  /*1400*/  IMAD.MOV.U32 R12, RZ, RZ, 0x1 ;  /* 0x00000001ff0c7424 */ /* 0x000fe200078e00ff */
[----:B------:R1:W2:Y:S01]  /*1410*/  LDC.64 R14, c[0x4][R0] ;  /* 0x01000000000e7b82 */ /* 0x0002a20000000a00 */
[----:B------:R-:W3:Y:S01]  /*1420*/  LDCU.64 UR8, c[0x4][0x578] ;  /* 0x0100af00ff0877ac */ /* 0x000ee20008000a00 */
[----:B------:R-:W-:Y:S01]  /*1430*/  MOV R13, RZ ;  /* 0x000000ff000d7202 */ /* 0x000fe20000000f00 */
[----:B------:R-:W4:Y:S01]  /*1440*/  LDCU.64 UR10, c[0x4][0x458] ;  /* 0x01008b00ff0a77ac */ /* 0x000f220008000a00 */
[----:B------:R-:W5:Y:S01]  /*1450*/  LDCU UR4, c[0x0][0x394] ;  /* 0x00007280ff0477ac */ /* 0x000f620008000800 */
[----:B0-----:R-:W-:-:S02]  /*1460*/  MOV R4, UR6 ;  /* 0x0000000600047c02 */ /* 0x001fc40008000f00 */
[----:B------:R-:W-:Y:S02]  /*1470*/  MOV R5, UR7 ;  /* 0x0000000700057c02 */ /* 0x000fe40008000f00 */
[----:B---3--:R-:W-:Y:S01]  /*1480*/  MOV R6, UR8 ;  /* 0x0000000800067c02 */ /* 0x008fe20008000f00 */
[----:B------:R-:W-:Y:S01]  /*1490*/  IMAD.U32 R7, RZ, RZ, UR9 ;  /* 0x00000009ff077e24 */ /* 0x000fe2000f8e00ff */
[----:B----4-:R-:W-:Y:S02]  /*14a0*/  MOV R10, UR10 ;  /* 0x0000000a000a7c02 */ /* 0x010fe40008000f00 */
[----:B------:R-:W-:Y:S02]  /*14b0*/  MOV R11, UR11 ;  /* 0x0000000b000b7c02 */ /* 0x000fe40008000f00 */
[----:B-1---5:R-:W-:-:S07]  /*14c0*/  MOV R18, UR4 ;  /* 0x0000000400127c02 */ /* 0x022fce0008000f00 */
[----:B------:R-:W-:-:S07]  /*14d0*/  LEPC R20, `(.L_x_185) ;  /* 0x000000001014794e */ /* 0x000fce0000000000 */
[----:B--2---:R-:W-:Y:S05]  /*14e0*/  CALL.ABS.NOINC R14 ;  /* 0x000000000e007343 */ /* 0x004fea0003c00000 */
.L_x_185:
[----:B------:R-:W0:Y:S01]  /*14f0*/  LDC R11, c[0x0][0x388] ;  /* 0x0000e200ff0b7b82 */ /* 0x000e220000000800 */
[----:B------:R-:W-:Y:S01]  /*1500*/  SHF.R.U32.HI R76, RZ, 0x3, R76 ;  /* 0x00000003ff4c7819 */ /* 0x000fe2000001164c */
[----:B------:R-:W-:Y:S03]  /*1510*/  BSSY.RECONVERGENT B0, `(.L_x_186) ;  /* 0x0000026000007945 */ /* 0x000fe60003800200 */
[----:B------:R-:W-:-:S03]  /*1520*/  LOP3.LUT P0, R76, R76, 0x3, RZ, 0xc0, !PT ;  /* 0x000000034c4c7812 */ /* 0x000fc6000780c0ff */
[----:B------:R-:W1:Y:S01]  /*1530*/  LDC R8, c[0x0][0x38c] ;  /* 0x0000e300ff087b82 */ /* 0x000e620000000800 */
[----:B0-----:R-:W-:Y:S01]  /*1540*/  MOV R3, R11 ;  /* 0x0000000b00037202 */ /* 0x001fe20000000f00 */
[----:B------:R-:W-:Y:S01]  /*1550*/  IMAD.MOV.U32 R7, RZ, RZ, R11 ;  /* 0x000000ffff077224 */ /* 0x000fe200078e000b */
[-C--:B-1----:R-:W-:Y:S02]  /*1560*/  MOV R0, R8.reuse ;  /* 0x0000000800007202 */ /* 0x082fe40000000f00 */
[----:B------:R-:W-:-:S05]  /*1570*/  MOV R6, R8 ;  /* 0x0000000800067202 */ /* 0x000fca0000000f00 */
        /* <DEDUP_REMOVED lines=9> */
[----:B------:R-:W0:Y:S01]  /*1610*/  LDCU UR4, c[0x0][0x3ac] ;  /* 0x00007580ff0477ac */ /* 0x000e220008000800 */
[----:B------:R-:W-:Y:S02]  /*1620*/  ISETP.NE.AND P1, PT, R2, RZ, PT ;  /* 0x000000ff0200720c */ /* 0x000fe40003f25270 */
[----:B------:R-:W-:Y:S02]  /*1630*/  MOV R7, R11 ;  /* 0x0000000b00077202 */ /* 0x000fe40000000f00 */
[----:B------:R-:W-:Y:S02]  /*1640*/  MOV R6, R8 ;  /* 0x0000000800067202 */ /* 0x000fe40000000f00 */
[----:B0-----:R-:W-:-:S13]  /*1650*/  ISETP.NE.AND P0, PT, RZ, UR4, PT ;  /* 0x00000004ff007c0c */ /* 0x001fda000bf05270 */
[----:B------:R-:W-:Y:S05]  /*1660*/  @P0 BRA P1, `(.L_x_189) ;  /* 0x00000000002c0947 */ /* 0x000fea0000800000 */
[----:B------:R-:W0:Y:S01]  /*1670*/  LDCU UR4, c[0x0][0x3b0] ;  /* 0x00007600ff0477ac */ /* 0x000e220008000800 */
[----:B------:R-:W-:Y:S01]  /*1680*/  ISETP.NE.AND P1, PT, R16, RZ, PT ;  /* 0x000000ff1000720c */ /* 0x000fe20003f25270 */
[----:B------:R-:W-:Y:S01]  /*1690*/  IMAD.MOV.U32 R7, RZ, RZ, R11 ;  /* 0x000000ffff077224 */ /* 0x000fe200078e000b */
        /* <DEDUP_REMOVED lines=8> */
.L_x_189:
[----:B------:R-:W-:Y:S05]  /*1720*/  BSYNC.RECONVERGENT B1 ;  /* 0x0000000000017941 */ /* 0x000fea0003800200 */
.L_x_188:
[----:B------:R-:W0:Y:S01]  /*1730*/  LDC R5, c[0x0][0x394] ;  /* 0x0000e500ff057b82 */ /* 0x000e220000000800 */
[----:B------:R-:W-:-:S04]  /*1740*/  IADD3 R74, P0, PT, R74, 0x20, RZ ;  /* 0x000000204a4a7810 */ /* 0x000fc80007f1e0ff */
[----:B------:R-:W-:Y:S02]  /*1750*/  IADD3.X R75, PT, PT, RZ, R75, RZ, P0, !PT ;  /* 0x0000004bff4b7210 */ /* 0x000fe400007fe4ff */
[----:B0-----:R-:W-:-:S07]  /*1760*/  IADD3 R18, PT, PT, R76, -0x4, R5 ;  /* 0xfffffffc4c127810 */ /* 0x001fce0007ffe005 */
.L_x_187:
[----:B------:R-:W-:Y:S05]  /*1770*/  BSYNC.RECONVERGENT B0 ;  /* 0x0000000000007941 */ /* 0x000fea0003800200 */
.L_x_186:
        /* <DEDUP_REMOVED lines=9> */
[----:B------:R-:W-:Y:S02]  /*1810*/  ISETP.NE.AND P1, PT, R10, RZ, PT ;  /* 0x000000ff0a00720c */ /* 0x000fe40003f25270 */
[----:B------:R-:W-:Y:S02]  /*1820*/  MOV R10, R8 ;  /* 0x00000008000a7202 */ /* 0x000fe40000000f00 */
[----:B------:R-:W-:Y:S02]  /*1830*/  LEA R5, R9, 0x3, 0x2 ;  /* 0x0000000309057811 */ /* 0x000fe400078e10ff */
[----:B------:R-:W-:Y:S02]  /*1840*/  ISETP.NE.AND P1, PT, R16, RZ, P1 ;  /* 0x000000ff1000720c */ /* 0x000fe40000f25270 */
[----:B------:R-:W-:Y:S02]  /*1850*/  ISETP.GE.U32.AND P2, PT, R5, R18, PT ;  /* 0x000000120500720c */ /* 0x000fe40003f46070 */
[----:B------:R-:W-:-:S11]  /*1860*/  PLOP3.LUT P0, PT, P0, P1, PT, 0xf8, 0x8f ;  /* 0x00000000008f781c */ /* 0x000fd60000703f70 */
[----:B------:R-:W-:Y:S05]  /*1870*/  @P2 BRA `(.L_x_191) ;  /* 0x0000000000442947 */ /* 0x000fea0003800000 */
[----:B------:R-:W-:Y:S02]  /*1880*/  MOV R10, R8 ;  /* 0x00000008000a7202 */ /* 0x000fe40000000f00 */
[----:B------:R-:W-:-:S07]  /*1890*/  MOV R12, R11 ;  /* 0x0000000b000c7202 */ /* 0x000fce0000000f00 */
.L_x_192:
[C---:B------:R-:W-:Y:S01]  /*18a0*/  IMAD.WIDE.U32 R4, R9.reuse, 0x20, R74 ;  /* 0x0000002009047825 */ /* 0x040fe200078e004a */
[----:B------:R-:W0:Y:S04]  /*18b0*/  LDCU UR4, c[0x0][0x39c] ;  /* 0x00007380ff0477ac */ /* 0x000e280008000800 */
        /* <DEDUP_REMOVED lines=13> */
.L_x_191:
[----:B------:R-:W-:Y:S05]  /*1990*/  BSYNC.RECONVERGENT B0 ;  /* 0x0000000000007941 */ /* 0x000fea0003800200 */
.L_x_190:
        /* <DEDUP_REMOVED lines=10> */
.L_x_194:
[----:B------:R-:W-:Y:S05]  /*1a40*/  BSYNC.RECONVERGENT B0 ;  /* 0x0000000000007941 */ /* 0x000fea0003800200 */
.L_x_193:
[----:B------:R-:W-:Y:S01]  /*1a50*/  FADD.FTZ R12, R12, R7 ;  /* 0x000000070c0c7221 */ /* 0x000fe20000010000 */
[----:B------:R-:W-:Y:S01]  /*1a60*/  FADD.FTZ R5, R10, R6 ;  /* 0x000000060a057221 */ /* 0x000fe20000010000 */
[----:B------:R-:W-:Y:S01]  /*1a70*/  HFMA2 R30, -RZ, RZ, 0, 0 ;  /* 0x00000000ff1e7431 */ /* 0x000fe200000001ff */
[----:B------:R-:W-:Y:S01]  /*1a80*/  CS2R R28, SRZ ;  /* 0x00000000001c7805 */ /* 0x000fe2000001ff00 */
[----:B------:R-:W-:Y:S01]  /*1a90*/  FADD.FTZ R12, R12, R11 ;  /* 0x0000000b0c0c7221 */ /* 0x000fe20000010000 */
[----:B------:R-:W-:Y:S01]  /*1aa0*/  FADD.FTZ R5, R5, R8 ;  /* 0x0000000805057221 */ /* 0x000fe20000010000 */
[----:B------:R-:W-:Y:S02]  /*1ab0*/  CS2R R26, SRZ ;  /* 0x00000000001a7805 */ /* 0x000fe4000001ff00 */
[----:B------:R-:W-:Y:S01]  /*1ac0*/  FADD.FTZ R24, R12, R3 ;  /* 0x000000030c187221 */ /* 0x000fe20000010000 */
[----:B------:R-:W-:Y:S01]  /*1ad0*/  FADD.FTZ R25, R5, R0 ;  /* 0x0000000005197221 */ /* 0x000fe20000010000 */
[----:B------:R-:W-:Y:S06]  /*1ae0*/  BRA `(.L_x_183) ;  /* 0x000000b000a87947 */ /* 0x000fec0003800000 */
.L_x_184:
        /* <DEDUP_REMOVED lines=8> */
[----:B------:R-:W-:Y:S02]  /*1b70*/  CS2R R38, SRZ ;  /* 0x0000000000267805 */ /* 0x000fe4000001ff00 */
[----:B------:R-:W-:Y:S02]  /*1b80*/  CS2R R36, SRZ ;  /* 0x0000000000247805 */ /* 0x000fe4000001ff00 */
[----:B------:R-:W-:Y:S02]  /*1b90*/  CS2R R34, SRZ ;  /* 0x0000000000227805 */ /* 0x000fe4000001ff00 */
[----:B------:R-:W-:Y:S02]  /*1ba0*/  CS2R R32, SRZ ;  /* 0x0000000000207805 */ /* 0x000fe4000001ff00 */
[----:B------:R-:W-:-:S02]  /*1bb0*/  CS2R R30, SRZ ;  /* 0x00000000001e7805 */ /* 0x000fc4000001ff00 */
[----:B------:R-:W-:Y:S01]  /*1bc0*/  CS2R R28, SRZ ;  /* 0x00000000001c7805 */ /* 0x000fe2000001ff00 */
[----:B------:R-:W1:Y:S01]  /*1bd0*/  LDC R5, c[0x0][0x388] ;  /* 0x0000e200ff057b82 */ /* 0x000e620000000800 */
[----:B------:R-:W-:Y:S02]  /*1be0*/  CS2R R42, SRZ ;  /* 0x00000000002a7805 */ /* 0x000fe4000001ff00 */
[----:B------:R-:W-:Y:S02]  /*1bf0*/  CS2R R40, SRZ ;  /* 0x0000000000287805 */ /* 0x000fe4000001ff00 */
[----:B------:R-:W-:Y:S02]  /*1c00*/  CS2R R10, SRZ ;  /* 0x00000000000a7805 */ /* 0x000fe4000001ff00 */
[----:B------:R-:W-:Y:S02]  /*1c10*/  CS2R R8, SRZ ;  /* 0x0000000000087805 */ /* 0x000fe4000001ff00 */
[----:B------:R-:W-:-:S02]  /*1c20*/  CS2R R14, SRZ ;  /* 0x00000000000e7805 */ /* 0x000fc4000001ff00 */
[----:B------:R-:W-:Y:S02]  /*1c30*/  CS2R R12, SRZ ;  /* 0x00000000000c7805 */ /* 0x000fe4000001ff00 */
[----:B------:R-:W-:Y:S01]  /*1c40*/  CS2R R22, SRZ ;  /* 0x0000000000167805 */ /* 0x000fe2000001ff00 */
[----:B------:R-:W2:Y:S01]  /*1c50*/  LDC R4, c[0x0][0x38c] ;  /* 0x0000e300ff047b82 */ /* 0x000ea20000000800 */
[----:B------:R-:W-:Y:S02]  /*1c60*/  CS2R R20, SRZ ;  /* 0x0000000000147805 */ /* 0x000fe4000001ff00 */
[----:B------:R-:W-:Y:S02]  /*1c70*/  CS2R R26, SRZ ;  /* 0x00000000001a7805 */ /* 0x000fe4000001ff00 */
[----:B------:R-:W-:Y:S01]  /*1c80*/  CS2R R24, SRZ ;  /* 0x0000000000187805 */ /* 0x000fe2000001ff00 */
[----:B0-----:R-:W-:-:S05]  /*1c90*/  IMAD R3, R18, 0x3, R69 ;  /* 0x0000000312037824 */ /* 0x001fca00078e0245 */
[----:B------:R-:W-:Y:S02]  /*1ca0*/  ISETP.GE.U32.AND P0, PT, R3, R68, PT ;  /* 0x000000440300720c */ /* 0x000fe40003f06070 */
[-C--:B-1----:R-:W-:Y:S01]  /*1cb0*/  MOV R3, R5.reuse ;  /* 0x0000000500037202 */ /* 0x082fe20000000f00 */
[--C-:B------:R-:W-:Y:S01]  /*1cc0*/  IMAD.MOV.U32 R67, RZ, RZ, R5.reuse ;  /* 0x000000ffff437224 */ /* 0x100fe200078e0005 */
[-C--:B------:R-:W-:Y:S01]  /*1cd0*/  MOV R7, R5.reuse ;  /* 0x0000000500077202 */ /* 0x080fe20000000f00 */
[--C-:B------:R-:W-:Y:S01]  /*1ce0*/  IMAD.MOV.U32 R59, RZ, RZ, R5.reuse ;  /* 0x000000ffff3b7224 */ /* 0x100fe200078e0005 */
[-C--:B------:R-:W-:Y:S01]  /*1cf0*/  MOV R65, R5.reuse ;  /* 0x0000000500417202 */ /* 0x080fe20000000f00 */
[--C-:B------:R-:W-:Y:S01]  /*1d00*/  IMAD.MOV.U32 R51, RZ, RZ, R5.reuse ;  /* 0x000000ffff337224 */ /* 0x100fe200078e0005 */
[-C--:B------:R-:W-:Y:S01]  /*1d10*/  MOV R63, R5.reuse ;  /* 0x00000005003f7202 */ /* 0x080fe20000000f00 */
[----:B------:R-:W-:Y:S01]  /*1d20*/  IMAD.MOV.U32 R19, RZ, RZ, R5 ;  /* 0x000000ffff137224 */ /* 0x000fe200078e0005 */
[-C--:B------:R-:W-:Y:S01]  /*1d30*/  MOV R61, R5.reuse ;  /* 0x00000005003d7202 */ /* 0x080fe20000000f00 */
[--C-:B--2---:R-:W-:Y:S01]  /*1d40*/  IMAD.MOV.U32 R66, RZ, RZ, R4.reuse ;  /* 0x000000ffff427224 */ /* 0x104fe200078e0004 */
[-C--:B------:R-:W-:Y:S01]  /*1d50*/  MOV R57, R5.reuse ;  /* 0x0000000500397202 */ /* 0x080fe20000000f00 */
[--C-:B------:R-:W-:Y:S01]  /*1d60*/  IMAD.MOV.U32 R58, RZ, RZ, R4.reuse ;  /* 0x000000ffff3a7224 */ /* 0x100fe200078e0004 */
[-C--:B------:R-:W-:Y:S01]  /*1d70*/  MOV R55, R5.reuse ;  /* 0x0000000500377202 */ /* 0x080fe20000000f00 */
[----:B------:R-:W-:Y:S01]  /*1d80*/  IMAD.MOV.U32 R50, RZ, RZ, R4 ;  /* 0x000000ffff327224 */ /* 0x000fe200078e0004 */
[----:B------:R-:W-:-:S02]  /*1d90*/  MOV R53, R5 ;  /* 0x0000000500357202 */ /* 0x000fc40000000f00 */
[-C--:B------:R-:W-:Y:S02]  /*1da0*/  MOV R49, R5.reuse ;  /* 0x0000000500317202 */ /* 0x080fe40000000f00 */
[-C--:B------:R-:W-:Y:S02]  /*1db0*/  MOV R47, R5.reuse ;  /* 0x00000005002f7202 */ /* 0x080fe40000000f00 */
[----:B------:R-:W-:Y:S02]  /*1dc0*/  MOV R45, R5 ;  /* 0x00000005002d7202 */ /* 0x000fe40000000f00 */
[-C--:B------:R-:W-:Y:S02]  /*1dd0*/  MOV R0, R4.reuse ;  /* 0x0000000400007202 */ /* 0x080fe40000000f00 */
[-C--:B------:R-:W-:Y:S02]  /*1de0*/  MOV R6, R4.reuse ;  /* 0x0000000400067202 */ /* 0x080fe40000000f00 */
[----:B------:R-:W-:-:S02]  /*1df0*/  MOV R16, R4 ;  /* 0x0000000400107202 */ /* 0x000fc40000000f00 */
[-C--:B------:R-:W-:Y:S02]  /*1e00*/  MOV R64, R4.reuse ;  /* 0x0000000400407202 */ /* 0x080fe40000000f00 */
[-C--:B------:R-:W-:Y:S02]  /*1e10*/  MOV R62, R4.reuse ;  /* 0x00000004003e7202 */ /* 0x080fe40000000f00 */
[-C--:B------:R-:W-:Y:S02]  /*1e20*/  MOV R60, R4.reuse ;  /* 0x00000004003c7202 */ /* 0x080fe40000000f00 */
[-C--:B------:R-:W-:Y:S02]  /*1e30*/  MOV R56, R4.reuse ;  /* 0x0000000400387202 */ /* 0x080fe40000000f00 */
[-C--:B------:R-:W-:Y:S02]  /*1e40*/  MOV R54, R4.reuse ;  /* 0x0000000400367202 */ /* 0x080fe40000000f00 */
[----:B------:R-:W-:-:S02]  /*1e50*/  MOV R52, R4 ;  /* 0x0000000400347202 */ /* 0x000fc40000000f00 */
[-C--:B------:R-:W-:Y:S02]  /*1e60*/  MOV R48, R4.reuse ;  /* 0x0000000400307202 */ /* 0x080fe40000000f00 */
[-C--:B------:R-:W-:Y:S02]  /*1e70*/  MOV R46, R4.reuse ;  /* 0x00000004002e7202 */ /* 0x080fe40000000f00 */
[----:B------:R-:W-:Y:S01]  /*1e80*/  MOV R44, R4 ;  /* 0x00000004002c7202 */ /* 0x000fe20000000f00 */
[----:B------:R-:W-:Y:S06]  /*1e90*/  @P0 BRA `(.L_x_197) ;  /* 0x0000000400440947 */ /* 0x000fec0003800000 */
[----:B------:R-:W-:Y:S01]  /*1ea0*/  BSSY.RECONVERGENT B1, `(.L_x_197) ;  /* 0x0000050000017945 */ /* 0x000fe20003800200 */
        /* <DEDUP_REMOVED lines=8> */
[--C-:B------:R-:W-:Y:S01]  /*1f30*/  IMAD.MOV.U32 R65, RZ, RZ, R5.reuse ;  /* 0x000000ffff417224 */ /* 0x100fe200078e0005 */
        /* <DEDUP_REMOVED lines=18> */
[----:B------:R-:W-:-:S07]  /*2060*/  MOV R19, R5 ;  /* 0x0000000500137202 */ /* 0x000fce0000000f00 */
.L_x_198:
[----:B------:R-:W-:Y:S01]  /*2070*/  SHF.R.U32.HI R21, RZ, 0x2, R69 ;  /* 0x00000002ff157819 */ /* 0x000fe20000011645 */
[----:B------:R-:W-:-:S04]  /*2080*/  IMAD.IADD R69, R69, 0x1, R18 ;  /* 0x0000000145457824 */ /* 0x000fc800078e0212 */
[----:B------:R-:W-:Y:S01]  /*2090*/  IMAD.WIDE.U32 R20, R21, 0x20, R74 ;  /* 0x0000002015147825 */ /* 0x000fe200078e004a */
[----:B------:R-:W-:Y:S02]  /*20a0*/  SHF.R.U32.HI R9, RZ, 0x2, R69 ;  /* 0x00000002ff097819 */ /* 0x000fe40000011645 */
[----:B------:R-:W-:-:S03]  /*20b0*/  IADD3 R69, PT, PT, R69, R18, RZ ;  /* 0x0000001245457210 */ /* 0x000fc60007ffe0ff */
[----:B------:R-:W2:Y:S01]  /*20c0*/  LDG.E.ENL2.256 R20, R24, desc[UR36][R20.64] ;  /* 0xfe0000241418797e */ /* 0x000ea20008121914 */
[----:B------:R-:W-:Y:S01]  /*20d0*/  SHF.R.U32.HI R29, RZ, 0x2, R69 ;  /* 0x00000002ff1d7819 */ /* 0x000fe20000011645 */
[----:B------:R-:W-:Y:S01]  /*20e0*/  IMAD.WIDE.U32 R8, R9, 0x20, R74 ;  /* 0x0000002009087825 */ /* 0x000fe200078e004a */
[----:B------:R-:W-:-:S04]  /*20f0*/  IADD3 R69, PT, PT, R69, R18, RZ ;  /* 0x0000001245457210 */ /* 0x000fc80007ffe0ff */
[----:B------:R-:W-:Y:S01]  /*2100*/  SHF.R.U32.HI R33, RZ, 0x2, R69 ;  /* 0x00000002ff217819 */ /* 0x000fe20000011645 */
[--C-:B------:R-:W-:Y:S01]  /*2110*/  IMAD.WIDE.U32 R28, R29, 0x20, R74.reuse ;  /* 0x000000201d1c7825 */ /* 0x100fe200078e004a */
[----:B------:R-:W3:Y:S03]  /*2120*/  LDG.E.ENL2.256 R8, R12, desc[UR36][R8.64] ;  /* 0xfe000024080c797e */ /* 0x000ee60008121908 */
[----:B------:R-:W-:Y:S02]  /*2130*/  IMAD.WIDE.U32 R32, R33, 0x20, R74 ;  /* 0x0000002021207825 */ /* 0x000fe400078e004a */
[----:B------:R-:W4:Y:S04]  /*2140*/  LDG.E.ENL2.256 R28, R40, desc[UR36][R28.64] ;  /* 0xfe0000241c28797e */ /* 0x000f28000812191c */
[----:B------:R-:W5:Y:S01]  /*2150*/  LDG.E.ENL2.256 R36, R32, desc[UR36][R32.64] ;  /* 0xfe0000242020797e */ /* 0x000f620008121924 */
[----:B------:R-:W-:-:S05]  /*2160*/  IADD3 R69, PT, PT, R69, R18, RZ ;  /* 0x0000001245457210 */ /* 0x000fca0007ffe0ff */
[----:B------:R-:W-:-:S05]  /*2170*/  IMAD R73, R18, 0x3, R69 ;  /* 0x0000000312497824 */ /* 0x000fca00078e0245 */
        /* <DEDUP_REMOVED lines=8> */
[----:B------:R-:W-:Y:S01]  /*2200*/  FADD.FTZ R50, R23, R50 ;  /* 0x0000003217327221 */ /* 0x000fe20000010000 */
[----:B---3--:R-:W-:Y:S01]  /*2210*/  FADD.FTZ R51, R12, R51 ;  /* 0x000000330c337221 */ /* 0x008fe20000010000 */
[----:B------:R-:W-:Y:S01]  /*2220*/  FADD.FTZ R52, R13, R52 ;  /* 0x000000340d347221 */ /* 0x000fe20000010000 */
[----:B------:R-:W-:Y:S01]  /*2230*/  FADD.FTZ R53, R14, R53 ;  /* 0x000000350e357221 */ /* 0x000fe20000010000 */
[----:B------:R-:W-:Y:S01]  /*2240*/  FADD.FTZ R54, R15, R54 ;  /* 0x000000360f367221 */ /* 0x000fe20000010000 */
[----:B------:R-:W-:Y:S01]  /*2250*/  FADD.FTZ R55, R8, R55 ;  /* 0x0000003708377221 */ /* 0x000fe20000010000 */
[----:B------:R-:W-:Y:S01]  /*2260*/  FADD.FTZ R56, R9, R56 ;  /* 0x0000003809387221 */ /* 0x000fe20000010000 */
[----:B------:R-:W-:Y:S01]  /*2270*/  FADD.FTZ R57, R10, R57 ;  /* 0x000000390a397221 */ /* 0x000fe20000010000 */
[----:B------:R-:W-:Y:S01]  /*2280*/  FADD.FTZ R58, R11, R58 ;  /* 0x0000003a0b3a7221 */ /* 0x000fe20000010000 */
[----:B----4-:R-:W-:Y:S01]  /*2290*/  FADD.FTZ R59, R40, R59 ;  /* 0x0000003b283b7221 */ /* 0x010fe20000010000 */
[----:B------:R-:W-:Y:S01]  /*22a0*/  FADD.FTZ R60, R41, R60 ;  /* 0x0000003c293c7221 */ /* 0x000fe20000010000 */
[----:B------:R-:W-:Y:S01]  /*22b0*/  FADD.FTZ R61, R42, R61 ;  /* 0x0000003d2a3d7221 */ /* 0x000fe20000010000 */
[----:B------:R-:W-:Y:S01]  /*22c0*/  FADD.FTZ R62, R43, R62 ;  /* 0x0000003e2b3e7221 */ /* 0x000fe20000010000 */
[----:B------:R-:W-:Y:S01]  /*22d0*/  FADD.FTZ R63, R28, R63 ;  /* 0x0000003f1c3f7221 */ /* 0x000fe20000010000 */
[----:B------:R-:W-:Y:S01]  /*22e0*/  FADD.FTZ R64, R29, R64 ;  /* 0x000000401d407221 */ /* 0x000fe20000010000 */
        /* <DEDUP_REMOVED lines=10> */
[----:B------:R-:W-:Y:S06]  /*2390*/  @!P0 BRA `(.L_x_198) ;  /* 0xfffffffc00348947 */ /* 0x000fec000383ffff */
[----:B------:R-:W-:Y:S05]  /*23a0*/  BSYNC.RECONVERGENT B1 ;  /* 0x0000000000017941 */ /* 0x000fea0003800200 */
.L_x_197:
[----:B------:R-:W-:Y:S05]  /*23b0*/  BSYNC.RECONVERGENT B0 ;  /* 0x0000000000007941 */ /* 0x000fea0003800200 */
.L_x_196:
[----:B------:R-:W-:Y:S01]  /*23c0*/  ISETP.GE.U32.AND P0, PT, R69, R68, PT ;  /* 0x000000444500720c */ /* 0x000fe20003f06070 */
[----:B------:R-:W-:-:S12]  /*23d0*/  BSSY.RECONVERGENT B0, `(.L_x_199) ;  /* 0x0000016000007945 */ /* 0x000fd80003800200 */
[----:B------:R-:W-:Y:S05]  /*23e0*/  @P0 BRA `(.L_x_200) ;  /* 0x0000000000500947 */ /* 0x000fea0003800000 */
[----:B------:R-:W-:-:S05]  /*23f0*/  SHF.R.U32.HI R21, RZ, 0x2, R69 ;  /* 0x00000002ff157819 */ /* 0x000fca0000011645 */
[----:B------:R-:W-:-:S06]  /*2400*/  IMAD.WIDE.U32 R20, R21, 0x20, R74 ;  /* 0x0000002015147825 */ /* 0x000fcc00078e004a */
[----:B------:R-:W5:Y:S01]  /*2410*/  LDG.E.ENL2.256 R20, R24, desc[UR36][R20.64] ;  /* 0xfe0000241418797e */ /* 0x000f620008121914 */
[----:B------:R-:W-:-:S05]  /*2420*/  IMAD.IADD R73, R69, 0x1, R18 ;  /* 0x0000000145497824 */ /* 0x000fca00078e0212 */
[----:B------:R-:W-:-:S13]  /*2430*/  ISETP.GE.U32.AND P1, PT, R73, R68, PT ;  /* 0x000000444900720c */ /* 0x000fda0003f26070 */
[----:B------:R-:W-:Y:S05]  /*2440*/  @P1 BRA `(.L_x_200) ;  /* 0x0000000000381947 */ /* 0x000fea0003800000 */
[----:B------:R-:W-:-:S05]  /*2450*/  SHF.R.U32.HI R9, RZ, 0x2, R73 ;  /* 0x00000002ff097819 */ /* 0x000fca0000011649 */
[----:B------:R-:W-:-:S06]  /*2460*/  IMAD.WIDE.U32 R8, R9, 0x20, R74 ;  /* 0x0000002009087825 */ /* 0x000fcc00078e004a */
[----:B------:R-:W5:Y:S01]  /*2470*/  LDG.E.ENL2.256 R8, R12, desc[UR36][R8.64] ;  /* 0xfe000024080c797e */ /* 0x000f620008121908 */
[----:B------:R-:W-:-:S04]  /*2480*/  IADD3 R73, PT, PT, R73, R18, RZ ;  /* 0x0000001249497210 */ /* 0x000fc80007ffe0ff */
        /* <DEDUP_REMOVED lines=8> */
[----:B------:R-:W5:Y:S04]  /*2510*/  LDG.E.ENL2.256 R28, R40, desc[UR36][R28.64] ;  /* 0xfe0000241c28797e */ /* 0x000f68000812191c */
[----:B------:R0:W5:Y:S02]  /*2520*/  @!P1 LDG.E.ENL2.256 R36, R32, desc[UR36][R74.64] ;  /* 0xfe0000244a20997e */ /* 0x0001640008121924 */
.L_x_200:
[----:B------:R-:W-:Y:S05]  /*2530*/  BSYNC.RECONVERGENT B0 ;  /* 0x0000000000007941 */ /* 0x000fea0003800200 */
.L_x_199:
[----:B------:R-:W-:Y:S04]  /*2540*/  BSSY.RECONVERGENT B0, `(.L_x_201) ;  /* 0x000002a000007945 */ /* 0x000fe80003800200 */
[----:B------:R-:W-:Y:S05]  /*2550*/  @P0 BRA `(.L_x_202) ;  /* 0x0000000000a00947 */ /* 0x000fea0003800000 */
[----:B------:R-:W-:Y:S01]  /*2560*/  IADD3 R69, PT, PT, R69, R18, RZ ;  /* 0x0000001245457210 */ /* 0x000fe20007ffe0ff */
[----:B-----5:R-:W-:Y:S01]  /*2570*/  FADD.FTZ R19, R19, R24 ;  /* 0x0000001813137221 */ /* 0x020fe20000010000 */
[----:B------:R-:W-:Y:S01]  /*2580*/  FADD.FTZ R44, R44, R25 ;  /* 0x000000192c2c7221 */ /* 0x000fe20000010000 */
[----:B------:R-:W-:Y:S01]  /*2590*/  FADD.FTZ R45, R45, R26 ;  /* 0x0000001a2d2d7221 */ /* 0x000fe20000010000 */
[----:B------:R-:W-:Y:S01]  /*25a0*/  ISETP.GE.U32.AND P0, PT, R69, R68, PT ;  /* 0x000000444500720c */ /* 0x000fe20003f06070 */
[----:B------:R-:W-:Y:S01]  /*25b0*/  FADD.FTZ R46, R46, R27 ;  /* 0x0000001b2e2e7221 */ /* 0x000fe20000010000 */
[----:B------:R-:W-:Y:S01]  /*25c0*/  FADD.FTZ R47, R47, R20 ;  /* 0x000000142f2f7221 */ /* 0x000fe20000010000 */
[----:B------:R-:W-:Y:S01]  /*25d0*/  FADD.FTZ R48, R48, R21 ;  /* 0x0000001530307221 */ /* 0x000fe20000010000 */
[----:B------:R-:W-:Y:S01]  /*25e0*/  FADD.FTZ R49, R49, R22 ;  /* 0x0000001631317221 */ /* 0x000fe20000010000 */
[----:B------:R-:W-:-:S08]  /*25f0*/  FADD.FTZ R50, R50, R23 ;  /* 0x0000001732327221 */ /* 0x000fd00000010000 */
[----:B------:R-:W-:Y:S05]  /*2600*/  @P0 BRA `(.L_x_202) ;  /* 0x0000000000740947 */ /* 0x000fea0003800000 */
[----:B------:R-:W-:Y:S02]  /*2610*/  IMAD.IADD R21, R69, 0x1, R18 ;  /* 0x0000000145157824 */ /* 0x000fe400078e0212 */
[----:B------:R-:W-:Y:S01]  /*2620*/  FADD.FTZ R51, R51, R12 ;  /* 0x0000000c33337221 */ /* 0x000fe20000010000 */
[----:B------:R-:W-:Y:S01]  /*2630*/  FADD.FTZ R52, R52, R13 ;  /* 0x0000000d34347221 */ /* 0x000fe20000010000 */
[----:B------:R-:W-:Y:S01]  /*2640*/  FADD.FTZ R53, R53, R14 ;  /* 0x0000000e35357221 */ /* 0x000fe20000010000 */
[----:B------:R-:W-:Y:S01]  /*2650*/  FADD.FTZ R54, R54, R15 ;  /* 0x0000000f36367221 */ /* 0x000fe20000010000 */
[----:B------:R-:W-:Y:S01]  /*2660*/  ISETP.GE.U32.AND P0, PT, R21, R68, PT ;  /* 0x000000441500720c */ /* 0x000fe20003f06070 */
[----:B------:R-:W-:Y:S01]  /*2670*/  FADD.FTZ R55, R55, R8 ;  /* 0x0000000837377221 */ /* 0x000fe20000010000 */
[----:B------:R-:W-:Y:S01]  /*2680*/  FADD.FTZ R56, R56, R9 ;  /* 0x0000000938387221 */ /* 0x000fe20000010000 */
[----:B------:R-:W-:Y:S01]  /*2690*/  FADD.FTZ R57, R57, R10 ;  /* 0x0000000a39397221 */ /* 0x000fe20000010000 */
[----:B------:R-:W-:-:S09]  /*26a0*/  FADD.FTZ R58, R58, R11 ;  /* 0x0000000b3a3a7221 */ /* 0x000fd20000010000 */
[----:B------:R-:W-:Y:S05]  /*26b0*/  @P0 BRA `(.L_x_202) ;  /* 0x0000000000480947 */ /* 0x000fea0003800000 */
[----:B------:R-:W-:Y:S01]  /*26c0*/  IADD3 R9, PT, PT, R21, R18, RZ ;  /* 0x0000001215097210 */ /* 0x000fe20007ffe0ff */
[----:B------:R-:W-:Y:S01]  /*26d0*/  FADD.FTZ R59, R59, R40 ;  /* 0x000000283b3b7221 */ /* 0x000fe20000010000 */
        /* <DEDUP_REMOVED lines=8> */
[----:B------:R-:W-:Y:S01]  /*2760*/  @!P0 FADD.FTZ R67, R67, R32 ;  /* 0x0000002043438221 */ /* 0x000fe20000010000 */
[----:B------:R-:W-:Y:S01]  /*2770*/  @!P0 FADD.FTZ R16, R16, R33 ;  /* 0x0000002110108221 */ /* 0x000fe20000010000 */
[----:B------:R-:W-:Y:S01]  /*2780*/  @!P0 FADD.FTZ R7, R7, R34 ;  /* 0x0000002207078221 */ /* 0x000fe20000010000 */
[----:B------:R-:W-:Y:S01]  /*2790*/  @!P0 FADD.FTZ R6, R6, R35 ;  /* 0x0000002306068221 */ /* 0x000fe20000010000 */
[----:B------:R-:W-:Y:S01]  /*27a0*/  @!P0 FADD.FTZ R5, R5, R36 ;  /* 0x0000002405058221 */ /* 0x000fe20000010000 */
[----:B------:R-:W-:Y:S01]  /*27b0*/  @!P0 FADD.FTZ R4, R4, R37 ;  /* 0x0000002504048221 */ /* 0x000fe20000010000 */
[----:B------:R-:W-:Y:S01]  /*27c0*/  @!P0 FADD.FTZ R3, R3, R38 ;  /* 0x0000002603038221 */ /* 0x000fe20000010000 */
[----:B------:R-:W-:-:S07]  /*27d0*/  @!P0 FADD.FTZ R0, R0, R39 ;  /* 0x0000002700008221 */ /* 0x000fce0000010000 */
.L_x_202:
[----:B------:R-:W-:Y:S05]  /*27e0*/  BSYNC.RECONVERGENT B0 ;  /* 0x0000000000007941 */ /* 0x000fea0003800200 */
.L_x_201:
        /* <DEDUP_REMOVED lines=25> */
.L_x_195:
        /* <DEDUP_REMOVED lines=43> */
[----:B------:R-:W-:Y:S02]  /*2c30*/  MOV R45, R7 ;  /* 0x00000007002d7202 */ /* 0x000fe40000000f00 */
[-C--:B------:R-:W-:Y:S02]  /*2c40*/  MOV R4, R0.reuse ;  /* 0x0000000000047202 */ /* 0x080fe40000000f00 */
        /* <DEDUP_REMOVED lines=9> */
[----:B------:R-:W-:Y:S01]  /*2ce0*/  MOV R46, R0 ;  /* 0x00000000002e7202 */ /* 0x000fe20000000f00 */
[----:B------:R-:W-:Y:S06]  /*2cf0*/  @P0 BRA `(.L_x_205) ;  /* 0x0000000400540947 */ /* 0x000fec0003800000 */
[----:B------:R-:W-:Y:S01]  /*2d00*/  BSSY.RECONVERGENT B1, `(.L_x_205) ;  /* 0x0000054000017945 */ /* 0x000fe20003800200 */
        /* <DEDUP_REMOVED lines=27> */
[----:B------:R-:W-:-:S07]  /*2ec0*/  MOV R45, R7 ;  /* 0x00000007002d7202 */ /* 0x000fce0000000f00 */
.L_x_206:
[----:B------:R-:W-:Y:S01]  /*2ed0*/  IMAD R8, R18, R72, RZ ;  /* 0x0000004812087224 */ /* 0x000fe200078e02ff */
[----:B------:R-:W-:-:S04]  /*2ee0*/  IADD3 R72, PT, PT, R72, R19, RZ ;  /* 0x0000001348487210 */ /* 0x000fc80007ffe0ff */
[----:B------:R-:W-:Y:S01]  /*2ef0*/  SHF.R.U32.HI R21, RZ, 0x2, R8 ;  /* 0x00000002ff157819 */ /* 0x000fe20000011608 */
[----:B------:R-:W-:Y:S02]  /*2f00*/  IMAD R8, R18, R72, RZ ;  /* 0x0000004812087224 */ /* 0x000fe400078e02ff */
[----:B------:R-:W-:Y:S02]  /*2f10*/  IMAD.IADD R72, R72, 0x1, R19 ;  /* 0x0000000148487824 */ /* 0x000fe400078e0213 */
[----:B------:R-:W-:Y:S01]  /*2f20*/  IMAD.WIDE.U32 R20, R21, 0x20, R74 ;  /* 0x0000002015147825 */ /* 0x000fe200078e004a */
[----:B------:R-:W-:-:S03]  /*2f30*/  SHF.R.U32.HI R9, RZ, 0x2, R8 ;  /* 0x00000002ff097819 */ /* 0x000fc60000011608 */
[----:B------:R-:W-:Y:S01]  /*2f40*/  IMAD R10, R18, R72, RZ ;  /* 0x00000048120a7224 */ /* 0x000fe200078e02ff */
[----:B------:R-:W-:Y:S01]  /*2f50*/  IADD3 R72, PT, PT, R72, R19, RZ ;  /* 0x0000001348487210 */ /* 0x000fe20007ffe0ff */
[----:B------:R-:W2:Y:S01]  /*2f60*/  LDG.E.ENL2.256 R20, R24, desc[UR36][R20.64] ;  /* 0xfe0000241418797e */ /* 0x000ea20008121914 */
[----:B------:R-:W-:Y:S02]  /*2f70*/  IMAD.WIDE.U32 R8, R9, 0x20, R74 ;  /* 0x0000002009087825 */ /* 0x000fe400078e004a */
[----:B------:R-:W-:Y:S02]  /*2f80*/  SHF.R.U32.HI R29, RZ, 0x2, R10 ;  /* 0x00000002ff1d7819 */ /* 0x000fe4000001160a */
[----:B------:R-:W-:Y:S02]  /*2f90*/  IMAD R30, R18, R72, RZ ;  /* 0x00000048121e7224 */ /* 0x000fe400078e02ff */
[----:B------:R-:W3:Y:S01]  /*2fa0*/  LDG.E.ENL2.256 R8, R12, desc[UR36][R8.64] ;  /* 0xfe000024080c797e */ /* 0x000ee20008121908 */
[----:B------:R-:W-:-:S02]  /*2fb0*/  IMAD.WIDE.U32 R28, R29, 0x20, R74 ;  /* 0x000000201d1c7825 */ /* 0x000fc400078e004a */
[----:B------:R-:W-:-:S04]  /*2fc0*/  SHF.R.U32.HI R33, RZ, 0x2, R30 ;  /* 0x00000002ff217819 */ /* 0x000fc8000001161e */
[----:B------:R-:W4:Y:S01]  /*2fd0*/  LDG.E.ENL2.256 R28, R40, desc[UR36][R28.64] ;  /* 0xfe0000241c28797e */ /* 0x000f22000812191c */
[----:B------:R-:W-:-:S06]  /*2fe0*/  IMAD.WIDE.U32 R32, R33, 0x20, R74 ;  /* 0x0000002021207825 */ /* 0x000fcc00078e004a */
        /* <DEDUP_REMOVED lines=38> */
.L_x_205:
[----:B------:R-:W-:Y:S05]  /*3250*/  BSYNC.RECONVERGENT B0 ;  /* 0x0000000000007941 */ /* 0x000fea0003800200 */
.L_x_204:
[----:B------:R-:W-:Y:S01]  /*3260*/  ISETP.GE.U32.AND P0, PT, R72, R68, PT ;  /* 0x000000444800720c */ /* 0x000fe20003f06070 */
[----:B------:R-:W-:-:S12]  /*3270*/  BSSY.RECONVERGENT B0, `(.L_x_207) ;  /* 0x000001a000007945 */ /* 0x000fd80003800200 */
[----:B------:R-:W-:Y:S05]  /*3280*/  @P0 BRA `(.L_x_208) ;  /* 0x0000000000600947 */ /* 0x000fea0003800000 */
[----:B------:R-:W-:-:S05]  /*3290*/  IMAD R20, R18, R72, RZ ;  /* 0x0000004812147224 */ /* 0x000fca00078e02ff */
[----:B------:R-:W-:-:S05]  /*32a0*/  SHF.R.U32.HI R21, RZ, 0x2, R20 ;  /* 0x00000002ff157819 */ /* 0x000fca0000011614 */
[----:B------:R-:W-:-:S06]  /*32b0*/  IMAD.WIDE.U32 R20, R21, 0x20, R74 ;  /* 0x0000002015147825 */ /* 0x000fcc00078e004a */
[----:B------:R-:W5:Y:S01]  /*32c0*/  LDG.E.ENL2.256 R20, R24, desc[UR36][R20.64] ;  /* 0xfe0000241418797e */ /* 0x000f620008121914 */
[----:B------:R-:W-:-:S04]  /*32d0*/  IADD3 R73, PT, PT, R72, R19, RZ ;  /* 0x0000001348497210 */ /* 0x000fc80007ffe0ff */
[----:B------:R-:W-:-:S13]  /*32e0*/  ISETP.GE.U32.AND P1, PT, R73, R68, PT ;  /* 0x000000444900720c */ /* 0x000fda0003f26070 */
        /* <DEDUP_REMOVED lines=8> */
[----:B------:R-:W-:Y:S02]  /*3370*/  IMAD.IADD R29, R73, 0x1, R19 ;  /* 0x00000001491d7824 */ /* 0x000fe400078e0213 */
[----:B------:R-:W-:-:S03]  /*3380*/  IMAD R28, R18, R73, RZ ;  /* 0x00000049121c7224 */ /* 0x000fc600078e02ff */
[----:B------:R-:W-:-:S13]  /*3390*/  ISETP.GE.U32.AND P1, PT, R29, R68, PT ;  /* 0x000000441d00720c */ /* 0x000fda0003f26070 */
[----:B------:R-:W-:Y:S01]  /*33a0*/  @!P1 IMAD R18, R18, R29, RZ ;  /* 0x0000001d12129224 */ /* 0x000fe200078e02ff */
[----:B------:R-:W-:-:S04]  /*33b0*/  SHF.R.U32.HI R29, RZ, 0x2, R28 ;  /* 0x00000002ff1d7819 */ /* 0x000fc8000001161c */
[----:B------:R-:W-:Y:S01]  /*33c0*/  @!P1 SHF.R.U32.HI R31, RZ, 0x2, R18 ;  /* 0x00000002ff1f9819 */ /* 0x000fe20000011612 */
[----:B------:R-:W-:-:S04]  /*33d0*/  IMAD.WIDE.U32 R28, R29, 0x20, R74 ;  /* 0x000000201d1c7825 */ /* 0x000fc800078e004a */
[----:B------:R-:W-:Y:S02]  /*33e0*/  @!P1 IMAD.WIDE.U32 R74, R31, 0x20, R74 ;  /* 0x000000201f4a9825 */ /* 0x000fe400078e004a */
[----:B------:R-:W5:Y:S04]  /*33f0*/  LDG.E.ENL2.256 R28, R40, desc[UR36][R28.64] ;  /* 0xfe0000241c28797e */ /* 0x000f68000812191c */
[----:B------:R0:W5:Y:S02]  /*3400*/  @!P1 LDG.E.ENL2.256 R36, R32, desc[UR36][R74.64] ;  /* 0xfe0000244a20997e */ /* 0x0001640008121924 */
.L_x_208:
[----:B------:R-:W-:Y:S05]  /*3410*/  BSYNC.RECONVERGENT B0 ;  /* 0x0000000000007941 */ /* 0x000fea0003800200 */
.L_x_207:
        /* <DEDUP_REMOVED lines=42> */
.L_x_210:
[----:B------:R-:W-:Y:S05]  /*36c0*/  BSYNC.RECONVERGENT B0 ;  /* 0x0000000000007941 */ /* 0x000fea0003800200 */
.L_x_209:
        /* <DEDUP_REMOVED lines=25> */
.L_x_203:
[----:B------:R-:W0:Y:S01]  /*3860*/  LDCU UR4, c[0x0][0x39c] ;  /* 0x00007380ff0477ac */ /* 0x000e220008000800 */
        /* <DEDUP_REMOVED lines=11> */
[----:B------:R-:W-:Y:S02]  /*3920*/  CS2R R22, SRZ ;  /* 0x0000000000167805 */ /* 0x000fe4000001ff00 */
[----:B------:R-:W-:Y:S02]  /*3930*/  CS2R R20, SRZ ;  /* 0x0000000000147805 */ /* 0x000fe4000001ff00 */
[----:B------:R-:W-:-:S02]  /*3940*/  CS2R R26, SRZ ;  /* 0x00000000001a7805 */ /* 0x000fc4000001ff00 */
[----:B------:R-:W-:Y:S02]  /*3950*/  CS2R R24, SRZ ;  /* 0x0000000000187805 */ /* 0x000fe4000001ff00 */
[----:B------:R-:W-:Y:S02]  /*3960*/  CS2R R30, SRZ ;  /* 0x00000000001e7805 */ /* 0x000fe4000001ff00 */
[----:B------:R-:W-:Y:S02]  /*3970*/  CS2R R28, SRZ ;  /* 0x00000000001c7805 */ /* 0x000fe4000001ff00 */
[----:B0-----:R-:W-:Y:S02]  /*3980*/  MOV R72, UR4 ;  /* 0x0000000400487c02 */ /* 0x001fe40008000f00 */
[----:B------:R-:W-:Y:S02]  /*3990*/  CS2R R34, SRZ ;  /* 0x0000000000227805 */ /* 0x000fe4000001ff00 */
[----:B------:R-:W-:Y:S01]  /*39a0*/  CS2R R32, SRZ ;  /* 0x0000000000207805 */ /* 0x000fe2000001ff00 */
[----:B------:R-:W-:-:S02]  /*39b0*/  IMAD R3, R72, 0x3, R69 ;  /* 0x0000000348037824 */ /* 0x000fc400078e0245 */
[--C-:B-1----:R-:W-:Y:S01]  /*39c0*/  IMAD.MOV.U32 R67, RZ, RZ, R5.reuse ;  /* 0x000000ffff437224 */ /* 0x102fe200078e0005 */
[-C--:B------:R-:W-:Y:S01]  /*39d0*/  MOV R65, R5.reuse ;  /* 0x0000000500417202 */ /* 0x080fe20000000f00 */
[--C-:B------:R-:W-:Y:S01]  /*39e0*/  IMAD.MOV.U32 R57, RZ, RZ, R5.reuse ;  /* 0x000000ffff397224 */ /* 0x100fe200078e0005 */
[----:B------:R-:W-:Y:S01]  /*39f0*/  ISETP.GE.U32.AND P0, PT, R3, R68, PT ;  /* 0x000000440300720c */ /* 0x000fe20003f06070 */
[----:B------:R-:W-:Y:S01]  /*3a00*/  IMAD.MOV.U32 R13, RZ, RZ, R5 ;  /* 0x000000ffff0d7224 */ /* 0x000fe200078e0005 */
[-C--:B------:R-:W-:Y:S02]  /*3a10*/  MOV R63, R5.reuse ;  /* 0x00000005003f7202 */ /* 0x080fe40000000f00 */
        /* <DEDUP_REMOVED lines=24> */
[----:B------:R-:W-:Y:S01]  /*3ba0*/  MOV R10, R0 ;  /* 0x00000000000a7202 */ /* 0x000fe20000000f00 */
[----:B------:R-:W-:Y:S06]  /*3bb0*/  @P0 BRA `(.L_x_212) ;  /* 0x0000004400880947 */ /* 0x000fec0003800000 */
[----:B------:R-:W-:Y:S01]  /*3bc0*/  VIADD R3, R73, 0xffffffff ;  /* 0xffffffff49037836 */ /* 0x000fe20000000000 */
[-C--:B------:R-:W-:Y:S01]  /*3bd0*/  MOV R62, R0.reuse ;  /* 0x00000000003e7202 */ /* 0x080fe20000000f00 */
[--C-:B------:R-:W-:Y:S01]  /*3be0*/  IMAD.MOV.U32 R64, RZ, RZ, R0.reuse ;  /* 0x000000ffff407224 */ /* 0x100fe200078e0000 */
[-C--:B------:R-:W-:Y:S01]  /*3bf0*/  MOV R60, R0.reuse ;  /* 0x00000000003c7202 */ /* 0x080fe20000000f00 */
[--C-:B------:R-:W-:Y:S01]  /*3c00*/  IMAD.MOV.U32 R54, RZ, RZ, R0.reuse ;  /* 0x000000ffff367224 */ /* 0x100fe200078e0000 */
[----:B------:R-:W-:Y:S01]  /*3c10*/  VIMNMX.U32 R74, PT, PT, R3, 0x18, PT ;  /* 0x00000018034a7848 */ /* 0x000fe20003fe0000 */
        /* <DEDUP_REMOVED lines=26> */
[----:B------:R-:W-:-:S07]  /*3dc0*/  IADD3 R74, PT, PT, R74, 0x1, RZ ;  /* 0x000000014a4a7810 */ /* 0x000fce0007ffe0ff */
.L_x_219:
[----:B------:R-:W-:Y:S01]  /*3dd0*/  ISETP.NE.AND P0, PT, R73, RZ, PT ;  /* 0x000000ff4900720c */ /* 0x000fe20003f05270 */
[----:B------:R-:W0:-:S12]  /*3de0*/  LDCU UR4, c[0x0][0x39c] ;  /* 0x00007380ff0477ac */ /* 0x000e180008000800 */
[----:B------:R-:W-:Y:S05]  /*3df0*/  @P0 BRA `(.L_x_213) ;  /* 0x0000000000680947 */ /* 0x000fea0003800000 */
[----:B------:R-:W2:Y:S02]  /*3e00*/  LDG.E.ENL2.256 R36, R40, desc[UR36][R76.64] ;  /* 0xfe0000244c28797e */ /* 0x000ea40008121924 */
[----:B--2---:R-:W-:Y:S01]  /*3e10*/  MOV R47, R39 ;  /* 0x00000027002f7202 */ /* 0x004fe20000000f00 */
[----:B------:R-:W-:Y:S01]  /*3e20*/  IMAD.MOV.U32 R44, RZ, RZ, R36 ;  /* 0x000000ffff2c7224 */ /* 0x000fe200078e0024 */
[----:B------:R-:W-:Y:S01]  /*3e30*/  MOV R46, R38 ;  /* 0x00000026002e7202 */ /* 0x000fe20000000f00 */
[----:B------:R-:W-:Y:S01]  /*3e40*/  IMAD.MOV.U32 R23, RZ, RZ, R39 ;  /* 0x000000ffff177224 */ /* 0x000fe200078e0027 */
[----:B------:R-:W-:Y:S01]  /*3e50*/  MOV R45, R37 ;  /* 0x00000025002d7202 */ /* 0x000fe20000000f00 */
[----:B------:R-:W-:Y:S01]  /*3e60*/  IMAD.MOV.U32 R26, RZ, RZ, R42 ;  /* 0x000000ffff1a7224 */ /* 0x000fe200078e002a */
[----:B------:R-:W-:Y:S01]  /*3e70*/  MOV R51, R43 ;  /* 0x0000002b00337202 */ /* 0x000fe20000000f00 */
[----:B------:R-:W-:Y:S01]  /*3e80*/  IMAD.MOV.U32 R29, RZ, RZ, R37 ;  /* 0x000000ffff1d7224 */ /* 0x000fe200078e0025 */
[----:B------:R-:W-:Y:S01]  /*3e90*/  MOV R50, R42 ;  /* 0x0000002a00327202 */ /* 0x000fe20000000f00 */
[----:B------:R-:W-:Y:S01]  /*3ea0*/  IMAD.MOV.U32 R32, RZ, RZ, R40 ;  /* 0x000000ffff207224 */ /* 0x000fe200078e0028 */
[----:B------:R-:W-:-:S02]  /*3eb0*/  MOV R49, R41 ;  /* 0x0000002900317202 */ /* 0x000fc40000000f00 */
[----:B------:R-:W-:Y:S02]  /*3ec0*/  MOV R48, R40 ;  /* 0x0000002800307202 */ /* 0x000fe40000000f00 */
[----:B------:R-:W-:Y:S02]  /*3ed0*/  MOV R22, R38 ;  /* 0x0000002600167202 */ /* 0x000fe40000000f00 */
[----:B------:R-:W-:Y:S02]  /*3ee0*/  MOV R21, R37 ;  /* 0x0000002500157202 */ /* 0x000fe40000000f00 */
[----:B------:R-:W-:Y:S02]  /*3ef0*/  MOV R20, R36 ;  /* 0x0000002400147202 */ /* 0x000fe40000000f00 */
[----:B------:R-:W-:Y:S02]  /*3f00*/  MOV R27, R43 ;  /* 0x0000002b001b7202 */ /* 0x000fe40000000f00 */
[----:B------:R-:W-:-:S02]  /*3f10*/  MOV R25, R41 ;  /* 0x0000002900197202 */ /* 0x000fc40000000f00 */
[----:B------:R-:W-:Y:S02]  /*3f20*/  MOV R24, R40 ;  /* 0x0000002800187202 */ /* 0x000fe40000000f00 */
[----:B------:R-:W-:Y:S02]  /*3f30*/  MOV R31, R39 ;  /* 0x00000027001f7202 */ /* 0x000fe40000000f00 */
[----:B------:R-:W-:Y:S02]  /*3f40*/  MOV R30, R38 ;  /* 0x00000026001e7202 */ /* 0x000fe40000000f00 */
[----:B------:R-:W-:Y:S02]  /*3f50*/  MOV R28, R36 ;  /* 0x00000024001c7202 */ /* 0x000fe40000000f00 */
[----:B------:R-:W-:Y:S02]  /*3f60*/  MOV R35, R43 ;  /* 0x0000002b00237202 */ /* 0x000fe40000000f00 */
[----:B------:R-:W-:-:S02]  /*3f70*/  MOV R34, R42 ;  /* 0x0000002a00227202 */ /* 0x000fc40000000f00 */
[----:B------:R-:W-:Y:S01]  /*3f80*/  MOV R33, R41 ;  /* 0x0000002900217202 */ /* 0x000fe20000000f00 */
[----:B------:R-:W-:Y:S06]  /*3f90*/  BRA `(.L_x_214) ;  /* 0x0000003c00f47947 */ /* 0x000fec0003800000 */
.L_x_213:
        /* <DEDUP_REMOVED lines=294> */
.L_x_215:
[----:B------:R-:W-:-:S04]  /*5200*/  LOP3.LUT R29, R24, 0xffffffe0, RZ, 0xc0, !PT ;  /* 0xffffffe0181d7812 */ /* 0x000fc800078ec0ff */
[----:B------:R-:W-:-:S04]  /*5210*/  IADD3 R28, P0, PT, R29, R76, RZ ;  /* 0x0000004c1d1c7210 */ /* 0x000fc80007f1e0ff */
[----:B------:R-:W-:-:S06]  /*5220*/  IADD3.X R29, PT, PT, RZ, R77, RZ, P0, !PT ;  /* 0x0000004dff1d7210 */ /* 0x000fcc00007fe4ff */
[----:B------:R-:W5:Y:S01]  /*5230*/  LDG.E.ENL2.256 R28, R32, desc[UR36][R28.64] ;  /* 0xfe0000241c20797e */ /* 0x000f62000812191c */
[----:B------:R-:W-:Y:S01]  /*5240*/  MOV R38, RZ ;  /* 0x000000ff00267202 */ /* 0x000fe20000000f00 */
[----:B0-----:R-:W-:-:S04]  /*5250*/  VIADD R39, R69, UR4 ;  /* 0x0000000445277c36 */ /* 0x001fc80008000000 */
        /* <DEDUP_REMOVED lines=235> */
.L_x_216:
[----:B------:R-:W-:-:S04]  /*6110*/  LOP3.LUT R21, R24, 0xffffffe0, RZ, 0xc0, !PT ;  /* 0xffffffe018157812 */ /* 0x000fc800078ec0ff */
[----:B------:R-:W-:-:S04]  /*6120*/  IADD3 R20, P0, PT, R21, R76, RZ ;  /* 0x0000004c15147210 */ /* 0x000fc80007f1e0ff */
[----:B------:R-:W-:-:S06]  /*6130*/  IADD3.X R21, PT, PT, RZ, R77, RZ, P0, !PT ;  /* 0x0000004dff157210 */ /* 0x000fcc00007fe4ff */
[----:B------:R-:W5:Y:S01]  /*6140*/  LDG.E.ENL2.256 R20, R24, desc[UR36][R20.64] ;  /* 0xfe0000241418797e */ /* 0x000f620008121914 */
        /* <DEDUP_REMOVED lines=237> */
.L_x_217:
        /* <DEDUP_REMOVED lines=241> */
.L_x_218:
[----:B------:R-:W-:-:S04]  /*7f30*/  LOP3.LUT R37, R40, 0xffffffe0, RZ, 0xc0, !PT ;  /* 0xffffffe028257812 */ /* 0x000fc800078ec0ff */
[----:B------:R-:W-:-:S04]  /*7f40*/  IADD3 R36, P0, PT, R37, R76, RZ ;  /* 0x0000004c25247210 */ /* 0x000fc80007f1e0ff */
[----:B------:R-:W-:-:S06]  /*7f50*/  IADD3.X R37, PT, PT, RZ, R77, RZ, P0, !PT ;  /* 0x0000004dff257210 */ /* 0x000fcc00007fe4ff */
[----:B------:R-:W5:Y:S03]  /*7f60*/  LDG.E.ENL2.256 R36, R40, desc[UR36][R36.64] ;  /* 0xfe0000242428797e */ /* 0x000f660008121924 */
.L_x_214:
[----:B------:R-:W1:Y:S01]  /*7f70*/  LDCU UR5, c[0x0][0x394] ;  /* 0x00007280ff0577ac */ /* 0x000e620008000800 */
[----:B0-----:R-:W-:Y:S02]  /*7f80*/  IMAD.U32 R72, RZ, RZ, UR4 ;  /* 0x00000004ff487e24 */ /* 0x001fe4000f8e00ff */
[----:B-----5:R-:W-:Y:S01]  /*7f90*/  FADD.FTZ R3, R32, R3 ;  /* 0x0000000320037221 */ /* 0x020fe20000010000 */
[----:B------:R-:W-:Y:S01]  /*7fa0*/  FADD.FTZ R10, R33, R10 ;  /* 0x0000000a210a7221 */ /* 0x000fe20000010000 */
        /* <DEDUP_REMOVED lines=35> */
.L_x_212:
[----:B------:R-:W-:Y:S05]  /*81e0*/  BSYNC.RECONVERGENT B0 ;  /* 0x0000000000007941 */ /* 0x000fea0003800200 */
.L_x_211:
[----:B------:R-:W-:Y:S01]  /*81f0*/  ISETP.GE.U32.AND P0, PT, R69, R68, PT ;  /* 0x000000444500720c */ /* 0x000fe20003f06070 */
[----:B------:R-:W-:-:S12]  /*8200*/  BSSY.RECONVERGENT B0, `(.L_x_220) ;  /* 0x0000474000007945 */ /* 0x000fd80003800200 */
        /* <DEDUP_REMOVED lines=275> */
[----:B------:R-:W1:Y:S01]  /*9340*/  LDCU UR6, c[0x0][0x4f4] ;  /* 0x00009e80ff0677ac */ /* 0x000e620008000800 */
[----:B------:R-:W2:Y:S03]  /*9350*/  LDCU UR7, c[0x0][0x560] ;  /* 0x0000ac00ff0777ac */ /* 0x000ea60008000800 */
[----:B0-----:R-:W-:-:S05]  /*9360*/  IMAD.HI.U32 R28, R29, UR4, R28 ;  /* 0x000000041d1c7c27 */ /* 0x001fca000f8e001c */
[----:B------:R-:W-:-:S05]  /*9370*/  SHF.R.U32.HI R28, RZ, UR5, R28 ;  /* 0x00000005ff1c7c19 */ /* 0x000fca000801161c */
[----:B------:R-:W-:-:S04]  /*9380*/  IMAD.MOV R28, RZ, RZ, -R28 ;  /* 0x000000ffff1c7224 */ /* 0x000fc800078e0a1c */
[----:B-1----:R-:W-:-:S04]  /*9390*/  IMAD R29, R28, UR6, R29 ;  /* 0x000000061c1d7c24 */ /* 0x002fc8000f8e021d */
[----:B--2---:R-:W-:-:S07]  /*93a0*/  IMAD R32, R29, UR7, R32 ;  /* 0x000000071d207c24 */ /* 0x004fce000f8e0220 */
.L_x_223:
[----:B------:R-:W-:Y:S02]  /*93b0*/  SHF.R.U32.HI R32, RZ, 0x5, R32 ;  /* 0x00000005ff207819 */ /* 0x000fe40000011620 */
[----:B------:R-:W-:-:S07]  /*93c0*/  MOV R33, RZ ;  /* 0x000000ff00217202 */ /* 0x000fce0000000f00 */
.L_x_222:
[----:B------:R-:W0:Y:S02]  /*93d0*/  LDCU.64 UR4, c[0x0][0x760] ;  /* 0x0000ec00ff0477ac */ /* 0x000e240008000a00 */
[----:B0-----:R-:W-:-:S04]  /*93e0*/  IADD3 R77, P1, PT, R66, UR4, RZ ;  /* 0x00000004424d7c10 */ /* 0x001fc8000ff3e0ff */
[----:B------:R-:W-:Y:S02]  /*93f0*/  IADD3.X R66, PT, PT, RZ, UR5, RZ, P1, !PT ;  /* 0x00000005ff427c10 */ /* 0x000fe40008ffe4ff */
[----:B------:R-:W-:-:S04]  /*9400*/  LEA R28, P1, R32, R77, 0x5 ;  /* 0x0000004d201c7211 */ /* 0x000fc800078228ff */
[----:B------:R-:W-:-:S06]  /*9410*/  LEA.HI.X R29, R32, R66, R33, 0x5, P1 ;  /* 0x00000042201d7211 */ /* 0x000fcc00008f2c21 */
[----:B------:R-:W5:Y:S01]  /*9420*/  LDG.E.ENL2.256 R28, R32, desc[UR36][R28.64] ;  /* 0xfe0000241c20797e */ /* 0x000f62000812191c */
[----:B------:R-:W-:-:S04]  /*9430*/  IADD3 R75, PT, PT, R69, R72, RZ ;  /* 0x00000048454b7210 */ /* 0x000fc80007ffe0ff */
[----:B------:R-:W-:-:S13]  /*9440*/  ISETP.GE.U32.AND P1, PT, R75, R68, PT ;  /* 0x000000444b00720c */ /* 0x000fda0003f26070 */
[----:B------:R-:W-:Y:S05]  /*9450*/  @P1 BRA `(.L_x_221) ;  /* 0x0000003400381947 */ /* 0x000fea0003800000 */
[----:B------:R-:W-:Y:S01]  /*9460*/  CS2R R24, SRZ ;  /* 0x0000000000187805 */ /* 0x000fe2000001ff00 */
[----:B------:R-:W-:Y:S06]  /*9470*/  @!P0 BRA `(.L_x_224) ;  /* 0x00000010004c8947 */ /* 0x000fec0003800000 */
[----:B------:R-:W0:Y:S01]  /*9480*/  LDCU.64 UR4, c[0x0][0x3d8] ;  /* 0x00007b00ff0477ac */ /* 0x000e220008000a00 */
[----:B------:R-:W-:Y:S02]  /*9490*/  MOV R74, RZ ;  /* 0x000000ff004a7202 */ /* 0x000fe40000000f00 */
[----:B------:R-:W-:Y:S01]  /*94a0*/  ISETP.NE.AND P1, PT, R76, RZ, PT ;  /* 0x000000ff4c00720c */ /* 0x000fe20003f25270 */
[----:B------:R-:W1:Y:S01]  /*94b0*/  LDCU UR6, c[0x0][0x3d4] ;  /* 0x00007a80ff0677ac */ /* 0x000e620008000800 */
        /* <DEDUP_REMOVED lines=269> */
.L_x_225:
[----:B------:R-:W-:Y:S02]  /*a590*/  SHF.R.U32.HI R24, RZ, 0x5, R24 ;  /* 0x00000005ff187819 */ /* 0x000fe40000011618 */
[----:B------:R-:W-:-:S07]  /*a5a0*/  MOV R25, RZ ;  /* 0x000000ff00197202 */ /* 0x000fce0000000f00 */
.L_x_224:
[----:B------:R-:W-:-:S04]  /*a5b0*/  LEA R20, P1, R24, R77, 0x5 ;  /* 0x0000004d18147211 */ /* 0x000fc800078228ff */
[----:B------:R-:W-:-:S06]  /*a5c0*/  LEA.HI.X R21, R24, R66, R25, 0x5, P1 ;  /* 0x0000004218157211 */ /* 0x000fcc00008f2c19 */
[----:B------:R-:W5:Y:S01]  /*a5d0*/  LDG.E.ENL2.256 R20, R24, desc[UR36][R20.64] ;  /* 0xfe0000241418797e */ /* 0x000f620008121914 */
[----:B------:R-:W-:-:S05]  /*a5e0*/  IMAD.IADD R75, R75, 0x1, R72 ;  /* 0x000000014b4b7824 */ /* 0x000fca00078e0248 */
[----:B------:R-:W-:-:S13]  /*a5f0*/  ISETP.GE.U32.AND P1, PT, R75, R68, PT ;  /* 0x000000444b00720c */ /* 0x000fda0003f26070 */
[----:B------:R-:W-:Y:S05]  /*a600*/  @P1 BRA `(.L_x_221) ;  /* 0x0000002000cc1947 */ /* 0x000fea0003800000 */
[----:B------:R-:W-:Y:S01]  /*a610*/  CS2R R48, SRZ ;  /* 0x0000000000307805 */ /* 0x000fe2000001ff00 */
[----:B------:R-:W-:Y:S06]  /*a620*/  @!P0 BRA `(.L_x_226) ;  /* 0x00000010004c8947 */ /* 0x000fec0003800000 */
[----:B------:R-:W0:Y:S01]  /*a630*/  LDCU.64 UR4, c[0x0][0x3d8] ;  /* 0x00007b00ff0477ac */ /* 0x000e220008000a00 */
[----:B------:R-:W-:Y:S01]  /*a640*/  HFMA2 R74, -RZ, RZ, 0, 0 ;  /* 0x00000000ff4a7431 */ /* 0x000fe200000001ff */
[----:B------:R-:W-:Y:S01]  /*a650*/  ISETP.NE.AND P1, PT, R76, RZ, PT ;  /* 0x000000ff4c00720c */ /* 0x000fe20003f25270 */
[----:B------:R-:W1:Y:S01]  /*a660*/  LDCU UR6, c[0x0][0x3d4] ;  /* 0x00007a80ff0677ac */ /* 0x000e620008000800 */
[----:B------:R-:W2:Y:S02]  /*a670*/  LDCU UR7, c[0x0][0x500] ;  /* 0x0000a000ff0777ac */ /* 0x000ea40008000800 */
        /* <DEDUP_REMOVED lines=268> */
.L_x_227:
[----:B------:R-:W-:Y:S02]  /*b740*/  SHF.R.U32.HI R48, RZ, 0x5, R48 ;  /* 0x00000005ff307819 */ /* 0x000fe40000011630 */
[----:B------:R-:W-:-:S07]  /*b750*/  MOV R49, RZ ;  /* 0x000000ff00317202 */ /* 0x000fce0000000f00 */
.L_x_226:
        /* <DEDUP_REMOVED lines=281> */
.L_x_229:
[----:B------:R-:W-:Y:S02]  /*c8f0*/  SHF.R.U32.HI R40, RZ, 0x5, R40 ;  /* 0x00000005ff287819 */ /* 0x000fe40000011628 */
[----:B------:R-:W-:-:S07]  /*c900*/  MOV R41, RZ ;  /* 0x000000ff00297202 */ /* 0x000fce0000000f00 */
.L_x_228:
[----:B------:R-:W-:-:S04]  /*c910*/  LEA R36, P0, R40, R77, 0x5 ;  /* 0x0000004d28247211 */ /* 0x000fc800078028ff */
[----:B------:R-:W-:-:S06]  /*c920*/  LEA.HI.X R37, R40, R66, R41, 0x5, P0 ;  /* 0x0000004228257211 */ /* 0x000fcc00000f2c29 */
[----:B------:R-:W5:Y:S03]  /*c930*/  LDG.E.ENL2.256 R36, R40, desc[UR36][R36.64] ;  /* 0xfe0000242428797e */ /* 0x000f660008121924 */
.L_x_221:
[----:B------:R-:W-:Y:S05]  /*c940*/  BSYNC.RECONVERGENT B0 ;  /* 0x0000000000007941 */ /* 0x000fea0003800200 */
.L_x_220:
        /* <DEDUP_REMOVED lines=43> */
.L_x_231:
[----:B------:R-:W-:Y:S05]  /*cc00*/  BSYNC.RECONVERGENT B0 ;  /* 0x0000000000007941 */ /* 0x000fea0003800200 */
.L_x_230:
        /* <DEDUP_REMOVED lines=24> */
.L_x_183:
[----:B------:R-:W-:Y:S05]  /*cd90*/  BSYNC.RECONVERGENT B6 ;  /* 0x0000000000067941 */ /* 0x000fea0003800200 */
.L_x_182:
[----:B------:R-:W1:Y:S02]  /*cda0*/  LDCU UR4, c[0x0][0x3ac] ;  /* 0x00007580ff0477ac */ /* 0x000e640008000800 */
[----:B-1----:R-:W-:-:S09]  /*cdb0*/  UISETP.NE.AND UP0, UPT, UR4, URZ, UPT ;  /* 0x000000ff0400728c */ /* 0x002fd2000bf05270 */
[----:B------:R-:W-:Y:S05]  /*cdc0*/  BRA.U !UP0, `(.L_x_232) ;  /* 0x00000001089c7547 */ /* 0x000fea000b800000 */
[----:B------:R-:W1:Y:S01]  /*cdd0*/  S2R R4, SR_CgaCtaId ;  /* 0x0000000000047919 */ /* 0x000e620000008800 */
[----:B------:R-:W2:Y:S01]  /*cde0*/  LDC R6, c[0x0][0x360] ;  /* 0x0000d800ff067b82 */ /* 0x000ea20000000800 */
[----:B------:R-:W-:-:S04]  /*cdf0*/  MOV R0, 0x400 ;  /* 0x0000040000007802 */ /* 0x000fc80000000f00 */
[----:B------:R-:W-:-:S03]  /*ce00*/  IADD3 R3, PT, PT, R0, 0x10, RZ ;  /* 0x0000001000037810 */ /* 0x000fc60007ffe0ff */
[----:B------:R-:W3:Y:S01]  /*ce10*/  LDC R5, c[0x0][0x364] ;  /* 0x0000d900ff057b82 */ /* 0x000ee20000000800 */
[----:B--2---:R-:W-:Y:S01]  /*ce20*/  IMAD R0, R2, R6, R17 ;  /* 0x0000000602007224 */ /* 0x004fe200078e0211 */
[----:B-1----:R-:W-:Y:S02]  /*ce30*/  LEA R3, R4, R3, 0x18 ;  /* 0x0000000304037211 */ /* 0x002fe400078ec0ff */
[----:B---3--:R-:W-:Y:S02]  /*ce40*/  ISETP.GE.U32.AND P0, PT, R5, 0x2, PT ;  /* 0x000000020500780c */ /* 0x008fe40003f06070 */
[----:B------:R-:W-:-:S05]  /*ce50*/  LEA R0, R0, R3, 0x5 ;  /* 0x0000000300007211 */ /* 0x000fca00078e28ff */
[----:B------:R1:W-:Y:S04]  /*ce60*/  STS.128 [R0], R24 ;  /* 0x0000001800007388 */ /* 0x0003e80000000c00 */
[----:B------:R1:W-:Y:S02]  /*ce70*/  STS.128 [R0+0x10], R28 ;  /* 0x0000101c00007388 */ /* 0x0003e40000000c00 */
[----:B------:R-:W-:Y:S05]  /*ce80*/  @!P0 BRA `(.L_x_232) ;  /* 0x00000000006c8947 */ /* 0x000fea0003800000 */
[----:B------:R-:W-:-:S07]  /*ce90*/  MOV R4, R5 ;  /* 0x0000000500047202 */ /* 0x000fce0000000f00 */
.L_x_235:
[----:B------:R-:W-:Y:S01]  /*cea0*/  SHF.R.U32.HI R7, RZ, 0x1, R4 ;  /* 0x00000001ff077819 */ /* 0x000fe20000011604 */
[----:B------:R-:W-:Y:S05]  /*ceb0*/  WARPSYNC.ALL ;  /* 0x0000000000007948 */ /* 0x000fea0003800000 */
[----:B------:R-:W-:Y:S01]  /*cec0*/  IMAD.IADD R8, R7, 0x1, R2 ;  /* 0x0000000107087824 */ /* 0x000fe200078e0202 */
[----:B------:R-:W-:Y:S01]  /*ced0*/  BAR.SYNC.DEFER_BLOCKING 0x0 ;  /* 0x0000000000007b1d */ /* 0x000fe20000010000 */
[----:B------:R-:W-:-:S03]  /*cee0*/  ISETP.GT.U32.AND P1, PT, R4, 0x3, PT ;  /* 0x000000030400780c */ /* 0x000fc60003f24070 */
[----:B------:R-:W-:Y:S02]  /*cef0*/  ISETP.GE.U32.AND P0, PT, R8, R5, PT ;  /* 0x000000050800720c */ /* 0x000fe40003f06070 */
[----:B------:R-:W-:Y:S02]  /*cf00*/  BSSY.RECONVERGENT B0, `(.L_x_233) ;  /* 0x0000011000007945 */ /* 0x000fe40003800200 */
[----:B------:R-:W-:-:S13]  /*cf10*/  ISETP.GE.U32.OR P0, PT, R2, R7, P0 ;  /* 0x000000070200720c */ /* 0x000fda0000706470 */
[----:B--2---:R-:W-:Y:S05]  /*cf20*/  @P0 BRA `(.L_x_234) ;  /* 0x0000000000380947 */ /* 0x004fea0003800000 */
[----:B------:R-:W-:-:S05]  /*cf30*/  IMAD R4, R8, R6, R17 ;  /* 0x0000000608047224 */ /* 0x000fca00078e0211 */
[----:B------:R-:W-:-:S05]  /*cf40*/  LEA R4, R4, R3, 0x5 ;  /* 0x0000000304047211 */ /* 0x000fca00078e28ff */
[----:B------:R-:W1:Y:S04]  /*cf50*/  LDS.128 R8, [R4] ;  /* 0x0000000004087984 */ /* 0x000e680000000c00 */
[----:B------:R-:W2:Y:S01]  /*cf60*/  LDS.128 R12, [R4+0x10] ;  /* 0x00001000040c7984 */ /* 0x000ea20000000c00 */
[----:B-1----:R-:W-:Y:S01]  /*cf70*/  FADD.FTZ R24, R24, R8 ;  /* 0x0000000818187221 */ /* 0x002fe20000010000 */
[----:B------:R-:W-:Y:S01]  /*cf80*/  FADD.FTZ R25, R25, R9 ;  /* 0x0000000919197221 */ /* 0x000fe20000010000 */
[----:B------:R-:W-:Y:S01]  /*cf90*/  FADD.FTZ R26, R26, R10 ;  /* 0x0000000a1a1a7221 */ /* 0x000fe20000010000 */
[----:B------:R-:W-:Y:S01]  /*cfa0*/  FADD.FTZ R27, R27, R11 ;  /* 0x0000000b1b1b7221 */ /* 0x000fe20000010000 */
[----:B--2---:R-:W-:Y:S01]  /*cfb0*/  FADD.FTZ R28, R28, R12 ;  /* 0x0000000c1c1c7221 */ /* 0x004fe20000010000 */
[----:B------:R-:W-:Y:S01]  /*cfc0*/  FADD.FTZ R29, R29, R13 ;  /* 0x0000000d1d1d7221 */ /* 0x000fe20000010000 */
[----:B------:R-:W-:Y:S01]  /*cfd0*/  FADD.FTZ R30, R30, R14 ;  /* 0x0000000e1e1e7221 */ /* 0x000fe20000010000 */
[----:B------:R-:W-:Y:S01]  /*cfe0*/  FADD.FTZ R31, R31, R15 ;  /* 0x0000000f1f1f7221 */ /* 0x000fe20000010000 */
[----:B------:R2:W-:Y:S04]  /*cff0*/  STS.128 [R0], R24 ;  /* 0x0000001800007388 */ /* 0x0005e80000000c00 */
[----:B------:R2:W-:Y:S02]  /*d000*/  STS.128 [R0+0x10], R28 ;  /* 0x0000101c00007388 */ /* 0x0005e40000000c00 */
.L_x_234:
[----:B------:R-:W-:Y:S05]  /*d010*/  BSYNC.RECONVERGENT B0 ;  /* 0x0000000000007941 */ /* 0x000fea0003800200 */
.L_x_233:
[----:B------:R-:W-:Y:S01]  /*d020*/  MOV R4, R7 ;  /* 0x0000000700047202 */ /* 0x000fe20000000f00 */
[----:B------:R-:W-:Y:S06]  /*d030*/  @P1 BRA `(.L_x_235) ;  /* 0xfffffffc00981947 */ /* 0x000fec000383ffff */
.L_x_232:
[----:B------:R-:W3:Y:S02]  /*d040*/  LDCU UR4, c[0x0][0x3a8] ;  /* 0x00007500ff0477ac */ /* 0x000ee40008000800 */
[----:B---3--:R-:W-:-:S09]  /*d050*/  UISETP.NE.AND UP0, UPT, UR4, URZ, UPT ;  /* 0x000000ff0400728c */ /* 0x008fd2000bf05270 */
[----:B------:R-:W-:Y:S05]  /*d060*/  BRA.U !UP0, `(.L_x_236) ;  /* 0x0000000508047547 */ /* 0x000fea000b800000 */
[----:B------:R-:W3:Y:S02]  /*d070*/  LDC R6, c[0x0][0x360] ;  /* 0x0000d800ff067b82 */ /* 0x000ee40000000800 */
[----:B---3--:R-:W-:Y:S02]  /*d080*/  ISETP.GE.U32.AND P0, PT, R6, 0x21, PT ;  /* 0x000000210600780c */ /* 0x008fe40003f06070 */
[----:B-12---:R-:W-:-:S11]  /*d090*/  MOV R0, R6 ;  /* 0x0000000600007202 */ /* 0x006fd60000000f00 */
[----:B------:R-:W-:Y:S05]  /*d0a0*/  @!P0 BRA `(.L_x_237) ;  /* 0x0000000000948947 */ /* 0x000fea0003800000 */
[----:B------:R-:W1:Y:S01]  /*d0b0*/  S2UR UR5, SR_CgaCtaId ;  /* 0x00000000000579c3 */ /* 0x000e620000008800 */
[----:B------:R-:W-:Y:S01]  /*d0c0*/  UMOV UR4, 0x400 ;  /* 0x0000040000047882 */ /* 0x000fe20000000000 */
[----:B------:R-:W-:Y:S01]  /*d0d0*/  IMAD R0, R2, R6, R17 ;  /* 0x0000000602007224 */ /* 0x000fe200078e0211 */
[----:B------:R-:W-:Y:S01]  /*d0e0*/  UIADD3 UR4, UPT, UPT, UR4, 0x10, URZ ;  /* 0x0000001004047890 */ /* 0x000fe2000fffe0ff */
[----:B------:R-:W-:-:S03]  /*d0f0*/  ISETP.GE.U32.AND P0, PT, R6, 0x40, PT ;  /* 0x000000400600780c */ /* 0x000fc60003f06070 */
[----:B-1----:R-:W-:-:S06]  /*d100*/  ULEA UR4, UR5, UR4, 0x18 ;  /* 0x0000000405047291 */ /* 0x002fcc000f8ec0ff */
[----:B------:R-:W-:Y:S01]  /*d110*/  LEA R3, R0, UR4, 0x5 ;  /* 0x0000000400037c11 */ /* 0x000fe2000f8e28ff */
[----:B------:R-:W-:-:S04]  /*d120*/  HFMA2 R0, -RZ, RZ, 0, 1.9073486328125e-06 ;  /* 0x00000020ff007431 */ /* 0x000fc800000001ff */
[----:B------:R1:W-:Y:S04]  /*d130*/  STS.128 [R3], R24 ;  /* 0x0000001803007388 */ /* 0x0003e80000000c00 */
[----:B------:R1:W-:Y:S01]  /*d140*/  STS.128 [R3+0x10], R28 ;  /* 0x0000101c03007388 */ /* 0x0003e20000000c00 */
[----:B------:R-:W-:Y:S05]  /*d150*/  @!P0 BRA `(.L_x_237) ;  /* 0x0000000000688947 */ /* 0x000fea0003800000 */
[----:B------:R-:W-:-:S07]  /*d160*/  IMAD.MOV.U32 R4, RZ, RZ, R6 ;  /* 0x000000ffff047224 */ /* 0x000fce00078e0006 */
.L_x_240:
[----:B------:R-:W-:Y:S01]  /*d170*/  SHF.R.U32.HI R16, RZ, 0x1, R4 ;  /* 0x00000001ff107819 */ /* 0x000fe20000011604 */
[----:B------:R-:W-:Y:S05]  /*d180*/  WARPSYNC.ALL ;  /* 0x0000000000007948 */ /* 0x000fea0003800000 */
[----:B------:R-:W-:Y:S01]  /*d190*/  IADD3 R5, PT, PT, R16, R17, RZ ;  /* 0x0000001110057210 */ /* 0x000fe20007ffe0ff */
[----:B------:R-:W-:Y:S01]  /*d1a0*/  BAR.SYNC.DEFER_BLOCKING 0x0 ;  /* 0x0000000000007b1d */ /* 0x000fe20000010000 */
[----:B------:R-:W-:Y:S02]  /*d1b0*/  ISETP.GT.U32.AND P1, PT, R4, 0x7f, PT ;  /* 0x0000007f0400780c */ /* 0x000fe40003f24070 */
[----:B------:R-:W-:-:S03]  /*d1c0*/  ISETP.GE.U32.AND P0, PT, R5, R6, PT ;  /* 0x000000060500720c */ /* 0x000fc60003f06070 */
[----:B------:R-:W-:Y:S01]  /*d1d0*/  BSSY.RECONVERGENT B0, `(.L_x_238) ;  /* 0x0000010000007945 */ /* 0x000fe20003800200 */
[----:B------:R-:W-:-:S13]  /*d1e0*/  ISETP.GE.U32.OR P0, PT, R17, R16, P0 ;  /* 0x000000101100720c */ /* 0x000fda0000706470 */
[----:B--2---:R-:W-:Y:S05]  /*d1f0*/  @P0 BRA `(.L_x_239) ;  /* 0x0000000000340947 */ /* 0x004fea0003800000 */
        /* <DEDUP_REMOVED lines=13> */
.L_x_239:
[----:B------:R-:W-:Y:S05]  /*d2d0*/  BSYNC.RECONVERGENT B0 ;  /* 0x0000000000007941 */ /* 0x000fea0003800200 */
.L_x_238:
[----:B------:R-:W-:Y:S01]  /*d2e0*/  MOV R4, R16 ;  /* 0x0000001000047202 */ /* 0x000fe20000000f00 */
[----:B------:R-:W-:Y:S06]  /*d2f0*/  @P1 BRA `(.L_x_240) ;  /* 0xfffffffc009c1947 */ /* 0x000fec000383ffff */
.L_x_237:
[----:B------:R-:W-:Y:S01]  /*d300*/  ISETP.GE.U32.AND P0, PT, R0, 0x2, PT ;  /* 0x000000020000780c */ /* 0x000fe20003f06070 */
[----:B------:R-:W-:Y:S05]  /*d310*/  WARPSYNC.ALL ;  /* 0x0000000000007948 */ /* 0x000fea0003800000 */
[----:B------:R-:W-:Y:S07]  /*d320*/  BAR.SYNC.DEFER_BLOCKING 0x0 ;  /* 0x0000000000007b1d */ /* 0x000fee0000010000 */
[----:B------:R-:W-:Y:S05]  /*d330*/  @!P0 BRA `(.L_x_236) ;  /* 0x0000000000508947 */ /* 0x000fea0003800000 */
[----:B-12---:R-:W-:-:S07]  /*d340*/  HFMA2 R3, -RZ, RZ, 0, 5.9604644775390625e-08 ;  /* 0x00000001ff037431 */ /* 0x006fce00000001ff */
.L_x_241:
[----:B------:R-:W1:Y:S04]  /*d350*/  SHFL.DOWN PT, R5, R24, R3, 0x1f ;  /* 0x08001f0318057589 */ /* 0x000e6800000e0000 */
[----:B------:R-:W2:Y:S04]  /*d360*/  SHFL.DOWN PT, R4, R25, R3, 0x1f ;  /* 0x08001f0319047589 */ /* 0x000ea800000e0000 */
[----:B------:R-:W3:Y:S04]  /*d370*/  SHFL.DOWN PT, R7, R26, R3, 0x1f ;  /* 0x08001f031a077589 */ /* 0x000ee800000e0000 */
[----:B------:R-:W4:Y:S04]  /*d380*/  SHFL.DOWN PT, R6, R27, R3, 0x1f ;  /* 0x08001f031b067589 */ /* 0x000f2800000e0000 */
[----:B------:R-:W5:Y:S04]  /*d390*/  SHFL.DOWN PT, R9, R28, R3, 0x1f ;  /* 0x08001f031c097589 */ /* 0x000f6800000e0000 */
[----:B------:R-:W0:Y:S04]  /*d3a0*/  SHFL.DOWN PT, R8, R29, R3, 0x1f ;  /* 0x08001f031d087589 */ /* 0x000e2800000e0000 */
[----:B------:R-:W0:Y:S01]  /*d3b0*/  SHFL.DOWN PT, R11, R30, R3, 0x1f ;  /* 0x08001f031e0b7589 */ /* 0x000e2200000e0000 */
[----:B-1----:R-:W-:-:S03]  /*d3c0*/  FADD.FTZ R24, R5, R24 ;  /* 0x0000001805187221 */ /* 0x002fc60000010000 */
[----:B------:R1:W0:Y:S01]  /*d3d0*/  SHFL.DOWN PT, R10, R31, R3, 0x1f ;  /* 0x08001f031f0a7589 */ /* 0x00022200000e0000 */
[----:B--2---:R-:W-:Y:S01]  /*d3e0*/  FADD.FTZ R25, R4, R25 ;  /* 0x0000001904197221 */ /* 0x004fe20000010000 */
[----:B---3--:R-:W-:Y:S01]  /*d3f0*/  FADD.FTZ R26, R7, R26 ;  /* 0x0000001a071a7221 */ /* 0x008fe20000010000 */
[----:B----4-:R-:W-:Y:S01]  /*d400*/  FADD.FTZ R27, R6, R27 ;  /* 0x0000001b061b7221 */ /* 0x010fe20000010000 */
[----:B-1----:R-:W-:Y:S02]  /*d410*/  IMAD.SHL.U32 R3, R3, 0x2, RZ ;  /* 0x0000000203037824 */ /* 0x002fe400078e00ff */
[----:B-----5:R-:W-:-:S03]  /*d420*/  FADD.FTZ R28, R9, R28 ;  /* 0x0000001c091c7221 */ /* 0x020fc60000010000 */
[----:B------:R-:W-:Y:S01]  /*d430*/  ISETP.GE.AND P0, PT, R3, R0, PT ;  /* 0x000000000300720c */ /* 0x000fe20003f06270 */
[----:B0-----:R-:W-:Y:S01]  /*d440*/  FADD.FTZ R29, R8, R29 ;  /* 0x0000001d081d7221 */ /* 0x001fe20000010000 */
[----:B------:R-:W-:Y:S01]  /*d450*/  FADD.FTZ R30, R11, R30 ;  /* 0x0000001e0b1e7221 */ /* 0x000fe20000010000 */
[----:B------:R-:W-:-:S10]  /*d460*/  FADD.FTZ R31, R10, R31 ;  /* 0x0000001f0a1f7221 */ /* 0x000fd40000010000 */
[----:B------:R-:W-:Y:S05]  /*d470*/  @!P0 BRA `(.L_x_241) ;  /* 0xfffffffc00b48947 */ /* 0x000fea000383ffff */
.L_x_236:
[----:B------:R-:W3:Y:S01]  /*d480*/  LDCU UR6, c[0x0][0x564] ;  /* 0x0000ac80ff0677ac */ /* 0x000ee20008000800 */
[----:B------:R-:W-:Y:S01]  /*d490*/  MOV R19, RZ ;  /* 0x000000ff00137202 */ /* 0x000fe20000000f00 */
[----:B---3--:R-:W-:-:S04]  /*d4a0*/  UIADD3 UR5, UPT, UPT, UR6, -0x1, URZ ;  /* 0xffffffff06057890 */ /* 0x008fc8000fffe0ff */
[----:B------:R-:W-:-:S04]  /*d4b0*/  UISETP.LT.U32.AND UP0, UPT, UR5, 0x18, UPT ;  /* 0x000000180500788c */ /* 0x000fc8000bf01070 */
[----:B------:R-:W-:Y:S02]  /*d4c0*/  USEL UR4, UR5, 0x18, UP0 ;  /* 0x0000001805047887 */ /* 0x000fe40008000000 */
[----:B------:R-:W-:Y:S02]  /*d4d0*/  UISETP.NE.AND UP0, UPT, UR6, URZ, UPT ;  /* 0x000000ff0600728c */ /* 0x000fe4000bf05270 */
[----:B------:R-:W-:-:S07]  /*d4e0*/  UIADD3 UR4, UPT, UPT, UR4, 0x1, URZ ;  /* 0x0000000104047890 */ /* 0x000fce000fffe0ff */
[----:B------:R-:W-:Y:S05]  /*d4f0*/  BRA.U !UP0, `(.L_x_242) ;  /* 0x0000001108487547 */ /* 0x000fea000b800000 */
[----:B------:R-:W3:Y:S01]  /*d500*/  LDCU.64 UR8, c[0x0][0x568] ;  /* 0x0000ad00ff0877ac */ /* 0x000ee20008000a00 */
[----:B------:R-:W-:Y:S01]  /*d510*/  HFMA2 R4, -RZ, RZ, 0, 0 ;  /* 0x00000000ff047431 */ /* 0x000fe200000001ff */
[----:B------:R-:W-:Y:S01]  /*d520*/  MOV R5, R71 ;  /* 0x0000004700057202 */ /* 0x000fe20000000f00 */
[----:B------:R-:W4:Y:S01]  /*d530*/  LDCU UR7, c[0x0][0x570] ;  /* 0x0000ae00ff0777ac */ /* 0x000f220008000800 */
[----:B------:R-:W5:Y:S01]  /*d540*/  LDCU UR6, c[0x0][0x694] ;  /* 0x0000d280ff0677ac */ /* 0x000f620008000800 */
[----:B------:R-:W-:Y:S01]  /*d550*/  UISETP.NE.AND UP1, UPT, UR5, URZ, UPT ;  /* 0x000000ff0500728c */ /* 0x000fe2000bf25270 */
[----:B---3--:R-:W-:-:S05]  /*d560*/  IMAD.HI.U32 R4, R71, UR9, R4 ;  /* 0x0000000947047c27 */ /* 0x008fca000f8e0004 */
[----:B----4-:R-:W-:-:S04]  /*d570*/  SHF.R.U32.HI R5, RZ, UR7, R4 ;  /* 0x00000007ff057c19 */ /* 0x010fc80008011604 */
[----:B-12---:R-:W-:-:S05]  /*d580*/  IADD3 R3, PT, PT, -R5, RZ, RZ ;  /* 0x000000ff05037210 */ /* 0x006fca0007ffe1ff */
        /* <DEDUP_REMOVED lines=265> */
.L_x_242:
[----:B------:R-:W-:Y:S01]  /*e620*/  MOV R18, RZ ;  /* 0x000000ff00127202 */ /* 0x000fe20000000f00 */
[----:B------:R-:W-:Y:S06]  /*e630*/  BRA.U !UP0, `(.L_x_243) ;  /* 0x0000001108487547 */ /* 0x000fec000b800000 */
[----:B------:R-:W3:Y:S01]  /*e640*/  LDCU.64 UR8, c[0x0][0x568] ;  /* 0x0000ad00ff0877ac */ /* 0x000ee20008000a00 */
[----:B------:R-:W-:Y:S01]  /*e650*/  IADD3 R5, PT, PT, R71, 0x1, RZ ;  /* 0x0000000147057810 */ /* 0x000fe20007ffe0ff */
[----:B------:R-:W-:Y:S01]  /*e660*/  IMAD.MOV.U32 R4, RZ, RZ, RZ ;  /* 0x000000ffff047224 */ /* 0x000fe200078e00ff */
[----:B------:R-:W4:Y:S01]  /*e670*/  LDCU UR6, c[0x0][0x570] ;  /* 0x0000ae00ff0677ac */ /* 0x000f220008000800 */
[----:B------:R-:W5:Y:S01]  /*e680*/  LDCU UR7, c[0x0][0x694] ;  /* 0x0000d280ff0777ac */ /* 0x000f620008000800 */
[----:B------:R-:W-:Y:S01]  /*e690*/  UISETP.NE.AND UP1, UPT, UR5, URZ, UPT ;  /* 0x000000ff0500728c */ /* 0x000fe2000bf25270 */
[----:B---3--:R-:W-:-:S05]  /*e6a0*/  IMAD.HI.U32 R6, R5, UR9, R4 ;  /* 0x0000000905067c27 */ /* 0x008fca000f8e0004 */
[----:B----4-:R-:W-:-:S04]  /*e6b0*/  SHF.R.U32.HI R7, RZ, UR6, R6 ;  /* 0x00000006ff077c19 */ /* 0x010fc80008011606 */
[----:B------:R-:W-:-:S05]  /*e6c0*/  IADD3 R4, PT, PT, -R7, RZ, RZ ;  /* 0x000000ff07047210 */ /* 0x000fca0007ffe1ff */
[----:B------:R-:W-:-:S04]  /*e6d0*/  IMAD R4, R4, UR8, R5 ;  /* 0x0000000804047c24 */ /* 0x000fc8000f8e0205 */
[----:B-----5:R-:W-:Y:S01]  /*e6e0*/  IMAD R18, R4, UR7, RZ ;  /* 0x0000000704127c24 */ /* 0x020fe2000f8e02ff */
[----:B------:R-:W-:Y:S06]  /*e6f0*/  BRA.U !UP1, `(.L_x_243) ;  /* 0x0000001109187547 */ /* 0x000fec000b800000 */
[----:B------:R-:W3:Y:S01]  /*e700*/  LDCU.64 UR6, c[0x0][0x578] ;  /* 0x0000af00ff0677ac */ /* 0x000ee20008000a00 */
[----:B------:R-:W-:Y:S01]  /*e710*/  HFMA2 R6, -RZ, RZ, 0, 0 ;  /* 0x00000000ff067431 */ /* 0x000fe200000001ff */
[----:B------:R-:W4:Y:S01]  /*e720*/  LDCU UR8, c[0x0][0x574] ;  /* 0x0000ae80ff0877ac */ /* 0x000f220008000800 */
[----:B------:R-:W5:Y:S01]  /*e730*/  LDCU UR9, c[0x0][0x69c] ;  /* 0x0000d380ff0977ac */ /* 0x000f620008000800 */
[----:B------:R-:W-:Y:S02]  /*e740*/  UISETP.NE.AND UP1, UPT, UR4, 0x2, UPT ;  /* 0x000000020400788c */ /* 0x000fe4000bf25270 */
[----:B---3--:R-:W-:-:S05]  /*e750*/  IMAD.HI.U32 R4, R7, UR6, R6 ;  /* 0x0000000607047c27 */ /* 0x008fca000f8e0006 */
[----:B------:R-:W-:-:S04]  /*e760*/  SHF.R.U32.HI R5, RZ, UR7, R4 ;  /* 0x00000007ff057c19 */ /* 0x000fc80008011604 */
[----:B-12---:R-:W-:-:S05]  /*e770*/  IADD3 R3, PT, PT, -R5, RZ, RZ ;  /* 0x000000ff05037210 */ /* 0x006fca0007ffe1ff */
        /* <DEDUP_REMOVED lines=254> */
.L_x_243:
[----:B------:R-:W-:Y:S01]  /*f760*/  IMAD.MOV.U32 R22, RZ, RZ, RZ ;  /* 0x000000ffff167224 */ /* 0x000fe200078e00ff */
[----:B------:R-:W-:Y:S06]  /*f770*/  BRA.U !UP0, `(.L_x_244) ;  /* 0x0000001108487547 */ /* 0x000fec000b800000 */
[----:B------:R-:W3:Y:S01]  /*f780*/  LDCU.64 UR8, c[0x0][0x568] ;  /* 0x0000ad00ff0877ac */ /* 0x000ee20008000a00 */
[----:B------:R-:W-:Y:S02]  /*f790*/  IADD3 R5, PT, PT, R71, 0x2, RZ ;  /* 0x0000000247057810 */ /* 0x000fe40007ffe0ff */
[----:B------:R-:W-:Y:S01]  /*f7a0*/  MOV R4, RZ ;  /* 0x000000ff00047202 */ /* 0x000fe20000000f00 */
[----:B------:R-:W4:Y:S01]  /*f7b0*/  LDCU UR6, c[0x0][0x570] ;  /* 0x0000ae00ff0677ac */ /* 0x000f220008000800 */
[----:B------:R-:W5:Y:S01]  /*f7c0*/  LDCU UR7, c[0x0][0x694] ;  /* 0x0000d280ff0777ac */ /* 0x000f620008000800 */
[----:B------:R-:W-:Y:S02]  /*f7d0*/  UISETP.NE.AND UP1, UPT, UR5, URZ, UPT ;  /* 0x000000ff0500728c */ /* 0x000fe4000bf25270 */
        /* <DEDUP_REMOVED lines=12> */
[----:B------:R-:W-:-:S05]  /*f8a0*/  SHF.R.U32.HI R5, RZ, UR7, R4 ;  /* 0x00000007ff057c19 */ /* 0x000fca0008011604 */
[----:B-12---:R-:W-:-:S04]  /*f8b0*/  IMAD.MOV R3, RZ, RZ, -R5 ;  /* 0x000000ffff037224 */ /* 0x006fc800078e0a05 */
        /* <DEDUP_REMOVED lines=254> */
.L_x_244:
[----:B------:R-:W-:Y:S01]  /*108a0*/  MOV R16, RZ ;  /* 0x000000ff00107202 */ /* 0x000fe20000000f00 */
[----:B------:R-:W-:Y:S06]  /*108b0*/  BRA.U !UP0, `(.L_x_245) ;  /* 0x0000001108487547 */ /* 0x000fec000b800000 */
[----:B------:R-:W3:Y:S01]  /*108c0*/  LDCU.64 UR8, c[0x0][0x568] ;  /* 0x0000ad00ff0877ac */ /* 0x000ee20008000a00 */
[----:B------:R-:W-:Y:S01]  /*108d0*/  IADD3 R5, PT, PT, R71, 0x3, RZ ;  /* 0x0000000347057810 */ /* 0x000fe20007ffe0ff */
[----:B------:R-:W-:Y:S01]  /*108e0*/  HFMA2 R4, -RZ, RZ, 0, 0 ;  /* 0x00000000ff047431 */ /* 0x000fe200000001ff */
[----:B------:R-:W4:Y:S01]  /*108f0*/  LDCU UR6, c[0x0][0x570] ;  /* 0x0000ae00ff0677ac */ /* 0x000f220008000800 */
[----:B------:R-:W5:Y:S01]  /*10900*/  LDCU UR7, c[0x0][0x694] ;  /* 0x0000d280ff0777ac */ /* 0x000f620008000800 */
[----:B------:R-:W-:Y:S02]  /*10910*/  UISETP.NE.AND UP1, UPT, UR5, URZ, UPT ;  /* 0x000000ff0500728c */ /* 0x000fe4000bf25270 */
[----:B---3--:R-:W-:-:S05]  /*10920*/  IMAD.HI.U32 R6, R5, UR9, R4 ;  /* 0x0000000905067c27 */ /* 0x008fca000f8e0004 */
[----:B----4-:R-:W-:-:S05]  /*10930*/  SHF.R.U32.HI R7, RZ, UR6, R6 ;  /* 0x00000006ff077c19 */ /* 0x010fca0008011606 */
[----:B------:R-:W-:-:S04]  /*10940*/  IMAD.MOV R4, RZ, RZ, -R7 ;  /* 0x000000ffff047224 */ /* 0x000fc800078e0a07 */
[----:B------:R-:W-:-:S04]  /*10950*/  IMAD R4, R4, UR8, R5 ;  /* 0x0000000804047c24 */ /* 0x000fc8000f8e0205 */
[----:B-----5:R-:W-:Y:S01]  /*10960*/  IMAD R16, R4, UR7, RZ ;  /* 0x0000000704107c24 */ /* 0x020fe2000f8e02ff */
[----:B------:R-:W-:Y:S06]  /*10970*/  BRA.U !UP1, `(.L_x_245) ;  /* 0x0000001109187547 */ /* 0x000fec000b800000 */
[----:B------:R-:W3:Y:S01]  /*10980*/  LDCU.64 UR6, c[0x0][0x578] ;  /* 0x0000af00ff0677ac */ /* 0x000ee20008000a00 */
[----:B------:R-:W-:Y:S01]  /*10990*/  MOV R6, RZ ;  /* 0x000000ff00067202 */ /* 0x000fe20000000f00 */
        /* <DEDUP_REMOVED lines=260> */
.L_x_245:
[----:B------:R-:W3:Y:S01]  /*119e0*/  LDC.64 R6, c[0x0][0x778] ;  /* 0x0001de00ff067b82 */ /* 0x000ee20000000a00 */
[----:B------:R-:W4:Y:S02]  /*119f0*/  LDCU UR6, c[0x0][0x3b0] ;  /* 0x00007600ff0677ac */ /* 0x000f240008000800 */
[----:B----4-:R-:W-:Y:S01]  /*11a00*/  UISETP.NE.AND UP1, UPT, UR6, URZ, UPT ;  /* 0x000000ff0600728c */ /* 0x010fe2000bf25270 */
[----:B---3--:R-:W-:Y:S02]  /*11a10*/  ISETP.NE.U32.AND P0, PT, R6, RZ, PT ;  /* 0x000000ff0600720c */ /* 0x008fe40003f05070 */
[----:B------:R-:W-:Y:S02]  /*11a20*/  IADD3 R4, P1, PT, R19, R6, RZ ;  /* 0x0000000613047210 */ /* 0x000fe40007f3e0ff */
[----:B------:R-:W-:Y:S02]  /*11a30*/  ISETP.NE.AND.EX P0, PT, R7, RZ, PT, P0 ;  /* 0x000000ff0700720c */ /* 0x000fe40003f05300 */
[----:B-12---:R-:W-:-:S02]  /*11a40*/  IADD3.X R0, PT, PT, RZ, R7, RZ, P1, !PT ;  /* 0x00000007ff007210 */ /* 0x006fc40000ffe4ff */
[----:B------:R-:W-:Y:S02]  /*11a50*/  SEL R4, R4, RZ, P0 ;  /* 0x000000ff04047207 */ /* 0x000fe40000000000 */
[----:B------:R-:W-:Y:S01]  /*11a60*/  SEL R5, R0, RZ, P0 ;  /* 0x000000ff00057207 */ /* 0x000fe20000000000 */
[----:B------:R-:W-:Y:S06]  /*11a70*/  BRA.U !UP1, `(.L_x_246) ;  /* 0x0000006509a07547 */ /* 0x000fec000b800000 */
[----:B------:R-:W1:Y:S01]  /*11a80*/  S2R R0, SR_CTAID.X ;  /* 0x0000000000007919 */ /* 0x000e620000002500 */
[----:B------:R-:W2:Y:S01]  /*11a90*/  LDCU UR6, c[0x0][0x3b4] ;  /* 0x00007680ff0677ac */ /* 0x000ea20008000800 */
[----:B------:R-:W-:Y:S01]  /*11aa0*/  IMAD.MOV.U32 R22, RZ, RZ, RZ ;  /* 0x000000ffff167224 */ /* 0x000fe200078e00ff */
[----:B------:R-:W3:Y:S01]  /*11ab0*/  LDCU UR7, c[0x0][0x3b8] ;  /* 0x00007700ff0777ac */ /* 0x000ee20008000800 */
[----:B------:R-:W1:Y:S01]  /*11ac0*/  LDCU UR8, c[0x0][0x3a0] ;  /* 0x00007400ff0877ac */ /* 0x000e620008000800 */
[----:B--2---:R-:W-:-:S04]  /*11ad0*/  IMAD R3, R17, UR6, RZ ;  /* 0x0000000611037c24 */ /* 0x004fc8000f8e02ff */
[----:B---3--:R-:W-:-:S04]  /*11ae0*/  IMAD R3, R2, UR7, R3 ;  /* 0x0000000702037c24 */ /* 0x008fc8000f8e0203 */
[----:B-1----:R-:W-:-:S05]  /*11af0*/  IMAD R3, R0, UR8, R3 ;  /* 0x0000000800037c24 */ /* 0x002fca000f8e0203 */
[----:B------:R-:W-:Y:S01]  /*11b00*/  SHF.L.U32 R7, R3, 0x2, RZ ;  /* 0x0000000203077819 */ /* 0x000fe200000006ff */
[----:B------:R-:W-:Y:S06]  /*11b10*/  BRA.U !UP0, `(.L_x_247) ;  /* 0x0000001108447547 */ /* 0x000fec000b800000 */
[----:B------:R-:W1:Y:S01]  /*11b20*/  LDCU.64 UR8, c[0x0][0x568] ;  /* 0x0000ad00ff0877ac */ /* 0x000e620008000a00 */
[----:B------:R-:W-:Y:S01]  /*11b30*/  MOV R6, RZ ;  /* 0x000000ff00067202 */ /* 0x000fe20000000f00 */
[----:B------:R-:W2:Y:S01]  /*11b40*/  LDCU UR6, c[0x0][0x570] ;  /* 0x0000ae00ff0677ac */ /* 0x000ea20008000800 */
[----:B------:R-:W3:Y:S01]  /*11b50*/  LDCU UR7, c[0x0][0x694] ;  /* 0x0000d280ff0777ac */ /* 0x000ee20008000800 */
[----:B------:R-:W-:Y:S02]  /*11b60*/  UISETP.NE.AND UP1, UPT, UR5, URZ, UPT ;  /* 0x000000ff0500728c */ /* 0x000fe4000bf25270 */
[----:B-1----:R-:W-:-:S05]  /*11b70*/  IMAD.HI.U32 R8, R7, UR9, R6 ;  /* 0x0000000907087c27 */ /* 0x002fca000f8e0006 */
[----:B--2---:R-:W-:-:S04]  /*11b80*/  SHF.R.U32.HI R9, RZ, UR6, R8 ;  /* 0x00000006ff097c19 */ /* 0x004fc80008011608 */
[----:B------:R-:W-:-:S05]  /*11b90*/  IADD3 R3, PT, PT, -R9, RZ, RZ ;  /* 0x000000ff09037210 */ /* 0x000fca0007ffe1ff */
        /* <DEDUP_REMOVED lines=265> */
.L_x_247:
[----:B------:R-:W-:Y:S01]  /*12c30*/  MOV R19, RZ ;  /* 0x000000ff00137202 */ /* 0x000fe20000000f00 */
[----:B------:R-:W-:Y:S06]  /*12c40*/  BRA.U !UP0, `(.L_x_248) ;  /* 0x0000001108487547 */ /* 0x000fec000b800000 */
[----:B------:R-:W1:Y:S01]  /*12c50*/  LDCU.64 UR8, c[0x0][0x568] ;  /* 0x0000ad00ff0877ac */ /* 0x000e620008000a00 */
[----:B------:R-:W-:Y:S01]  /*12c60*/  IADD3 R9, PT, PT, R7, 0x1, RZ ;  /* 0x0000000107097810 */ /* 0x000fe20007ffe0ff */
        /* <DEDUP_REMOVED lines=272> */
.L_x_248:
[----:B------:R-:W-:Y:S01]  /*13d70*/  MOV R18, RZ ;  /* 0x000000ff00127202 */ /* 0x000fe20000000f00 */
[----:B------:R-:W-:Y:S06]  /*13d80*/  BRA.U !UP0, `(.L_x_249) ;  /* 0x0000001108487547 */ /* 0x000fec000b800000 */
[----:B------:R-:W1:Y:S01]  /*13d90*/  LDCU.64 UR8, c[0x0][0x568] ;  /* 0x0000ad00ff0877ac */ /* 0x000e620008000a00 */
[----:B------:R-:W-:Y:S01]  /*13da0*/  MOV R8, RZ ;  /* 0x000000ff00087202 */ /* 0x000fe20000000f00 */
[----:B------:R-:W-:Y:S01]  /*13db0*/  VIADD R9, R7, 0x2 ;  /* 0x0000000207097836 */ /* 0x000fe20000000000 */
[----:B------:R-:W2:Y:S01]  /*13dc0*/  LDCU UR6, c[0x0][0x570] ;  /* 0x0000ae00ff0677ac */ /* 0x000ea20008000800 */
[----:B------:R-:W3:Y:S01]  /*13dd0*/  LDCU UR7, c[0x0][0x694] ;  /* 0x0000d280ff0777ac */ /* 0x000ee20008000800 */
        /* <DEDUP_REMOVED lines=269> */
.L_x_249:
        /* <DEDUP_REMOVED lines=276> */
.L_x_250:
        /* <DEDUP_REMOVED lines=23> */
[----:B------:R1:W-:Y:S04]  /*16160*/  STG.E.64 desc[UR36][R6.64+0x8], R26 ;  /* 0x0000081a06007986 */ /* 0x0003e8000c101b24 */
[----:B------:R1:W-:Y:S04]  /*16170*/  STG.E.64 desc[UR36][R6.64+0x10], R28 ;  /* 0x0000101c06007986 */ /* 0x0003e8000c101b24 */
[----:B------:R1:W-:Y:S02]  /*16180*/  STG.E.64 desc[UR36][R6.64+0x18], R30 ;  /* 0x0000181e06007986 */ /* 0x0003e4000c101b24 */
.L_x_252:
[----:B------:R-:W-:Y:S05]  /*16190*/  BSYNC.RECONVERGENT B0 ;  /* 0x0000000000007941 */ /* 0x000fea0003800200 */
.L_x_251:
        /* <DEDUP_REMOVED lines=35> */
.L_x_254:
[----:B------:R-:W-:Y:S05]  /*163d0*/  BSYNC.RECONVERGENT B0 ;  /* 0x0000000000007941 */ /* 0x000fea0003800200 */
.L_x_253:
        /* <DEDUP_REMOVED lines=20> */
[----:B-1----:R-:W-:Y:S01]  /*16520*/  MOV R28, UR10 ;  /* 0x0000000a001c7c02 */ /* 0x002fe20008000f00 */
[----:B------:R-:W-:-:S07]  /*16530*/  IMAD.U32 R29, RZ, RZ, UR11 ;  /* 0x0000000bff1d7e24 */ /* 0x000fce000f8e00ff */
[----:B------:R-:W-:Y:S05]  /*16540*/  BRA.U !UP0, `(.L_x_256) ;  /* 0x0000000108a87547 */ /* 0x000fea000b800000 */
[----:B------:R-:W1:Y:S01]  /*16550*/  LDCU UR5, c[0x0][0x360] ;  /* 0x00006c00ff0577ac */ /* 0x000e620008000800 */
[----:B------:R-:W-:Y:S01]  /*16560*/  MOV R30, UR10 ;  /* 0x0000000a001e7c02 */ /* 0x000fe20008000f00 */
[----:B------:R-:W-:Y:S01]  /*16570*/  IMAD.U32 R26, RZ, RZ, UR10 ;  /* 0x0000000aff1a7e24 */ /* 0x000fe2000f8e00ff */
[----:B------:R-:W-:Y:S01]  /*16580*/  MOV R31, UR11 ;  /* 0x0000000b001f7c02 */ /* 0x000fe20008000f00 */
[----:B------:R-:W2:Y:S01]  /*16590*/  LDCU UR8, c[0x0][0x3a4] ;  /* 0x00007480ff0877ac */ /* 0x000ea20008000800 */
[----:B------:R-:W-:Y:S02]  /*165a0*/  MOV R24, UR10 ;  /* 0x0000000a00187c02 */ /* 0x000fe40008000f00 */
[----:B------:R-:W-:Y:S02]  /*165b0*/  MOV R25, UR11 ;  /* 0x0000000b00197c02 */ /* 0x000fe40008000f00 */
[----:B------:R-:W-:Y:S01]  /*165c0*/  MOV R27, UR11 ;  /* 0x0000000b001b7c02 */ /* 0x000fe20008000f00 */
[----:B-1----:R-:W-:-:S05]  /*165d0*/  IMAD R3, R2, UR5, R17 ;  /* 0x0000000502037c24 */ /* 0x002fca000f8e0211 */
[----:B--2---:R-:W-:-:S13]  /*165e0*/  ISETP.GE.U32.AND P1, PT, R3, UR8, PT ;  /* 0x0000000803007c0c */ /* 0x004fda000bf26070 */
[----:B------:R-:W-:Y:S05]  /*165f0*/  @P1 BRA `(.L_x_257) ;  /* 0x0000000400181947 */ /* 0x000fea0003800000 */
[----:B------:R-:W1:Y:S01]  /*16600*/  LDCU UR7, c[0x0][0x374] ;  /* 0x00006e80ff0777ac */ /* 0x000e620008000800 */
[----:B------:R-:W2:Y:S01]  /*16610*/  LDC R10, c[0x0][0x364] ;  /* 0x0000d900ff0a7b82 */ /* 0x000ea20000000800 */
[----:B------:R-:W-:Y:S01]  /*16620*/  BSSY.RECONVERGENT B1, `(.L_x_258) ;  /* 0x000001b000017945 */ /* 0x000fe20003800200 */
[----:B------:R-:W-:Y:S01]  /*16630*/  MOV R30, UR10 ;  /* 0x0000000a001e7c02 */ /* 0x000fe20008000f00 */
[----:B------:R-:W-:Y:S01]  /*16640*/  IMAD.U32 R25, RZ, RZ, UR11 ;  /* 0x0000000bff197e24 */ /* 0x000fe2000f8e00ff */
[----:B------:R-:W-:Y:S02]  /*16650*/  MOV R31, UR11 ;  /* 0x0000000b001f7c02 */ /* 0x000fe40008000f00 */
[----:B------:R-:W-:Y:S02]  /*16660*/  MOV R24, UR10 ;  /* 0x0000000a00187c02 */ /* 0x000fe40008000f00 */
[----:B------:R-:W3:Y:S01]  /*16670*/  LDC.64 R8, c[0x0][0x780] ;  /* 0x0001e000ff087b82 */ /* 0x000ee20000000a00 */
[----:B------:R-:W-:-:S02]  /*16680*/  MOV R26, UR10 ;  /* 0x0000000a001a7c02 */ /* 0x000fc40008000f00 */
[----:B------:R-:W-:Y:S01]  /*16690*/  MOV R27, UR11 ;  /* 0x0000000b001b7c02 */ /* 0x000fe20008000f00 */
[----:B-1----:R-:W-:Y:S02]  /*166a0*/  IMAD R0, R0, UR7, RZ ;  /* 0x0000000700007c24 */ /* 0x002fe4000f8e02ff */
[----:B--2---:R-:W-:-:S07]  /*166b0*/  IMAD R10, R10, UR5, RZ ;  /* 0x000000050a0a7c24 */ /* 0x004fce000f8e02ff */
.L_x_259:
[----:B------:R-:W-:-:S05]  /*166c0*/  IADD3 R7, PT, PT, R0, R3, RZ ;  /* 0x0000000300077210 */ /* 0x000fca0007ffe0ff */
[----:B---3--:R-:W-:-:S05]  /*166d0*/  IMAD.WIDE.U32 R6, R7, 0x20, R8 ;  /* 0x0000002007067825 */ /* 0x008fca00078e0008 */
[----:B------:R-:W2:Y:S04]  /*166e0*/  LDG.E.64 R12, desc[UR36][R6.64] ;  /* 0x00000024060c7981 */ /* 0x000ea8000c1e1b00 */
[----:B------:R-:W3:Y:S04]  /*166f0*/  LDG.E.64 R14, desc[UR36][R6.64+0x8] ;  /* 0x00000824060e7981 */ /* 0x000ee8000c1e1b00 */
[----:B------:R-:W4:Y:S04]  /*16700*/  LDG.E.64 R20, desc[UR36][R6.64+0x10] ;  /* 0x0000102406147981 */ /* 0x000f28000c1e1b00 */
[----:B------:R-:W5:Y:S01]  /*16710*/  LDG.E.64 R32, desc[UR36][R6.64+0x18] ;  /* 0x0000182406207981 */ /* 0x000f62000c1e1b00 */
[----:B------:R-:W-:-:S04]  /*16720*/  IADD3 R3, PT, PT, R10, R3, RZ ;  /* 0x000000030a037210 */ /* 0x000fc80007ffe0ff */
[----:B------:R-:W-:Y:S01]  /*16730*/  ISETP.GE.U32.AND P1, PT, R3, UR8, PT ;  /* 0x0000000803007c0c */ /* 0x000fe2000bf26070 */
        /* <DEDUP_REMOVED lines=10> */
.L_x_258:
[----:B------:R-:W-:Y:S05]  /*167e0*/  BRA `(.L_x_257) ;  /* 0x00000000009c7947 */ /* 0x000fea0003800000 */
.L_x_256:
[----:B------:R-:W1:Y:S01]  /*167f0*/  LDCU UR7, c[0x0][0x3a4] ;  /* 0x00007480ff0777ac */ /* 0x000e620008000800 */
[----:B------:R-:W-:Y:S01]  /*16800*/  IMAD.U32 R30, RZ, RZ, UR10 ;  /* 0x0000000aff1e7e24 */ /* 0x000fe2000f8e00ff */
[----:B------:R-:W-:Y:S01]  /*16810*/  MOV R31, UR11 ;  /* 0x0000000b001f7c02 */ /* 0x000fe20008000f00 */
[----:B------:R-:W-:Y:S01]  /*16820*/  IMAD.U32 R27, RZ, RZ, UR11 ;  /* 0x0000000bff1b7e24 */ /* 0x000fe2000f8e00ff */
[----:B------:R-:W-:Y:S02]  /*16830*/  MOV R24, UR10 ;  /* 0x0000000a00187c02 */ /* 0x000fe40008000f00 */
[----:B------:R-:W-:Y:S02]  /*16840*/  MOV R25, UR11 ;  /* 0x0000000b00197c02 */ /* 0x000fe40008000f00 */
[----:B------:R-:W-:Y:S02]  /*16850*/  MOV R26, UR10 ;  /* 0x0000000a001a7c02 */ /* 0x000fe40008000f00 */
[----:B-1----:R-:W-:-:S13]  /*16860*/  ISETP.GE.U32.AND P1, PT, R2, UR7, PT ;  /* 0x0000000702007c0c */ /* 0x002fda000bf26070 */
[----:B------:R-:W-:Y:S05]  /*16870*/  @P1 BRA `(.L_x_257) ;  /* 0x0000000000781947 */ /* 0x000fea0003800000 */
[----:B------:R-:W1:Y:S01]  /*16880*/  LDCU UR5, c[0x0][0x374] ;  /* 0x00006e80ff0577ac */ /* 0x000e620008000800 */
[----:B------:R-:W2:Y:S01]  /*16890*/  LDC R23, c[0x0][0x360] ;  /* 0x0000d800ff177b82 */ /* 0x000ea20000000800 */
[----:B------:R-:W-:Y:S01]  /*168a0*/  MOV R3, R2 ;  /* 0x0000000200037202 */ /* 0x000fe20000000f00 */
[----:B------:R-:W-:Y:S01]  /*168b0*/  IMAD.U32 R25, RZ, RZ, UR11 ;  /* 0x0000000bff197e24 */ /* 0x000fe2000f8e00ff */
[----:B------:R-:W-:Y:S02]  /*168c0*/  MOV R30, UR10 ;  /* 0x0000000a001e7c02 */ /* 0x000fe40008000f00 */
[----:B------:R-:W-:Y:S02]  /*168d0*/  MOV R31, UR11 ;  /* 0x0000000b001f7c02 */ /* 0x000fe40008000f00 */
[----:B------:R-:W-:Y:S01]  /*168e0*/  MOV R24, UR10 ;  /* 0x0000000a00187c02 */ /* 0x000fe20008000f00 */
[----:B------:R-:W3:Y:S01]  /*168f0*/  LDC.64 R8, c[0x0][0x780] ;  /* 0x0001e000ff087b82 */ /* 0x000ee20000000a00 */
[----:B------:R-:W-:-:S02]  /*16900*/  MOV R26, UR10 ;  /* 0x0000000a001a7c02 */ /* 0x000fc40008000f00 */
[----:B------:R-:W-:-:S05]  /*16910*/  MOV R27, UR11 ;  /* 0x0000000b001b7c02 */ /* 0x000fca0008000f00 */
[----:B------:R-:W4:Y:S01]  /*16920*/  LDC R32, c[0x0][0x364] ;  /* 0x0000d900ff207b82 */ /* 0x000f220000000800 */
[----:B-1----:R-:W-:-:S07]  /*16930*/  IMAD R0, R0, UR5, RZ ;  /* 0x0000000500007c24 */ /* 0x002fce000f8e02ff */
.L_x_260:
[----:B------:R-:W-:-:S05]  /*16940*/  IADD3 R6, PT, PT, R0, R3, RZ ;  /* 0x0000000300067210 */ /* 0x000fca0007ffe0ff */
[----:B--2---:R-:W-:-:S04]  /*16950*/  IMAD R7, R6, R23, R17 ;  /* 0x0000001706077224 */ /* 0x004fc800078e0211 */
[----:B---3--:R-:W-:-:S05]  /*16960*/  IMAD.WIDE.U32 R6, R7, 0x20, R8 ;  /* 0x0000002007067825 */ /* 0x008fca00078e0008 */
[----:B------:R-:W2:Y:S04]  /*16970*/  LDG.E.64 R10, desc[UR36][R6.64] ;  /* 0x00000024060a7981 */ /* 0x000ea8000c1e1b00 */
[----:B------:R-:W3:Y:S04]  /*16980*/  LDG.E.64 R12, desc[UR36][R6.64+0x8] ;  /* 0x00000824060c7981 */ /* 0x000ee8000c1e1b00 */
[----:B------:R-:W5:Y:S04]  /*16990*/  LDG.E.64 R14, desc[UR36][R6.64+0x10] ;  /* 0x00001024060e7981 */ /* 0x000f68000c1e1b00 */
[----:B------:R-:W5:Y:S01]  /*169a0*/  LDG.E.64 R20, desc[UR36][R6.64+0x18] ;  /* 0x0000182406147981 */ /* 0x000f62000c1e1b00 */
[----:B----4-:R-:W-:-:S04]  /*169b0*/  IADD3 R3, PT, PT, R32, R3, RZ ;  /* 0x0000000320037210 */ /* 0x010fc80007ffe0ff */
[----:B------:R-:W-:Y:S01]  /*169c0*/  ISETP.GE.U32.AND P1, PT, R3, UR7, PT ;  /* 0x0000000703007c0c */ /* 0x000fe2000bf26070 */
[----:B--2---:R-:W-:Y:S01]  /*169d0*/  FADD.FTZ R28, R10, R28 ;  /* 0x0000001c0a1c7221 */ /* 0x004fe20000010000 */
[----:B------:R-:W-:Y:S01]  /*169e0*/  FADD.FTZ R29, R11, R29 ;  /* 0x0000001d0b1d7221 */ /* 0x000fe20000010000 */
[----:B---3--:R-:W-:Y:S01]  /*169f0*/  FADD.FTZ R30, R12, R30 ;  /* 0x0000001e0c1e7221 */ /* 0x008fe20000010000 */
[----:B------:R-:W-:Y:S01]  /*16a00*/  FADD.FTZ R31, R13, R31 ;  /* 0x0000001f0d1f7221 */ /* 0x000fe20000010000 */
[----:B-----5:R-:W-:Y:S01]  /*16a10*/  FADD.FTZ R24, R14, R24 ;  /* 0x000000180e187221 */ /* 0x020fe20000010000 */
[----:B------:R-:W-:Y:S01]  /*16a20*/  FADD.FTZ R25, R15, R25 ;  /* 0x000000190f197221 */ /* 0x000fe20000010000 */
[----:B------:R-:W-:Y:S01]  /*16a30*/  FADD.FTZ R26, R20, R26 ;  /* 0x0000001a141a7221 */ /* 0x000fe20000010000 */
[----:B------:R-:W-:-:S05]  /*16a40*/  FADD.FTZ R27, R21, R27 ;  /* 0x0000001b151b7221 */ /* 0x000fca0000010000 */
[----:B------:R-:W-:Y:S05]  /*16a50*/  @!P1 BRA `(.L_x_260) ;  /* 0xfffffffc00b89947 */ /* 0x000fea000383ffff */
.L_x_257:
[----:B------:R-:W-:Y:S05]  /*16a60*/  BSYNC.RECONVERGENT B0 ;  /* 0x0000000000007941 */ /* 0x000fea0003800200 */
.L_x_255:
[----:B------:R-:W1:Y:S01]  /*16a70*/  LDCU UR5, c[0x0][0x360] ;  /* 0x00006c00ff0577ac */ /* 0x000e620008000800 */
[----:B------:R-:W-:-:S04]  /*16a80*/  UIADD3 UR4, UPT, UPT, UR4, 0x10, URZ ;  /* 0x0000001004047890 */ /* 0x000fc8000fffe0ff */
[----:B------:R-:W-:Y:S01]  /*16a90*/  ULEA UR8, UR6, UR4, 0x18 ;  /* 0x0000000406087291 */ /* 0x000fe2000f8ec0ff */
[----:B------:R-:W2:Y:S01]  /*16aa0*/  LDCU UR6, c[0x0][0x364] ;  /* 0x00006c80ff0677ac */ /* 0x000ea20008000800 */
[----:B-1----:R-:W-:-:S05]  /*16ab0*/  IMAD R0, R2, UR5, R17 ;  /* 0x0000000502007c24 */ /* 0x002fca000f8e0211 */
[----:B------:R-:W-:-:S05]  /*16ac0*/  LEA R0, R0, UR8, 0x5 ;  /* 0x0000000800007c11 */ /* 0x000fca000f8e28ff */
[----:B------:R1:W-:Y:S01]  /*16ad0*/  STS.128 [R0], R28 ;  /* 0x0000001c00007388 */ /* 0x0003e20000000c00 */
[----:B--2---:R-:W-:-:S03]  /*16ae0*/  UISETP.GE.U32.AND UP0, UPT, UR6, 0x2, UPT ;  /* 0x000000020600788c */ /* 0x004fc6000bf06070 */
[----:B------:R1:W-:Y:S06]  /*16af0*/  STS.128 [R0+0x10], R24 ;  /* 0x0000101800007388 */ /* 0x0003ec0000000c00 */
[----:B------:R-:W-:Y:S05]  /*16b00*/  BRA.U !UP0, `(.L_x_261) ;  /* 0x0000000108687547 */ /* 0x000fea000b800000 */
[----:B------:R-:W-:-:S05]  /*16b10*/  UMOV UR4, UR6 ;  /* 0x0000000600047c82 */ /* 0x000fca0008000000 */
.L_x_264:
[----:B------:R-:W-:Y:S01]  /*16b20*/  USHF.R.U32.HI UR7, URZ, 0x1, UR4 ;  /* 0x00000001ff077899 */ /* 0x000fe20008011604 */
[----:B------:R-:W-:Y:S05]  /*16b30*/  BAR.SYNC.DEFER_BLOCKING 0x0 ;  /* 0x0000000000007b1d */ /* 0x000fea0000010000 */
[----:B------:R-:W-:Y:S01]  /*16b40*/  VIADD R6, R2, UR7 ;  /* 0x0000000702067c36 */ /* 0x000fe20008000000 */
[----:B------:R-:W-:Y:S04]  /*16b50*/  BSSY.RECONVERGENT B0, `(.L_x_262) ;  /* 0x0000012000007945 */ /* 0x000fe80003800200 */
[----:B------:R-:W-:-:S04]  /*16b60*/  ISETP.GE.U32.AND P1, PT, R6, UR6, PT ;  /* 0x0000000606007c0c */ /* 0x000fc8000bf26070 */
[----:B------:R-:W-:-:S13]  /*16b70*/  ISETP.GE.U32.OR P1, PT, R2, UR7, P1 ;  /* 0x0000000702007c0c */ /* 0x000fda0008f26470 */
[----:B--2---:R-:W-:Y:S05]  /*16b80*/  @P1 BRA `(.L_x_263) ;  /* 0x0000000000381947 */ /* 0x004fea0003800000 */
[----:B------:R-:W-:-:S05]  /*16b90*/  IMAD R3, R6, UR5, R17 ;  /* 0x0000000506037c24 */ /* 0x000fca000f8e0211 */
[----:B------:R-:W-:-:S05]  /*16ba0*/  LEA R3, R3, UR8, 0x5 ;  /* 0x0000000803037c11 */ /* 0x000fca000f8e28ff */
        /* <DEDUP_REMOVED lines=12> */
.L_x_263:
[----:B------:R-:W-:Y:S05]  /*16c70*/  BSYNC.RECONVERGENT B0 ;  /* 0x0000000000007941 */ /* 0x000fea0003800200 */
.L_x_262:
[----:B------:R-:W-:-:S03]  /*16c80*/  UISETP.GT.U32.AND UP0, UPT, UR4, 0x3, UPT ;  /* 0x000000030400788c */ /* 0x000fc6000bf04070 */
[----:B------:R-:W-:-:S06]  /*16c90*/  UMOV UR4, UR7 ;  /* 0x0000000700047c82 */ /* 0x000fcc0008000000 */
[----:B------:R-:W-:Y:S05]  /*16ca0*/  BRA.U UP0, `(.L_x_264) ;  /* 0xfffffffd009c7547 */ /* 0x000fea000b83ffff */
.L_x_261:
[----:B------:R-:W3:Y:S02]  /*16cb0*/  LDCU UR4, c[0x0][0x3a8] ;  /* 0x00007500ff0477ac */ /* 0x000ee40008000800 */
[----:B---3--:R-:W-:-:S09]  /*16cc0*/  UISETP.NE.AND UP0, UPT, UR4, URZ, UPT ;  /* 0x000000ff0400728c */ /* 0x008fd2000bf05270 */
[----:B------:R-:W-:Y:S05]  /*16cd0*/  BRA.U !UP0, `(.L_x_265) ;  /* 0x0000000108e07547 */ /* 0x000fea000b800000 */
[----:B------:R-:W-:Y:S02]  /*16ce0*/  UISETP.GE.U32.AND UP0, UPT, UR5, 0x21, UPT ;  /* 0x000000210500788c */ /* 0x000fe4000bf06070 */
[----:B------:R-:W-:-:S07]  /*16cf0*/  UMOV UR4, UR5 ;  /* 0x0000000500047c82 */ /* 0x000fce0008000000 */
[----:B------:R-:W-:Y:S05]  /*16d00*/  BRA.U !UP0, `(.L_x_266) ;  /* 0x0000000108787547 */ /* 0x000fea000b800000 */
[----:B------:R3:W-:Y:S01]  /*16d10*/  STS.128 [R0], R28 ;  /* 0x0000001c00007388 */ /* 0x0007e20000000c00 */
[----:B------:R-:W-:Y:S01]  /*16d20*/  UISETP.GE.U32.AND UP0, UPT, UR5, 0x40, UPT ;  /* 0x000000400500788c */ /* 0x000fe2000bf06070 */
[----:B------:R-:W-:Y:S02]  /*16d30*/  UMOV UR4, 0x20 ;  /* 0x0000002000047882 */ /* 0x000fe40000000000 */
[----:B------:R3:W-:Y:S06]  /*16d40*/  STS.128 [R0+0x10], R24 ;  /* 0x0000101800007388 */ /* 0x0007ec0000000c00 */
[----:B------:R-:W-:Y:S05]  /*16d50*/  BRA.U !UP0, `(.L_x_266) ;  /* 0x0000000108647547 */ /* 0x000fea000b800000 */
[----:B------:R-:W-:-:S07]  /*16d60*/  MOV R2, UR5 ;  /* 0x0000000500027c02 */ /* 0x000fce0008000f00 */
.L_x_269:
[----:B------:R-:W-:Y:S01]  /*16d70*/  SHF.R.U32.HI R6, RZ, 0x1, R2 ;  /* 0x00000001ff067819 */ /* 0x000fe20000011602 */
[----:B------:R-:W-:Y:S01]  /*16d80*/  BAR.SYNC.DEFER_BLOCKING 0x0 ;  /* 0x0000000000007b1d */ /* 0x000fe20000010000 */
[----:B------:R-:W-:Y:S02]  /*16d90*/  ISETP.GT.U32.AND P2, PT, R2, 0x7f, PT ;  /* 0x0000007f0200780c */ /* 0x000fe40003f44070 */
[----:B------:R-:W-:-:S03]  /*16da0*/  IADD3 R3, PT, PT, R6, R17, RZ ;  /* 0x0000001106037210 */ /* 0x000fc60007ffe0ff */
[----:B------:R-:W-:Y:S01]  /*16db0*/  BSSY.RECONVERGENT B0, `(.L_x_267) ;  /* 0x0000011000007945 */ /* 0x000fe20003800200 */
[----:B------:R-:W-:-:S04]  /*16dc0*/  ISETP.GE.U32.AND P1, PT, R3, UR5, PT ;  /* 0x0000000503007c0c */ /* 0x000fc8000bf26070 */
[----:B------:R-:W-:-:S13]  /*16dd0*/  ISETP.GE.U32.OR P1, PT, R17, R6, P1 ;  /* 0x000000061100720c */ /* 0x000fda0000f26470 */
[----:B----4-:R-:W-:Y:S05]  /*16de0*/  @P1 BRA `(.L_x_268) ;  /* 0x0000000000341947 */ /* 0x010fea0003800000 */
[----:B------:R-:W-:-:S05]  /*16df0*/  LEA R2, R6, R0, 0x5 ;  /* 0x0000000006027211 */ /* 0x000fca00078e28ff */
[----:B------:R-:W1:Y:S04]  /*16e00*/  LDS.128 R8, [R2] ;  /* 0x0000000002087984 */ /* 0x000e680000000c00 */
[----:B------:R-:W4:Y:S01]  /*16e10*/  LDS.128 R12, [R2+0x10] ;  /* 0x00001000020c7984 */ /* 0x000f220000000c00 */
[----:B-123--:R-:W-:Y:S01]  /*16e20*/  FADD.FTZ R28, R28, R8 ;  /* 0x000000081c1c7221 */ /* 0x00efe20000010000 */
[----:B------:R-:W-:Y:S01]  /*16e30*/  FADD.FTZ R29, R29, R9 ;  /* 0x000000091d1d7221 */ /* 0x000fe20000010000 */
[----:B------:R-:W-:Y:S01]  /*16e40*/  FADD.FTZ R30, R30, R10 ;  /* 0x0000000a1e1e7221 */ /* 0x000fe20000010000 */
[----:B------:R-:W-:Y:S01]  /*16e50*/  FADD.FTZ R31, R31, R11 ;  /* 0x0000000b1f1f7221 */ /* 0x000fe20000010000 */
[----:B----4-:R-:W-:Y:S01]  /*16e60*/  FADD.FTZ R24, R24, R12 ;  /* 0x0000000c18187221 */ /* 0x010fe20000010000 */
[----:B------:R-:W-:Y:S01]  /*16e70*/  FADD.FTZ R25, R25, R13 ;  /* 0x0000000d19197221 */ /* 0x000fe20000010000 */
[----:B------:R-:W-:Y:S01]  /*16e80*/  FADD.FTZ R26, R26, R14 ;  /* 0x0000000e1a1a7221 */ /* 0x000fe20000010000 */
[----:B------:R-:W-:Y:S01]  /*16e90*/  FADD.FTZ R27, R27, R15 ;  /* 0x0000000f1b1b7221 */ /* 0x000fe20000010000 */
[----:B------:R4:W-:Y:S04]  /*16ea0*/  STS.128 [R0], R28 ;  /* 0x0000001c00007388 */ /* 0x0009e80000000c00 */
[----:B------:R4:W-:Y:S02]  /*16eb0*/  STS.128 [R0+0x10], R24 ;  /* 0x0000101800007388 */ /* 0x0009e40000000c00 */
.L_x_268:
[----:B------:R-:W-:Y:S05]  /*16ec0*/  BSYNC.RECONVERGENT B0 ;  /* 0x0000000000007941 */ /* 0x000fea0003800200 */
.L_x_267:
[----:B------:R-:W-:Y:S01]  /*16ed0*/  MOV R2, R6 ;  /* 0x0000000600027202 */ /* 0x000fe20000000f00 */
[----:B------:R-:W-:Y:S06]  /*16ee0*/  @P2 BRA `(.L_x_269) ;  /* 0xfffffffc00a02947 */ /* 0x000fec000383ffff */
.L_x_266:
[----:B------:R-:W-:Y:S01]  /*16ef0*/  BAR.SYNC.DEFER_BLOCKING 0x0 ;  /* 0x0000000000007b1d */ /* 0x000fe20000010000 */
[----:B------:R-:W-:-:S09]  /*16f00*/  UISETP.GE.U32.AND UP0, UPT, UR4, 0x2, UPT ;  /* 0x000000020400788c */ /* 0x000fd2000bf06070 */
[----:B------:R-:W-:Y:S05]  /*16f10*/  BRA.U !UP0, `(.L_x_265) ;  /* 0x0000000108507547 */ /* 0x000fea000b800000 */
[----:B-1234-:R-:W-:-:S07]  /*16f20*/  IMAD.MOV.U32 R0, RZ, RZ, 0x1 ;  /* 0x00000001ff007424 */ /* 0x01efce00078e00ff */
.L_x_270:
        /* <DEDUP_REMOVED lines=12> */
[----:B-1----:R-:W-:Y:S01]  /*16ff0*/  SHF.L.U32 R0, R0, 0x1, RZ ;  /* 0x0000000100007819 */ /* 0x002fe200000006ff */
[----:B-----5:R-:W-:-:S03]  /*17000*/  FADD.FTZ R24, R9, R24 ;  /* 0x0000001809187221 */ /* 0x020fc60000010000 */
[----:B------:R-:W-:Y:S01]  /*17010*/  ISETP.GE.AND P1, PT, R0, UR4, PT ;  /* 0x0000000400007c0c */ /* 0x000fe2000bf26270 */
[----:B0-----:R-:W-:Y:S01]  /*17020*/  FADD.FTZ R25, R8, R25 ;  /* 0x0000001908197221 */ /* 0x001fe20000010000 */
[----:B------:R-:W-:Y:S01]  /*17030*/  FADD.FTZ R26, R11, R26 ;  /* 0x0000001a0b1a7221 */ /* 0x000fe20000010000 */
[----:B------:R-:W-:-:S10]  /*17040*/  FADD.FTZ R27, R10, R27 ;  /* 0x0000001b0a1b7221 */ /* 0x000fd40000010000 */
[----:B------:R-:W-:Y:S05]  /*17050*/  @!P1 BRA `(.L_x_270) ;  /* 0xfffffffc00b49947 */ /* 0x000fea000383ffff */
.L_x_265:
        /* <DEDUP_REMOVED lines=9> */
[----:B------:R-:W-:Y:S02]  /*170f0*/  IADD3 R6, P3, PT, R19, UR4, RZ ;  /* 0x0000000413067c10 */ /* 0x000fe4000ff7e0ff */
[----:B------:R-:W-:Y:S02]  /*17100*/  IADD3 R4, P2, PT, R18, UR4, RZ ;  /* 0x0000000412047c10 */ /* 0x000fe4000ff5e0ff */
[----:B------:R-:W-:-:S02]  /*17110*/  IADD3 R2, P1, PT, R16, UR4, RZ ;  /* 0x0000000410027c10 */ /* 0x000fc4000ff3e0ff */
[----:B------:R-:W-:Y:S02]  /*17120*/  IADD3.X R9, PT, PT, RZ, UR5, RZ, P4, !PT ;  /* 0x00000005ff097c10 */ /* 0x000fe4000a7fe4ff */
[----:B------:R-:W-:Y:S01]  /*17130*/  IADD3.X R7, PT, PT, RZ, UR5, RZ, P3, !PT ;  /* 0x00000005ff077c10 */ /* 0x000fe20009ffe4ff */
[----:B------:R-:W-:Y:S01]  /*17140*/  IMAD.X R3, RZ, RZ, UR5, P1 ;  /* 0x00000005ff037e24 */ /* 0x000fe200088e06ff */
[----:B------:R-:W-:Y:S01]  /*17150*/  IADD3.X R5, PT, PT, RZ, UR5, RZ, P2, !PT ;  /* 0x00000005ff057c10 */ /* 0x000fe200097fe4ff */
[----:B------:R-:W1:Y:S04]  /*17160*/  @P0 LDG.E.64 R10, desc[UR36][R8.64] ;  /* 0x00000024080a0981 */ /* 0x000e68000c1e1b00 */
[----:B------:R-:W5:Y:S04]  /*17170*/  @P0 LDG.E.64 R12, desc[UR36][R6.64] ;  /* 0x00000024060c0981 */ /* 0x000f68000c1e1b00 */
[----:B------:R-:W5:Y:S04]  /*17180*/  @P0 LDG.E.64 R14, desc[UR36][R4.64] ;  /* 0x00000024040e0981 */ /* 0x000f68000c1e1b00 */
[----:B------:R-:W5:Y:S01]  /*17190*/  @P0 LDG.E.64 R20, desc[UR36][R2.64] ;  /* 0x0000002402140981 */ /* 0x000f62000c1e1b00 */
[----:B------:R-:W0:Y:S02]  /*171a0*/  LDCU.U8 UR4, c[0x0][0x799] ;  /* 0x0000f320ff0477ac */ /* 0x000e240008000000 */
[----:B0-----:R-:W-:Y:S01]  /*171b0*/  ISETP.NE.AND P1, PT, RZ, UR4, PT ;  /* 0x00000004ff007c0c */ /* 0x001fe2000bf25270 */
[----:B-1234-:R-:W-:Y:S01]  /*171c0*/  @P0 FADD.FTZ R28, R28, R10 ;  /* 0x0000000a1c1c0221 */ /* 0x01efe20000010000 */
[----:B------:R-:W-:Y:S01]  /*171d0*/  @P0 FADD.FTZ R29, R29, R11 ;  /* 0x0000000b1d1d0221 */ /* 0x000fe20000010000 */
[----:B-----5:R-:W-:Y:S01]  /*171e0*/  @P0 FADD.FTZ R30, R30, R12 ;  /* 0x0000000c1e1e0221 */ /* 0x020fe20000010000 */
[----:B------:R-:W-:-:S09]  /*171f0*/  @P0 FADD.FTZ R31, R31, R13 ;  /* 0x0000000d1f1f0221 */ /* 0x000fd20000010000 */
[----:B------:R0:W-:Y:S01]  /*17200*/  @!P1 STG.E.64 desc[UR36][R8.64], R28 ;  /* 0x0000001c08009986 */ /* 0x0001e2000c101b24 */
[----:B------:R-:W-:Y:S01]  /*17210*/  @P0 FADD.FTZ R24, R24, R14 ;  /* 0x0000000e18180221 */ /* 0x000fe20000010000 */
[----:B------:R-:W-:Y:S02]  /*17220*/  @P0 FADD.FTZ R25, R25, R15 ;  /* 0x0000000f19190221 */ /* 0x000fe40000010000 */
[----:B------:R0:W-:Y:S01]  /*17230*/  @!P1 STG.E.64 desc[UR36][R6.64], R30 ;  /* 0x0000001e06009986 */ /* 0x0001e2000c101b24 */
[----:B------:R-:W-:Y:S01]  /*17240*/  @P0 FADD.FTZ R26, R26, R20 ;  /* 0x000000141a1a0221 */ /* 0x000fe20000010000 */
[----:B------:R-:W-:Y:S02]  /*17250*/  @P0 FADD.FTZ R27, R27, R21 ;  /* 0x000000151b1b0221 */ /* 0x000fe40000010000 */
        /* <DEDUP_REMOVED lines=8> */
[----:B0-----:R-:W-:Y:S01]  /*172e0*/  HFMA2 R8, -RZ, RZ, 0, 4.4763088226318359375e-05 ;  /* 0x000002efff087431 */ /* 0x001fe200000001ff */
[----:B------:R-:W-:Y:S01]  /*172f0*/  MOV R12, 0x1 ;  /* 0x00000001000c7802 */ /* 0x000fe20000000f00 */
[----:B------:R0:W2:Y:S01]  /*17300*/  LDC.64 R2, c[0x4][R0] ;  /* 0x0100000000027b82 */ /* 0x0000a20000000a00 */
[----:B------:R-:W3:Y:S01]  /*17310*/  LDCU.64 UR8, c[0x4][0x578] ;  /* 0x0100af00ff0877ac */ /* 0x000ee20008000a00 */
[----:B------:R-:W-:Y:S01]  /*17320*/  HFMA2 R13, -RZ, RZ, 0, 0 ;  /* 0x00000000ff0d7431 */ /* 0x000fe200000001ff */
[----:B------:R-:W4:Y:S01]  /*17330*/  LDCU.64 UR6, c[0x4][0x468] ;  /* 0x01008d00ff0677ac */ /* 0x000f220008000a00 */
[----:B-1----:R-:W-:Y:S02]  /*17340*/  MOV R4, UR4 ;  /* 0x0000000400047c02 */ /* 0x002fe40008000f00 */
[----:B------:R-:W-:-:S02]  /*17350*/  MOV R5, UR5 ;  /* 0x0000000500057c02 */ /* 0x000fc40008000f00 */
[----:B---3--:R-:W-:Y:S02]  /*17360*/  MOV R6, UR8 ;  /* 0x0000000800067c02 */ /* 0x008fe40008000f00 */
[----:B------:R-:W-:Y:S01]  /*17370*/  MOV R7, UR9 ;  /* 0x0000000900077c02 */ /* 0x000fe20008000f00 */
[----:B----4-:R-:W-:Y:S01]  /*17380*/  IMAD.U32 R10, RZ, RZ, UR6 ;  /* 0x00000006ff0a7e24 */ /* 0x010fe2000f8e00ff */
[----:B0-----:R-:W-:-:S07]  /*17390*/  MOV R11, UR7 ;  /* 0x00000007000b7c02 */ /* 0x001fce0008000f00 */
[----:B------:R-:W-:-:S07]  /*173a0*/  LEPC R20, `(.L_x_272) ;  /* 0x000000001014794e */ /* 0x000fce0000000000 */
[----:B--2---:R-:W-:Y:S05]  /*173b0*/  CALL.ABS.NOINC R2 ;  /* 0x0000000002007343 */ /* 0x004fea0003c00000 */
.L_x_272:
[----:B------:R-:W1:Y:S01]  /*173c0*/  LDCU.64 UR6, c[0x0][0x768] ;  /* 0x0000ed00ff0677ac */ /* 0x000e620008000a00 */
[----:B------:R-:W0:Y:S01]  /*173d0*/  LDCU UR4, c[0x0][0x380] ;  /* 0x00007000ff0477ac */ /* 0x000e220008000800 */
[----:B------:R-:W2:Y:S01]  /*173e0*/  LDCU UR5, c[0x0][0x79c] ;  /* 0x0000f380ff0577ac */ /* 0x000ea20008000800 */
[----:B-1----:R-:W-:Y:S01]  /*173f0*/  IADD3 R22, P0, PT, R22, UR6, RZ ;  /* 0x0000000616167c10 */ /* 0x002fe2000ff1e0ff */
[----:B0-----:R-:W-:-:S04]  /*17400*/  FMUL.FTZ R28, R28, UR4 ;  /* 0x000000041c1c7c20 */ /* 0x001fc80008410000 */
[----:B------:R-:W-:Y:S02]  /*17410*/  IMAD.X R23, RZ, RZ, UR7, P0 ;  /* 0x00000007ff177e24 */ /* 0x000fe400080e06ff */
[----:B------:R-:W-:Y:S01]  /*17420*/  FMUL.FTZ R29, R29, UR4 ;  /* 0x000000041d1d7c20 */ /* 0x000fe20008410000 */
[----:B--2---:R-:W-:-:S04]  /*17430*/  UISETP.NE.AND UP0, UPT, UR5, 0x1, UPT ;  /* 0x000000010500788c */ /* 0x004fc8000bf05270 */
[----:B------:R0:W-:Y:S05]  /*17440*/  STG.E.64 desc[UR36][R22.64], R28 ;  /* 0x0000001c16007986 */ /* 0x0001ea000c101b24 */
[----:B------:R-:W-:Y:S05]  /*17450*/  BRA.U !UP0, `(.L_x_273) ;  /* 0x0000000108407547 */ /* 0x000fea000b800000 */
[----:B------:R-:W-:Y:S01]  /*17460*/  MOV R0, 0x0 ;  /* 0x0000000000007802 */ /* 0x000fe20000000f00 */
[----:B------:R-:W1:Y:S01]  /*17470*/  LDCU.64 UR4, c[0x4][0x590] ;  /* 0x0100b200ff0477ac */ /* 0x000e620008000a00 */
[----:B------:R-:W-:Y:S01]  /*17480*/  HFMA2 R8, -RZ, RZ, 0, 4.4763088226318359375e-05 ;  /* 0x000002efff087431 */ /* 0x000fe200000001ff */
[----:B------:R-:W-:Y:S01]  /*17490*/  MOV R12, 0x1 ;  /* 0x00000001000c7802 */ /* 0x000fe20000000f00 */
[----:B------:R2:W3:Y:S01]  /*174a0*/  LDC.64 R2, c[0x4][R0] ;  /* 0x0100000000027b82 */ /* 0x0004e20000000a00 */
[----:B------:R-:W4:Y:S01]  /*174b0*/  LDCU.64 UR6, c[0x4][0x578] ;  /* 0x0100af00ff0677ac */ /* 0x000f220008000a00 */
[----:B------:R-:W-:Y:S01]  /*174c0*/  HFMA2 R13, -RZ, RZ, 0, 0 ;  /* 0x00000000ff0d7431 */ /* 0x000fe200000001ff */
[----:B------:R-:W5:Y:S01]  /*174d0*/  LDCU.64 UR8, c[0x4][0x468] ;  /* 0x01008d00ff0877ac */ /* 0x000f620008000a00 */
[----:B-1----:R-:W-:Y:S02]  /*174e0*/  MOV R4, UR4 ;  /* 0x0000000400047c02 */ /* 0x002fe40008000f00 */
[----:B------:R-:W-:-:S02]  /*174f0*/  MOV R5, UR5 ;  /* 0x0000000500057c02 */ /* 0x000fc40008000f00 */
[----:B----4-:R-:W-:Y:S02]  /*17500*/  MOV R6, UR6 ;  /* 0x0000000600067c02 */ /* 0x010fe40008000f00 */
[----:B------:R-:W-:Y:S01]  /*17510*/  MOV R7, UR7 ;  /* 0x0000000700077c02 */ /* 0x000fe20008000f00 */
[----:B-----5:R-:W-:Y:S01]  /*17520*/  IMAD.U32 R10, RZ, RZ, UR8 ;  /* 0x00000008ff0a7e24 */ /* 0x020fe2000f8e00ff */
[----:B--2---:R-:W-:-:S07]  /*17530*/  MOV R11, UR9 ;  /* 0x00000009000b7c02 */ /* 0x004fce0008000f00 */
[----:B------:R-:W-:-:S07]  /*17540*/  LEPC R20, `(.L_x_273) ;  /* 0x000000001014794e */ /* 0x000fce0000000000 */
[----:B0--3--:R-:W-:Y:S05]  /*17550*/  CALL.ABS.NOINC R2 ;  /* 0x0000000002007343 */ /* 0x009fea0003c00000 */
.L_x_273:
[----:B------:R-:W1:Y:S01]  /*17560*/  LDCU.64 UR4, c[0x0][0x768] ;  /* 0x0000ed00ff0477ac */ /* 0x000e620008000a00 */
[----:B------:R-:W2:Y:S01]  /*17570*/  LDCU UR6, c[0x0][0x380] ;  /* 0x00007000ff0677ac */ /* 0x000ea20008000800 */
[----:B-1----:R-:W-:Y:S01]  /*17580*/  IADD3 R2, P0, PT, R19, UR4, RZ ;  /* 0x0000000413027c10 */ /* 0x002fe2000ff1e0ff */
[----:B------:R-:W1:Y:S01]  /*17590*/  LDCU UR4, c[0x0][0x79c] ;  /* 0x0000f380ff0477ac */ /* 0x000e620008000800 */
[----:B--2---:R-:W-:Y:S01]  /*175a0*/  FMUL.FTZ R30, R30, UR6 ;  /* 0x000000061e1e7c20 */ /* 0x004fe20008410000 */
[----:B------:R-:W-:Y:S02]  /*175b0*/  FMUL.FTZ R31, R31, UR6 ;  /* 0x000000061f1f7c20 */ /* 0x000fe40008410000 */
[----:B------:R-:W-:-:S05]  /*175c0*/  IMAD.X R3, RZ, RZ, UR5, P0 ;  /* 0x00000005ff037e24 */ /* 0x000fca00080e06ff */
[----:B------:R2:W-:Y:S01]  /*175d0*/  STG.E.64 desc[UR36][R2.64], R30 ;  /* 0x0000001e02007986 */ /* 0x0005e2000c101b24 */
[----:B-1----:R-:W-:-:S09]  /*175e0*/  UISETP.NE.AND UP0, UPT, UR4, 0x1, UPT ;  /* 0x000000010400788c */ /* 0x002fd2000bf05270 */
[----:B--2---:R-:W-:Y:S05]  /*175f0*/  BRA.U !UP0, `(.L_x_274) ;  /* 0x0000000108407547 */ /* 0x004fea000b800000 */
        /* <DEDUP_REMOVED lines=16> */
.L_x_274:
[----:B------:R-:W1:Y:S01]  /*17700*/  LDCU.64 UR4, c[0x0][0x768] ;  /* 0x0000ed00ff0477ac */ /* 0x000e620008000a00 */
[----:B------:R-:W2:Y:S01]  /*17710*/  LDCU UR6, c[0x0][0x380] ;  /* 0x00007000ff0677ac */ /* 0x000ea20008000800 */
[----:B-1----:R-:W-:Y:S01]  /*17720*/  IADD3 R18, P0, PT, R18, UR4, RZ ;  /* 0x0000000412127c10 */ /* 0x002fe2000ff1e0ff */
[----:B------:R-:W1:Y:S01]  /*17730*/  LDCU UR4, c[0x0][0x79c] ;  /* 0x0000f380ff0477ac */ /* 0x000e620008000800 */
[----:B--2---:R-:W-:-:S03]  /*17740*/  FMUL.FTZ R24, R24, UR6 ;  /* 0x0000000618187c20 */ /* 0x004fc60008410000 */
[----:B------:R-:W-:Y:S02]  /*17750*/  IMAD.X R19, RZ, RZ, UR5, P0 ;  /* 0x00000005ff137e24 */ /* 0x000fe400080e06ff */
        /* <DEDUP_REMOVED lines=22> */
.L_x_275:
[----:B------:R-:W1:Y:S02]  /*178c0*/  LDCU.64 UR4, c[0x0][0x768] ;  /* 0x0000ed00ff0477ac */ /* 0x000e640008000a00 */
[----:B-1----:R-:W-:-:S05]  /*178d0*/  IADD3 R16, P0, PT, R16, UR4, RZ ;  /* 0x0000000410107c10 */ /* 0x002fca000ff1e0ff */
[----:B------:R-:W-:-:S05]  /*178e0*/  IMAD.X R17, RZ, RZ, UR5, P0 ;  /* 0x00000005ff117e24 */ /* 0x000fca00080e06ff */
[----:B------:R-:W-:Y:S01]  /*178f0*/  STG.E.64 desc[UR36][R16.64], R26 ;  /* 0x0000001a10007986 */ /* 0x000fe2000c101b24 */
[----:B------:R-:W-:Y:S05]  /*17900*/  EXIT ;  /* 0x000000000000794d */ /* 0x000fea0003800000 */
.L_x_271:
[----:B------:R-:W5:Y:S01]  /*17910*/  LDCU.U8 UR4, c[0x0][0x798] ;  /* 0x0000f300ff0477ac */ /* 0x000f620008000000 */
[----:B------:R-:W0:Y:S01]  /*17920*/  LDCU.U8 UR5, c[0x0][0x799] ;  /* 0x0000f320ff0577ac */ /* 0x000e220008000000 */
[----:B-----5:R-:W-:Y:S02]  /*17930*/  UISETP.NE.AND UP1, UPT, UR4, URZ, UPT ;  /* 0x000000ff0400728c */ /* 0x020fe4000bf25270 */
[----:B0-----:R-:W-:-:S07]  /*17940*/  UISETP.NE.AND UP0, UPT, UR5, URZ, UPT ;  /* 0x000000ff0500728c */ /* 0x001fce000bf05270 */
[----:B------:R-:W-:Y:S05]  /*17950*/  BRA.U !UP1, `(.L_x_276) ;  /* 0x0000000109307547 */ /* 0x000fea000b800000 */
[----:B------:R-:W1:Y:S04]  /*17960*/  LDG.E.64 R2, desc[UR36][R4.64] ;  /* 0x0000002404027981 */ /* 0x000e68000c1e1b00 */
[----:B------:R-:W5:Y:S04]  /*17970*/  LDG.E.64 R6, desc[UR36][R4.64+0x8] ;  /* 0x0000082404067981 */ /* 0x000f68000c1e1b00 */
[----:B------:R-:W5:Y:S04]  /*17980*/  LDG.E.64 R8, desc[UR36][R4.64+0x10] ;  /* 0x0000102404087981 */ /* 0x000f68000c1e1b00 */
[----:B------:R-:W5:Y:S01]  /*17990*/  LDG.E.64 R10, desc[UR36][R4.64+0x18] ;  /* 0x00001824040a7981 */ /* 0x000f62000c1e1b00 */
[----:B-1234-:R-:W-:Y:S01]  /*179a0*/  FADD.FTZ R28, R28, R2 ;  /* 0x000000021c1c7221 */ /* 0x01efe20000010000 */
[----:B------:R-:W-:Y:S01]  /*179b0*/  FADD.FTZ R29, R29, R3 ;  /* 0x000000031d1d7221 */ /* 0x000fe20000010000 */
[----:B-----5:R-:W-:Y:S01]  /*179c0*/  FADD.FTZ R30, R30, R6 ;  /* 0x000000061e1e7221 */ /* 0x020fe20000010000 */
[----:B------:R-:W-:Y:S01]  /*179d0*/  FADD.FTZ R31, R31, R7 ;  /* 0x000000071f1f7221 */ /* 0x000fe20000010000 */
[----:B------:R-:W-:Y:S01]  /*179e0*/  FADD.FTZ R24, R24, R8 ;  /* 0x0000000818187221 */ /* 0x000fe20000010000 */
[----:B------:R-:W-:Y:S01]  /*179f0*/  FADD.FTZ R25, R25, R9 ;  /* 0x0000000919197221 */ /* 0x000fe20000010000 */
[----:B------:R-:W-:Y:S01]  /*17a00*/  FADD.FTZ R26, R26, R10 ;  /* 0x0000000a1a1a7221 */ /* 0x000fe20000010000 */
[----:B------:R-:W-:-:S07]  /*17a10*/  FADD.FTZ R27, R27, R11 ;  /* 0x0000000b1b1b7221 */ /* 0x000fce0000010000 */
.L_x_276:
[----:B------:R-:W-:Y:S05]  /*17a20*/  BRA.U !UP0, `(.L_x_277) ;  /* 0x0000000508a07547 */ /* 0x000fea000b800000 */
[----:B------:R-:W0:Y:S02]  /*17a30*/  LDCU UR4, c[0x0][0x79c] ;  /* 0x0000f380ff0477ac */ /* 0x000e240008000800 */
[----:B0-----:R-:W-:-:S09]  /*17a40*/  UISETP.NE.AND UP0, UPT, UR4, 0x1, UPT ;  /* 0x000000010400788c */ /* 0x001fd2000bf05270 */
[----:B------:R-:W-:Y:S05]  /*17a50*/  BRA.U !UP0, `(.L_x_278) ;  /* 0x0000000108407547 */ /* 0x000fea000b800000 */
[----:B-1234-:R-:W-:Y:S01]  /*17a60*/  MOV R0, 0x0 ;  /* 0x0000000000007802 */ /* 0x01efe20000000f00 */
[----:B------:R-:W0:Y:S01]  /*17a70*/  LDCU.64 UR4, c[0x4][0x590] ;  /* 0x0100b200ff0477ac */ /* 0x000e220008000a00 */
[----:B------:R-:W-:Y:S01]  /*17a80*/  HFMA2 R8, -RZ, RZ, 0, 4.4763088226318359375e-05 ;  /* 0x000002efff087431 */ /* 0x000fe200000001ff */
[----:B------:R-:W-:Y:S01]  /*17a90*/  MOV R12, 0x1 ;  /* 0x00000001000c7802 */ /* 0x000fe20000000f00 */
[----:B------:R1:W2:Y:S01]  /*17aa0*/  LDC.64 R2, c[0x4][R0] ;  /* 0x0100000000027b82 */ /* 0x0002a20000000a00 */
[----:B------:R-:W3:Y:S01]  /*17ab0*/  LDCU.64 UR6, c[0x4][0x578] ;  /* 0x0100af00ff0677ac */ /* 0x000ee20008000a00 */
[----:B------:R-:W-:Y:S01]  /*17ac0*/  HFMA2 R13, -RZ, RZ, 0, 0 ;  /* 0x00000000ff0d7431 */ /* 0x000fe200000001ff */
[----:B------:R-:W4:Y:S01]  /*17ad0*/  LDCU.64 UR8, c[0x4][0x468] ;  /* 0x01008d00ff0877ac */ /* 0x000f220008000a00 */
[----:B0-----:R-:W-:Y:S02]  /*17ae0*/  MOV R4, UR4 ;  /* 0x0000000400047c02 */ /* 0x001fe40008000f00 */
[----:B------:R-:W-:-:S02]  /*17af0*/  MOV R5, UR5 ;  /* 0x0000000500057c02 */ /* 0x000fc40008000f00 */
[----:B---3--:R-:W-:Y:S02]  /*17b00*/  MOV R6, UR6 ;  /* 0x0000000600067c02 */ /* 0x008fe40008000f00 */
[----:B------:R-:W-:Y:S01]  /*17b10*/  MOV R7, UR7 ;  /* 0x0000000700077c02 */ /* 0x000fe20008000f00 */
[----:B----4-:R-:W-:Y:S01]  /*17b20*/  IMAD.U32 R10, RZ, RZ, UR8 ;  /* 0x00000008ff0a7e24 */ /* 0x010fe2000f8e00ff */
[----:B-1----:R-:W-:-:S07]  /*17b30*/  MOV R11, UR9 ;  /* 0x00000009000b7c02 */ /* 0x002fce0008000f00 */
[----:B------:R-:W-:-:S07]  /*17b40*/  LEPC R20, `(.L_x_278) ;  /* 0x000000001014794e */ /* 0x000fce0000000000 */
[----:B--2---:R-:W-:Y:S05]  /*17b50*/  CALL.ABS.NOINC R2 ;  /* 0x0000000002007343 */ /* 0x004fea0003c00000 */
.L_x_278:
[----:B------:R-:W0:Y:S01]  /*17b60*/  LDCU.64 UR4, c[0x0][0x768] ;  /* 0x0000ed00ff0477ac */ /* 0x000e220008000a00 */
[----:B------:R-:W1:Y:S01]  /*17b70*/  LDCU UR6, c[0x0][0x380] ;  /* 0x00007000ff0677ac */ /* 0x000e620008000800 */
[----:B0-----:R-:W-:Y:S01]  /*17b80*/  IADD3 R22, P0, PT, R22, UR4, RZ ;  /* 0x0000000416167c10 */ /* 0x001fe2000ff1e0ff */
[----:B------:R-:W0:Y:S01]  /*17b90*/  LDCU UR4, c[0x0][0x79c] ;  /* 0x0000f380ff0477ac */ /* 0x000e220008000800 */
[----:B-1234-:R-:W-:-:S03]  /*17ba0*/  FMUL.FTZ R28, R28, UR6 ;  /* 0x000000061c1c7c20 */ /* 0x01efc60008410000 */
[----:B------:R-:W-:Y:S02]  /*17bb0*/  IMAD.X R23, RZ, RZ, UR5, P0 ;  /* 0x00000005ff177e24 */ /* 0x000fe400080e06ff */
[----:B------:R-:W-:-:S05]  /*17bc0*/  FMUL.FTZ R29, R29, UR6 ;  /* 0x000000061d1d7c20 */ /* 0x000fca0008410000 */
        /* <DEDUP_REMOVED lines=19> */
.L_x_279:
[----:B------:R-:W0:Y:S01]  /*17d00*/  LDCU.64 UR4, c[0x0][0x768] ;  /* 0x0000ed00ff0477ac */ /* 0x000e220008000a00 */
[----:B------:R-:W1:Y:S01]  /*17d10*/  LDCU UR6, c[0x0][0x380] ;  /* 0x00007000ff0677ac */ /* 0x000e620008000800 */
[----:B0-----:R-:W-:Y:S01]  /*17d20*/  IADD3 R2, P0, PT, R19, UR4, RZ ;  /* 0x0000000413027c10 */ /* 0x001fe2000ff1e0ff */
[----:B------:R-:W0:Y:S01]  /*17d30*/  LDCU UR4, c[0x0][0x79c] ;  /* 0x0000f380ff0477ac */ /* 0x000e220008000800 */
[----:B-1----:R-:W-:Y:S01]  /*17d40*/  FMUL.FTZ R30, R30, UR6 ;  /* 0x000000061e1e7c20 */ /* 0x002fe20008410000 */
[----:B------:R-:W-:Y:S02]  /*17d50*/  FMUL.FTZ R31, R31, UR6 ;  /* 0x000000061f1f7c20 */ /* 0x000fe40008410000 */
[----:B------:R-:W-:-:S05]  /*17d60*/  IMAD.X R3, RZ, RZ, UR5, P0 ;  /* 0x00000005ff037e24 */ /* 0x000fca00080e06ff */
        /* <DEDUP_REMOVED lines=19> */
.L_x_280:
[----:B------:R-:W0:Y:S01]  /*17ea0*/  LDCU.64 UR4, c[0x0][0x768] ;  /* 0x0000ed00ff0477ac */ /* 0x000e220008000a00 */
[----:B------:R-:W1:Y:S01]  /*17eb0*/  LDCU UR6, c[0x0][0x380] ;  /* 0x00007000ff0677ac */ /* 0x000e620008000800 */
[----:B0-----:R-:W-:Y:S01]  /*17ec0*/  IADD3 R18, P0, PT, R18, UR4, RZ ;  /* 0x0000000412127c10 */ /* 0x001fe2000ff1e0ff */
[----:B------:R-:W0:Y:S01]  /*17ed0*/  LDCU UR4, c[0x0][0x79c] ;  /* 0x0000f380ff0477ac */ /* 0x000e220008000800 */
[----:B-1----:R-:W-:-:S03]  /*17ee0*/  FMUL.FTZ R24, R24, UR6 ;  /* 0x0000000618187c20 */ /* 0x002fc60008410000 */
[----:B------:R-:W-:Y:S02]  /*17ef0*/  IMAD.X R19, RZ, RZ, UR5, P0 ;  /* 0x00000005ff137e24 */ /* 0x000fe400080e06ff */
        /* <DEDUP_REMOVED lines=22> */
.L_x_281:
[----:B------:R-:W0:Y:S02]  /*18060*/  LDCU.64 UR4, c[0x0][0x768] ;  /* 0x0000ed00ff0477ac */ /* 0x000e240008000a00 */
[----:B0-----:R-:W-:-:S05]  /*18070*/  IADD3 R16, P0, PT, R16, UR4, RZ ;  /* 0x0000000410107c10 */ /* 0x001fca000ff1e0ff */
[----:B------:R-:W-:-:S05]  /*18080*/  IMAD.X R17, RZ, RZ, UR5, P0 ;  /* 0x00000005ff117e24 */ /* 0x000fca00080e06ff */
[----:B------:R-:W-:Y:S01]  /*18090*/  STG.E.64 desc[UR36][R16.64], R26 ;  /* 0x0000001a10007986 */ /* 0x000fe2000c101b24 */
[----:B------:R-:W-:Y:S05]  /*180a0*/  EXIT ;  /* 0x000000000000794d */ /* 0x000fea0003800000 */
.L_x_277:
[----:B------:R-:W-:Y:S04]  /*180b0*/  STG.E.64 desc[UR36][R4.64], R28 ;  /* 0x0000001c04007986 */ /* 0x000fe8000c101b24 */
[----:B------:R-:W-:Y:S04]  /*180c0*/  STG.E.64 desc[UR36][R4.64+0x8], R30 ;  /* 0x0000081e04007986 */ /* 0x000fe8000c101b24 */
[----:B------:R-:W-:Y:S04]  /*180d0*/  STG.E.64 desc[UR36][R4.64+0x10], R24 ;  /* 0x0000101804007986 */ /* 0x000fe8000c101b24 */
[----:B------:R-:W-:Y:S01]  /*180e0*/  STG.E.64 desc[UR36][R4.64+0x18], R26 ;  /* 0x0000181a04007986 */ /* 0x000fe2000c101b24 */
[----:B------:R-:W-:Y:S05]  /*180f0*/  EXIT ;  /* 0x000000000000794d */ /* 0x000fea0003800000 */
.L_x_246:
        /* <DEDUP_REMOVED lines=19> */
[----:B------:R-:W-:Y:S02]  /*18230*/  IADD3 R4, P2, PT, R22, UR4, RZ ;  /* 0x0000000416047c10 */ /* 0x000fe4000ff5e0ff */
[----:B------:R-:W-:-:S02]  /*18240*/  IADD3 R2, P1, PT, R16, UR4, RZ ;  /* 0x0000000410027c10 */ /* 0x000fc4000ff3e0ff */
[----:B------:R-:W-:Y:S02]  /*18250*/  IADD3.X R9, PT, PT, RZ, UR5, RZ, P4, !PT ;  /* 0x00000005ff097c10 */ /* 0x000fe4000a7fe4ff */
[----:B------:R-:W-:Y:S02]  /*18260*/  IADD3.X R7, PT, PT, RZ, UR5, RZ, P3, !PT ;  /* 0x00000005ff077c10 */ /* 0x000fe40009ffe4ff */
[----:B------:R-:W-:Y:S01]  /*18270*/  IADD3.X R5, PT, PT, RZ, UR5, RZ, P2, !PT ;  /* 0x00000005ff057c10 */ /* 0x000fe200097fe4ff */
[----:B------:R-:W2:Y:S01]  /*18280*/  @P0 LDG.E.64 R10, desc[UR36][R8.64] ;  /* 0x00000024080a0981 */ /* 0x000ea2000c1e1b00 */
[----:B------:R-:W-:-:S03]  /*18290*/  IADD3.X R3, PT, PT, RZ, UR5, RZ, P1, !PT ;  /* 0x00000005ff037c10 */ /* 0x000fc60008ffe4ff */
[----:B------:R-:W3:Y:S04]  /*182a0*/  @P0 LDG.E.64 R12, desc[UR36][R6.64] ;  /* 0x00000024060c0981 */ /* 0x000ee8000c1e1b00 */
[----:B------:R-:W4:Y:S04]  /*182b0*/  @P0 LDG.E.64 R14, desc[UR36][R4.64] ;  /* 0x00000024040e0981 */ /* 0x000f28000c1e1b00 */
[----:B------:R-:W5:Y:S01]  /*182c0*/  @P0 LDG.E.64 R20, desc[UR36][R2.64] ;  /* 0x0000002402140981 */ /* 0x000f62000c1e1b00 */
[----:B------:R-:W1:Y:S02]  /*182d0*/  LDCU.U8 UR4, c[0x0][0x799] ;  /* 0x0000f320ff0477ac */ /* 0x000e640008000000 */
[----:B-1----:R-:W-:Y:S01]  /*182e0*/  ISETP.NE.AND P1, PT, RZ, UR4, PT ;  /* 0x00000004ff007c0c */ /* 0x002fe2000bf25270 */
[----:B--2---:R-:W-:Y:S01]  /*182f0*/  @P0 FADD.FTZ R24, R24, R10 ;  /* 0x0000000a18180221 */ /* 0x004fe20000010000 */
[----:B------:R-:W-:Y:S01]  /*18300*/  @P0 FADD.FTZ R25, R25, R11 ;  /* 0x0000000b19190221 */ /* 0x000fe20000010000 */
[----:B---3--:R-:W-:Y:S01]  /*18310*/  @P0 FADD.FTZ R26, R26, R12 ;  /* 0x0000000c1a1a0221 */ /* 0x008fe20000010000 */
[----:B------:R-:W-:Y:S01]  /*18320*/  @P0 FADD.FTZ R27, R27, R13 ;  /* 0x0000000d1b1b0221 */ /* 0x000fe20000010000 */
[----:B----4-:R-:W-:Y:S01]  /*18330*/  @P0 FADD.FTZ R28, R28, R14 ;  /* 0x0000000e1c1c0221 */ /* 0x010fe20000010000 */
[----:B------:R-:W-:-:S07]  /*18340*/  @P0 FADD.FTZ R29, R29, R15 ;  /* 0x0000000f1d1d0221 */ /* 0x000fce0000010000 */
[----:B------:R1:W-:Y:S01]  /*18350*/  @!P1 STG.E.64 desc[UR36][R8.64], R24 ;  /* 0x0000001808009986 */ /* 0x0003e2000c101b24 */
[----:B-----5:R-:W-:Y:S01]  /*18360*/  @P0 FADD.FTZ R30, R30, R20 ;  /* 0x000000141e1e0221 */ /* 0x020fe20000010000 */
[----:B------:R-:W-:Y:S02]  /*18370*/  @P0 FADD.FTZ R31, R31, R21 ;  /* 0x000000151f1f0221 */ /* 0x000fe40000010000 */
[----:B------:R1:W-:Y:S04]  /*18380*/  @!P1 STG.E.64 desc[UR36][R6.64], R26 ;  /* 0x0000001a06009986 */ /* 0x0003e8000c101b24 */
        /* <DEDUP_REMOVED lines=8> */
[----:B-1----:R-:W-:Y:S01]  /*18410*/  HFMA2 R8, -RZ, RZ, 0, 4.4763088226318359375e-05 ;  /* 0x000002efff087431 */ /* 0x002fe200000001ff */
[----:B------:R-:W-:Y:S01]  /*18420*/  MOV R12, 0x1 ;  /* 0x00000001000c7802 */ /* 0x000fe20000000f00 */
[----:B------:R1:W3:Y:S01]  /*18430*/  LDC.64 R2, c[0x4][R0] ;  /* 0x0100000000027b82 */ /* 0x0002e20000000a00 */
[----:B------:R-:W4:Y:S01]  /*18440*/  LDCU.64 UR6, c[0x4][0x578] ;  /* 0x0100af00ff0677ac */ /* 0x000f220008000a00 */
[----:B------:R-:W-:Y:S01]  /*18450*/  HFMA2 R13, -RZ, RZ, 0, 0 ;  /* 0x00000000ff0d7431 */ /* 0x000fe200000001ff */
[----:B------:R-:W5:Y:S01]  /*18460*/  LDCU.64 UR8, c[0x4][0x468] ;  /* 0x01008d00ff0877ac */ /* 0x000f620008000a00 */
[----:B--2---:R-:W-:Y:S01]  /*18470*/  IMAD.U32 R4, RZ, RZ, UR4 ;  /* 0x00000004ff047e24 */ /* 0x004fe2000f8e00ff */
[----:B------:R-:W-:Y:S02]  /*18480*/  MOV R5, UR5 ;  /* 0x0000000500057c02 */ /* 0x000fe40008000f00 */
[----:B----4-:R-:W-:-:S02]  /*18490*/  MOV R6, UR6 ;  /* 0x0000000600067c02 */ /* 0x010fc40008000f00 */
[----:B------:R-:W-:Y:S02]  /*184a0*/  MOV R7, UR7 ;  /* 0x0000000700077c02 */ /* 0x000fe40008000f00 */
[----:B-----5:R-:W-:Y:S01]  /*184b0*/  MOV R10, UR8 ;  /* 0x00000008000a7c02 */ /* 0x020fe20008000f00 */
[----:B-1----:R-:W-:-:S07]  /*184c0*/  IMAD.U32 R11, RZ, RZ, UR9 ;  /* 0x00000009ff0b7e24 */ /* 0x002fce000f8e00ff */
[----:B------:R-:W-:-:S07]  /*184d0*/  LEPC R20, `(.L_x_283) ;  /* 0x000000001014794e */ /* 0x000fce0000000000 */
[----:B0--3--:R-:W-:Y:S05]  /*184e0*/  CALL.ABS.NOINC R2 ;  /* 0x0000000002007343 */ /* 0x009fea0003c00000 */
.L_x_283:
[----:B------:R-:W1:Y:S01]  /*184f0*/  LDCU.64 UR4, c[0x0][0x768] ;  /* 0x0000ed00ff0477ac */ /* 0x000e620008000a00 */
[----:B------:R-:W2:Y:S01]  /*18500*/  LDCU UR6, c[0x0][0x380] ;  /* 0x00007000ff0677ac */ /* 0x000ea20008000800 */
[----:B-1----:R-:W-:Y:S01]  /*18510*/  IADD3 R2, P0, PT, R19, UR4, RZ ;  /* 0x0000000413027c10 */ /* 0x002fe2000ff1e0ff */
[----:B------:R-:W1:Y:S01]  /*18520*/  LDCU UR4, c[0x0][0x79c] ;  /* 0x0000f380ff0477ac */ /* 0x000e620008000800 */
[----:B--2---:R-:W-:Y:S02]  /*18530*/  FMUL.FTZ R24, R24, UR6 ;  /* 0x0000000618187c20 */ /* 0x004fe40008410000 */
[----:B------:R-:W-:Y:S01]  /*18540*/  IADD3.X R3, PT, PT, RZ, UR5, RZ, P0, !PT ;  /* 0x00000005ff037c10 */ /* 0x000fe200087fe4ff */
[----:B------:R-:W-:-:S05]  /*18550*/  FMUL.FTZ R25, R25, UR6 ;  /* 0x0000000619197c20 */ /* 0x000fca0008410000 */
        /* <DEDUP_REMOVED lines=11> */
[----:B-1----:R-:W-:Y:S01]  /*18610*/  IMAD.U32 R4, RZ, RZ, UR4 ;  /* 0x00000004ff047e24 */ /* 0x002fe2000f8e00ff */
[----:B------:R-:W-:Y:S02]  /*18620*/  MOV R5, UR5 ;  /* 0x0000000500057c02 */ /* 0x000fe40008000f00 */
[----:B----4-:R-:W-:-:S02]  /*18630*/  MOV R6, UR6 ;  /* 0x0000000600067c02 */ /* 0x010fc40008000f00 */
[----:B------:R-:W-:Y:S02]  /*18640*/  MOV R7, UR7 ;  /* 0x0000000700077c02 */ /* 0x000fe40008000f00 */
[----:B-----5:R-:W-:Y:S01]  /*18650*/  MOV R10, UR8 ;  /* 0x00000008000a7c02 */ /* 0x020fe20008000f00 */
[----:B--2---:R-:W-:-:S07]  /*18660*/  IMAD.U32 R11, RZ, RZ, UR9 ;  /* 0x00000009ff0b7e24 */ /* 0x004fce000f8e00ff */
[----:B------:R-:W-:-:S07]  /*18670*/  LEPC R20, `(.L_x_284) ;  /* 0x000000001014794e */ /* 0x000fce0000000000 */
[----:B0--3--:R-:W-:Y:S05]  /*18680*/  CALL.ABS.NOINC R2 ;  /* 0x0000000002007343 */ /* 0x009fea0003c00000 */
.L_x_284:
[----:B------:R-:W1:Y:S01]  /*18690*/  LDCU.64 UR4, c[0x0][0x768] ;  /* 0x0000ed00ff0477ac */ /* 0x000e620008000a00 */
[----:B------:R-:W2:Y:S01]  /*186a0*/  LDCU UR6, c[0x0][0x380] ;  /* 0x00007000ff0677ac */ /* 0x000ea20008000800 */
[----:B-1----:R-:W-:Y:S01]  /*186b0*/  IADD3 R18, P0, PT, R18, UR4, RZ ;  /* 0x0000000412127c10 */ /* 0x002fe2000ff1e0ff */
[----:B------:R-:W1:Y:S01]  /*186c0*/  LDCU UR4, c[0x0][0x79c] ;  /* 0x0000f380ff0477ac */ /* 0x000e620008000800 */
[----:B--2---:R-:W-:Y:S01]  /*186d0*/  FMUL.FTZ R26, R26, UR6 ;  /* 0x000000061a1a7c20 */ /* 0x004fe20008410000 */
[----:B------:R-:W-:Y:S01]  /*186e0*/  FMUL.FTZ R27, R27, UR6 ;  /* 0x000000061b1b7c20 */ /* 0x000fe20008410000 */
[----:B------:R-:W-:-:S05]  /*186f0*/  IADD3.X R19, PT, PT, RZ, UR5, RZ, P0, !PT ;  /* 0x00000005ff137c10 */ /* 0x000fca00087fe4ff */
        /* <DEDUP_REMOVED lines=19> */
.L_x_285:
        /* <DEDUP_REMOVED lines=28> */
.L_x_286:
[----:B------:R-:W1:Y:S02]  /*189f0*/  LDCU.64 UR4, c[0x0][0x768] ;  /* 0x0000ed00ff0477ac */ /* 0x000e640008000a00 */
[----:B-1----:R-:W-:-:S04]  /*18a00*/  IADD3 R16, P0, PT, R16, UR4, RZ ;  /* 0x0000000410107c10 */ /* 0x002fc8000ff1e0ff */
[----:B------:R-:W-:-:S05]  /*18a10*/  IADD3.X R17, PT, PT, RZ, UR5, RZ, P0, !PT ;  /* 0x00000005ff117c10 */ /* 0x000fca00087fe4ff */
[----:B------:R-:W-:Y:S01]  /*18a20*/  STG.E.64 desc[UR36][R16.64], R30 ;  /* 0x0000001e10007986 */ /* 0x000fe2000c101b24 */
[----:B------:R-:W-:Y:S05]  /*18a30*/  EXIT ;  /* 0x000000000000794d */ /* 0x000fea0003800000 */
.L_x_282:
[----:B------:R-:W1:Y:S01]  /*18a40*/  LDCU.U8 UR4, c[0x0][0x798] ;  /* 0x0000f300ff0477ac */ /* 0x000e620008000000 */
[----:B------:R-:W2:Y:S01]  /*18a50*/  LDCU.U8 UR5, c[0x0][0x799] ;  /* 0x0000f320ff0577ac */ /* 0x000ea20008000000 */
[----:B-1----:R-:W-:Y:S02]  /*18a60*/  UISETP.NE.AND UP0, UPT, UR4, URZ, UPT ;  /* 0x000000ff0400728c */ /* 0x002fe4000bf05270 */
[----:B--2---:R-:W-:-:S07]  /*18a70*/  UISETP.NE.AND UP1, UPT, UR5, URZ, UPT ;  /* 0x000000ff0500728c */ /* 0x004fce000bf25270 */
[----:B------:R-:W-:Y:S05]  /*18a80*/  BRA.U !UP0, `(.L_x_287) ;  /* 0x0000000108307547 */ /* 0x000fea000b800000 */
[----:B------:R-:W2:Y:S04]  /*18a90*/  LDG.E.64 R2, desc[UR36][R4.64] ;  /* 0x0000002404027981 */ /* 0x000ea8000c1e1b00 */
[----:B------:R-:W3:Y:S04]  /*18aa0*/  LDG.E.64 R6, desc[UR36][R4.64+0x8] ;  /* 0x0000082404067981 */ /* 0x000ee8000c1e1b00 */
[----:B------:R-:W4:Y:S04]  /*18ab0*/  LDG.E.64 R8, desc[UR36][R4.64+0x10] ;  /* 0x0000102404087981 */ /* 0x000f28000c1e1b00 */
[----:B------:R-:W5:Y:S01]  /*18ac0*/  LDG.E.64 R10, desc[UR36][R4.64+0x18] ;  /* 0x00001824040a7981 */ /* 0x000f62000c1e1b00 */
[----:B--2---:R-:W-:Y:S01]  /*18ad0*/  FADD.FTZ R24, R24, R2 ;  /* 0x0000000218187221 */ /* 0x004fe20000010000 */
[----:B------:R-:W-:Y:S01]  /*18ae0*/  FADD.FTZ R25, R25, R3 ;  /* 0x0000000319197221 */ /* 0x000fe20000010000 */
[----:B---3--:R-:W-:Y:S01]  /*18af0*/  FADD.FTZ R26, R26, R6 ;  /* 0x000000061a1a7221 */ /* 0x008fe20000010000 */
[----:B------:R-:W-:Y:S01]  /*18b00*/  FADD.FTZ R27, R27, R7 ;  /* 0x000000071b1b7221 */ /* 0x000fe20000010000 */
[----:B----4-:R-:W-:Y:S01]  /*18b10*/  FADD.FTZ R28, R28, R8 ;  /* 0x000000081c1c7221 */ /* 0x010fe20000010000 */
[----:B------:R-:W-:Y:S01]  /*18b20*/  FADD.FTZ R29, R29, R9 ;  /* 0x000000091d1d7221 */ /* 0x000fe20000010000 */
[----:B-----5:R-:W-:Y:S01]  /*18b30*/  FADD.FTZ R30, R30, R10 ;  /* 0x0000000a1e1e7221 */ /* 0x020fe20000010000 */
[----:B------:R-:W-:-:S07]  /*18b40*/  FADD.FTZ R31, R31, R11 ;  /* 0x0000000b1f1f7221 */ /* 0x000fce0000010000 */
.L_x_287:
        /* <DEDUP_REMOVED lines=20> */
.L_x_289:
        /* <DEDUP_REMOVED lines=26> */
.L_x_290:
        /* <DEDUP_REMOVED lines=26> */
.L_x_291:
        /* <DEDUP_REMOVED lines=28> */
.L_x_292:
[----:B------:R-:W1:Y:S02]  /*19190*/  LDCU.64 UR4, c[0x0][0x768] ;  /* 0x0000ed00ff0477ac */ /* 0x000e640008000a00 */
[----:B-1----:R-:W-:-:S04]  /*191a0*/  IADD3 R16, P0, PT, R16, UR4, RZ ;  /* 0x0000000410107c10 */ /* 0x002fc8000ff1e0ff */
[----:B------:R-:W-:-:S05]  /*191b0*/  IADD3.X R17, PT, PT, RZ, UR5, RZ, P0, !PT ;  /* 0x00000005ff117c10 */ /* 0x000fca00087fe4ff */
[----:B------:R-:W-:Y:S01]  /*191c0*/  STG.E.64 desc[UR36][R16.64], R30 ;  /* 0x0000001e10007986 */ /* 0x000fe2000c101b24 */
[----:B------:R-:W-:Y:S05]  /*191d0*/  EXIT ;  /* 0x000000000000794d */ /* 0x000fea0003800000 */
.L_x_288:
[----:B------:R-:W-:Y:S04]  /*191e0*/  STG.E.64 desc[UR36][R4.64], R24 ;  /* 0x0000001804007986 */ /* 0x000fe8000c101b24 */
[----:B------:R-:W-:Y:S04]  /*191f0*/  STG.E.64 desc[UR36][R4.64+0x8], R26 ;  /* 0x0000081a04007986 */ /* 0x000fe8000c101b24 */
[----:B------:R-:W-:Y:S04]  /*19200*/  STG.E.64 desc[UR36][R4.64+0x10], R28 ;  /* 0x0000101c04007986 */ /* 0x000fe8000c101b24 */
[----:B------:R-:W-:Y:S01]  /*19210*/  STG.E.64 desc[UR36][R4.64+0x18], R30 ;  /* 0x0000181e04007986 */ /* 0x000fe2000c101b24 */
[----:B------:R-:W-:Y:S05]  /*19220*/  EXIT ;  /* 0x000000000000794d */ /* 0x000fea0003800000 */
.L_x_293:
        /* <DEDUP_REMOVED lines=13> */
.L_x_7264:


//--------------------- .text._ZN2at6native13reduce_kernelILi256ELi1ENS0_8ReduceOpIN3c107complexIdEENS0_7MeanOpsIS5_S5_dS5_EEjS5_Li4ELi4EEEEEvT1_ --------------------------
	.section	.text._ZN2at6native13reduce_kernelILi256ELi1ENS0_8ReduceOpIN3c107complexIdEENS0_7MeanOpsIS5_S5_dS5_EEjS5_Li4ELi4EEEEEvT1_,"ax",@progbits
	.align	128
        .global         _ZN2at6native13reduce_kernelILi256ELi1ENS0_8ReduceOpIN3c107complexIdEENS0_7MeanOpsIS5_S5_dS5_EEjS5_Li4ELi4EEEEEvT1_
        .type           _ZN2at6native13reduce_kernelILi256ELi1ENS0_8ReduceOpIN3c107complexIdEENS0_7MeanOpsIS5_S5_dS5_EEjS5_Li4ELi4EEEEEvT1_,@function
        .size           _ZN2at6native13reduce_kernelILi256ELi1ENS0_8ReduceOpIN3c107complexIdEENS0_7MeanOpsIS5_S5_dS5_EEjS5_Li4ELi4EEEEEvT1_,(.L_x_7265 - _ZN2at6native13reduce_kernelILi256ELi1ENS0_8ReduceOpIN3c107complexIdEENS0_7MeanOpsIS5_S5_dS5_EEjS5_Li4ELi4EEEEEvT1_)
        .other          _ZN2at6native13reduce_kernelILi256ELi1ENS0_8ReduceOpIN3c107complexIdEENS0_7MeanOpsIS5_S5_dS5_EEjS5_Li4ELi4EEEEEvT1_,@"STO_CUDA_ENTRY STV_DEFAULT"
_ZN2at6native13reduce_kernelILi256ELi1ENS0_8ReduceOpIN3c107complexIdEENS0_7MeanOpsIS5_S5_dS5_EEjS5_Li4ELi4EEEEEvT1_:
.text._ZN2at6native13reduce_kernelILi256ELi1ENS0_8ReduceOpIN3c107complexIdEENS0_7MeanOpsIS5_S5_dS5_EEjS5_Li4ELi4EEEEEvT1_:
[----:B------:R-:W0:Y:S01]  /*0000*/  LDC R1, c[0x0][0x37c] ;  /* 0x0000df00ff017b82 */ /* 0x000e220000000800 */
[----:B------:R-:W1:Y:S01]  /*0010*/  S2R R36, SR_TID.X ;  /* 0x0000000000247919 */ /* 0x000e620000002100 */
[----:B------:R-:W2:Y:S01]  /*0020*/  LDCU UR4, c[0x0][0x574] ;  /* 0x0000ae80ff0477ac */ /* 0x000ea20008000800 */
[----:B------:R-:W-:Y:S01]  /*0030*/  HFMA2 R4, -RZ, RZ, 0, 0 ;  /* 0x00000000ff047431 */ /* 0x000fe200000001ff */
[----:B------:R-:W3:Y:S01]  /*0040*/  S2R R35, SR_TID.Y ;  /* 0x0000000000237919 */ /* 0x000ee20000002200 */
[----:B------:R-:W1:Y:S01]  /*0050*/  LDCU.64 UR32, c[0x0][0x3c0] ;  /* 0x00007800ff2077ac */ /* 0x000e620008000a00 */
[----:B------:R-:W4:Y:S01]  /*0060*/  S2R R34, SR_CTAID.X ;  /* 0x0000000000227919 */ /* 0x000f220000002500 */
[----:B------:R-:W5:Y:S01]  /*0070*/  LDCU.64 UR30, c[0x0][0x3b8] ;  /* 0x00007700ff1e77ac */ /* 0x000f620008000a00 */
[----:B------:R-:W4:Y:S01]  /*0080*/  S2R R5, SR_CTAID.Y ;  /* 0x0000000000057919 */ /* 0x000f220000002600 */
[----:B------:R-:W3:Y:S01]  /*0090*/  LDCU UR5, c[0x0][0x3c8] ;  /* 0x00007900ff0577ac */ /* 0x000ee20008000800 */
[----:B------:R-:W4:Y:S01]  /*00a0*/  LDCU UR6, c[0x0][0x3b0] ;  /* 0x00007600ff0677ac */ /* 0x000f220008000800 */
[----:B--2---:R-:W-:Y:S01]  /*00b0*/  UISETP.NE.AND UP0, UPT, UR4, URZ, UPT ;  /* 0x000000ff0400728c */ /* 0x004fe2000bf05270 */
[----:B-1----:R-:W-:-:S02]  /*00c0*/  IMAD R0, R36, UR33, RZ ;  /* 0x0000002124007c24 */ /* 0x002fc4000f8e02ff */
[----:B-----5:R-:W-:Y:S02]  /*00d0*/  IMAD R2, R36, UR30, RZ ;  /* 0x0000001e24027c24 */ /* 0x020fe4000f8e02ff */
[C---:B---3--:R-:W-:Y:S02]  /*00e0*/  IMAD R3, R35.reuse, UR5, R0 ;  /* 0x0000000523037c24 */ /* 0x048fe4000f8e0200 */
[----:B------:R-:W-:Y:S02]  /*00f0*/  IMAD R2, R35, UR31, R2 ;  /* 0x0000001f23027c24 */ /* 0x000fe4000f8e0202 */
[----:B----4-:R-:W-:Y:S02]  /*0100*/  IMAD R3, R34, UR6, R3 ;  /* 0x0000000622037c24 */ /* 0x010fe4000f8e0203 */
[----:B------:R-:W-:Y:S01]  /*0110*/  IMAD R13, R5, UR32, R2 ;  /* 0x00000020050d7c24 */ /* 0x000fe2000f8e0202 */
        /* <DEDUP_REMOVED lines=15> */
[----:B------:R-:W-:Y:S01]  /*0210*/  UISETP.LT.U32.AND UP0, UPT, UR4, 0x18, UPT ;  /* 0x000000180400788c */ /* 0x000fe2000bf01070 */
[----:B------:R-:W2:Y:S03]  /*0220*/  LDCU UR5, c[0x0][0x584] ;  /* 0x0000b080ff0577ac */ /* 0x000ea60008000800 */
[----:B------:R-:W-:-:S04]  /*0230*/  USEL UR4, UR4, 0x18, UP0 ;  /* 0x0000001804047887 */ /* 0x000fc80008000000 */
[----:B------:R-:W-:Y:S01]  /*0240*/  UIADD3 UR4, UPT, UPT, UR4, 0x1, URZ ;  /* 0x0000000104047890 */ /* 0x000fe2000fffe0ff */
[----:B-1----:R-:W-:Y:S01]  /*0250*/  IMAD.HI.U32 R8, R7, UR6, R6 ;  /* 0x0000000607087c27 */ /* 0x002fe2000f8e0006 */
[----:B------:R-:W1:Y:S04]  /*0260*/  LDCU UR6, c[0x0][0x6b0] ;  /* 0x0000d600ff0677ac */ /* 0x000e680008000800 */
[----:B------:R-:W-:Y:S01]  /*0270*/  SHF.R.U32.HI R9, RZ, UR7, R8 ;  /* 0x00000007ff097c19 */ /* 0x000fe20008011608 */
[----:B------:R-:W-:-:S03]  /*0280*/  UISETP.NE.AND UP0, UPT, UR4, 0x2, UPT ;  /* 0x000000020400788c */ /* 0x000fc6000bf05270 */
[----:B------:R-:W-:-:S05]  /*0290*/  IADD3 R6, PT, PT, -R9, RZ, RZ ;  /* 0x000000ff09067210 */ /* 0x000fca0007ffe1ff */
[----:B--2---:R-:W-:-:S04]  /*02a0*/  IMAD R7, R6, UR5, R7 ;  /* 0x0000000506077c24 */ /* 0x004fc8000f8e0207 */
[----:B-1----:R-:W-:Y:S01]  /*02b0*/  IMAD R4, R7, UR6, R4 ;  /* 0x0000000607047c24 */ /* 0x002fe2000f8e0204 */
        /* <DEDUP_REMOVED lines=252> */
.L_x_294:
[----:B------:R-:W1:Y:S01]  /*1280*/  LDCU UR5, c[0x0][0x3a4] ;  /* 0x00007480ff0577ac */ /* 0x000e620008000800 */
[----:B------:R-:W-:Y:S01]  /*1290*/  BSSY.RECONVERGENT B0, `(.L_x_295) ;  /* 0x0000b41000007945 */ /* 0x000fe20003800200 */
[----:B------:R-:W-:Y:S02]  /*12a0*/  CS2R R10, SRZ ;  /* 0x00000000000a7805 */ /* 0x000fe4000001ff00 */
[----:B------:R-:W-:Y:S01]  /*12b0*/  CS2R R8, SRZ ;  /* 0x0000000000087805 */ /* 0x000fe2000001ff00 */
[----:B------:R-:W2:Y:S01]  /*12c0*/  LDCU UR4, c[0x0][0x3a8] ;  /* 0x00007500ff0477ac */ /* 0x000ea20008000800 */
[----:B------:R-:W3:Y:S01]  /*12d0*/  LDCU.64 UR36, c[0x0][0x358] ;  /* 0x00006b00ff2477ac */ /* 0x000ee20008000a00 */
[----:B-1----:R-:W-:-:S05]  /*12e0*/  IMAD.U32 R2, RZ, RZ, UR5 ;  /* 0x00000005ff027e24 */ /* 0x002fca000f8e00ff */
[----:B------:R-:W-:-:S04]  /*12f0*/  ISETP.GE.U32.AND P0, PT, R13, R2, PT ;  /* 0x000000020d00720c */ /* 0x000fc80003f06070 */
[----:B--2---:R-:W-:-:S13]  /*1300*/  ISETP.GE.U32.OR P0, PT, R3, UR4, P0 ;  /* 0x0000000403007c0c */ /* 0x004fda0008706470 */
[----:B---3--:R-:W-:Y:S05]  /*1310*/  @P0 BRA `(.L_x_296) ;  /* 0x000000b000e00947 */ /* 0x008fea0003800000 */
[----:B------:R-:W1:Y:S01]  /*1320*/  LDCU.U8 UR6, c[0x0][0x3d8] ;  /* 0x00007b00ff0677ac */ /* 0x000e620008000000 */
[----:B------:R-:W2:Y:S01]  /*1330*/  LDCU.64 UR4, c[0x0][0x770] ;  /* 0x0000ee00ff0477ac */ /* 0x000ea20008000a00 */
[----:B-1----:R-:W-:Y:S01]  /*1340*/  UISETP.NE.AND UP0, UPT, UR6, URZ, UPT ;  /* 0x000000ff0600728c */ /* 0x002fe2000bf05270 */
[----:B--2---:R-:W-:-:S04]  /*1350*/  IADD3 R46, P0, PT, R4, UR4, RZ ;  /* 0x00000004042e7c10 */ /* 0x004fc8000ff1e0ff */
[----:B------:R-:W-:Y:S01]  /*1360*/  IADD3.X R47, PT, PT, RZ, UR5, RZ, P0, !PT ;  /* 0x00000005ff2f7c10 */ /* 0x000fe200087fe4ff */
[----:B------:R-:W-:-:S03]  /*1370*/  IMAD.MOV.U32 R6, RZ, RZ, R46 ;  /* 0x000000ffff067224 */ /* 0x000fc600078e002e */
[----:B------:R-:W-:Y:S01]  /*1380*/  MOV R7, R47 ;  /* 0x0000002f00077202 */ /* 0x000fe20000000f00 */
[----:B------:R-:W-:Y:S06]  /*1390*/  BRA.U !UP0, `(.L_x_297) ;  /* 0x0000000908787547 */ /* 0x000fec000b800000 */
[----:B------:R-:W1:Y:S01]  /*13a0*/  LDC.64 R38, c[0x0][0x390] ;  /* 0x0000e400ff267b82 */ /* 0x000e620000000a00 */
[----:B------:R-:W2:Y:S01]  /*13b0*/  LDCU UR4, c[0x0][0x3a4] ;  /* 0x00007480ff0477ac */ /* 0x000ea20008000800 */
[----:B------:R-:W-:Y:S01]  /*13c0*/  SHF.R.U32.HI R46, RZ, 0x4, R46 ;  /* 0x00000004ff2e7819 */ /* 0x000fe2000001162e */
[----:B------:R-:W-:Y:S03]  /*13d0*/  BSSY.RECONVERGENT B1, `(.L_x_298) ;  /* 0x0000032000017945 */ /* 0x000fe60003800200 */
[----:B------:R-:W-:Y:S02]  /*13e0*/  LOP3.LUT P0, R3, R46, 0x3, RZ, 0xc0, !PT ;  /* 0x000000032e037812 */ /* 0x000fe4000780c0ff */
[----:B------:R-:W3:Y:S01]  /*13f0*/  LDC.64 R32, c[0x0][0x398] ;  /* 0x0000e600ff207b82 */ /* 0x000ee20000000a00 */
[----:B--2---:R-:W-:Y:S01]  /*1400*/  IMAD.U32 R0, RZ, RZ, UR4 ;  /* 0x00000004ff007e24 */ /* 0x004fe2000f8e00ff */
[-C--:B-1----:R-:W-:Y:S01]  /*1410*/  MOV R26, R38.reuse ;  /* 0x00000026001a7202 */ /* 0x082fe20000000f00 */
[--C-:B------:R-:W-:Y:S01]  /*1420*/  IMAD.MOV.U32 R27, RZ, RZ, R39.reuse ;  /* 0x000000ffff1b7224 */ /* 0x100fe200078e0027 */
[----:B------:R-:W-:Y:S01]  /*1430*/  MOV R28, R38 ;  /* 0x00000026001c7202 */ /* 0x000fe20000000f00 */
[----:B------:R-:W-:Y:S01]  /*1440*/  IMAD.MOV.U32 R29, RZ, RZ, R39 ;  /* 0x000000ffff1d7224 */ /* 0x000fe200078e0027 */
[-C--:B---3--:R-:W-:Y:S01]  /*1450*/  MOV R24, R32.reuse ;  /* 0x0000002000187202 */ /* 0x088fe20000000f00 */
[--C-:B------:R-:W-:Y:S01]  /*1460*/  IMAD.MOV.U32 R25, RZ, RZ, R33.reuse ;  /* 0x000000ffff197224 */ /* 0x100fe200078e0021 */
[----:B------:R-:W-:Y:S01]  /*1470*/  MOV R30, R32 ;  /* 0x00000020001e7202 */ /* 0x000fe20000000f00 */
[----:B------:R-:W-:-:S02]  /*1480*/  IMAD.MOV.U32 R31, RZ, RZ, R33 ;  /* 0x000000ffff1f7224 */ /* 0x000fc400078e0021 */
[----:B------:R-:W-:Y:S05]  /*1490*/  @!P0 BRA `(.L_x_299) ;  /* 0x0000000000948947 */ /* 0x000fea0003800000 */
[C---:B------:R-:W-:Y:S01]  /*14a0*/  ISETP.GT.U32.AND P0, PT, R36.reuse, 0x3, PT ;  /* 0x000000032400780c */ /* 0x040fe20003f04070 */
[----:B------:R-:W-:Y:S01]  /*14b0*/  BSSY.RECONVERGENT B2, `(.L_x_300) ;  /* 0x0000020000027945 */ /* 0x000fe20003800200 */
[----:B------:R-:W-:Y:S01]  /*14c0*/  IADD3 R9, PT, PT, -R3, RZ, RZ ;  /* 0x000000ff03097210 */ /* 0x000fe20007ffe1ff */
[----:B------:R-:W-:Y:S01]  /*14d0*/  IMAD.MOV.U32 R28, RZ, RZ, R38 ;  /* 0x000000ffff1c7224 */ /* 0x000fe200078e0026 */
[----:B------:R-:W-:Y:S01]  /*14e0*/  ISETP.LT.U32.OR P0, PT, R36, R3, P0 ;  /* 0x000000032400720c */ /* 0x000fe20000701470 */
[----:B------:R-:W-:Y:S01]  /*14f0*/  IMAD.MOV.U32 R30, RZ, RZ, R32 ;  /* 0x000000ffff1e7224 */ /* 0x000fe200078e0020 */
[----:B------:R-:W-:Y:S01]  /*1500*/  MOV R29, R39 ;  /* 0x00000027001d7202 */ /* 0x000fe20000000f00 */
[----:B------:R-:W-:Y:S01]  /*1510*/  IMAD.WIDE R8, R9, 0x10, R6 ;  /* 0x0000001009087825 */ /* 0x000fe200078e0206 */
[----:B------:R-:W-:-:S09]  /*1520*/  MOV R31, R33 ;  /* 0x00000021001f7202 */ /* 0x000fd20000000f00 */
[----:B------:R-:W-:Y:S05]  /*1530*/  @P0 BRA `(.L_x_301) ;  /* 0x00000000005c0947 */ /* 0x000fea0003800000 */
[----:B------:R-:W-:Y:S01]  /*1540*/  ISETP.NE.AND P0, PT, RZ, UR31, PT ;  /* 0x0000001fff007c0c */ /* 0x000fe2000bf05270 */
[----:B------:R-:W-:Y:S01]  /*1550*/  IMAD.MOV.U32 R28, RZ, RZ, R38 ;  /* 0x000000ffff1c7224 */ /* 0x000fe200078e0026 */
[----:B------:R-:W-:Y:S01]  /*1560*/  ISETP.NE.AND P1, PT, R35, RZ, PT ;  /* 0x000000ff2300720c */ /* 0x000fe20003f25270 */
[----:B------:R-:W-:Y:S01]  /*1570*/  IMAD.MOV.U32 R30, RZ, RZ, R32 ;  /* 0x000000ffff1e7224 */ /* 0x000fe200078e0020 */
[----:B------:R-:W-:Y:S02]  /*1580*/  MOV R29, R39 ;  /* 0x00000027001d7202 */ /* 0x000fe40000000f00 */
[----:B------:R-:W-:-:S09]  /*1590*/  MOV R31, R33 ;  /* 0x00000021001f7202 */ /* 0x000fd20000000f00 */
[----:B------:R-:W-:Y:S05]  /*15a0*/  @P0 BRA P1, `(.L_x_301) ;  /* 0x0000000000400947 */ /* 0x000fea0000800000 */
[----:B------:R-:W-:Y:S01]  /*15b0*/  ISETP.NE.AND P0, PT, RZ, UR32, PT ;  /* 0x00000020ff007c0c */ /* 0x000fe2000bf05270 */
[----:B------:R-:W-:Y:S01]  /*15c0*/  IMAD.MOV.U32 R28, RZ, RZ, R38 ;  /* 0x000000ffff1c7224 */ /* 0x000fe200078e0026 */
[----:B------:R-:W-:Y:S01]  /*15d0*/  ISETP.NE.AND P1, PT, R5, RZ, PT ;  /* 0x000000ff0500720c */ /* 0x000fe20003f25270 */
[----:B------:R-:W-:Y:S01]  /*15e0*/  IMAD.MOV.U32 R30, RZ, RZ, R32 ;  /* 0x000000ffff1e7224 */ /* 0x000fe200078e0020 */
[----:B------:R-:W-:Y:S02]  /*15f0*/  MOV R29, R39 ;  /* 0x00000027001d7202 */ /* 0x000fe40000000f00 */
[----:B------:R-:W-:-:S09]  /*1600*/  MOV R31, R33 ;  /* 0x00000021001f7202 */ /* 0x000fd20000000f00 */
[----:B------:R-:W-:Y:S05]  /*1610*/  @P0 BRA P1, `(.L_x_301) ;  /* 0x0000000000240947 */ /* 0x000fea0000800000 */
[----:B------:R-:W-:Y:S01]  /*1620*/  IMAD.WIDE.U32 R6, R36, 0x10, R8 ;  /* 0x0000001024067825 */ /* 0x000fe200078e0008 */
[----:B------:R-:W1:Y:S04]  /*1630*/  LDCU.128 UR4, c[0x0][0x390] ;  /* 0x00007200ff0477ac */ /* 0x000e680008000c00 */
[----:B------:R-:W1:Y:S02]  /*1640*/  LDG.E.128 R28, desc[UR36][R6.64] ;  /* 0x00000024061c7981 */ /* 0x000e64000c1e1d00 */
[----:B-1----:R-:W1:-:S15]  /*1650*/  DADD R28, R28, UR4 ;  /* 0x000000041c1c7e29 */ /* 0x002e5e0008000000 */
[----:B------:R-:W-:-:S15]  /*1660*/  NOP ;  /* 0x0000000000007918 */ /* 0x000fde0000000000 */
[----:B------:R-:W-:-:S15]  /*1670*/  NOP ;  /* 0x0000000000007918 */ /* 0x000fde0000000000 */
[----:B------:R-:W-:-:S15]  /*1680*/  NOP ;  /* 0x0000000000007918 */ /* 0x000fde0000000000 */
[----:B------:R-:W-:-:S04]  /*1690*/  NOP ;  /* 0x0000000000007918 */ /* 0x000fc80000000000 */
[----:B-1----:R-:W2:Y:S02]  /*16a0*/  DADD R30, R30, UR6 ;  /* 0x000000061e1e7e29 */ /* 0x002ea40008000000 */
.L_x_301:
[----:B------:R-:W-:Y:S05]  /*16b0*/  BSYNC.RECONVERGENT B2 ;  /* 0x0000000000027941 */ /* 0x000fea0003800200 */
.L_x_300:
[----:B------:R-:W-:Y:S02]  /*16c0*/  IADD3 R6, P0, PT, R8, 0x40, RZ ;  /* 0x0000004008067810 */ /* 0x000fe40007f1e0ff */
[----:B------:R-:W-:-:S03]  /*16d0*/  IADD3 R0, PT, PT, R3, -0x4, R2 ;  /* 0xfffffffc03007810 */ /* 0x000fc60007ffe002 */
[----:B------:R-:W-:-:S08]  /*16e0*/  IMAD.X R7, RZ, RZ, R9, P0 ;  /* 0x000000ffff077224 */ /* 0x000fd000000e0609 */
.L_x_299:
[----:B------:R-:W-:Y:S05]  /*16f0*/  BSYNC.RECONVERGENT B1 ;  /* 0x0000000000017941 */ /* 0x000fea0003800200 */
.L_x_298:
[----:B------:R-:W-:Y:S01]  /*1700*/  LEA R3, R13, 0x3, 0x2 ;  /* 0x000000030d037811 */ /* 0x000fe200078e10ff */
[----:B------:R-:W-:Y:S01]  /*1710*/  BSSY.RECONVERGENT B1, `(.L_x_302) ;  /* 0x000003c000017945 */ /* 0x000fe20003800200 */
[----:B------:R-:W-:Y:S01]  /*1720*/  ISETP.NE.AND P0, PT, RZ, UR31, PT ;  /* 0x0000001fff007c0c */ /* 0x000fe2000bf05270 */
[----:B------:R-:W-:Y:S01]  /*1730*/  IMAD.MOV.U32 R41, RZ, RZ, R33 ;  /* 0x000000ffff297224 */ /* 0x000fe200078e0021 */
[----:B------:R-:W-:Y:S01]  /*1740*/  ISETP.GE.U32.AND P2, PT, R3, R0, PT ;  /* 0x000000000300720c */ /* 0x000fe20003f46070 */
[----:B------:R-:W-:Y:S01]  /*1750*/  IMAD.MOV.U32 R3, RZ, RZ, R39 ;  /* 0x000000ffff037224 */ /* 0x000fe200078e0027 */
[----:B------:R-:W-:Y:S02]  /*1760*/  ISETP.NE.AND P1, PT, RZ, UR32, PT ;  /* 0x00000020ff007c0c */ /* 0x000fe4000bf25270 */
[----:B------:R-:W-:Y:S02]  /*1770*/  ISETP.NE.AND P0, PT, R35, RZ, P0 ;  /* 0x000000ff2300720c */ /* 0x000fe40000705270 */
[----:B------:R-:W-:-:S02]  /*1780*/  ISETP.NE.AND P1, PT, R5, RZ, P1 ;  /* 0x000000ff0500720c */ /* 0x000fc40000f25270 */
[----:B------:R-:W-:Y:S02]  /*1790*/  MOV R40, R32 ;  /* 0x0000002000287202 */ /* 0x000fe40000000f00 */
[----:B------:R-:W-:Y:S02]  /*17a0*/  PLOP3.LUT P0, PT, P0, P1, PT, 0xf8, 0x8f ;  /* 0x00000000008f781c */ /* 0x000fe40000703f70 */
[----:B------:R-:W-:Y:S01]  /*17b0*/  MOV R2, R38 ;  /* 0x0000002600027202 */ /* 0x000fe20000000f00 */
[----:B------:R-:W-:Y:S10]  /*17c0*/  @P2 BRA `(.L_x_303) ;  /* 0x0000000000c02947 */ /* 0x000ff40003800000 */
[----:B------:R-:W-:Y:S01]  /*17d0*/  MOV R37, R13 ;  /* 0x0000000d00257202 */ /* 0x000fe20000000f00 */
[----:B------:R-:W-:Y:S01]  /*17e0*/  IMAD.MOV.U32 R40, RZ, RZ, R32 ;  /* 0x000000ffff287224 */ /* 0x000fe200078e0020 */
[----:B------:R-:W-:Y:S01]  /*17f0*/  MOV R41, R33 ;  /* 0x0000002100297202 */ /* 0x000fe20000000f00 */
[----:B------:R-:W-:Y:S01]  /*1800*/  IMAD.MOV.U32 R2, RZ, RZ, R38 ;  /* 0x000000ffff027224 */ /* 0x000fe200078e0026 */
[----:B------:R-:W-:-:S07]  /*1810*/  MOV R3, R39 ;  /* 0x0000002700037202 */ /* 0x000fce0000000f00 */
.L_x_304:
[C---:B------:R-:W-:Y:S01]  /*1820*/  IMAD.WIDE.U32 R42, R37.reuse, 0x40, R6 ;  /* 0x00000040252a7825 */ /* 0x040fe200078e0006 */
[----:B------:R-:W1:Y:S04]  /*1830*/  LDCU UR4, c[0x0][0x3ac] ;  /* 0x00007580ff0477ac */ /* 0x000e680008000800 */
[----:B------:R-:W3:Y:S04]  /*1840*/  LDG.E.ENL2.256 R12, R8, desc[UR36][R42.64] ;  /* 0xfe0000242a08797e */ /* 0x000ee8000812190c */
[----:B------:R-:W4:Y:S01]  /*1850*/  LDG.E.ENL2.256 R20, R16, desc[UR36][R42.64+0x20] ;  /* 0xfe0001242a10797e */ /* 0x000f220008121914 */
[----:B-1----:R-:W-:Y:S01]  /*1860*/  VIADD R37, R37, UR4 ;  /* 0x0000000425257c36 */ /* 0x002fe20008000000 */
[----:B---3--:R1:W3:Y:S04]  /*1870*/  DADD R28, R8, R28 ;  /* 0x00000000081c7229 */ /* 0x0082e8000000001c */
[----:B-1----:R-:W-:-:S04]  /*1880*/  LEA R9, R37, 0x3, 0x2 ;  /* 0x0000000325097811 */ /* 0x002fc800078e10ff */
[----:B------:R-:W-:-:S15]  /*1890*/  ISETP.GE.U32.AND P1, PT, R9, R0, PT ;  /* 0x000000000900720c */ /* 0x000fde0003f26070 */
[----:B------:R-:W-:-:S15]  /*18a0*/  NOP ;  /* 0x0000000000007918 */ /* 0x000fde0000000000 */
[----:B------:R-:W-:-:S15]  /*18b0*/  NOP ;  /* 0x0000000000007918 */ /* 0x000fde0000000000 */
[----:B------:R-:W-:-:S11]  /*18c0*/  NOP ;  /* 0x0000000000007918 */ /* 0x000fd60000000000 */
[----:B--2---:R1:W2:-:S15]  /*18d0*/  DADD R30, R10, R30 ;  /* 0x000000000a1e7229 */ /* 0x00429e000000001e */
[----:B------:R-:W-:-:S15]  /*18e0*/  NOP ;  /* 0x0000000000007918 */ /* 0x000fde0000000000 */
[----:B------:R-:W-:-:S15]  /*18f0*/  NOP ;  /* 0x0000000000007918 */ /* 0x000fde0000000000 */
[----:B------:R-:W-:-:S15]  /*1900*/  NOP ;  /* 0x0000000000007918 */ /* 0x000fde0000000000 */
[----:B------:R-:W-:-:S04]  /*1910*/  NOP ;  /* 0x0000000000007918 */ /* 0x000fc80000000000 */
[----:B------:R1:W0:-:S15]  /*1920*/  DADD R2, R12, R2 ;  /* 0x000000000c027229 */ /* 0x00021e0000000002 */
        /* <DEDUP_REMOVED lines=9> */
[----:B----4-:R1:W4:-:S15]  /*19c0*/  DADD R38, R16, R38 ;  /* 0x0000000010267229 */ /* 0x01031e0000000026 */
        /* <DEDUP_REMOVED lines=14> */
[----:B------:R1:W0:Y:S02]  /*1ab0*/  DADD R24, R22, R24 ;  /* 0x0000000016187229 */ /* 0x0002240000000018 */
[----:B01234-:R-:W-:Y:S05]  /*1ac0*/  @!P1 BRA `(.L_x_304) ;  /* 0xfffffffc00549947 */ /* 0x01ffea000383ffff */
.L_x_303:
[----:B------:R-:W-:Y:S05]  /*1ad0*/  BSYNC.RECONVERGENT B1 ;  /* 0x0000000000017941 */ /* 0x000fea0003800200 */
.L_x_302:
[----:B------:R-:W-:Y:S04]  /*1ae0*/  BSSY.RECONVERGENT B1, `(.L_x_305) ;  /* 0x000000e000017945 */ /* 0x000fe80003800200 */
[----:B------:R-:W-:Y:S05]  /*1af0*/  @P0 BRA `(.L_x_306) ;  /* 0x0000000000300947 */ /* 0x000fea0003800000 */
[----:B------:R-:W-:-:S04]  /*1b00*/  LOP3.LUT R9, R0, 0xfffffffc, RZ, 0xc0, !PT ;  /* 0xfffffffc00097812 */ /* 0x000fc800078ec0ff */
[----:B------:R-:W-:-:S04]  /*1b10*/  IADD3 R9, PT, PT, R9, R36, RZ ;  /* 0x0000002409097210 */ /* 0x000fc80007ffe0ff */
[----:B------:R-:W-:-:S13]  /*1b20*/  ISETP.GE.U32.AND P0, PT, R9, R0, PT ;  /* 0x000000000900720c */ /* 0x000fda0003f06070 */
[----:B------:R-:W-:Y:S05]  /*1b30*/  @P0 BRA `(.L_x_306) ;  /* 0x0000000000200947 */ /* 0x000fea0003800000 */
[----:B------:R-:W-:-:S06]  /*1b40*/  IMAD.WIDE R8, R9, 0x10, R6 ;  /* 0x0000001009087825 */ /* 0x000fcc00078e0206 */
[----:B------:R-:W3:Y:S02]  /*1b50*/  LDG.E.128 R8, desc[UR36][R8.64] ;  /* 0x0000002408087981 */ /* 0x000ee4000c1e1d00 */
[----:B---3--:R1:W3:-:S15]  /*1b60*/  DADD R28, R28, R8 ;  /* 0x000000001c1c7229 */ /* 0x0082de0000000008 */
[----:B------:R-:W-:-:S15]  /*1b70*/  NOP ;  /* 0x0000000000007918 */ /* 0x000fde0000000000 */
[----:B------:R-:W-:-:S15]  /*1b80*/  NOP ;  /* 0x0000000000007918 */ /* 0x000fde0000000000 */
[----:B------:R-:W-:-:S15]  /*1b90*/  NOP ;  /* 0x0000000000007918 */ /* 0x000fde0000000000 */
[----:B------:R-:W-:-:S04]  /*1ba0*/  NOP ;  /* 0x0000000000007918 */ /* 0x000fc80000000000 */
[----:B--23--:R1:W4:Y:S02]  /*1bb0*/  DADD R30, R30, R10 ;  /* 0x000000001e1e7229 */ /* 0x00c324000000000a */
.L_x_306:
[----:B------:R-:W-:Y:S05]  /*1bc0*/  BSYNC.RECONVERGENT B1 ;  /* 0x0000000000017941 */ /* 0x000fea0003800200 */
.L_x_305:
[----:B------:R-:W3:-:S15]  /*1bd0*/  DADD R2, R2, R28 ;  /* 0x0000000002027229 */ /* 0x000ede000000001c */
[----:B------:R-:W-:-:S15]  /*1be0*/  NOP ;  /* 0x0000000000007918 */ /* 0x000fde0000000000 */
[----:B------:R-:W-:-:S15]  /*1bf0*/  NOP ;  /* 0x0000000000007918 */ /* 0x000fde0000000000 */
[----:B------:R-:W-:-:S15]  /*1c00*/  NOP ;  /* 0x0000000000007918 */ /* 0x000fde0000000000 */
[----:B------:R-:W-:-:S04]  /*1c10*/  NOP ;  /* 0x0000000000007918 */ /* 0x000fc80000000000 */
[----:B--2-4-:R-:W2:-:S15]  /*1c20*/  DADD R30, R40, R30 ;  /* 0x00000000281e7229 */ /* 0x014e9e000000001e */
[----:B------:R-:W-:-:S15]  /*1c30*/  NOP ;  /* 0x0000000000007918 */ /* 0x000fde0000000000 */
[----:B------:R-:W-:-:S15]  /*1c40*/  NOP ;  /* 0x0000000000007918 */ /* 0x000fde0000000000 */
[----:B------:R-:W-:-:S15]  /*1c50*/  NOP ;  /* 0x0000000000007918 */ /* 0x000fde0000000000 */
[----:B------:R-:W-:-:S04]  /*1c60*/  NOP ;  /* 0x0000000000007918 */ /* 0x000fc80000000000 */
[----:B---3--:R-:W1:-:S15]  /*1c70*/  DADD R2, R2, R38 ;  /* 0x0000000002027229 */ /* 0x008e5e0000000026 */
[----:B------:R-:W-:-:S15]  /*1c80*/  NOP ;  /* 0x0000000000007918 */ /* 0x000fde0000000000 */
[----:B------:R-:W-:-:S15]  /*1c90*/  NOP ;  /* 0x0000000000007918 */ /* 0x000fde0000000000 */
[----:B------:R-:W-:-:S15]  /*1ca0*/  NOP ;  /* 0x0000000000007918 */ /* 0x000fde0000000000 */
[----:B------:R-:W-:-:S04]  /*1cb0*/  NOP ;  /* 0x0000000000007918 */ /* 0x000fc80000000000 */
[----:B--2---:R-:W2:-:S15]  /*1cc0*/  DADD R30, R30, R32 ;  /* 0x000000001e1e7229 */ /* 0x004e9e0000000020 */
[----:B------:R-:W-:-:S15]  /*1cd0*/  NOP ;  /* 0x0000000000007918 */ /* 0x000fde0000000000 */
[----:B------:R-:W-:-:S15]  /*1ce0*/  NOP ;  /* 0x0000000000007918 */ /* 0x000fde0000000000 */
[----:B------:R-:W-:-:S15]  /*1cf0*/  NOP ;  /* 0x0000000000007918 */ /* 0x000fde0000000000 */
[----:B------:R-:W-:-:S04]  /*1d00*/  NOP ;  /* 0x0000000000007918 */ /* 0x000fc80000000000 */
[----:B-1----:R1:W3:-:S15]  /*1d10*/  DADD R8, R2, R26 ;  /* 0x0000000002087229 */ /* 0x0022de000000001a */
[----:B------:R-:W-:-:S15]  /*1d20*/  NOP ;  /* 0x0000000000007918 */ /* 0x000fde0000000000 */
[----:B------:R-:W-:-:S15]  /*1d30*/  NOP ;  /* 0x0000000000007918 */ /* 0x000fde0000000000 */
[----:B------:R-:W-:-:S15]  /*1d40*/  NOP ;  /* 0x0000000000007918 */ /* 0x000fde0000000000 */
[----:B------:R-:W-:-:S04]  /*1d50*/  NOP ;  /* 0x0000000000007918 */ /* 0x000fc80000000000 */
[----:B--2---:R1:W2:Y:S02]  /*1d60*/  DADD R10, R30, R24 ;  /* 0x000000001e0a7229 */ /* 0x0042a40000000018 */
[----:B-123--:R-:W-:Y:S05]  /*1d70*/  BRA `(.L_x_296) ;  /* 0x000000a800487947 */ /* 0x00efea0003800000 */
.L_x_297:
        /* <DEDUP_REMOVED lines=14> */
[----:B------:R-:W2:Y:S01]  /*1e60*/  LDC.64 R8, c[0x0][0x390] ;  /* 0x0000e400ff087b82 */ /* 0x000ea20000000a00 */
[----:B------:R-:W-:-:S07]  /*1e70*/  CS2R R16, SRZ ;  /* 0x0000000000107805 */ /* 0x000fce000001ff00 */
[----:B------:R-:W3:Y:S01]  /*1e80*/  LDC.64 R28, c[0x0][0x398] ;  /* 0x0000e600ff1c7b82 */ /* 0x000ee20000000a00 */
[----:B-1----:R-:W-:-:S05]  /*1e90*/  IMAD R3, R0, 0x3, R13 ;  /* 0x0000000300037824 */ /* 0x002fca00078e020d */
[----:B------:R-:W-:Y:S01]  /*1ea0*/  ISETP.GE.U32.AND P0, PT, R3, R2, PT ;  /* 0x000000020300720c */ /* 0x000fe20003f06070 */
[----:B------:R-:W-:Y:S01]  /*1eb0*/  IMAD.MOV.U32 R3, RZ, RZ, R13 ;  /* 0x000000ffff037224 */ /* 0x000fe200078e000d */
[----:B------:R-:W-:Y:S02]  /*1ec0*/  CS2R R12, SRZ ;  /* 0x00000000000c7805 */ /* 0x000fe4000001ff00 */
[-C--:B--2---:R-:W-:Y:S01]  /*1ed0*/  MOV R42, R8.reuse ;  /* 0x00000008002a7202 */ /* 0x084fe20000000f00 */
[--C-:B------:R-:W-:Y:S01]  /*1ee0*/  IMAD.MOV.U32 R43, RZ, RZ, R9.reuse ;  /* 0x000000ffff2b7224 */ /* 0x100fe200078e0009 */
[-C--:B------:R-:W-:Y:S01]  /*1ef0*/  MOV R32, R8.reuse ;  /* 0x0000000800207202 */ /* 0x080fe20000000f00 */
[--C-:B------:R-:W-:Y:S01]  /*1f00*/  IMAD.MOV.U32 R33, RZ, RZ, R9.reuse ;  /* 0x000000ffff217224 */ /* 0x100fe200078e0009 */
[----:B------:R-:W-:Y:S01]  /*1f10*/  MOV R10, R8 ;  /* 0x00000008000a7202 */ /* 0x000fe20000000f00 */
[----:B------:R-:W-:Y:S01]  /*1f20*/  IMAD.MOV.U32 R11, RZ, RZ, R9 ;  /* 0x000000ffff0b7224 */ /* 0x000fe200078e0009 */
[-C--:B---3--:R-:W-:Y:S01]  /*1f30*/  MOV R40, R28.reuse ;  /* 0x0000001c00287202 */ /* 0x088fe20000000f00 */
[--C-:B------:R-:W-:Y:S01]  /*1f40*/  IMAD.MOV.U32 R41, RZ, RZ, R29.reuse ;  /* 0x000000ffff297224 */ /* 0x100fe200078e001d */
[-C--:B------:R-:W-:Y:S01]  /*1f50*/  MOV R38, R28.reuse ;  /* 0x0000001c00267202 */ /* 0x080fe20000000f00 */
[--C-:B------:R-:W-:Y:S01]  /*1f60*/  IMAD.MOV.U32 R39, RZ, RZ, R29.reuse ;  /* 0x000000ffff277224 */ /* 0x100fe200078e001d */
[----:B------:R-:W-:Y:S01]  /*1f70*/  MOV R30, R28 ;  /* 0x0000001c001e7202 */ /* 0x000fe20000000f00 */
[----:B------:R-:W-:Y:S01]  /*1f80*/  IMAD.MOV.U32 R31, RZ, RZ, R29 ;  /* 0x000000ffff1f7224 */ /* 0x000fe200078e001d */
[----:B------:R-:W-:Y:S06]  /*1f90*/  @P0 BRA `(.L_x_309) ;  /* 0x0000000000f40947 */ /* 0x000fec0003800000 */
[----:B------:R-:W-:Y:S01]  /*1fa0*/  BSSY.RECONVERGENT B2, `(.L_x_309) ;  /* 0x000003c000027945 */ /* 0x000fe20003800200 */
[-C--:B------:R-:W-:Y:S01]  /*1fb0*/  MOV R38, R28.reuse ;  /* 0x0000001c00267202 */ /* 0x080fe20000000f00 */
[--C-:B------:R-:W-:Y:S01]  /*1fc0*/  IMAD.MOV.U32 R39, RZ, RZ, R29.reuse ;  /* 0x000000ffff277224 */ /* 0x100fe200078e001d */
[----:B------:R-:W-:Y:S01]  /*1fd0*/  MOV R30, R28 ;  /* 0x0000001c001e7202 */ /* 0x000fe20000000f00 */
[----:B------:R-:W-:Y:S01]  /*1fe0*/  IMAD.MOV.U32 R31, RZ, RZ, R29 ;  /* 0x000000ffff1f7224 */ /* 0x000fe200078e001d */
[-C--:B------:R-:W-:Y:S01]  /*1ff0*/  MOV R32, R8.reuse ;  /* 0x0000000800207202 */ /* 0x080fe20000000f00 */
[--C-:B------:R-:W-:Y:S01]  /*2000*/  IMAD.MOV.U32 R33, RZ, RZ, R9.reuse ;  /* 0x000000ffff217224 */ /* 0x100fe200078e0009 */
[----:B------:R-:W-:Y:S01]  /*2010*/  MOV R10, R8 ;  /* 0x00000008000a7202 */ /* 0x000fe20000000f00 */
[----:B------:R-:W-:-:S07]  /*2020*/  IMAD.MOV.U32 R11, RZ, RZ, R9 ;  /* 0x000000ffff0b7224 */ /* 0x000fce00078e0009 */
.L_x_310:
[C---:B------:R-:W-:Y:S01]  /*2030*/  IADD3 R13, PT, PT, R3.reuse, R0, RZ ;  /* 0x00000000030d7210 */ /* 0x040fe20007ffe0ff */
[----:B------:R-:W-:-:S04]  /*2040*/  IMAD.WIDE.U32 R16, R3, 0x10, R6 ;  /* 0x0000001003107825 */ /* 0x000fc800078e0006 */
[C---:B------:R-:W-:Y:S02]  /*2050*/  IMAD.IADD R25, R13.reuse, 0x1, R0 ;  /* 0x000000010d197824 */ /* 0x040fe400078e0200 */
[--C-:B------:R-:W-:Y:S01]  /*2060*/  IMAD.WIDE.U32 R12, R13, 0x10, R6.reuse ;  /* 0x000000100d0c7825 */ /* 0x100fe200078e0006 */
[----:B------:R-:W2:Y:S02]  /*2070*/  LDG.E.128 R16, desc[UR36][R16.64] ;  /* 0x0000002410107981 */ /* 0x000ea4000c1e1d00 */
[C---:B------:R-:W-:Y:S01]  /*2080*/  IADD3 R3, PT, PT, R25.reuse, R0, RZ ;  /* 0x0000000019037210 */ /* 0x040fe20007ffe0ff */
[--C-:B------:R-:W-:Y:S02]  /*2090*/  IMAD.WIDE.U32 R24, R25, 0x10, R6.reuse ;  /* 0x0000001019187825 */ /* 0x100fe400078e0006 */
[----:B------:R-:W3:Y:S02]  /*20a0*/  LDG.E.128 R12, desc[UR36][R12.64] ;  /* 0x000000240c0c7981 */ /* 0x000ee4000c1e1d00 */
[----:B------:R-:W-:-:S02]  /*20b0*/  IMAD.WIDE.U32 R20, R3, 0x10, R6 ;  /* 0x0000001003147825 */ /* 0x000fc400078e0006 */
[----:B------:R-:W4:Y:S04]  /*20c0*/  LDG.E.128 R24, desc[UR36][R24.64] ;  /* 0x0000002418187981 */ /* 0x000f28000c1e1d00 */
[----:B------:R-:W5:Y:S01]  /*20d0*/  LDG.E.128 R20, desc[UR36][R20.64] ;  /* 0x0000002414147981 */ /* 0x000f62000c1e1d00 */
[----:B------:R-:W-:-:S04]  /*20e0*/  IMAD.IADD R3, R3, 0x1, R0 ;  /* 0x0000000103037824 */ /* 0x000fc800078e0200 */
[----:B------:R-:W-:-:S05]  /*20f0*/  IMAD R37, R0, 0x3, R3 ;  /* 0x0000000300257824 */ /* 0x000fca00078e0203 */
[----:B------:R-:W-:Y:S01]  /*2100*/  ISETP.GE.U32.AND P0, PT, R37, R2, PT ;  /* 0x000000022500720c */ /* 0x000fe20003f06070 */
        /* <DEDUP_REMOVED lines=10> */
[----:B---3--:R1:W3:-:S15]  /*21b0*/  DADD R8, R12, R8 ;  /* 0x000000000c087229 */ /* 0x0082de0000000008 */
        /* <DEDUP_REMOVED lines=19> */
[----:B-----5:R1:W0:-:S15]  /*22f0*/  DADD R42, R20, R42 ;  /* 0x00000000142a7229 */ /* 0x02021e000000002a */
[----:B------:R-:W-:-:S15]  /*2300*/  NOP ;  /* 0x0000000000007918 */ /* 0x000fde0000000000 */
[----:B------:R-:W-:-:S15]  /*2310*/  NOP ;  /* 0x0000000000007918 */ /* 0x000fde0000000000 */
[----:B------:R-:W-:-:S15]  /*2320*/  NOP ;  /* 0x0000000000007918 */ /* 0x000fde0000000000 */
[----:B------:R-:W-:-:S04]  /*2330*/  NOP ;  /* 0x0000000000007918 */ /* 0x000fc80000000000 */
[----:B------:R1:W0:Y:S02]  /*2340*/  DADD R40, R22, R40 ;  /* 0x0000000016287229 */ /* 0x0002240000000028 */
[----:B01234-:R-:W-:Y:S05]  /*2350*/  @!P0 BRA `(.L_x_310) ;  /* 0xfffffffc00348947 */ /* 0x01ffea000383ffff */
[----:B------:R-:W-:Y:S05]  /*2360*/  BSYNC.RECONVERGENT B2 ;  /* 0x0000000000027941 */ /* 0x000fea0003800200 */
.L_x_309:
[----:B------:R-:W-:Y:S05]  /*2370*/  BSYNC.RECONVERGENT B1 ;  /* 0x0000000000017941 */ /* 0x000fea0003800200 */
.L_x_308:
[----:B------:R-:W-:Y:S01]  /*2380*/  ISETP.GE.U32.AND P0, PT, R3, R2, PT ;  /* 0x000000020300720c */ /* 0x000fe20003f06070 */
[----:B------:R-:W-:-:S12]  /*2390*/  BSSY.RECONVERGENT B1, `(.L_x_311) ;  /* 0x0000012000017945 */ /* 0x000fd80003800200 */
[----:B------:R-:W-:Y:S05]  /*23a0*/  @P0 BRA `(.L_x_312) ;  /* 0x0000000000400947 */ /* 0x000fea0003800000 */
[----:B------:R-:W-:-:S06]  /*23b0*/  IMAD.WIDE.U32 R16, R3, 0x10, R6 ;  /* 0x0000001003107825 */ /* 0x000fcc00078e0006 */
[----:B------:R-:W5:Y:S01]  /*23c0*/  LDG.E.128 R16, desc[UR36][R16.64] ;  /* 0x0000002410107981 */ /* 0x000f62000c1e1d00 */
[----:B------:R-:W-:-:S04]  /*23d0*/  IADD3 R37, PT, PT, R3, R0, RZ ;  /* 0x0000000003257210 */ /* 0x000fc80007ffe0ff */
[----:B------:R-:W-:-:S13]  /*23e0*/  ISETP.GE.U32.AND P1, PT, R37, R2, PT ;  /* 0x000000022500720c */ /* 0x000fda0003f26070 */
[----:B------:R-:W-:Y:S05]  /*23f0*/  @P1 BRA `(.L_x_312) ;  /* 0x00000000002c1947 */ /* 0x000fea0003800000 */
[----:B------:R-:W-:-:S06]  /*2400*/  IMAD.WIDE.U32 R12, R37, 0x10, R6 ;  /* 0x00000010250c7825 */ /* 0x000fcc00078e0006 */
[----:B------:R-:W5:Y:S01]  /*2410*/  LDG.E.128 R12, desc[UR36][R12.64] ;  /* 0x000000240c0c7981 */ /* 0x000f62000c1e1d00 */
[----:B------:R-:W-:-:S05]  /*2420*/  IMAD.IADD R37, R37, 0x1, R0 ;  /* 0x0000000125257824 */ /* 0x000fca00078e0200 */
[----:B------:R-:W-:-:S13]  /*2430*/  ISETP.GE.U32.AND P1, PT, R37, R2, PT ;  /* 0x000000022500720c */ /* 0x000fda0003f26070 */
[----:B------:R-:W-:Y:S05]  /*2440*/  @P1 BRA `(.L_x_312) ;  /* 0x0000000000181947 */ /* 0x000fea0003800000 */
[C---:B------:R-:W-:Y:S01]  /*2450*/  IADD3 R27, PT, PT, R37.reuse, R0, RZ ;  /* 0x00000000251b7210 */ /* 0x040fe20007ffe0ff */
[----:B------:R-:W-:-:S03]  /*2460*/  IMAD.WIDE.U32 R24, R37, 0x10, R6 ;  /* 0x0000001025187825 */ /* 0x000fc600078e0006 */
[----:B------:R-:W-:-:S13]  /*2470*/  ISETP.GE.U32.AND P1, PT, R27, R2, PT ;  /* 0x000000021b00720c */ /* 0x000fda0003f26070 */
[----:B------:R-:W-:Y:S02]  /*2480*/  @!P1 IMAD.WIDE.U32 R6, R27, 0x10, R6 ;  /* 0x000000101b069825 */ /* 0x000fe400078e0006 */
[----:B------:R-:W5:Y:S04]  /*2490*/  LDG.E.128 R24, desc[UR36][R24.64] ;  /* 0x0000002418187981 */ /* 0x000f68000c1e1d00 */
[----:B------:R1:W5:Y:S02]  /*24a0*/  @!P1 LDG.E.128 R20, desc[UR36][R6.64] ;  /* 0x0000002406149981 */ /* 0x000364000c1e1d00 */
.L_x_312:
[----:B------:R-:W-:Y:S05]  /*24b0*/  BSYNC.RECONVERGENT B1 ;  /* 0x0000000000017941 */ /* 0x000fea0003800200 */
.L_x_311:
[----:B------:R-:W-:Y:S04]  /*24c0*/  BSSY.RECONVERGENT B1, `(.L_x_313) ;  /* 0x0000024000017945 */ /* 0x000fe80003800200 */
[----:B------:R-:W-:Y:S05]  /*24d0*/  @P0 BRA `(.L_x_314) ;  /* 0x0000000000880947 */ /* 0x000fea0003800000 */
[----:B------:R-:W-:Y:S01]  /*24e0*/  IMAD.IADD R3, R3, 0x1, R0 ;  /* 0x0000000103037824 */ /* 0x000fe200078e0200 */
[----:B-----5:R2:W3:Y:S04]  /*24f0*/  DADD R10, R10, R16 ;  /* 0x000000000a0a7229 */ /* 0x0204e80000000010 */
[----:B------:R-:W-:-:S15]  /*2500*/  ISETP.GE.U32.AND P0, PT, R3, R2, PT ;  /* 0x000000020300720c */ /* 0x000fde0003f06070 */
[----:B------:R-:W-:-:S15]  /*2510*/  NOP ;  /* 0x0000000000007918 */ /* 0x000fde0000000000 */
[----:B------:R-:W-:-:S15]  /*2520*/  NOP ;  /* 0x0000000000007918 */ /* 0x000fde0000000000 */
[----:B------:R-:W-:-:S15]  /*2530*/  NOP ;  /* 0x0000000000007918 */ /* 0x000fde0000000000 */
[----:B------:R2:W4:Y:S02]  /*2540*/  DADD R30, R30, R18 ;  /* 0x000000001e1e7229 */ /* 0x0005240000000012 */
[----:B--234-:R-:W-:Y:S05]  /*2550*/  @P0 BRA `(.L_x_314) ;  /* 0x0000000000680947 */ /* 0x01cfea0003800000 */
[----:B------:R-:W-:Y:S01]  /*2560*/  IADD3 R3, PT, PT, R3, R0, RZ ;  /* 0x0000000003037210 */ /* 0x000fe20007ffe0ff */
[----:B------:R2:W3:Y:S03]  /*2570*/  DADD R8, R8, R12 ;  /* 0x0000000008087229 */ /* 0x0004e6000000000c */
[----:B------:R-:W-:-:S15]  /*2580*/  ISETP.GE.U32.AND P0, PT, R3, R2, PT ;  /* 0x000000020300720c */ /* 0x000fde0003f06070 */
[----:B------:R-:W-:-:S15]  /*2590*/  NOP ;  /* 0x0000000000007918 */ /* 0x000fde0000000000 */
[----:B------:R-:W-:-:S15]  /*25a0*/  NOP ;  /* 0x0000000000007918 */ /* 0x000fde0000000000 */
[----:B------:R-:W-:-:S15]  /*25b0*/  NOP ;  /* 0x0000000000007918 */ /* 0x000fde0000000000 */
[----:B------:R-:W-:-:S01]  /*25c0*/  NOP ;  /* 0x0000000000007918 */ /* 0x000fc20000000000 */
[----:B------:R2:W4:Y:S02]  /*25d0*/  DADD R28, R28, R14 ;  /* 0x000000001c1c7229 */ /* 0x000524000000000e */
[----:B--234-:R-:W-:Y:S05]  /*25e0*/  @P0 BRA `(.L_x_314) ;  /* 0x0000000000440947 */ /* 0x01cfea0003800000 */
[----:B------:R-:W-:Y:S01]  /*25f0*/  IMAD.IADD R3, R3, 0x1, R0 ;  /* 0x0000000103037824 */ /* 0x000fe200078e0200 */
[----:B------:R2:W3:Y:S04]  /*2600*/  DADD R32, R32, R24 ;  /* 0x0000000020207229 */ /* 0x0004e80000000018 */
[----:B------:R-:W-:-:S15]  /*2610*/  ISETP.GE.U32.AND P0, PT, R3, R2, PT ;  /* 0x000000020300720c */ /* 0x000fde0003f06070 */
[----:B------:R-:W-:-:S15]  /*2620*/  NOP ;  /* 0x0000000000007918 */ /* 0x000fde0000000000 */
[----:B------:R-:W-:-:S15]  /*2630*/  NOP ;  /* 0x0000000000007918 */ /* 0x000fde0000000000 */
[----:B------:R-:W-:-:S15]  /*2640*/  NOP ;  /* 0x0000000000007918 */ /* 0x000fde0000000000 */
[----:B------:R2:W4:-:S15]  /*2650*/  DADD R38, R38, R26 ;  /* 0x0000000026267229 */ /* 0x00051e000000001a */
[----:B------:R-:W-:-:S15]  /*2660*/  NOP ;  /* 0x0000000000007918 */ /* 0x000fde0000000000 */
[----:B------:R-:W-:-:S15]  /*2670*/  NOP ;  /* 0x0000000000007918 */ /* 0x000fde0000000000 */
[----:B------:R-:W-:-:S15]  /*2680*/  NOP ;  /* 0x0000000000007918 */ /* 0x000fde0000000000 */
[----:B------:R-:W-:-:S04]  /*2690*/  NOP ;  /* 0x0000000000007918 */ /* 0x000fc80000000000 */
[----:B------:R2:W0:-:S15]  /*26a0*/  @!P0 DADD R42, R42, R20 ;  /* 0x000000002a2a8229 */ /* 0x00041e0000000014 */
[----:B------:R-:W-:-:S15]  /*26b0*/  NOP ;  /* 0x0000000000007918 */ /* 0x000fde0000000000 */
[----:B------:R-:W-:-:S15]  /*26c0*/  NOP ;  /* 0x0000000000007918 */ /* 0x000fde0000000000 */
[----:B------:R-:W-:-:S15]  /*26d0*/  NOP ;  /* 0x0000000000007918 */ /* 0x000fde0000000000 */
[----:B------:R-:W-:-:S04]  /*26e0*/  NOP ;  /* 0x0000000000007918 */ /* 0x000fc80000000000 */
[----:B---34-:R2:W0:Y:S02]  /*26f0*/  @!P0 DADD R40, R40, R22 ;  /* 0x0000000028288229 */ /* 0x0184240000000016 */
.L_x_314:
[----:B------:R-:W-:Y:S05]  /*2700*/  BSYNC.RECONVERGENT B1 ;  /* 0x0000000000017941 */ /* 0x000fea0003800200 */
.L_x_313:
[----:B------:R-:W3:-:S15]  /*2710*/  DADD R8, R10, R8 ;  /* 0x000000000a087229 */ /* 0x000ede0000000008 */
[----:B------:R-:W-:-:S15]  /*2720*/  NOP ;  /* 0x0000000000007918 */ /* 0x000fde0000000000 */
[----:B------:R-:W-:-:S15]  /*2730*/  NOP ;  /* 0x0000000000007918 */ /* 0x000fde0000000000 */
[----:B------:R-:W-:-:S15]  /*2740*/  NOP ;  /* 0x0000000000007918 */ /* 0x000fde0000000000 */
[----:B------:R-:W-:-:S04]  /*2750*/  NOP ;  /* 0x0000000000007918 */ /* 0x000fc80000000000 */
[----:B------:R-:W4:-:S15]  /*2760*/  DADD R28, R30, R28 ;  /* 0x000000001e1c7229 */ /* 0x000f1e000000001c */
[----:B------:R-:W-:-:S15]  /*2770*/  NOP ;  /* 0x0000000000007918 */ /* 0x000fde0000000000 */
[----:B------:R-:W-:-:S15]  /*2780*/  NOP ;  /* 0x0000000000007918 */ /* 0x000fde0000000000 */
[----:B------:R-:W-:-:S15]  /*2790*/  NOP ;  /* 0x0000000000007918 */ /* 0x000fde0000000000 */
[----:B------:R-:W-:-:S04]  /*27a0*/  NOP ;  /* 0x0000000000007918 */ /* 0x000fc80000000000 */
[----:B---3--:R-:W0:-:S15]  /*27b0*/  DADD R8, R8, R32 ;  /* 0x0000000008087229 */ /* 0x008e1e0000000020 */
[----:B------:R-:W-:-:S15]  /*27c0*/  NOP ;  /* 0x0000000000007918 */ /* 0x000fde0000000000 */
[----:B------:R-:W-:-:S15]  /*27d0*/  NOP ;  /* 0x0000000000007918 */ /* 0x000fde0000000000 */
[----:B------:R-:W-:-:S15]  /*27e0*/  NOP ;  /* 0x0000000000007918 */ /* 0x000fde0000000000 */
[----:B------:R-:W-:-:S04]  /*27f0*/  NOP ;  /* 0x0000000000007918 */ /* 0x000fc80000000000 */
[----:B----4-:R-:W3:-:S15]  /*2800*/  DADD R28, R28, R38 ;  /* 0x000000001c1c7229 */ /* 0x010ede0000000026 */
[----:B------:R-:W-:-:S15]  /*2810*/  NOP ;  /* 0x0000000000007918 */ /* 0x000fde0000000000 */
[----:B------:R-:W-:-:S15]  /*2820*/  NOP ;  /* 0x0000000000007918 */ /* 0x000fde0000000000 */
[----:B------:R-:W-:-:S15]  /*2830*/  NOP ;  /* 0x0000000000007918 */ /* 0x000fde0000000000 */
[----:B------:R-:W-:-:S04]  /*2840*/  NOP ;  /* 0x0000000000007918 */ /* 0x000fc80000000000 */
[----:B0-----:R0:W4:-:S15]  /*2850*/  DADD R8, R8, R42 ;  /* 0x0000000008087229 */ /* 0x00111e000000002a */
[----:B------:R-:W-:-:S15]  /*2860*/  NOP ;  /* 0x0000000000007918 */ /* 0x000fde0000000000 */
[----:B------:R-:W-:-:S15]  /*2870*/  NOP ;  /* 0x0000000000007918 */ /* 0x000fde0000000000 */
[----:B------:R-:W-:-:S15]  /*2880*/  NOP ;  /* 0x0000000000007918 */ /* 0x000fde0000000000 */
[----:B------:R-:W-:-:S04]  /*2890*/  NOP ;  /* 0x0000000000007918 */ /* 0x000fc80000000000 */
[----:B---3--:R0:W3:Y:S02]  /*28a0*/  DADD R10, R28, R40 ;  /* 0x000000001c0a7229 */ /* 0x0080e40000000028 */
[----:B0--34-:R-:W-:Y:S05]  /*28b0*/  BRA `(.L_x_296) ;  /* 0x0000009c00787947 */ /* 0x019fea0003800000 */
.L_x_307:
[----:B------:R-:W-:-:S13]  /*28c0*/  ISETP.NE.AND P0, PT, R37, 0x1, PT ;  /* 0x000000012500780c */ /* 0x000fda0003f05270 */
        /* <DEDUP_REMOVED lines=13> */
[----:B------:R-:W-:Y:S02]  /*29a0*/  ISETP.GE.U32.AND P0, PT, R3, R2, PT ;  /* 0x000000020300720c */ /* 0x000fe40003f06070 */
[----:B------:R-:W-:Y:S02]  /*29b0*/  MOV R3, R13 ;  /* 0x0000000d00037202 */ /* 0x000fe40000000f00 */
[----:B------:R-:W-:Y:S01]  /*29c0*/  CS2R R12, SRZ ;  /* 0x00000000000c7805 */ /* 0x000fe2000001ff00 */
[--C-:B--2---:R-:W-:Y:S01]  /*29d0*/  IMAD.MOV.U32 R42, RZ, RZ, R8.reuse ;  /* 0x000000ffff2a7224 */ /* 0x104fe200078e0008 */
[-C--:B------:R-:W-:Y:S01]  /*29e0*/  MOV R43, R9.reuse ;  /* 0x00000009002b7202 */ /* 0x080fe20000000f00 */
[--C-:B------:R-:W-:Y:S01]  /*29f0*/  IMAD.MOV.U32 R32, RZ, RZ, R8.reuse ;  /* 0x000000ffff207224 */ /* 0x100fe200078e0008 */
[-C--:B------:R-:W-:Y:S01]  /*2a00*/  MOV R33, R9.reuse ;  /* 0x0000000900217202 */ /* 0x080fe20000000f00 */
[----:B------:R-:W-:Y:S01]  /*2a10*/  IMAD.MOV.U32 R10, RZ, RZ, R8 ;  /* 0x000000ffff0a7224 */ /* 0x000fe200078e0008 */
[----:B------:R-:W-:Y:S01]  /*2a20*/  MOV R11, R9 ;  /* 0x00000009000b7202 */ /* 0x000fe20000000f00 */
[--C-:B---3--:R-:W-:Y:S01]  /*2a30*/  IMAD.MOV.U32 R40, RZ, RZ, R28.reuse ;  /* 0x000000ffff287224 */ /* 0x108fe200078e001c */
[-C--:B------:R-:W-:Y:S01]  /*2a40*/  MOV R41, R29.reuse ;  /* 0x0000001d00297202 */ /* 0x080fe20000000f00 */
[--C-:B------:R-:W-:Y:S01]  /*2a50*/  IMAD.MOV.U32 R38, RZ, RZ, R28.reuse ;  /* 0x000000ffff267224 */ /* 0x100fe200078e001c */
[-C--:B------:R-:W-:Y:S01]  /*2a60*/  MOV R39, R29.reuse ;  /* 0x0000001d00277202 */ /* 0x080fe20000000f00 */
[----:B------:R-:W-:Y:S01]  /*2a70*/  IMAD.MOV.U32 R30, RZ, RZ, R28 ;  /* 0x000000ffff1e7224 */ /* 0x000fe200078e001c */
[----:B------:R-:W-:Y:S01]  /*2a80*/  MOV R31, R29 ;  /* 0x0000001d001f7202 */ /* 0x000fe20000000f00 */
[----:B------:R-:W-:Y:S06]  /*2a90*/  @P0 BRA `(.L_x_317) ;  /* 0x0000000400040947 */ /* 0x000fec0003800000 */
[----:B------:R-:W-:Y:S01]  /*2aa0*/  BSSY.RECONVERGENT B2, `(.L_x_317) ;  /* 0x0000040000027945 */ /* 0x000fe20003800200 */
[--C-:B------:R-:W-:Y:S01]  /*2ab0*/  IMAD.MOV.U32 R38, RZ, RZ, R28.reuse ;  /* 0x000000ffff267224 */ /* 0x100fe200078e001c */
[-C--:B------:R-:W-:Y:S01]  /*2ac0*/  MOV R39, R29.reuse ;  /* 0x0000001d00277202 */ /* 0x080fe20000000f00 */
[----:B------:R-:W-:Y:S01]  /*2ad0*/  IMAD.MOV.U32 R30, RZ, RZ, R28 ;  /* 0x000000ffff1e7224 */ /* 0x000fe200078e001c */
[----:B------:R-:W-:Y:S01]  /*2ae0*/  MOV R31, R29 ;  /* 0x0000001d001f7202 */ /* 0x000fe20000000f00 */
[----:B------:R-:W-:Y:S01]  /*2af0*/  IMAD.MOV.U32 R32, RZ, RZ, R8 ;  /* 0x000000ffff207224 */ /* 0x000fe200078e0008 */
[----:B------:R-:W-:Y:S01]  /*2b00*/  MOV R33, R9 ;  /* 0x0000000900217202 */ /* 0x000fe20000000f00 */
[----:B------:R-:W-:Y:S01]  /*2b10*/  IMAD.MOV.U32 R11, RZ, RZ, R9 ;  /* 0x000000ffff0b7224 */ /* 0x000fe200078e0009 */
[----:B------:R-:W-:-:S07]  /*2b20*/  MOV R10, R8 ;  /* 0x00000008000a7202 */ /* 0x000fce0000000f00 */
.L_x_318:
[----:B------:R-:W-:Y:S01]  /*2b30*/  IADD3 R13, PT, PT, R3, R4, RZ ;  /* 0x00000004030d7210 */ /* 0x000fe20007ffe0ff */
[----:B------:R-:W-:-:S03]  /*2b40*/  IMAD R17, R0, R3, RZ ;  /* 0x0000000300117224 */ /* 0x000fc600078e02ff */
[----:B------:R-:W-:Y:S01]  /*2b50*/  IADD3 R15, PT, PT, R13, R4, RZ ;  /* 0x000000040d0f7210 */ /* 0x000fe20007ffe0ff */
[----:B------:R-:W-:Y:S02]  /*2b60*/  IMAD R13, R0, R13, RZ ;  /* 0x0000000d000d7224 */ /* 0x000fe400078e02ff */
[----:B------:R-:W-:-:S04]  /*2b70*/  IMAD.WIDE.U32 R16, R17, 0x10, R6 ;  /* 0x0000001011107825 */ /* 0x000fc800078e0006 */
[----:B------:R-:W-:Y:S02]  /*2b80*/  IMAD.IADD R3, R15, 0x1, R4 ;  /* 0x000000010f037824 */ /* 0x000fe400078e0204 */
[C---:B------:R-:W-:Y:S01]  /*2b90*/  IMAD R25, R0.reuse, R15, RZ ;  /* 0x0000000f00197224 */ /* 0x040fe200078e02ff */
[----:B------:R-:W2:Y:S01]  /*2ba0*/  LDG.E.128 R16, desc[UR36][R16.64] ;  /* 0x0000002410107981 */ /* 0x000ea2000c1e1d00 */
[----:B------:R-:W-:Y:S02]  /*2bb0*/  IMAD R21, R0, R3, RZ ;  /* 0x0000000300157224 */ /* 0x000fe400078e02ff */
[----:B------:R-:W-:-:S04]  /*2bc0*/  IMAD.WIDE.U32 R12, R13, 0x10, R6 ;  /* 0x000000100d0c7825 */ /* 0x000fc800078e0006 */
[--C-:B------:R-:W-:Y:S02]  /*2bd0*/  IMAD.WIDE.U32 R24, R25, 0x10, R6.reuse ;  /* 0x0000001019187825 */ /* 0x100fe400078e0006 */
[----:B------:R-:W3:Y:S02]  /*2be0*/  LDG.E.128 R12, desc[UR36][R12.64] ;  /* 0x000000240c0c7981 */ /* 0x000ee4000c1e1d00 */
[----:B------:R-:W-:Y:S02]  /*2bf0*/  IMAD.WIDE.U32 R20, R21, 0x10, R6 ;  /* 0x0000001015147825 */ /* 0x000fe400078e0006 */
[----:B------:R-:W4:Y:S04]  /*2c00*/  LDG.E.128 R24, desc[UR36][R24.64] ;  /* 0x0000002418187981 */ /* 0x000f28000c1e1d00 */
[----:B------:R-:W5:Y:S01]  /*2c10*/  LDG.E.128 R20, desc[UR36][R20.64] ;  /* 0x0000002414147981 */ /* 0x000f62000c1e1d00 */
[----:B------:R-:W-:-:S05]  /*2c20*/  IADD3 R3, PT, PT, R3, R4, RZ ;  /* 0x0000000403037210 */ /* 0x000fca0007ffe0ff */
        /* <DEDUP_REMOVED lines=40> */
.L_x_317:
[----:B------:R-:W-:Y:S05]  /*2eb0*/  BSYNC.RECONVERGENT B1 ;  /* 0x0000000000017941 */ /* 0x000fea0003800200 */
.L_x_316:
[----:B------:R-:W-:Y:S01]  /*2ec0*/  ISETP.GE.U32.AND P0, PT, R3, R2, PT ;  /* 0x000000020300720c */ /* 0x000fe20003f06070 */
[----:B------:R-:W-:-:S12]  /*2ed0*/  BSSY.RECONVERGENT B1, `(.L_x_319) ;  /* 0x0000016000017945 */ /* 0x000fd80003800200 */
[----:B------:R-:W-:Y:S05]  /*2ee0*/  @P0 BRA `(.L_x_320) ;  /* 0x0000000000500947 */ /* 0x000fea0003800000 */
[----:B------:R-:W-:-:S04]  /*2ef0*/  IMAD R17, R0, R3, RZ ;  /* 0x0000000300117224 */ /* 0x000fc800078e02ff */
[----:B------:R-:W-:-:S06]  /*2f00*/  IMAD.WIDE.U32 R16, R17, 0x10, R6 ;  /* 0x0000001011107825 */ /* 0x000fcc00078e0006 */
[----:B------:R-:W5:Y:S01]  /*2f10*/  LDG.E.128 R16, desc[UR36][R16.64] ;  /* 0x0000002410107981 */ /* 0x000f62000c1e1d00 */
[----:B------:R-:W-:-:S04]  /*2f20*/  IADD3 R37, PT, PT, R3, R4, RZ ;  /* 0x0000000403257210 */ /* 0x000fc80007ffe0ff */
[----:B------:R-:W-:-:S13]  /*2f30*/  ISETP.GE.U32.AND P1, PT, R37, R2, PT ;  /* 0x000000022500720c */ /* 0x000fda0003f26070 */
[----:B------:R-:W-:Y:S05]  /*2f40*/  @P1 BRA `(.L_x_320) ;  /* 0x0000000000381947 */ /* 0x000fea0003800000 */
[----:B------:R-:W-:-:S04]  /*2f50*/  IMAD R13, R0, R37, RZ ;  /* 0x00000025000d7224 */ /* 0x000fc800078e02ff */
[----:B------:R-:W-:-:S06]  /*2f60*/  IMAD.WIDE.U32 R12, R13, 0x10, R6 ;  /* 0x000000100d0c7825 */ /* 0x000fcc00078e0006 */
[----:B------:R-:W5:Y:S01]  /*2f70*/  LDG.E.128 R12, desc[UR36][R12.64] ;  /* 0x000000240c0c7981 */ /* 0x000f62000c1e1d00 */
[----:B------:R-:W-:-:S05]  /*2f80*/  IMAD.IADD R37, R37, 0x1, R4 ;  /* 0x0000000125257824 */ /* 0x000fca00078e0204 */
[----:B------:R-:W-:-:S13]  /*2f90*/  ISETP.GE.U32.AND P1, PT, R37, R2, PT ;  /* 0x000000022500720c */ /* 0x000fda0003f26070 */
[----:B------:R-:W-:Y:S05]  /*2fa0*/  @P1 BRA `(.L_x_320) ;  /* 0x0000000000201947 */ /* 0x000fea0003800000 */
[----:B------:R-:W-:Y:S01]  /*2fb0*/  IADD3 R27, PT, PT, R37, R4, RZ ;  /* 0x00000004251b7210 */ /* 0x000fe20007ffe0ff */
[----:B------:R-:W-:-:S03]  /*2fc0*/  IMAD R25, R0, R37, RZ ;  /* 0x0000002500197224 */ /* 0x000fc600078e02ff */
[----:B------:R-:W-:Y:S01]  /*2fd0*/  ISETP.GE.U32.AND P1, PT, R27, R2, PT ;  /* 0x000000021b00720c */ /* 0x000fe20003f26070 */
[----:B------:R-:W-:-:S12]  /*2fe0*/  IMAD.WIDE.U32 R24, R25, 0x10, R6 ;  /* 0x0000001019187825 */ /* 0x000fd800078e0006 */
[----:B------:R-:W-:-:S04]  /*2ff0*/  @!P1 IMAD R27, R0, R27, RZ ;  /* 0x0000001b001b9224 */ /* 0x000fc800078e02ff */
[----:B------:R-:W-:Y:S02]  /*3000*/  @!P1 IMAD.WIDE.U32 R6, R27, 0x10, R6 ;  /* 0x000000101b069825 */ /* 0x000fe400078e0006 */
[----:B------:R-:W5:Y:S04]  /*3010*/  LDG.E.128 R24, desc[UR36][R24.64] ;  /* 0x0000002418187981 */ /* 0x000f68000c1e1d00 */
[----:B------:R1:W5:Y:S02]  /*3020*/  @!P1 LDG.E.128 R20, desc[UR36][R6.64] ;  /* 0x0000002406149981 */ /* 0x000364000c1e1d00 */
.L_x_320:
[----:B------:R-:W-:Y:S05]  /*3030*/  BSYNC.RECONVERGENT B1 ;  /* 0x0000000000017941 */ /* 0x000fea0003800200 */
.L_x_319:
[----:B------:R-:W-:Y:S04]  /*3040*/  BSSY.RECONVERGENT B1, `(.L_x_321) ;  /* 0x0000025000017945 */ /* 0x000fe80003800200 */
[----:B------:R-:W-:Y:S05]  /*3050*/  @P0 BRA `(.L_x_322) ;  /* 0x00000000008c0947 */ /* 0x000fea0003800000 */
[----:B------:R-:W-:Y:S01]  /*3060*/  IADD3 R3, PT, PT, R3, R4, RZ ;  /* 0x0000000403037210 */ /* 0x000fe20007ffe0ff */
[----:B-----5:R2:W3:Y:S03]  /*3070*/  DADD R10, R10, R16 ;  /* 0x000000000a0a7229 */ /* 0x0204e60000000010 */
        /* <DEDUP_REMOVED lines=33> */
.L_x_322:
[----:B------:R-:W-:Y:S05]  /*3290*/  BSYNC.RECONVERGENT B1 ;  /* 0x0000000000017941 */ /* 0x000fea0003800200 */
.L_x_321:
        /* <DEDUP_REMOVED lines=27> */
.L_x_315:
[----:B------:R-:W1:Y:S01]  /*3450*/  LDCU UR4, c[0x0][0x3ac] ;  /* 0x00007580ff0477ac */ /* 0x000e620008000800 */
[----:B------:R-:W2:Y:S01]  /*3460*/  LDC.64 R6, c[0x0][0x390] ;  /* 0x0000e400ff067b82 */ /* 0x000ea20000000a00 */
[----:B------:R-:W-:Y:S01]  /*3470*/  BSSY.RECONVERGENT B1, `(.L_x_323) ;  /* 0x000046b000017945 */ /* 0x000fe20003800200 */
[----:B------:R-:W-:Y:S02]  /*3480*/  CS2R R26, SRZ ;  /* 0x00000000001a7805 */ /* 0x000fe4000001ff00 */
[----:B------:R-:W-:Y:S02]  /*3490*/  CS2R R24, SRZ ;  /* 0x0000000000187805 */ /* 0x000fe4000001ff00 */
[----:B------:R-:W-:Y:S02]  /*34a0*/  CS2R R22, SRZ ;  /* 0x0000000000167805 */ /* 0x000fe4000001ff00 */
[----:B------:R-:W-:Y:S02]  /*34b0*/  CS2R R20, SRZ ;  /* 0x0000000000147805 */ /* 0x000fe4000001ff00 */
[----:B------:R-:W-:-:S02]  /*34c0*/  CS2R R18, SRZ ;  /* 0x0000000000127805 */ /* 0x000fc4000001ff00 */
[----:B------:R-:W-:Y:S01]  /*34d0*/  CS2R R16, SRZ ;  /* 0x0000000000107805 */ /* 0x000fe2000001ff00 */
[----:B------:R-:W3:Y:S01]  /*34e0*/  LDC.64 R10, c[0x0][0x398] ;  /* 0x0000e600ff0a7b82 */ /* 0x000ee20000000a00 */
[----:B------:R-:W-:Y:S02]  /*34f0*/  CS2R R14, SRZ ;  /* 0x00000000000e7805 */ /* 0x000fe4000001ff00 */
[----:B-1----:R-:W-:-:S05]  /*3500*/  MOV R0, UR4 ;  /* 0x0000000400007c02 */ /* 0x002fca0008000f00 */
[----:B------:R-:W-:Y:S01]  /*3510*/  IMAD R3, R0, 0x3, R13 ;  /* 0x0000000300037824 */ /* 0x000fe200078e020d */
[----:B--2---:R-:W-:Y:S01]  /*3520*/  MOV R44, R6 ;  /* 0x00000006002c7202 */ /* 0x004fe20000000f00 */
[----:B------:R-:W-:Y:S01]  /*3530*/  IMAD.MOV.U32 R38, RZ, RZ, R6 ;  /* 0x000000ffff267224 */ /* 0x000fe200078e0006 */
[-C--:B------:R-:W-:Y:S01]  /*3540*/  MOV R45, R7.reuse ;  /* 0x00000007002d7202 */ /* 0x080fe20000000f00 */
[----:B------:R-:W-:Y:S01]  /*3550*/  IMAD.MOV.U32 R9, RZ, RZ, R7 ;  /* 0x000000ffff097224 */ /* 0x000fe200078e0007 */
[----:B------:R-:W-:Y:S01]  /*3560*/  ISETP.GE.U32.AND P0, PT, R3, R2, PT ;  /* 0x000000020300720c */ /* 0x000fe20003f06070 */
[----:B------:R-:W-:Y:S01]  /*3570*/  IMAD.MOV.U32 R3, RZ, RZ, R13 ;  /* 0x000000ffff037224 */ /* 0x000fe200078e000d */
[----:B------:R-:W-:Y:S02]  /*3580*/  CS2R R12, SRZ ;  /* 0x00000000000c7805 */ /* 0x000fe4000001ff00 */
[----:B------:R-:W-:Y:S01]  /*3590*/  MOV R39, R7 ;  /* 0x0000000700277202 */ /* 0x000fe20000000f00 */
[----:B---3--:R-:W-:Y:S01]  /*35a0*/  IMAD.MOV.U32 R40, RZ, RZ, R10 ;  /* 0x000000ffff287224 */ /* 0x008fe200078e000a */
[----:B------:R-:W-:Y:S01]  /*35b0*/  MOV R8, R6 ;  /* 0x0000000600087202 */ /* 0x000fe20000000f00 */
[----:B------:R-:W-:Y:S01]  /*35c0*/  IMAD.MOV.U32 R33, RZ, RZ, R11 ;  /* 0x000000ffff217224 */ /* 0x000fe200078e000b */
[----:B------:R-:W-:-:S02]  /*35d0*/  MOV R42, R10 ;  /* 0x0000000a002a7202 */ /* 0x000fc40000000f00 */
[-C--:B------:R-:W-:Y:S02]  /*35e0*/  MOV R43, R11.reuse ;  /* 0x0000000b002b7202 */ /* 0x080fe40000000f00 */
[----:B------:R-:W-:Y:S02]  /*35f0*/  MOV R41, R11 ;  /* 0x0000000b00297202 */ /* 0x000fe40000000f00 */
[----:B------:R-:W-:Y:S01]  /*3600*/  MOV R32, R10 ;  /* 0x0000000a00207202 */ /* 0x000fe20000000f00 */
[----:B------:R-:W-:Y:S06]  /*3610*/  @P0 BRA `(.L_x_324) ;  /* 0x0000004400400947 */ /* 0x000fec0003800000 */
[----:B------:R-:W-:-:S13]  /*3620*/  ISETP.NE.AND P0, PT, R37, RZ, PT ;  /* 0x000000ff2500720c */ /* 0x000fda0003f05270 */
[----:B------:R1:W5:Y:S01]  /*3630*/  @!P0 LDG.E.128 R28, desc[UR36][R46.64] ;  /* 0x000000242e1c8981 */ /* 0x000362000c1e1d00 */
[----:B------:R-:W-:Y:S01]  /*3640*/  IADD3 R37, PT, PT, R37, -0x1, RZ ;  /* 0xffffffff25257810 */ /* 0x000fe20007ffe0ff */
[----:B------:R-:W-:Y:S01]  /*3650*/  IMAD.MOV.U32 R43, RZ, RZ, R11 ;  /* 0x000000ffff2b7224 */ /* 0x000fe200078e000b */
[-C--:B------:R-:W-:Y:S01]  /*3660*/  MOV R42, R10.reuse ;  /* 0x0000000a002a7202 */ /* 0x080fe20000000f00 */
[----:B------:R-:W-:Y:S01]  /*3670*/  IMAD.MOV.U32 R32, RZ, RZ, R10 ;  /* 0x000000ffff207224 */ /* 0x000fe200078e000a */
[----:B------:R-:W-:Y:S01]  /*3680*/  VIMNMX.U32 R37, PT, PT, R37, 0x18, PT ;  /* 0x0000001825257848 */ /* 0x000fe20003fe0000 */
[----:B------:R-:W-:Y:S01]  /*3690*/  IMAD.MOV.U32 R45, RZ, RZ, R7 ;  /* 0x000000ffff2d7224 */ /* 0x000fe200078e0007 */
[----:B------:R-:W-:Y:S01]  /*36a0*/  MOV R40, R10 ;  /* 0x0000000a00287202 */ /* 0x000fe20000000f00 */
[----:B------:R-:W-:Y:S01]  /*36b0*/  IMAD.MOV.U32 R8, RZ, RZ, R6 ;  /* 0x000000ffff087224 */ /* 0x000fe200078e0006 */
[-C--:B------:R-:W-:Y:S02]  /*36c0*/  MOV R41, R11.reuse ;  /* 0x0000000b00297202 */ /* 0x080fe40000000f00 */
[----:B------:R-:W-:-:S02]  /*36d0*/  MOV R33, R11 ;  /* 0x0000000b00217202 */ /* 0x000fc40000000f00 */
[-C--:B------:R-:W-:Y:S02]  /*36e0*/  MOV R44, R6.reuse ;  /* 0x00000006002c7202 */ /* 0x080fe40000000f00 */
[----:B------:R-:W-:Y:S02]  /*36f0*/  MOV R38, R6 ;  /* 0x0000000600267202 */ /* 0x000fe40000000f00 */
[-C--:B------:R-:W-:Y:S02]  /*3700*/  MOV R39, R7.reuse ;  /* 0x0000000700277202 */ /* 0x080fe40000000f00 */
[----:B------:R-:W-:Y:S02]  /*3710*/  MOV R9, R7 ;  /* 0x0000000700097202 */ /* 0x000fe40000000f00 */
[----:B-1----:R-:W-:-:S07]  /*3720*/  IADD3 R37, PT, PT, R37, 0x1, RZ ;  /* 0x0000000125257810 */ /* 0x002fce0007ffe0ff */
.L_x_330:
[----:B------:R-:W1:Y:S01]  /*3730*/  LDCU UR4, c[0x0][0x3ac] ;  /* 0x00007580ff0477ac */ /* 0x000e620008000800 */
[--C-:B-----5:R-:W-:Y:S01]  /*3740*/  @!P0 IMAD.MOV.U32 R24, RZ, RZ, R28.reuse ;  /* 0x000000ffff188224 */ /* 0x120fe200078e001c */
[----:B------:R-:W-:Y:S01]  /*3750*/  @!P0 MOV R25, R29 ;  /* 0x0000001d00198202 */ /* 0x000fe20000000f00 */
[--C-:B------:R-:W-:Y:S01]  /*3760*/  @!P0 IMAD.MOV.U32 R27, RZ, RZ, R31.reuse ;  /* 0x000000ffff1b8224 */ /* 0x100fe200078e001f */
[-C--:B------:R-:W-:Y:S01]  /*3770*/  @!P0 MOV R26, R30.reuse ;  /* 0x0000001e001a8202 */ /* 0x080fe20000000f00 */
[----:B------:R-:W-:Y:S01]  /*3780*/  @!P0 IMAD.MOV.U32 R20, RZ, RZ, R28 ;  /* 0x000000ffff148224 */ /* 0x000fe200078e001c */
[-C--:B------:R-:W-:Y:S01]  /*3790*/  @!P0 MOV R22, R30.reuse ;  /* 0x0000001e00168202 */ /* 0x080fe20000000f00 */
[----:B------:R-:W-:Y:S01]  /*37a0*/  @!P0 IMAD.MOV.U32 R19, RZ, RZ, R31 ;  /* 0x000000ffff138224 */ /* 0x000fe200078e001f */
[----:B------:R-:W-:Y:S01]  /*37b0*/  @!P0 MOV R23, R31 ;  /* 0x0000001f00178202 */ /* 0x000fe20000000f00 */
[----:B------:R-:W-:Y:S01]  /*37c0*/  @!P0 IMAD.MOV.U32 R14, RZ, RZ, R30 ;  /* 0x000000ffff0e8224 */ /* 0x000fe200078e001e */
[----:B------:R-:W-:Y:S01]  /*37d0*/  @!P0 MOV R21, R29 ;  /* 0x0000001d00158202 */ /* 0x000fe20000000f00 */
[----:B------:R-:W-:Y:S01]  /*37e0*/  @!P0 IMAD.MOV.U32 R13, RZ, RZ, R29 ;  /* 0x000000ffff0d8224 */ /* 0x000fe200078e001d */
[----:B------:R-:W-:-:S02]  /*37f0*/  @!P0 MOV R18, R30 ;  /* 0x0000001e00128202 */ /* 0x000fc40000000f00 */
[-C--:B------:R-:W-:Y:S02]  /*3800*/  @!P0 MOV R16, R28.reuse ;  /* 0x0000001c00108202 */ /* 0x080fe40000000f00 */
[----:B------:R-:W-:Y:S02]  /*3810*/  @!P0 MOV R17, R29 ;  /* 0x0000001d00118202 */ /* 0x000fe40000000f00 */
[----:B------:R-:W-:Y:S02]  /*3820*/  @!P0 MOV R15, R31 ;  /* 0x0000001f000f8202 */ /* 0x000fe40000000f00 */
[----:B------:R-:W-:Y:S01]  /*3830*/  @!P0 MOV R12, R28 ;  /* 0x0000001c000c8202 */ /* 0x000fe20000000f00 */
[----:B-1----:R-:W-:Y:S06]  /*3840*/  @!P0 BRA `(.L_x_325) ;  /* 0x00000040000c8947 */ /* 0x002fec0003800000 */
        /* <DEDUP_REMOVED lines=63> */
[----:B------:R-:W1:Y:S01]  /*3c40*/  LDCU UR20, c[0x0][0x3f8] ;  /* 0x00007f00ff1477ac */ /* 0x000e620008000800 */
[----:B------:R-:W-:Y:S01]  /*3c50*/  MOV R13, R14 ;  /* 0x0000000e000d7202 */ /* 0x000fe20000000f00 */
[----:B------:R-:W-:Y:S01]  /*3c60*/  IMAD.MOV.U32 R12, RZ, RZ, RZ ;  /* 0x000000ffff0c7224 */ /* 0x000fe200078e00ff */
[----:B------:R-:W-:-:S03]  /*3c70*/  ISETP.NE.AND P1, PT, R37, 0x2, PT ;  /* 0x000000022500780c */ /* 0x000fc60003f25270 */
[----:B0-----:R-:W-:-:S05]  /*3c80*/  IMAD.HI.U32 R2, R14, UR35, R12 ;  /* 0x000000230e027c27 */ /* 0x001fca000f8e000c */
[----:B-1----:R-:W-:Y:S01]  /*3c90*/  SHF.R.U32.HI R15, RZ, UR20, R2 ;  /* 0x00000014ff0f7c19 */ /* 0x002fe20008011602 */
[----:B------:R-:W0:Y:S03]  /*3ca0*/  LDCU UR20, c[0x0][0x514] ;  /* 0x0000a280ff1477ac */ /* 0x000e260008000800 */
[----:B------:R-:W-:-:S05]  /*3cb0*/  IADD3 R13, PT, PT, -R15, RZ, RZ ;  /* 0x000000ff0f0d7210 */ /* 0x000fca0007ffe1ff */
[----:B------:R-:W-:-:S04]  /*3cc0*/  IMAD R13, R13, UR34, R14 ;  /* 0x000000220d0d7c24 */ /* 0x000fc8000f8e020e */
[----:B0-----:R-:W-:Y:S01]  /*3cd0*/  IMAD R0, R13, UR20, R0 ;  /* 0x000000140d007c24 */ /* 0x001fe2000f8e0200 */
        /* <DEDUP_REMOVED lines=210> */
[----:B------:R-:W-:Y:S01]  /*4a00*/  SHF.R.U32.HI R13, RZ, UR28, R12 ;  /* 0x0000001cff0d7c19 */ /* 0x000fe2000801160c */
[----:B------:R-:W-:-:S03]  /*4a10*/  @P1 IMAD.MOV.U32 R12, RZ, RZ, RZ ;  /* 0x000000ffff0c1224 */ /* 0x000fc600078e00ff */
[----:B------:R-:W-:-:S03]  /*4a20*/  IADD3 R15, PT, PT, -R13, RZ, RZ ;  /* 0x000000ff0d0f7210 */ /* 0x000fc60007ffe1ff */
[----:B------:R-:W2:Y:S02]  /*4a30*/  @P1 LDC R14, c[0x0][0x570] ;  /* 0x00015c00ff0e1b82 */ /* 0x000ea40000000800 */
[----:B------:R-:W-:Y:S02]  /*4a40*/  IMAD R15, R15, UR54, R2 ;  /* 0x000000360f0f7c24 */ /* 0x000fe4000f8e0202 */
[----:B-1----:R-:W-:-:S04]  /*4a50*/  @P1 IMAD.HI.U32 R2, R13, R16, R12 ;  /* 0x000000100d021227 */ /* 0x002fc800078e000c */
[----:B------:R-:W-:Y:S01]  /*4a60*/  IMAD R0, R15, UR29, R0 ;  /* 0x0000001d0f007c24 */ /* 0x000fe2000f8e0200 */
[----:B------:R-:W-:-:S04]  /*4a70*/  @P1 SHF.R.U32.HI R2, RZ, R17, R2 ;  /* 0x00000011ff021219 */ /* 0x000fc80000011602 */
[----:B------:R-:W-:-:S05]  /*4a80*/  @P1 IADD3 R12, PT, PT, -R2, RZ, RZ ;  /* 0x000000ff020c1210 */ /* 0x000fca0007ffe1ff */
[----:B0-----:R-:W-:-:S04]  /*4a90*/  @P1 IMAD R13, R12, R19, R13 ;  /* 0x000000130c0d1224 */ /* 0x001fc800078e020d */
[----:B--2---:R-:W-:-:S07]  /*4aa0*/  @P1 IMAD R0, R13, R14, R0 ;  /* 0x0000000e0d001224 */ /* 0x004fce00078e0200 */
.L_x_326:
        /* <DEDUP_REMOVED lines=226> */
[----:B------:R-:W-:Y:S01]  /*58d0*/  ISETP.NE.AND P1, PT, R37, 0x18, PT ;  /* 0x000000182500780c */ /* 0x000fe20003f25270 */
[----:B------:R-:W-:Y:S01]  /*58e0*/  IMAD.MOV.U32 R16, RZ, RZ, RZ ;  /* 0x000000ffff107224 */ /* 0x000fe200078e00ff */
[----:B------:R-:W-:-:S11]  /*58f0*/  MOV R17, R2 ;  /* 0x0000000200117202 */ /* 0x000fd60000000f00 */
[----:B------:R-:W1:Y:S01]  /*5900*/  @P1 LDC.64 R18, c[0x0][0x508] ;  /* 0x00014200ff121b82 */ /* 0x000e620000000a00 */
[----:B0-----:R-:W-:-:S07]  /*5910*/  IMAD.HI.U32 R16, R2, UR55, R16 ;  /* 0x0000003702107c27 */ /* 0x001fce000f8e0010 */
[----:B------:R-:W0:Y:S01]  /*5920*/  @P1 LDC R23, c[0x0][0x504] ;  /* 0x00014100ff171b82 */ /* 0x000e220000000800 */
[----:B------:R-:W-:Y:S01]  /*5930*/  SHF.R.U32.HI R17, RZ, UR28, R16 ;  /* 0x0000001cff117c19 */ /* 0x000fe20008011610 */
[----:B------:R-:W-:-:S03]  /*5940*/  @P1 IMAD.MOV.U32 R16, RZ, RZ, RZ ;  /* 0x000000ffff101224 */ /* 0x000fc600078e00ff */
[----:B------:R-:W-:-:S05]  /*5950*/  IADD3 R21, PT, PT, -R17, RZ, RZ ;  /* 0x000000ff11157210 */ /* 0x000fca0007ffe1ff */
[----:B------:R-:W-:Y:S02]  /*5960*/  IMAD R21, R21, UR54, R2 ;  /* 0x0000003615157c24 */ /* 0x000fe4000f8e0202 */
[----:B------:R-:W2:Y:S02]  /*5970*/  @P1 LDC R2, c[0x0][0x570] ;  /* 0x00015c00ff021b82 */ /* 0x000ea40000000800 */
[----:B------:R-:W-:Y:S02]  /*5980*/  IMAD R0, R21, UR29, R0 ;  /* 0x0000001d15007c24 */ /* 0x000fe4000f8e0200 */
[----:B-1----:R-:W-:-:S05]  /*5990*/  @P1 IMAD.HI.U32 R18, R17, R18, R16 ;  /* 0x0000001211121227 */ /* 0x002fca00078e0010 */
[----:B------:R-:W-:-:S04]  /*59a0*/  @P1 SHF.R.U32.HI R18, RZ, R19, R18 ;  /* 0x00000013ff121219 */ /* 0x000fc80000011612 */
[----:B------:R-:W-:-:S05]  /*59b0*/  @P1 IADD3 R16, PT, PT, -R18, RZ, RZ ;  /* 0x000000ff12101210 */ /* 0x000fca0007ffe1ff */
[----:B0-----:R-:W-:-:S04]  /*59c0*/  @P1 IMAD R17, R23, R16, R17 ;  /* 0x0000001017111224 */ /* 0x001fc800078e0211 */
[----:B--2---:R-:W-:-:S07]  /*59d0*/  @P1 IMAD R0, R17, R2, R0 ;  /* 0x0000000211001224 */ /* 0x004fce00078e0200 */
.L_x_327:
[----:B------:R-:W-:-:S04]  /*59e0*/  LOP3.LUT R17, R0, 0xfffffff0, RZ, 0xc0, !PT ;  /* 0xfffffff000117812 */ /* 0x000fc800078ec0ff */
[----:B------:R-:W-:-:S04]  /*59f0*/  IADD3 R16, P1, PT, R17, R46, RZ ;  /* 0x0000002e11107210 */ /* 0x000fc80007f3e0ff */
[----:B------:R-:W-:-:S06]  /*5a00*/  IADD3.X R17, PT, PT, RZ, R47, RZ, P1, !PT ;  /* 0x0000002fff117210 */ /* 0x000fcc0000ffe4ff */
[----:B------:R-:W5:Y:S01]  /*5a10*/  LDG.E.128 R16, desc[UR36][R16.64] ;  /* 0x0000002410107981 */ /* 0x000f62000c1e1d00 */
[----:B------:R-:W-:Y:S02]  /*5a20*/  HFMA2 R24, -RZ, RZ, 0, 0 ;  /* 0x00000000ff187431 */ /* 0x000fe400000001ff */
        /* <DEDUP_REMOVED lines=238> */
.L_x_328:
        /* <DEDUP_REMOVED lines=235> */
[----:B------:R-:W-:-:S04]  /*77c0*/  IMAD.MOV R2, RZ, RZ, -R27 ;  /* 0x000000ffff027224 */ /* 0x000fc800078e0a1b */
[----:B------:R-:W-:Y:S02]  /*77d0*/  IMAD R49, R2, UR6, R49 ;  /* 0x0000000602317c24 */ /* 0x000fe4000f8e0231 */
[----:B-1----:R-:W-:-:S04]  /*77e0*/  @P1 IMAD.HI.U32 R24, R27, R24, R26 ;  /* 0x000000181b181227 */ /* 0x002fc800078e001a */
[----:B------:R-:W-:Y:S01]  /*77f0*/  IMAD R0, R49, UR29, R0 ;  /* 0x0000001d31007c24 */ /* 0x000fe2000f8e0200 */
[----:B------:R-:W-:-:S04]  /*7800*/  @P1 SHF.R.U32.HI R24, RZ, R25, R24 ;  /* 0x00000019ff181219 */ /* 0x000fc80000011618 */
[----:B------:R-:W-:-:S05]  /*7810*/  @P1 IADD3 R26, PT, PT, -R24, RZ, RZ ;  /* 0x000000ff181a1210 */ /* 0x000fca0007ffe1ff */
[----:B0-----:R-:W-:-:S04]  /*7820*/  @P1 IMAD R53, R53, R26, R27 ;  /* 0x0000001a35351224 */ /* 0x001fc800078e021b */
[----:B--2---:R-:W-:-:S07]  /*7830*/  @P1 IMAD R0, R53, R51, R0 ;  /* 0x0000003335001224 */ /* 0x004fce00078e0200 */
.L_x_329:
[----:B------:R-:W-:-:S04]  /*7840*/  LOP3.LUT R25, R0, 0xfffffff0, RZ, 0xc0, !PT ;  /* 0xfffffff000197812 */ /* 0x000fc800078ec0ff */
[----:B------:R-:W-:-:S04]  /*7850*/  IADD3 R24, P1, PT, R25, R46, RZ ;  /* 0x0000002e19187210 */ /* 0x000fc80007f3e0ff */
[----:B------:R-:W-:-:S06]  /*7860*/  IADD3.X R25, PT, PT, RZ, R47, RZ, P1, !PT ;  /* 0x0000002fff197210 */ /* 0x000fcc0000ffe4ff */
[----:B------:R-:W5:Y:S03]  /*7870*/  LDG.E.128 R24, desc[UR36][R24.64] ;  /* 0x0000002418187981 */ /* 0x000f66000c1e1d00 */
.L_x_325:
[----:B------:R-:W1:Y:S01]  /*7880*/  LDCU UR5, c[0x0][0x3a4] ;  /* 0x00007480ff0577ac */ /* 0x000e620008000800 */
[----:B------:R-:W-:Y:S01]  /*7890*/  IMAD.U32 R0, RZ, RZ, UR4 ;  /* 0x00000004ff007e24 */ /* 0x000fe2000f8e00ff */
[----:B-----5:R2:W3:Y:S04]  /*78a0*/  DADD R6, R12, R6 ;  /* 0x000000000c067229 */ /* 0x0204e80000000006 */
[----:B------:R-:W-:-:S05]  /*78b0*/  LEA R3, R0, R3, 0x2 ;  /* 0x0000000300037211 */ /* 0x000fca00078e10ff */
[----:B------:R-:W-:Y:S01]  /*78c0*/  IMAD R49, R0, 0x3, R3 ;  /* 0x0000000300317824 */ /* 0x000fe200078e0203 */
[----:B-1----:R-:W-:-:S04]  /*78d0*/  MOV R2, UR5 ;  /* 0x0000000500027c02 */ /* 0x002fc80008000f00 */
[----:B------:R-:W-:-:S15]  /*78e0*/  ISETP.GE.U32.AND P1, PT, R49, R2, PT ;  /* 0x000000023100720c */ /* 0x000fde0003f26070 */
[----:B------:R-:W-:-:S15]  /*78f0*/  NOP ;  /* 0x0000000000007918 */ /* 0x000fde0000000000 */
[----:B------:R-:W-:-:S15]  /*7900*/  NOP ;  /* 0x0000000000007918 */ /* 0x000fde0000000000 */
[----:B------:R-:W-:-:S05]  /*7910*/  NOP ;  /* 0x0000000000007918 */ /* 0x000fca0000000000 */
[----:B------:R2:W1:-:S15]  /*7920*/  DADD R10, R14, R10 ;  /* 0x000000000e0a7229 */ /* 0x00045e000000000a */
[----:B------:R-:W-:-:S15]  /*7930*/  NOP ;  /* 0x0000000000007918 */ /* 0x000fde0000000000 */
[----:B------:R-:W-:-:S15]  /*7940*/  NOP ;  /* 0x0000000000007918 */ /* 0x000fde0000000000 */
[----:B------:R-:W-:-:S15]  /*7950*/  NOP ;  /* 0x0000000000007918 */ /* 0x000fde0000000000 */
[----:B------:R-:W-:-:S04]  /*7960*/  NOP ;  /* 0x0000000000007918 */ /* 0x000fc80000000000 */
[----:B------:R2:W4:-:S15]  /*7970*/  DADD R38, R16, R38 ;  /* 0x0000000010267229 */ /* 0x00051e0000000026 */
        /* <DEDUP_REMOVED lines=26> */
.L_x_324:
[----:B------:R-:W-:Y:S05]  /*7b20*/  BSYNC.RECONVERGENT B1 ;  /* 0x0000000000017941 */ /* 0x000fea0003800200 */
.L_x_323:
[----:B------:R-:W-:Y:S01]  /*7b30*/  ISETP.GE.U32.AND P0, PT, R3, R2, PT ;  /* 0x000000020300720c */ /* 0x000fe20003f06070 */
[----:B------:R-:W-:-:S12]  /*7b40*/  BSSY.RECONVERGENT B1, `(.L_x_331) ;  /* 0x0000474000017945 */ /* 0x000fd80003800200 */
[----:B------:R-:W-:Y:S05]  /*7b50*/  @P0 BRA `(.L_x_332) ;  /* 0x0000004400c80947 */ /* 0x000fea0003800000 */
[----:B------:R-:W1:Y:S01]  /*7b60*/  LDC R12, c[0x0][0x3e0] ;  /* 0x0000f800ff0c7b82 */ /* 0x000e620000000800 */
[----:B------:R-:W-:Y:S02]  /*7b70*/  CS2R R30, SRZ ;  /* 0x00000000001e7805 */ /* 0x000fe4000001ff00 */
[C---:B-1----:R-:W-:Y:S01]  /*7b80*/  ISETP.NE.AND P0, PT, R12.reuse, RZ, PT ;  /* 0x000000ff0c00720c */ /* 0x042fe20003f05270 */
[----:B------:R-:W-:-:S05]  /*7b90*/  VIADD R29, R12, 0xffffffff ;  /* 0xffffffff0c1d7836 */ /* 0x000fca0000000000 */
[----:B------:R-:W-:-:S04]  /*7ba0*/  VIMNMX.U32 R28, PT, PT, R29, 0x18, PT ;  /* 0x000000181d1c7848 */ /* 0x000fc80003fe0000 */
[----:B------:R-:W-:-:S03]  /*7bb0*/  IADD3 R28, PT, PT, R28, 0x1, RZ ;  /* 0x000000011c1c7810 */ /* 0x000fc60007ffe0ff */
[----:B------:R-:W-:Y:S05]  /*7bc0*/  @!P0 BRA `(.L_x_333) ;  /* 0x0000001000508947 */ /* 0x000fea0003800000 */
[----:B------:R-:W1:Y:S01]  /*7bd0*/  LDCU.64 UR4, c[0x0][0x3e8] ;  /* 0x00007d00ff0477ac */ /* 0x000e620008000a00 */
[----:B------:R-:W-:Y:S01]  /*7be0*/  MOV R12, RZ ;  /* 0x000000ff000c7202 */ /* 0x000fe20000000f00 */
[----:B------:R-:W-:Y:S01]  /*7bf0*/  IMAD.MOV.U32 R13, RZ, RZ, R3 ;  /* 0x000000ffff0d7224 */ /* 0x000fe200078e0003 */
[----:B------:R-:W-:Y:S01]  /*7c00*/  ISETP.NE.AND P1, PT, R29, RZ, PT ;  /* 0x000000ff1d00720c */ /* 0x000fe20003f25270 */
[----:B------:R-:W2:Y:S01]  /*7c10*/  LDCU UR6, c[0x0][0x3e4] ;  /* 0x00007c80ff0677ac */ /* 0x000ea20008000800 */
[----:B------:R-:W3:Y:S01]  /*7c20*/  LDCU UR7, c[0x0][0x510] ;  /* 0x0000a200ff0777ac */ /* 0x000ee20008000800 */
[----:B-1----:R-:W-:-:S05]  /*7c30*/  IMAD.HI.U32 R12, R3, UR4, R12 ;  /* 0x00000004030c7c27 */ /* 0x002fca000f8e000c */
[----:B------:R-:W-:-:S04]  /*7c40*/  SHF.R.U32.HI R13, RZ, UR5, R12 ;  /* 0x00000005ff0d7c19 */ /* 0x000fc8000801160c */
[----:B------:R-:W-:-:S05]  /*7c50*/  IADD3 R30, PT, PT, -R13, RZ, RZ ;  /* 0x000000ff0d1e7210 */ /* 0x000fca0007ffe1ff */
[----:B--2---:R-:W-:-:S04]  /*7c60*/  IMAD R30, R30, UR6, R3 ;  /* 0x000000061e1e7c24 */ /* 0x004fc8000f8e0203 */
[----:B---3--:R-:W-:Y:S01]  /*7c70*/  IMAD R30, R30, UR7, RZ ;  /* 0x000000071e1e7c24 */ /* 0x008fe2000f8e02ff */
[----:B------:R-:W-:Y:S06]  /*7c80*/  @!P1 BRA `(.L_x_334) ;  /* 0x0000001000189947 */ /* 0x000fec0003800000 */
[----:B------:R-:W1:Y:S01]  /*7c90*/  LDCU.64 UR6, c[0x0][0x3f0] ;  /* 0x00007e00ff0677ac */ /* 0x000e620008000a00 */
[----:B------:R-:W-:Y:S01]  /*7ca0*/  HFMA2 R12, -RZ, RZ, 0, 0 ;  /* 0x00000000ff0c7431 */ /* 0x000fe200000001ff */
[----:B------:R-:W-:Y:S01]  /*7cb0*/  ISETP.NE.AND P1, PT, R28, 0x2, PT ;  /* 0x000000021c00780c */ /* 0x000fe20003f25270 */
[----:B------:R-:W2:Y:S01]  /*7cc0*/  LDCU UR4, c[0x0][0x3f8] ;  /* 0x00007f00ff0477ac */ /* 0x000ea20008000800 */
[----:B------:R-:W3:Y:S02]  /*7cd0*/  LDCU UR5, c[0x0][0x514] ;  /* 0x0000a280ff0577ac */ /* 0x000ee40008000800 */
[----:B-1----:R-:W-:-:S05]  /*7ce0*/  IMAD.HI.U32 R14, R13, UR7, R12 ;  /* 0x000000070d0e7c27 */ /* 0x002fca000f8e000c */
[----:B--2---:R-:W-:-:S05]  /*7cf0*/  SHF.R.U32.HI R15, RZ, UR4, R14 ;  /* 0x00000004ff0f7c19 */ /* 0x004fca000801160e */
[----:B------:R-:W-:-:S04]  /*7d00*/  IMAD.MOV R12, RZ, RZ, -R15 ;  /* 0x000000ffff0c7224 */ /* 0x000fc800078e0a0f */
[----:B------:R-:W-:-:S04]  /*7d10*/  IMAD R13, R12, UR6, R13 ;  /* 0x000000060c0d7c24 */ /* 0x000fc8000f8e020d */
[----:B---3--:R-:W-:Y:S01]  /*7d20*/  IMAD R30, R13, UR5, R30 ;  /* 0x000000050d1e7c24 */ /* 0x008fe2000f8e021e */
[----:B------:R-:W-:Y:S06]  /*7d30*/  @!P1 BRA `(.L_x_334) ;  /* 0x0000000c00ec9947 */ /* 0x000fec0003800000 */
[----:B------:R-:W1:Y:S01]  /*7d40*/  LDCU.64 UR4, c[0x0][0x400] ;  /* 0x00008000ff0477ac */ /* 0x000e620008000a00 */
[----:B------:R-:W-:Y:S02]  /*7d50*/  MOV R14, RZ ;  /* 0x000000ff000e7202 */ /* 0x000fe40000000f00 */
[----:B------:R-:W-:Y:S01]  /*7d60*/  ISETP.NE.AND P1, PT, R28, 0x3, PT ;  /* 0x000000031c00780c */ /* 0x000fe20003f25270 */
[----:B------:R-:W2:Y:S01]  /*7d70*/  LDCU UR6, c[0x0][0x3fc] ;  /* 0x00007f80ff0677ac */ /* 0x000ea20008000800 */
[----:B------:R-:W3:Y:S01]  /*7d80*/  LDCU UR7, c[0x0][0x518] ;  /* 0x0000a300ff0777ac */ /* 0x000ee20008000800 */
[----:B-1----:R-:W-:-:S05]  /*7d90*/  IMAD.HI.U32 R12, R15, UR4, R14 ;  /* 0x000000040f0c7c27 */ /* 0x002fca000f8e000e */
[----:B------:R-:W-:-:S04]  /*7da0*/  SHF.R.U32.HI R13, RZ, UR5, R12 ;  /* 0x00000005ff0d7c19 */ /* 0x000fc8000801160c */
[----:B------:R-:W-:-:S05]  /*7db0*/  IADD3 R14, PT, PT, -R13, RZ, RZ ;  /* 0x000000ff0d0e7210 */ /* 0x000fca0007ffe1ff */
[----:B--2---:R-:W-:-:S04]  /*7dc0*/  IMAD R15, R14, UR6, R15 ;  /* 0x000000060e0f7c24 */ /* 0x004fc8000f8e020f */
[----:B---3--:R-:W-:Y:S01]  /*7dd0*/  IMAD R30, R15, UR7, R30 ;  /* 0x000000070f1e7c24 */ /* 0x008fe2000f8e021e */
[----:B------:R-:W-:Y:S06]  /*7de0*/  @!P1 BRA `(.L_x_334) ;  /* 0x0000000c00c09947 */ /* 0x000fec0003800000 */
[----:B------:R-:W1:Y:S01]  /*7df0*/  LDCU.64 UR6, c[0x0][0x408] ;  /* 0x00008100ff0677ac */ /* 0x000e620008000a00 */
[----:B------:R-:W-:Y:S01]  /*7e00*/  IMAD.MOV.U32 R12, RZ, RZ, RZ ;  /* 0x000000ffff0c7224 */ /* 0x000fe200078e00ff */
[----:B------:R-:W-:Y:S01]  /*7e10*/  ISETP.NE.AND P1, PT, R28, 0x4, PT ;  /* 0x000000041c00780c */ /* 0x000fe20003f25270 */
[----:B------:R-:W2:Y:S01]  /*7e20*/  LDCU UR4, c[0x0][0x410] ;  /* 0x00008200ff0477ac */ /* 0x000ea20008000800 */
[----:B------:R-:W3:Y:S01]  /*7e30*/  LDCU UR5, c[0x0][0x51c] ;  /* 0x0000a380ff0577ac */ /* 0x000ee20008000800 */
[----:B-1----:R-:W-:-:S05]  /*7e40*/  IMAD.HI.U32 R14, R13, UR7, R12 ;  /* 0x000000070d0e7c27 */ /* 0x002fca000f8e000c */
[----:B--2---:R-:W-:-:S04]  /*7e50*/  SHF.R.U32.HI R15, RZ, UR4, R14 ;  /* 0x00000004ff0f7c19 */ /* 0x004fc8000801160e */
[----:B------:R-:W-:-:S05]  /*7e60*/  IADD3 R12, PT, PT, -R15, RZ, RZ ;  /* 0x000000ff0f0c7210 */ /* 0x000fca0007ffe1ff */
        /* <DEDUP_REMOVED lines=9> */
[----:B------:R-:W-:-:S05]  /*7f00*/  SHF.R.U32.HI R13, RZ, UR5, R12 ;  /* 0x00000005ff0d7c19 */ /* 0x000fca000801160c */
[----:B------:R-:W-:-:S04]  /*7f10*/  IMAD.MOV R14, RZ, RZ, -R13 ;  /* 0x000000ffff0e7224 */ /* 0x000fc800078e0a0d */
[----:B--2---:R-:W-:-:S04]  /*7f20*/  IMAD R15, R14, UR6, R15 ;  /* 0x000000060e0f7c24 */ /* 0x004fc8000f8e020f */
[----:B---3--:R-:W-:Y:S01]  /*7f30*/  IMAD R30, R15, UR7, R30 ;  /* 0x000000070f1e7c24 */ /* 0x008fe2000f8e021e */
[----:B------:R-:W-:Y:S06]  /*7f40*/  @!P1 BRA `(.L_x_334) ;  /* 0x0000000c00689947 */ /* 0x000fec0003800000 */
[----:B------:R-:W1:Y:S01]  /*7f50*/  LDCU.64 UR6, c[0x0][0x420] ;  /* 0x00008400ff0677ac */ /* 0x000e620008000a00 */
[----:B------:R-:W-:Y:S01]  /*7f60*/  HFMA2 R12, -RZ, RZ, 0, 0 ;  /* 0x00000000ff0c7431 */ /* 0x000fe200000001ff */
[----:B------:R-:W-:Y:S01]  /*7f70*/  ISETP.NE.AND P1, PT, R28, 0x6, PT ;  /* 0x000000061c00780c */ /* 0x000fe20003f25270 */
[----:B------:R-:W2:Y:S01]  /*7f80*/  LDCU UR4, c[0x0][0x428] ;  /* 0x00008500ff0477ac */ /* 0x000ea20008000800 */
[----:B------:R-:W3:Y:S02]  /*7f90*/  LDCU UR5, c[0x0][0x524] ;  /* 0x0000a480ff0577ac */ /* 0x000ee40008000800 */
[----:B-1----:R-:W-:-:S05]  /*7fa0*/  IMAD.HI.U32 R14, R13, UR7, R12 ;  /* 0x000000070d0e7c27 */ /* 0x002fca000f8e000c */
[----:B--2---:R-:W-:-:S04]  /*7fb0*/  SHF.R.U32.HI R15, RZ, UR4, R14 ;  /* 0x00000004ff0f7c19 */ /* 0x004fc8000801160e */
[----:B------:R-:W-:-:S05]  /*7fc0*/  IADD3 R12, PT, PT, -R15, RZ, RZ ;  /* 0x000000ff0f0c7210 */ /* 0x000fca0007ffe1ff */
[----:B------:R-:W-:-:S04]  /*7fd0*/  IMAD R13, R12, UR6, R13 ;  /* 0x000000060c0d7c24 */ /* 0x000fc8000f8e020d */
        /* <DEDUP_REMOVED lines=19> */
[----:B--2---:R-:W-:-:S05]  /*8110*/  SHF.R.U32.HI R15, RZ, UR4, R14 ;  /* 0x00000004ff0f7c19 */ /* 0x004fca000801160e */
[----:B------:R-:W-:-:S04]  /*8120*/  IMAD.MOV R12, RZ, RZ, -R15 ;  /* 0x000000ffff0c7224 */ /* 0x000fc800078e0a0f */
[----:B------:R-:W-:-:S04]  /*8130*/  IMAD R13, R12, UR6, R13 ;  /* 0x000000060c0d7c24 */ /* 0x000fc8000f8e020d */
        /* <DEDUP_REMOVED lines=180> */
[----:B------:R-:W2:Y:S01]  /*8c80*/  LDCU UR6, c[0x0][0x504] ;  /* 0x0000a080ff0677ac */ /* 0x000ea20008000800 */
[----:B------:R-:W3:Y:S02]  /*8c90*/  LDCU UR7, c[0x0][0x570] ;  /* 0x0000ae00ff0777ac */ /* 0x000ee40008000800 */
[----:B-1----:R-:W-:-:S05]  /*8ca0*/  IMAD.HI.U32 R12, R15, UR4, R14 ;  /* 0x000000040f0c7c27 */ /* 0x002fca000f8e000e */
[----:B------:R-:W-:-:S04]  /*8cb0*/  SHF.R.U32.HI R12, RZ, UR5, R12 ;  /* 0x00000005ff0c7c19 */ /* 0x000fc8000801160c */
[----:B------:R-:W-:-:S05]  /*8cc0*/  IADD3 R13, PT, PT, -R12, RZ, RZ ;  /* 0x000000ff0c0d7210 */ /* 0x000fca0007ffe1ff */
[----:B--2---:R-:W-:-:S04]  /*8cd0*/  IMAD R15, R13, UR6, R15 ;  /* 0x000000060d0f7c24 */ /* 0x004fc8000f8e020f */
[----:B---3--:R-:W-:-:S07]  /*8ce0*/  IMAD R30, R15, UR7, R30 ;  /* 0x000000070f1e7c24 */ /* 0x008fce000f8e021e */
.L_x_334:
[----:B------:R-:W-:Y:S02]  /*8cf0*/  SHF.R.U32.HI R30, RZ, 0x4, R30 ;  /* 0x00000004ff1e7819 */ /* 0x000fe4000001161e */
[----:B------:R-:W-:-:S07]  /*8d00*/  MOV R31, RZ ;  /* 0x000000ff001f7202 */ /* 0x000fce0000000f00 */
.L_x_333:
[----:B------:R-:W1:Y:S02]  /*8d10*/  LDCU.64 UR4, c[0x0][0x770] ;  /* 0x0000ee00ff0477ac */ /* 0x000e640008000a00 */
[----:B-1----:R-:W-:-:S05]  /*8d20*/  IADD3 R37, P1, PT, R4, UR4, RZ ;  /* 0x0000000404257c10 */ /* 0x002fca000ff3e0ff */
[----:B------:R-:W-:Y:S01]  /*8d30*/  IMAD.X R4, RZ, RZ, UR5, P1 ;  /* 0x00000005ff047e24 */ /* 0x000fe200088e06ff */
        /* <DEDUP_REMOVED lines=8> */
[----:B------:R-:W1:Y:S01]  /*8dc0*/  LDCU.64 UR4, c[0x0][0x3e8] ;  /* 0x00007d00ff0477ac */ /* 0x000e620008000a00 */
[----:B------:R-:W-:Y:S02]  /*8dd0*/  MOV R30, RZ ;  /* 0x000000ff001e7202 */ /* 0x000fe40000000f00 */
[----:B------:R-:W-:Y:S01]  /*8de0*/  ISETP.NE.AND P1, PT, R29, RZ, PT ;  /* 0x000000ff1d00720c */ /* 0x000fe20003f25270 */
[----:B------:R-:W2:Y:S01]  /*8df0*/  LDCU UR6, c[0x0][0x3e4] ;  /* 0x00007c80ff0677ac */ /* 0x000ea20008000800 */
[----:B------:R-:W3:Y:S01]  /*8e00*/  LDCU UR7, c[0x0][0x510] ;  /* 0x0000a200ff0777ac */ /* 0x000ee20008000800 */
[----:B-1----:R-:W-:-:S05]  /*8e10*/  IMAD.HI.U32 R18, R31, UR4, R30 ;  /* 0x000000041f127c27 */ /* 0x002fca000f8e001e */
[----:B------:R-:W-:-:S05]  /*8e20*/  SHF.R.U32.HI R19, RZ, UR5, R18 ;  /* 0x00000005ff137c19 */ /* 0x000fca0008011612 */
[----:B------:R-:W-:-:S04]  /*8e30*/  IMAD.MOV R17, RZ, RZ, -R19 ;  /* 0x000000ffff117224 */ /* 0x000fc800078e0a13 */
        /* <DEDUP_REMOVED lines=257> */
[----:B------:R-:W-:Y:S01]  /*9e50*/  MOV R16, RZ ;  /* 0x000000ff00107202 */ /* 0x000fe20000000f00 */
[----:B------:R-:W2:Y:S01]  /*9e60*/  LDCU UR6, c[0x0][0x504] ;  /* 0x0000a080ff0677ac */ /* 0x000ea20008000800 */
[----:B------:R-:W3:Y:S03]  /*9e70*/  LDCU UR7, c[0x0][0x570] ;  /* 0x0000ae00ff0777ac */ /* 0x000ee60008000800 */
[----:B-1----:R-:W-:-:S05]  /*9e80*/  IMAD.HI.U32 R16, R17, UR4, R16 ;  /* 0x0000000411107c27 */ /* 0x002fca000f8e0010 */
[----:B------:R-:W-:-:S05]  /*9e90*/  SHF.R.U32.HI R16, RZ, UR5, R16 ;  /* 0x00000005ff107c19 */ /* 0x000fca0008011610 */
[----:B------:R-:W-:-:S04]  /*9ea0*/  IMAD.MOV R16, RZ, RZ, -R16 ;  /* 0x000000ffff107224 */ /* 0x000fc800078e0a10 */
[----:B--2---:R-:W-:-:S04]  /*9eb0*/  IMAD R17, R16, UR6, R17 ;  /* 0x0000000610117c24 */ /* 0x004fc8000f8e0211 */
[----:B---3--:R-:W-:-:S07]  /*9ec0*/  IMAD R46, R17, UR7, R46 ;  /* 0x00000007112e7c24 */ /* 0x008fce000f8e022e */
.L_x_336:
[----:B------:R-:W-:Y:S02]  /*9ed0*/  SHF.R.U32.HI R46, RZ, 0x4, R46 ;  /* 0x00000004ff2e7819 */ /* 0x000fe4000001162e */
[----:B------:R-:W-:-:S07]  /*9ee0*/  MOV R47, RZ ;  /* 0x000000ff002f7202 */ /* 0x000fce0000000f00 */
.L_x_335:
        /* <DEDUP_REMOVED lines=9> */
[----:B------:R-:W-:Y:S01]  /*9f80*/  IMAD.MOV.U32 R30, RZ, RZ, RZ ;  /* 0x000000ffff1e7224 */ /* 0x000fe200078e00ff */
        /* <DEDUP_REMOVED lines=271> */
.L_x_338:
[----:B------:R-:W-:Y:S02]  /*b080*/  SHF.R.U32.HI R46, RZ, 0x4, R46 ;  /* 0x00000004ff2e7819 */ /* 0x000fe4000001162e */
[----:B------:R-:W-:-:S07]  /*b090*/  MOV R47, RZ ;  /* 0x000000ff002f7202 */ /* 0x000fce0000000f00 */
.L_x_337:
[----:B------:R-:W-:-:S04]  /*b0a0*/  LEA R20, P1, R46, R37, 0x4 ;  /* 0x000000252e147211 */ /* 0x000fc800078220ff */
[----:B------:R-:W-:-:S06]  /*b0b0*/  LEA.HI.X R21, R46, R4, R47, 0x4, P1 ;  /* 0x000000042e157211 */ /* 0x000fcc00008f242f */
[----:B------:R-:W5:Y:S01]  /*b0c0*/  LDG.E.128 R20, desc[UR36][R20.64] ;  /* 0x0000002414147981 */ /* 0x000f62000c1e1d00 */
[----:B------:R-:W-:-:S05]  /*b0d0*/  IMAD.IADD R31, R31, 0x1, R0 ;  /* 0x000000011f1f7824 */ /* 0x000fca00078e0200 */
        /* <DEDUP_REMOVED lines=32> */
[----:B------:R-:W-:-:S05]  /*b2e0*/  SHF.R.U32.HI R25, RZ, UR5, R24 ;  /* 0x00000005ff197c19 */ /* 0x000fca0008011618 */
[----:B------:R-:W-:-:S04]  /*b2f0*/  IMAD.MOV R26, RZ, RZ, -R25 ;  /* 0x000000ffff1a7224 */ /* 0x000fc800078e0a19 */
        /* <DEDUP_REMOVED lines=236> */
[----:B------:R-:W2:Y:S01]  /*c1c0*/  LDCU UR6, c[0x0][0x504] ;  /* 0x0000a080ff0677ac */ /* 0x000ea20008000800 */
[----:B------:R-:W3:Y:S03]  /*c1d0*/  LDCU UR7, c[0x0][0x570] ;  /* 0x0000ae00ff0777ac */ /* 0x000ee60008000800 */
[----:B-1----:R-:W-:-:S05]  /*c1e0*/  IMAD.HI.U32 R24, R27, UR4, R26 ;  /* 0x000000041b187c27 */ /* 0x002fca000f8e001a */
[----:B------:R-:W-:-:S04]  /*c1f0*/  SHF.R.U32.HI R24, RZ, UR5, R24 ;  /* 0x00000005ff187c19 */ /* 0x000fc80008011618 */
[----:B------:R-:W-:-:S05]  /*c200*/  IADD3 R26, PT, PT, -R24, RZ, RZ ;  /* 0x000000ff181a7210 */ /* 0x000fca0007ffe1ff */
[----:B--2---:R-:W-:-:S04]  /*c210*/  IMAD R26, R26, UR6, R27 ;  /* 0x000000061a1a7c24 */ /* 0x004fc8000f8e021b */
[----:B---3--:R-:W-:-:S07]  /*c220*/  IMAD R29, R26, UR7, R29 ;  /* 0x000000071a1d7c24 */ /* 0x008fce000f8e021d */
.L_x_340:
[----:B------:R-:W-:Y:S01]  /*c230*/  SHF.R.U32.HI R24, RZ, 0x4, R29 ;  /* 0x00000004ff187819 */ /* 0x000fe2000001161d */
[----:B------:R-:W-:-:S07]  /*c240*/  IMAD.MOV.U32 R25, RZ, RZ, RZ ;  /* 0x000000ffff197224 */ /* 0x000fce00078e00ff */
.L_x_339:
[----:B------:R-:W-:-:S04]  /*c250*/  LEA R26, P0, R24, R37, 0x4 ;  /* 0x00000025181a7211 */ /* 0x000fc800078020ff */
[----:B------:R-:W-:-:S06]  /*c260*/  LEA.HI.X R27, R24, R4, R25, 0x4, P0 ;  /* 0x00000004181b7211 */ /* 0x000fcc00000f2419 */
[----:B------:R-:W5:Y:S03]  /*c270*/  LDG.E.128 R24, desc[UR36][R26.64] ;  /* 0x000000241a187981 */ /* 0x000f66000c1e1d00 */
.L_x_332:
[----:B------:R-:W-:Y:S05]  /*c280*/  BSYNC.RECONVERGENT B1 ;  /* 0x0000000000017941 */ /* 0x000fea0003800200 */
.L_x_331:
[----:B------:R-:W-:Y:S01]  /*c290*/  ISETP.GE.U32.AND P0, PT, R3, R2, PT ;  /* 0x000000020300720c */ /* 0x000fe20003f06070 */
[----:B------:R-:W-:-:S12]  /*c2a0*/  BSSY.RECONVERGENT B1, `(.L_x_341) ;  /* 0x0000025000017945 */ /* 0x000fd80003800200 */
[----:B------:R-:W-:Y:S05]  /*c2b0*/  @P0 BRA `(.L_x_342) ;  /* 0x00000000008c0947 */ /* 0x000fea0003800000 */
[----:B------:R-:W-:Y:S01]  /*c2c0*/  IADD3 R3, PT, PT, R3, R0, RZ ;  /* 0x0000000003037210 */ /* 0x000fe20007ffe0ff */
[----:B-----5:R1:W2:Y:S03]  /*c2d0*/  DADD R6, R6, R12 ;  /* 0x0000000006067229 */ /* 0x0202a6000000000c */
[----:B------:R-:W-:-:S15]  /*c2e0*/  ISETP.GE.U32.AND P0, PT, R3, R2, PT ;  /* 0x000000020300720c */ /* 0x000fde0003f06070 */
[----:B------:R-:W-:-:S15]  /*c2f0*/  NOP ;  /* 0x0000000000007918 */ /* 0x000fde0000000000 */
[----:B------:R-:W-:-:S15]  /*c300*/  NOP ;  /* 0x0000000000007918 */ /* 0x000fde0000000000 */
[----:B------:R-:W-:-:S15]  /*c310*/  NOP ;  /* 0x0000000000007918 */ /* 0x000fde0000000000 */
[----:B------:R-:W-:-:S01]  /*c320*/  NOP ;  /* 0x0000000000007918 */ /* 0x000fc20000000000 */
[----:B------:R1:W3:Y:S02]  /*c330*/  DADD R10, R10, R14 ;  /* 0x000000000a0a7229 */ /* 0x0002e4000000000e */
[----:B-123--:R-:W-:Y:S05]  /*c340*/  @P0 BRA `(.L_x_342) ;  /* 0x0000000000680947 */ /* 0x00efea0003800000 */
[----:B------:R-:W-:Y:S01]  /*c350*/  IADD3 R3, PT, PT, R3, R0, RZ ;  /* 0x0000000003037210 */ /* 0x000fe20007ffe0ff */
[----:B------:R1:W2:Y:S03]  /*c360*/  DADD R38, R38, R16 ;  /* 0x0000000026267229 */ /* 0x0002a60000000010 */
[----:B------:R-:W-:-:S15]  /*c370*/  ISETP.GE.U32.AND P0, PT, R3, R2, PT ;  /* 0x000000020300720c */ /* 0x000fde0003f06070 */
[----:B------:R-:W-:-:S15]  /*c380*/  NOP ;  /* 0x0000000000007918 */ /* 0x000fde0000000000 */
[----:B------:R-:W-:-:S15]  /*c390*/  NOP ;  /* 0x0000000000007918 */ /* 0x000fde0000000000 */
[----:B------:R-:W-:-:S15]  /*c3a0*/  NOP ;  /* 0x0000000000007918 */ /* 0x000fde0000000000 */
[----:B------:R-:W-:-:S01]  /*c3b0*/  NOP ;  /* 0x0000000000007918 */ /* 0x000fc20000000000 */
[----:B------:R1:W3:Y:S02]  /*c3c0*/  DADD R40, R40, R18 ;  /* 0x0000000028287229 */ /* 0x0002e40000000012 */
[----:B-123--:R-:W-:Y:S05]  /*c3d0*/  @P0 BRA `(.L_x_342) ;  /* 0x0000000000440947 */ /* 0x00efea0003800000 */
[----:B------:R-:W-:Y:S01]  /*c3e0*/  IMAD.IADD R3, R3, 0x1, R0 ;  /* 0x0000000103037824 */ /* 0x000fe200078e0200 */
[----:B------:R1:W2:Y:S04]  /*c3f0*/  DADD R44, R44, R20 ;  /* 0x000000002c2c7229 */ /* 0x0002a80000000014 */
[----:B------:R-:W-:-:S15]  /*c400*/  ISETP.GE.U32.AND P0, PT, R3, R2, PT ;  /* 0x000000020300720c */ /* 0x000fde0003f06070 */
[----:B------:R-:W-:-:S15]  /*c410*/  NOP ;  /* 0x0000000000007918 */ /* 0x000fde0000000000 */
[----:B------:R-:W-:-:S15]  /*c420*/  NOP ;  /* 0x0000000000007918 */ /* 0x000fde0000000000 */
[----:B------:R-:W-:-:S15]  /*c430*/  NOP ;  /* 0x0000000000007918 */ /* 0x000fde0000000000 */
[----:B------:R1:W3:-:S15]  /*c440*/  DADD R42, R42, R22 ;  /* 0x000000002a2a7229 */ /* 0x0002de0000000016 */
[----:B------:R-:W-:-:S15]  /*c450*/  NOP ;  /* 0x0000000000007918 */ /* 0x000fde0000000000 */
[----:B------:R-:W-:-:S15]  /*c460*/  NOP ;  /* 0x0000000000007918 */ /* 0x000fde0000000000 */
[----:B------:R-:W-:-:S15]  /*c470*/  NOP ;  /* 0x0000000000007918 */ /* 0x000fde0000000000 */
[----:B------:R-:W-:-:S04]  /*c480*/  NOP ;  /* 0x0000000000007918 */ /* 0x000fc80000000000 */
[----:B------:R1:W4:-:S15]  /*c490*/  @!P0 DADD R8, R8, R24 ;  /* 0x0000000008088229 */ /* 0x00031e0000000018 */
[----:B------:R-:W-:-:S15]  /*c4a0*/  NOP ;  /* 0x0000000000007918 */ /* 0x000fde0000000000 */
[----:B------:R-:W-:-:S15]  /*c4b0*/  NOP ;  /* 0x0000000000007918 */ /* 0x000fde0000000000 */
[----:B------:R-:W-:-:S15]  /*c4c0*/  NOP ;  /* 0x0000000000007918 */ /* 0x000fde0000000000 */
[----:B------:R-:W-:-:S04]  /*c4d0*/  NOP ;  /* 0x0000000000007918 */ /* 0x000fc80000000000 */
[----:B--234-:R1:W0:Y:S02]  /*c4e0*/  @!P0 DADD R32, R32, R26 ;  /* 0x0000000020208229 */ /* 0x01c224000000001a */
.L_x_342:
[----:B------:R-:W-:Y:S05]  /*c4f0*/  BSYNC.RECONVERGENT B1 ;  /* 0x0000000000017941 */ /* 0x000fea0003800200 */
.L_x_341:
[----:B------:R-:W2:-:S15]  /*c500*/  DADD R6, R38, R6 ;  /* 0x0000000026067229 */ /* 0x000e9e0000000006 */
[----:B------:R-:W-:-:S15]  /*c510*/  NOP ;  /* 0x0000000000007918 */ /* 0x000fde0000000000 */
[----:B------:R-:W-:-:S15]  /*c520*/  NOP ;  /* 0x0000000000007918 */ /* 0x000fde0000000000 */
[----:B------:R-:W-:-:S15]  /*c530*/  NOP ;  /* 0x0000000000007918 */ /* 0x000fde0000000000 */
[----:B------:R-:W-:-:S04]  /*c540*/  NOP ;  /* 0x0000000000007918 */ /* 0x000fc80000000000 */
[----:B------:R-:W3:-:S15]  /*c550*/  DADD R10, R40, R10 ;  /* 0x00000000280a7229 */ /* 0x000ede000000000a */
        /* <DEDUP_REMOVED lines=14> */
[----:B--2---:R2:W3:-:S15]  /*c640*/  DADD R8, R6, R8 ;  /* 0x0000000006087229 */ /* 0x0044de0000000008 */
[----:B------:R-:W-:-:S15]  /*c650*/  NOP ;  /* 0x0000000000007918 */ /* 0x000fde0000000000 */
[----:B------:R-:W-:-:S15]  /*c660*/  NOP ;  /* 0x0000000000007918 */ /* 0x000fde0000000000 */
[----:B------:R-:W-:-:S15]  /*c670*/  NOP ;  /* 0x0000000000007918 */ /* 0x000fde0000000000 */
[----:B------:R-:W-:-:S04]  /*c680*/  NOP ;  /* 0x0000000000007918 */ /* 0x000fc80000000000 */
[----:B0--3--:R2:W4:Y:S02]  /*c690*/  DADD R10, R10, R32 ;  /* 0x000000000a0a7229 */ /* 0x0095240000000020 */
.L_x_296:
[----:B------:R-:W-:Y:S05]  /*c6a0*/  BSYNC.RECONVERGENT B0 ;  /* 0x0000000000007941 */ /* 0x000fea0003800200 */
.L_x_295:
[----:B------:R-:W3:Y:S02]  /*c6b0*/  LDCU UR4, c[0x0][0x3bc] ;  /* 0x00007780ff0477ac */ /* 0x000ee40008000800 */
[----:B---3--:R-:W-:-:S09]  /*c6c0*/  UISETP.NE.AND UP0, UPT, UR4, URZ, UPT ;  /* 0x000000ff0400728c */ /* 0x008fd2000bf05270 */
[----:B------:R-:W-:Y:S05]  /*c6d0*/  BRA.U !UP0, `(.L_x_343) ;  /* 0x0000000108787547 */ /* 0x000fea000b800000 */
[----:B------:R-:W3:Y:S01]  /*c6e0*/  S2UR UR5, SR_CgaCtaId ;  /* 0x00000000000579c3 */ /* 0x000ee20000008800 */
[----:B------:R-:W0:Y:S01]  /*c6f0*/  LDCU UR8, c[0x0][0x360] ;  /* 0x00006c00ff0877ac */ /* 0x000e220008000800 */
[----:B------:R-:W-:Y:S01]  /*c700*/  UMOV UR4, 0x400 ;  /* 0x0000040000047882 */ /* 0x000fe20000000000 */
[----:B------:R-:W1:Y:S01]  /*c710*/  LDCU UR6, c[0x0][0x364] ;  /* 0x00006c80ff0677ac */ /* 0x000e620008000800 */
[----:B------:R-:W-:Y:S01]  /*c720*/  UIADD3 UR4, UPT, UPT, UR4, 0x10, URZ ;  /* 0x0000001004047890 */ /* 0x000fe2000fffe0ff */
[----:B0-----:R-:W-:-:S03]  /*c730*/  IMAD R0, R35, UR8, R36 ;  /* 0x0000000823007c24 */ /* 0x001fc6000f8e0224 */
[----:B---3--:R-:W-:Y:S02]  /*c740*/  ULEA UR4, UR5, UR4, 0x18 ;  /* 0x0000000405047291 */ /* 0x008fe4000f8ec0ff */
[----:B-1----:R-:W-:-:S04]  /*c750*/  UISETP.GE.U32.AND UP0, UPT, UR6, 0x2, UPT ;  /* 0x000000020600788c */ /* 0x002fc8000bf06070 */
[----:B------:R-:W-:-:S05]  /*c760*/  LEA R3, R0, UR4, 0x4 ;  /* 0x0000000400037c11 */ /* 0x000fca000f8e20ff */
[----:B----4-:R3:W-:Y:S01]  /*c770*/  STS.128 [R3], R8 ;  /* 0x0000000803007388 */ /* 0x0107e20000000c00 */
[----:B------:R-:W-:Y:S05]  /*c780*/  BRA.U !UP0, `(.L_x_343) ;  /* 0x00000001084c7547 */ /* 0x000fea000b800000 */
[----:B------:R-:W-:-:S05]  /*c790*/  UMOV UR5, UR6 ;  /* 0x0000000600057c82 */ /* 0x000fca0008000000 */
.L_x_344:
[----:B------:R-:W-:Y:S01]  /*c7a0*/  USHF.R.U32.HI UR7, URZ, 0x1, UR5 ;  /* 0x00000001ff077899 */ /* 0x000fe20008011605 */
[----:B------:R-:W-:Y:S01]  /*c7b0*/  BAR.SYNC.DEFER_BLOCKING 0x0 ;  /* 0x0000000000007b1d */ /* 0x000fe20000010000 */
[----:B------:R-:W-:-:S04]  /*c7c0*/  UISETP.GT.U32.AND UP0, UPT, UR5, 0x3, UPT ;  /* 0x000000030500788c */ /* 0x000fc8000bf04070 */
[----:B--2---:R-:W-:Y:S01]  /*c7d0*/  IADD3 R7, PT, PT, R35, UR7, RZ ;  /* 0x0000000723077c10 */ /* 0x004fe2000fffe0ff */
[----:B------:R-:W-:-:S03]  /*c7e0*/  UMOV UR5, UR7 ;  /* 0x0000000700057c82 */ /* 0x000fc60008000000 */
[----:B------:R-:W-:-:S04]  /*c7f0*/  ISETP.GE.U32.AND P0, PT, R7, UR6, PT ;  /* 0x0000000607007c0c */ /* 0x000fc8000bf06070 */
[----:B------:R-:W-:-:S13]  /*c800*/  ISETP.GE.U32.OR P0, PT, R35, UR7, P0 ;  /* 0x0000000723007c0c */ /* 0x000fda0008706470 */
[----:B------:R-:W-:-:S05]  /*c810*/  @!P0 IMAD R0, R7, UR8, R36 ;  /* 0x0000000807008c24 */ /* 0x000fca000f8e0224 */
[----:B------:R-:W-:-:S05]  /*c820*/  @!P0 LEA R0, R0, UR4, 0x4 ;  /* 0x0000000400008c11 */ /* 0x000fca000f8e20ff */
[----:B-----5:R-:W3:Y:S02]  /*c830*/  @!P0 LDS.128 R12, [R0] ;  /* 0x00000000000c8984 */ /* 0x020ee40000000c00 */
[----:B0--3--:R-:W-:-:S15]  /*c840*/  @!P0 DADD R8, R8, R12 ;  /* 0x0000000008088229 */ /* 0x009fde000000000c */
[----:B------:R-:W-:-:S15]  /*c850*/  NOP ;  /* 0x0000000000007918 */ /* 0x000fde0000000000 */
[----:B------:R-:W-:-:S15]  /*c860*/  NOP ;  /* 0x0000000000007918 */ /* 0x000fde0000000000 */
[----:B------:R-:W-:-:S15]  /*c870*/  NOP ;  /* 0x0000000000007918 */ /* 0x000fde0000000000 */
[----:B------:R-:W-:-:S04]  /*c880*/  NOP ;  /* 0x0000000000007918 */ /* 0x000fc80000000000 */
[----:B------:R-:W0:Y:S02]  /*c890*/  @!P0 DADD R10, R10, R14 ;  /* 0x000000000a0a8229 */ /* 0x000e24000000000e */
[----:B0-----:R0:W-:Y:S01]  /*c8a0*/  @!P0 STS.128 [R3], R8 ;  /* 0x0000000803008388 */ /* 0x0011e20000000c00 */
[----:B------:R-:W-:Y:S05]  /*c8b0*/  BRA.U UP0, `(.L_x_344) ;  /* 0xfffffffd00b87547 */ /* 0x000fea000b83ffff */
.L_x_343:
[----:B------:R-:W1:Y:S02]  /*c8c0*/  LDCU UR4, c[0x0][0x3b8] ;  /* 0x00007700ff0477ac */ /* 0x000e640008000800 */
[----:B-1----:R-:W-:-:S09]  /*c8d0*/  UISETP.NE.AND UP0, UPT, UR4, URZ, UPT ;  /* 0x000000ff0400728c */ /* 0x002fd2000bf05270 */
[----:B------:R-:W-:Y:S05]  /*c8e0*/  BRA.U !UP0, `(.L_x_345) ;  /* 0x0000000108c07547 */ /* 0x000fea000b800000 */
[----:B------:R-:W1:Y:S02]  /*c8f0*/  LDCU UR5, c[0x0][0x360] ;  /* 0x00006c00ff0577ac */ /* 0x000e640008000800 */
[----:B-1----:R-:W-:Y:S02]  /*c900*/  UISETP.GE.U32.AND UP0, UPT, UR5, 0x21, UPT ;  /* 0x000000210500788c */ /* 0x002fe4000bf06070 */
[----:B------:R-:W-:-:S07]  /*c910*/  UMOV UR4, UR5 ;  /* 0x0000000500047c82 */ /* 0x000fce0008000000 */
[----:B------:R-:W-:Y:S05]  /*c920*/  BRA.U !UP0, `(.L_x_346) ;  /* 0x0000000108707547 */ /* 0x000fea000b800000 */
[----:B------:R-:W1:Y:S01]  /*c930*/  S2UR UR6, SR_CgaCtaId ;  /* 0x00000000000679c3 */ /* 0x000e620000008800 */
[----:B------:R-:W-:Y:S01]  /*c940*/  UMOV UR4, 0x400 ;  /* 0x0000040000047882 */ /* 0x000fe20000000000 */
[----:B------:R-:W-:Y:S01]  /*c950*/  IMAD R0, R35, UR5, R36 ;  /* 0x0000000523007c24 */ /* 0x000fe2000f8e0224 */
[----:B------:R-:W-:Y:S02]  /*c960*/  UIADD3 UR4, UPT, UPT, UR4, 0x10, URZ ;  /* 0x0000001004047890 */ /* 0x000fe4000fffe0ff */
[----:B------:R-:W-:Y:S02]  /*c970*/  UISETP.GE.U32.AND UP0, UPT, UR5, 0x40, UPT ;  /* 0x000000400500788c */ /* 0x000fe4000bf06070 */
[----:B-1----:R-:W-:-:S06]  /*c980*/  ULEA UR4, UR6, UR4, 0x18 ;  /* 0x0000000406047291 */ /* 0x002fcc000f8ec0ff */
[----:B0--3--:R-:W-:Y:S01]  /*c990*/  LEA R3, R0, UR4, 0x4 ;  /* 0x0000000400037c11 */ /* 0x009fe2000f8e20ff */
[----:B------:R-:W-:-:S04]  /*c9a0*/  UMOV UR4, 0x20 ;  /* 0x0000002000047882 */ /* 0x000fc80000000000 */
[----:B----4-:R1:W-:Y:S01]  /*c9b0*/  STS.128 [R3], R8 ;  /* 0x0000000803007388 */ /* 0x0103e20000000c00 */
[----:B------:R-:W-:Y:S05]  /*c9c0*/  BRA.U !UP0, `(.L_x_346) ;  /* 0x0000000108487547 */ /* 0x000fea000b800000 */
[----:B------:R-:W-:-:S07]  /*c9d0*/  MOV R0, UR5 ;  /* 0x0000000500007c02 */ /* 0x000fce0008000f00 */
.L_x_347:
[----:B--2---:R-:W-:Y:S01]  /*c9e0*/  SHF.R.U32.HI R7, RZ, 0x1, R0 ;  /* 0x00000001ff077819 */ /* 0x004fe20000011600 */
[----:B------:R-:W-:Y:S04]  /*c9f0*/  BAR.SYNC.DEFER_BLOCKING 0x0 ;  /* 0x0000000000007b1d */ /* 0x000fe80000010000 */
[----:B------:R-:W-:-:S05]  /*ca00*/  IMAD.IADD R2, R7, 0x1, R36 ;  /* 0x0000000107027824 */ /* 0x000fca00078e0224 */
[----:B------:R-:W-:-:S04]  /*ca10*/  ISETP.GE.U32.AND P0, PT, R2, UR5, PT ;  /* 0x0000000502007c0c */ /* 0x000fc8000bf06070 */
[----:B------:R-:W-:-:S13]  /*ca20*/  ISETP.GE.U32.OR P0, PT, R36, R7, P0 ;  /* 0x000000072400720c */ /* 0x000fda0000706470 */
[----:B-----5:R-:W-:-:S06]  /*ca30*/  @!P0 LEA R12, R7, R3, 0x4 ;  /* 0x00000003070c8211 */ /* 0x020fcc00078e20ff */
[----:B------:R-:W1:Y:S02]  /*ca40*/  @!P0 LDS.128 R12, [R12] ;  /* 0x000000000c0c8984 */ /* 0x000e640000000c00 */
[----:B01----:R-:W-:-:S15]  /*ca50*/  @!P0 DADD R8, R8, R12 ;  /* 0x0000000008088229 */ /* 0x003fde000000000c */
[----:B------:R-:W-:-:S15]  /*ca60*/  NOP ;  /* 0x0000000000007918 */ /* 0x000fde0000000000 */
[----:B------:R-:W-:-:S15]  /*ca70*/  NOP ;  /* 0x0000000000007918 */ /* 0x000fde0000000000 */
[----:B------:R-:W-:-:S15]  /*ca80*/  NOP ;  /* 0x0000000000007918 */ /* 0x000fde0000000000 */
[----:B------:R-:W-:-:S04]  /*ca90*/  NOP ;  /* 0x0000000000007918 */ /* 0x000fc80000000000 */
[----:B------:R-:W0:Y:S02]  /*caa0*/  @!P0 DADD R10, R10, R14 ;  /* 0x000000000a0a8229 */ /* 0x000e24000000000e */
[----:B0-----:R0:W-:Y:S01]  /*cab0*/  @!P0 STS.128 [R3], R8 ;  /* 0x0000000803008388 */ /* 0x0011e20000000c00 */
[----:B------:R-:W-:Y:S02]  /*cac0*/  ISETP.GT.U32.AND P0, PT, R0, 0x7f, PT ;  /* 0x0000007f0000780c */ /* 0x000fe40003f04070 */
[----:B------:R-:W-:-:S11]  /*cad0*/  MOV R0, R7 ;  /* 0x0000000700007202 */ /* 0x000fd60000000f00 */
[----:B------:R-:W-:Y:S05]  /*cae0*/  @P0 BRA `(.L_x_347) ;  /* 0xfffffffc00bc0947 */ /* 0x000fea000383ffff */
.L_x_346:
[----:B------:R-:W-:Y:S01]  /*caf0*/  BAR.SYNC.DEFER_BLOCKING 0x0 ;  /* 0x0000000000007b1d */ /* 0x000fe20000010000 */
[----:B------:R-:W-:-:S09]  /*cb00*/  UISETP.GE.U32.AND UP0, UPT, UR4, 0x2, UPT ;  /* 0x000000020400788c */ /* 0x000fd2000bf06070 */
[----:B------:R-:W-:Y:S05]  /*cb10*/  BRA.U !UP0, `(.L_x_345) ;  /* 0x0000000108347547 */ /* 0x000fea000b800000 */
[----:B--2---:R-:W-:-:S07]  /*cb20*/  IMAD.MOV.U32 R7, RZ, RZ, 0x1 ;  /* 0x00000001ff077424 */ /* 0x004fce00078e00ff */
.L_x_348:
[----:B01-3--:R-:W-:Y:S04]  /*cb30*/  SHFL.DOWN PT, R3, R9, R7, 0x1f ;  /* 0x08001f0709037589 */ /* 0x00bfe800000e0000 */
[----:B------:R-:W0:Y:S02]  /*cb40*/  SHFL.DOWN PT, R2, R8, R7, 0x1f ;  /* 0x08001f0708027589 */ /* 0x000e2400000e0000 */
[----:B0-----:R4:W0:Y:S02]  /*cb50*/  DADD R8, R2, R8 ;  /* 0x0000000002087229 */ /* 0x0018240000000008 */
[----:B----4-:R-:W-:Y:S04]  /*cb60*/  SHFL.DOWN PT, R3, R11, R7, 0x1f ;  /* 0x08001f070b037589 */ /* 0x010fe800000e0000 */
[----:B------:R1:W2:Y:S02]  /*cb70*/  SHFL.DOWN PT, R2, R10, R7, 0x1f ;  /* 0x08001f070a027589 */ /* 0x0002a400000e0000 */
[----:B-1----:R-:W-:-:S04]  /*cb80*/  SHF.L.U32 R7, R7, 0x1, RZ ;  /* 0x0000000107077819 */ /* 0x002fc800000006ff */
[----:B------:R-:W-:-:S15]  /*cb90*/  ISETP.GE.AND P0, PT, R7, UR4, PT ;  /* 0x0000000407007c0c */ /* 0x000fde000bf06270 */
[----:B------:R-:W-:-:S15]  /*cba0*/  NOP ;  /* 0x0000000000007918 */ /* 0x000fde0000000000 */
[----:B------:R-:W-:-:S15]  /*cbb0*/  NOP ;  /* 0x0000000000007918 */ /* 0x000fde0000000000 */
[----:B------:R-:W-:-:S07]  /*cbc0*/  NOP ;  /* 0x0000000000007918 */ /* 0x000fce0000000000 */
[----:B--2---:R1:W2:Y:S02]  /*cbd0*/  DADD R10, R2, R10 ;  /* 0x00000000020a7229 */ /* 0x0042a4000000000a */
[----:B012---:R-:W-:Y:S05]  /*cbe0*/  @!P0 BRA `(.L_x_348) ;  /* 0xfffffffc00d08947 */ /* 0x007fea000383ffff */
.L_x_345:
[----:B------:R-:W0:Y:S01]  /*cbf0*/  LDCU UR4, c[0x0][0x574] ;  /* 0x0000ae80ff0477ac */ /* 0x000e220008000800 */
[----:B--2--5:R-:W-:Y:S01]  /*cc00*/  MOV R22, RZ ;  /* 0x000000ff00167202 */ /* 0x024fe20000000f00 */
[----:B------:R-:W2:Y:S01]  /*cc10*/  LDCU UR5, c[0x0][0x3c4] ;  /* 0x00007880ff0577ac */ /* 0x000ea20008000800 */
[----:B------:R-:W1:Y:S01]  /*cc20*/  LDCU UR6, c[0x0][0x3c8] ;  /* 0x00007900ff0677ac */ /* 0x000e620008000800 */
[----:B------:R-:W3:Y:S01]  /*cc30*/  LDCU UR7, c[0x0][0x3b0] ;  /* 0x00007600ff0777ac */ /* 0x000ee20008000800 */
[----:B0-----:R-:W-:Y:S01]  /*cc40*/  UISETP.NE.AND UP0, UPT, UR4, URZ, UPT ;  /* 0x000000ff0400728c */ /* 0x001fe2000bf05270 */
[----:B--2---:R-:W-:-:S04]  /*cc50*/  IMAD R0, R36, UR5, RZ ;  /* 0x0000000524007c24 */ /* 0x004fc8000f8e02ff */
[----:B-1----:R-:W-:-:S04]  /*cc60*/  IMAD R7, R35, UR6, R0 ;  /* 0x0000000623077c24 */ /* 0x002fc8000f8e0200 */
[----:B---3--:R-:W-:Y:S01]  /*cc70*/  IMAD R7, R34, UR7, R7 ;  /* 0x0000000722077c24 */ /* 0x008fe2000f8e0207 */
[----:B------:R-:W-:Y:S06]  /*cc80*/  BRA.U !UP0, `(.L_x_349) ;  /* 0x0000001108547547 */ /* 0x000fec000b800000 */
[----:B------:R-:W0:Y:S01]  /*cc90*/  LDCU.64 UR8, c[0x0][0x578] ;  /* 0x0000af00ff0877ac */ /* 0x000e220008000a00 */
[----:B------:R-:W-:Y:S01]  /*cca0*/  IMAD.MOV.U32 R6, RZ, RZ, RZ ;  /* 0x000000ffff067224 */ /* 0x000fe200078e00ff */
[----:B------:R-:W1:Y:S01]  /*ccb0*/  LDCU UR5, c[0x0][0x580] ;  /* 0x0000b000ff0577ac */ /* 0x000e620008000800 */
[----:B------:R-:W2:Y:S02]  /*ccc0*/  LDCU UR6, c[0x0][0x6a4] ;  /* 0x0000d480ff0677ac */ /* 0x000ea40008000800 */
[----:B0-----:R-:W-:-:S05]  /*ccd0*/  IMAD.HI.U32 R2, R7, UR9, R6 ;  /* 0x0000000907027c27 */ /* 0x001fca000f8e0006 */
[----:B-1----:R-:W-:Y:S01]  /*cce0*/  SHF.R.U32.HI R3, RZ, UR5, R2 ;  /* 0x00000005ff037c19 */ /* 0x002fe20008011602 */
[----:B------:R-:W-:-:S03]  /*ccf0*/  UIADD3 UR5, UPT, UPT, UR4, -0x1, URZ ;  /* 0xffffffff04057890 */ /* 0x000fc6000fffe0ff */
[----:B------:R-:W-:Y:S01]  /*cd00*/  IADD3 R13, PT, PT, -R3, RZ, RZ ;  /* 0x000000ff030d7210 */ /* 0x000fe20007ffe1ff */
[----:B------:R-:W-:-:S04]  /*cd10*/  UISETP.NE.AND UP1, UPT, UR5, URZ, UPT ;  /* 0x000000ff0500728c */ /* 0x000fc8000bf25270 */
        /* <DEDUP_REMOVED lines=12> */
[----:B------:R-:W-:-:S04]  /*cde0*/  UISETP.NE.AND UP1, UPT, UR5, 0x2, UPT ;  /* 0x000000020500788c */ /* 0x000fc8000bf25270 */
[----:B------:R-:W-:-:S04]  /*cdf0*/  IMAD.MOV R2, RZ, RZ, -R13 ;  /* 0x000000ffff027224 */ /* 0x000fc800078e0a0d */
        /* <DEDUP_REMOVED lines=254> */
.L_x_349:
[----:B------:R-:W0:Y:S01]  /*dde0*/  LDCU UR5, c[0x0][0x3c0] ;  /* 0x00007800ff0577ac */ /* 0x000e220008000800 */
[----:B------:R-:W1:Y:S01]  /*ddf0*/  LDCU.64 UR6, c[0x0][0x788] ;  /* 0x0000f100ff0677ac */ /* 0x000e620008000a00 */
[----:B0-----:R-:W-:Y:S01]  /*de00*/  UISETP.NE.AND UP1, UPT, UR5, URZ, UPT ;  /* 0x000000ff0500728c */ /* 0x001fe2000bf25270 */
[----:B-1----:R-:W-:Y:S02]  /*de10*/  ISETP.NE.U32.AND P0, PT, RZ, UR6, PT ;  /* 0x00000006ff007c0c */ /* 0x002fe4000bf05070 */
[----:B------:R-:W-:Y:S02]  /*de20*/  IADD3 R2, P1, PT, R22, UR6, RZ ;  /* 0x0000000616027c10 */ /* 0x000fe4000ff3e0ff */
[----:B------:R-:W-:Y:S02]  /*de30*/  ISETP.NE.AND.EX P0, PT, RZ, UR7, PT, P0 ;  /* 0x00000007ff007c0c */ /* 0x000fe4000bf05300 */
[----:B------:R-:W-:Y:S02]  /*de40*/  IADD3.X R0, PT, PT, RZ, UR7, RZ, P1, !PT ;  /* 0x00000007ff007c10 */ /* 0x000fe40008ffe4ff */
[----:B------:R-:W-:-:S02]  /*de50*/  SEL R2, R2, RZ, P0 ;  /* 0x000000ff02027207 */ /* 0x000fc40000000000 */
[----:B------:R-:W-:Y:S01]  /*de60*/  SEL R3, R0, RZ, P0 ;  /* 0x000000ff00037207 */ /* 0x000fe20000000000 */
[----:B------:R-:W-:Y:S06]  /*de70*/  BRA.U !UP1, `(.L_x_350) ;  /* 0x0000002509207547 */ /* 0x000fec000b800000 */
[----:B------:R-:W-:Y:S01]  /*de80*/  IMAD.MOV.U32 R22, RZ, RZ, RZ ;  /* 0x000000ffff167224 */ /* 0x000fe200078e00ff */
[----:B------:R-:W-:Y:S06]  /*de90*/  BRA.U !UP0, `(.L_x_351) ;  /* 0x0000001108587547 */ /* 0x000fec000b800000 */
[----:B------:R-:W0:Y:S01]  /*dea0*/  LDCU.64 UR6, c[0x0][0x578] ;  /* 0x0000af00ff0677ac */ /* 0x000e220008000a00 */
[----:B------:R-:W-:Y:S02]  /*deb0*/  MOV R12, RZ ;  /* 0x000000ff000c7202 */ /* 0x000fe40000000f00 */
[----:B------:R-:W-:Y:S01]  /*dec0*/  MOV R13, R7 ;  /* 0x00000007000d7202 */ /* 0x000fe20000000f00 */
        /* <DEDUP_REMOVED lines=275> */
.L_x_351:
        /* <DEDUP_REMOVED lines=22> */
[----:B----4-:R0:W-:Y:S05]  /*f160*/  STG.E.128 desc[UR36][R4.64], R8 ;  /* 0x0000000804007986 */ /* 0x0101ea000c101d24 */
.L_x_353:
[----:B------:R-:W-:Y:S05]  /*f170*/  BSYNC.RECONVERGENT B0 ;  /* 0x0000000000007941 */ /* 0x000fea0003800200 */
.L_x_352:
        /* <DEDUP_REMOVED lines=14> */
[----:B0-----:R-:W0:Y:S01]  /*f260*/  S2R R9, SR_LANEID ;  /* 0x0000000000097919 */ /* 0x001e220000000000 */
[----:B------:R-:W-:Y:S01]  /*f270*/  VOTEU.ANY UR5, UPT, PT ;  /* 0x0000000000057886 */ /* 0x000fe200038e0100 */
[----:B------:R-:W1:Y:S01]  /*f280*/  LDC.64 R4, c[0x0][0x798] ;  /* 0x0001e600ff047b82 */ /* 0x000e620000000a00 */
[----:B------:R-:W0:Y:S01]  /*f290*/  FLO.U32 R6, UR5 ;  /* 0x0000000500067d00 */ /* 0x000e2200080e0000 */
[----:B------:R-:W2:Y:S01]  /*f2a0*/  POPC R7, UR5 ;  /* 0x0000000500077d09 */ /* 0x000ea20008000000 */
[----:B-1----:R-:W-:Y:S01]  /*f2b0*/  IMAD.WIDE.U32 R4, R34, 0x4, R4 ;  /* 0x0000000422047825 */ /* 0x002fe200078e0004 */
[----:B0-----:R-:W-:-:S13]  /*f2c0*/  ISETP.EQ.U32.AND P1, PT, R6, R9, PT ;  /* 0x000000090600720c */ /* 0x001fda0003f22070 */
[----:B--2---:R-:W2:Y:S01]  /*f2d0*/  @P1 ATOMG.E.ADD.STRONG.GPU PT, R5, desc[UR36][R4.64], R7 ;  /* 0x80000007040519a8 */ /* 0x004ea200081ef124 */
[----:B------:R-:W0:Y:S01]  /*f2e0*/  S2UR UR6, SR_CgaCtaId ;  /* 0x00000000000679c3 */ /* 0x000e220000008800 */
[----:B------:R-:W1:Y:S01]  /*f2f0*/  LDCU UR4, c[0x0][0x374] ;  /* 0x00006e80ff0477ac */ /* 0x000e620008000800 */
[----:B------:R-:W3:Y:S01]  /*f300*/  S2R R8, SR_LTMASK ;  /* 0x0000000000087919 */ /* 0x000ee20000003900 */
[----:B-1----:R-:W-:Y:S01]  /*f310*/  UIADD3 UR4, UPT, UPT, UR4, -0x1, URZ ;  /* 0xffffffff04047890 */ /* 0x002fe2000fffe0ff */
[----:B---3--:R-:W-:Y:S01]  /*f320*/  LOP3.LUT R8, R8, UR5, RZ, 0xc0, !PT ;  /* 0x0000000508087c12 */ /* 0x008fe2000f8ec0ff */
[----:B------:R-:W-:Y:S02]  /*f330*/  UMOV UR5, 0x400 ;  /* 0x0000040000057882 */ /* 0x000fe40000000000 */
[----:B0-----:R-:W-:Y:S01]  /*f340*/  ULEA UR5, UR6, UR5, 0x18 ;  /* 0x0000000506057291 */ /* 0x001fe2000f8ec0ff */
[----:B------:R-:W0:Y:S01]  /*f350*/  POPC R9, R8 ;  /* 0x0000000800097309 */ /* 0x000e220000000000 */
[----:B--2---:R-:W0:Y:S02]  /*f360*/  SHFL.IDX PT, R0, R5, R6, 0x1f ;  /* 0x00001f0605007589 */ /* 0x004e2400000e0000 */
[----:B0-----:R-:W-:-:S04]  /*f370*/  IADD3 R0, PT, PT, R0, R9, RZ ;  /* 0x0000000900007210 */ /* 0x001fc80007ffe0ff */
[----:B------:R-:W-:-:S04]  /*f380*/  ISETP.NE.AND P1, PT, R0, UR4, PT ;  /* 0x0000000400007c0c */ /* 0x000fc8000bf25270 */
[----:B------:R-:W-:-:S05]  /*f390*/  SEL R0, RZ, 0x1, P1 ;  /* 0x00000001ff007807 */ /* 0x000fca0000800000 */
[----:B------:R1:W-:Y:S04]  /*f3a0*/  STS.U8 [UR5], R0 ;  /* 0x00000000ff007988 */ /* 0x0003e80008000005 */
.L_x_355:
[----:B------:R-:W-:Y:S05]  /*f3b0*/  BSYNC.RECONVERGENT B0 ;  /* 0x0000000000007941 */ /* 0x000fea0003800200 */
.L_x_354:
[----:B------:R-:W-:Y:S01]  /*f3c0*/  BAR.SYNC.DEFER_BLOCKING 0x0 ;  /* 0x0000000000007b1d */ /* 0x000fe20000010000 */
[----:B------:R-:W-:-:S09]  /*f3d0*/  ULEA UR4, UR8, UR7, 0x18 ;  /* 0x0000000708047291 */ /* 0x000fd2000f8ec0ff */
[----:B-1----:R-:W1:Y:S02]  /*f3e0*/  LDS.U8 R0, [UR4] ;  /* 0x00000004ff007984 */ /* 0x002e640008000000 */
[----:B-1----:R-:W-:-:S13]  /*f3f0*/  ISETP.NE.AND P1, PT, R0, RZ, PT ;  /* 0x000000ff0000720c */ /* 0x002fda0003f25270 */
        /* <DEDUP_REMOVED lines=10> */
[----:B------:R-:W1:Y:S01]  /*f4a0*/  LDCU UR4, c[0x0][0x3b8] ;  /* 0x00007700ff0477ac */ /* 0x000e620008000800 */
[----:B------:R-:W-:Y:S01]  /*f4b0*/  BSSY.RECONVERGENT B0, `(.L_x_356) ;  /* 0x0000038000007945 */ /* 0x000fe20003800200 */
[----:B------:R-:W2:Y:S01]  /*f4c0*/  LDCU.64 UR10, c[0x0][0x390] ;  /* 0x00007200ff0a77ac */ /* 0x000ea20008000a00 */
[----:B------:R-:W3:Y:S01]  /*f4d0*/  LDCU.64 UR12, c[0x0][0x398] ;  /* 0x00007300ff0c77ac */ /* 0x000ee20008000a00 */
[----:B-1----:R-:W-:Y:S01]  /*f4e0*/  UISETP.NE.AND UP0, UPT, UR4, URZ, UPT ;  /* 0x000000ff0400728c */ /* 0x002fe2000bf05270 */
[----:B--2---:R-:W-:Y:S01]  /*f4f0*/  MOV R16, UR10 ;  /* 0x0000000a00107c02 */ /* 0x004fe20008000f00 */
[----:B------:R-:W-:Y:S01]  /*f500*/  IMAD.U32 R17, RZ, RZ, UR11 ;  /* 0x0000000bff117e24 */ /* 0x000fe2000f8e00ff */
[----:B---3--:R-:W-:-:S02]  /*f510*/  MOV R18, UR12 ;  /* 0x0000000c00127c02 */ /* 0x008fc40008000f00 */
[----:B------:R-:W-:-:S04]  /*f520*/  MOV R19, UR13 ;  /* 0x0000000d00137c02 */ /* 0x000fc80008000f00 */
[----:B------:R-:W-:Y:S05]  /*f530*/  BRA.U !UP0, `(.L_x_357) ;  /* 0x0000000108647547 */ /* 0x000fea000b800000 */
[----:B------:R-:W1:Y:S01]  /*f540*/  LDCU UR4, c[0x0][0x360] ;  /* 0x00006c00ff0477ac */ /* 0x000e620008000800 */
[----:B------:R-:W2:Y:S01]  /*f550*/  LDCU UR6, c[0x0][0x3b4] ;  /* 0x00007680ff0677ac */ /* 0x000ea20008000800 */
[----:B-1----:R-:W-:-:S05]  /*f560*/  IMAD R0, R35, UR4, R36 ;  /* 0x0000000423007c24 */ /* 0x002fca000f8e0224 */
[----:B--2---:R-:W-:-:S13]  /*f570*/  ISETP.GE.U32.AND P1, PT, R0, UR6, PT ;  /* 0x0000000600007c0c */ /* 0x004fda000bf26070 */
[----:B------:R-:W-:Y:S05]  /*f580*/  @P1 BRA `(.L_x_358) ;  /* 0x0000000000a81947 */ /* 0x000fea0003800000 */
[----:B------:R-:W4:Y:S01]  /*f590*/  LDCU UR5, c[0x0][0x374] ;  /* 0x00006e80ff0577ac */ /* 0x000f220008000800 */
[----:B------:R-:W1:Y:S01]  /*f5a0*/  LDC R13, c[0x0][0x364] ;  /* 0x0000d900ff0d7b82 */ /* 0x000e620000000800 */
[----:B------:R-:W-:Y:S07]  /*f5b0*/  BSSY.RECONVERGENT B1, `(.L_x_359) ;  /* 0x0000010000017945 */ /* 0x000fee0003800200 */
[----:B0-----:R-:W0:Y:S01]  /*f5c0*/  LDC.64 R8, c[0x0][0x790] ;  /* 0x0001e400ff087b82 */ /* 0x001e220000000a00 */
[----:B----4-:R-:W-:-:S02]  /*f5d0*/  IMAD R11, R34, UR5, RZ ;  /* 0x00000005220b7c24 */ /* 0x010fc4000f8e02ff */
[----:B-1----:R-:W-:-:S07]  /*f5e0*/  IMAD R13, R13, UR4, RZ ;  /* 0x000000040d0d7c24 */ /* 0x002fce000f8e02ff */
.L_x_360:
[----:B------:R-:W-:-:S04]  /*f5f0*/  IMAD.IADD R5, R11, 0x1, R0 ;  /* 0x000000010b057824 */ /* 0x000fc800078e0200 */
[----:B0-----:R-:W-:-:S06]  /*f600*/  IMAD.WIDE.U32 R4, R5, 0x10, R8 ;  /* 0x0000001005047825 */ /* 0x001fcc00078e0008 */
[----:B------:R-:W2:Y:S01]  /*f610*/  LDG.E.128 R4, desc[UR36][R4.64] ;  /* 0x0000002404047981 */ /* 0x000ea2000c1e1d00 */
[----:B------:R-:W-:-:S04]  /*f620*/  IADD3 R0, PT, PT, R13, R0, RZ ;  /* 0x000000000d007210 */ /* 0x000fc80007ffe0ff */
[----:B------:R-:W-:Y:S01]  /*f630*/  ISETP.GE.U32.AND P1, PT, R0, UR6, PT ;  /* 0x0000000600007c0c */ /* 0x000fe2000bf26070 */
[----:B--2---:R1:W2:-:S15]  /*f640*/  DADD R16, R4, R16 ;  /* 0x0000000004107229 */ /* 0x00429e0000000010 */
[----:B------:R-:W-:-:S15]  /*f650*/  NOP ;  /* 0x0000000000007918 */ /* 0x000fde0000000000 */
[----:B------:R-:W-:-:S15]  /*f660*/  NOP ;  /* 0x0000000000007918 */ /* 0x000fde0000000000 */
[----:B------:R-:W-:-:S15]  /*f670*/  NOP ;  /* 0x0000000000007918 */ /* 0x000fde0000000000 */
[----:B------:R-:W-:-:S04]  /*f680*/  NOP ;  /* 0x0000000000007918 */ /* 0x000fc80000000000 */
[----:B------:R1:W3:Y:S02]  /*f690*/  DADD R18, R6, R18 ;  /* 0x0000000006127229 */ /* 0x0002e40000000012 */
[----:B-123--:R-:W-:Y:S05]  /*f6a0*/  @!P1 BRA `(.L_x_360) ;  /* 0xfffffffc00d09947 */ /* 0x00efea000383ffff */
[----:B------:R-:W-:Y:S05]  /*f6b0*/  BSYNC.RECONVERGENT B1 ;  /* 0x0000000000017941 */ /* 0x000fea0003800200 */
.L_x_359:
[----:B------:R-:W-:Y:S05]  /*f6c0*/  BRA `(.L_x_358) ;  /* 0x0000000000587947 */ /* 0x000fea0003800000 */
.L_x_357:
[----:B------:R-:W1:Y:S02]  /*f6d0*/  LDCU UR5, c[0x0][0x3b4] ;  /* 0x00007680ff0577ac */ /* 0x000e640008000800 */
[----:B-1----:R-:W-:-:S13]  /*f6e0*/  ISETP.GE.U32.AND P1, PT, R35, UR5, PT ;  /* 0x0000000523007c0c */ /* 0x002fda000bf26070 */
[----:B------:R-:W-:Y:S05]  /*f6f0*/  @P1 BRA `(.L_x_358) ;  /* 0x00000000004c1947 */ /* 0x000fea0003800000 */
[----:B------:R-:W1:Y:S01]  /*f700*/  LDCU UR4, c[0x0][0x374] ;  /* 0x00006e80ff0477ac */ /* 0x000e620008000800 */
[----:B------:R-:W2:Y:S01]  /*f710*/  LDC R0, c[0x0][0x360] ;  /* 0x0000d800ff007b82 */ /* 0x000ea20000000800 */
[----:B0---4-:R-:W-:-:S07]  /*f720*/  MOV R11, R35 ;  /* 0x00000023000b7202 */ /* 0x011fce0000000f00 */
[----:B------:R-:W0:Y:S08]  /*f730*/  LDC.64 R8, c[0x0][0x790] ;  /* 0x0001e400ff087b82 */ /* 0x000e300000000a00 */
[----:B------:R-:W3:Y:S01]  /*f740*/  LDC R10, c[0x0][0x364] ;  /* 0x0000d900ff0a7b82 */ /* 0x000ee20000000800 */
[----:B-1----:R-:W-:-:S07]  /*f750*/  IMAD R34, R34, UR4, RZ ;  /* 0x0000000422227c24 */ /* 0x002fce000f8e02ff */
.L_x_361:
[----:B------:R-:W-:-:S04]  /*f760*/  IMAD.IADD R5, R34, 0x1, R11 ;  /* 0x0000000122057824 */ /* 0x000fc800078e020b */
[----:B--2---:R-:W-:-:S04]  /*f770*/  IMAD R5, R5, R0, R36 ;  /* 0x0000000005057224 */ /* 0x004fc800078e0224 */
[----:B0-----:R-:W-:-:S06]  /*f780*/  IMAD.WIDE.U32 R4, R5, 0x10, R8 ;  /* 0x0000001005047825 */ /* 0x001fcc00078e0008 */
[----:B------:R-:W2:Y:S01]  /*f790*/  LDG.E.128 R4, desc[UR36][R4.64] ;  /* 0x0000002404047981 */ /* 0x000ea2000c1e1d00 */
[----:B---3--:R-:W-:-:S04]  /*f7a0*/  IADD3 R11, PT, PT, R10, R11, RZ ;  /* 0x0000000b0a0b7210 */ /* 0x008fc80007ffe0ff */
[----:B------:R-:W-:Y:S01]  /*f7b0*/  ISETP.GE.U32.AND P1, PT, R11, UR5, PT ;  /* 0x000000050b007c0c */ /* 0x000fe2000bf26070 */
[----:B--2---:R1:W0:-:S15]  /*f7c0*/  DADD R16, R4, R16 ;  /* 0x0000000004107229 */ /* 0x00421e0000000010 */
[----:B------:R-:W-:-:S15]  /*f7d0*/  NOP ;  /* 0x0000000000007918 */ /* 0x000fde0000000000 */
[----:B------:R-:W-:-:S15]  /*f7e0*/  NOP ;  /* 0x0000000000007918 */ /* 0x000fde0000000000 */
[----:B------:R-:W-:-:S15]  /*f7f0*/  NOP ;  /* 0x0000000000007918 */ /* 0x000fde0000000000 */
[----:B------:R-:W-:-:S04]  /*f800*/  NOP ;  /* 0x0000000000007918 */ /* 0x000fc80000000000 */
[----:B------:R1:W2:Y:S02]  /*f810*/  DADD R18, R6, R18 ;  /* 0x0000000006127229 */ /* 0x0002a40000000012 */
[----:B012---:R-:W-:Y:S05]  /*f820*/  @!P1 BRA `(.L_x_361) ;  /* 0xfffffffc00cc9947 */ /* 0x007fea000383ffff */
.L_x_358:
[----:B------:R-:W-:Y:S05]  /*f830*/  BSYNC.RECONVERGENT B0 ;  /* 0x0000000000007941 */ /* 0x000fea0003800200 */
.L_x_356:
[----:B------:R-:W1:Y:S01]  /*f840*/  LDCU UR5, c[0x0][0x360] ;  /* 0x00006c00ff0577ac */ /* 0x000e620008000800 */
[----:B------:R-:W-:Y:S01]  /*f850*/  UIADD3 UR7, UPT, UPT, UR7, 0x10, URZ ;  /* 0x0000001007077890 */ /* 0x000fe2000fffe0ff */
[----:B------:R-:W2:Y:S03]  /*f860*/  LDCU UR6, c[0x0][0x364] ;  /* 0x00006c80ff0677ac */ /* 0x000ea60008000800 */
[----:B------:R-:W-:Y:S01]  /*f870*/  ULEA UR8, UR8, UR7, 0x18 ;  /* 0x0000000708087291 */ /* 0x000fe2000f8ec0ff */
[----:B------:R-:W3:Y:S01]  /*f880*/  LDCU UR4, c[0x0][0x3b8] ;  /* 0x00007700ff0477ac */ /* 0x000ee20008000800 */
[----:B-1----:R-:W-:-:S05]  /*f890*/  IMAD R0, R35, UR5, R36 ;  /* 0x0000000523007c24 */ /* 0x002fca000f8e0224 */
[----:B0-----:R-:W-:Y:S01]  /*f8a0*/  LEA R9, R0, UR8, 0x4 ;  /* 0x0000000800097c11 */ /* 0x001fe2000f8e20ff */
[----:B--2---:R-:W-:-:S04]  /*f8b0*/  UISETP.GE.U32.AND UP1, UPT, UR6, 0x2, UPT ;  /* 0x000000020600788c */ /* 0x004fc8000bf26070 */
[----:B------:R0:W-:Y:S01]  /*f8c0*/  STS.128 [R9], R16 ;  /* 0x0000001009007388 */ /* 0x0001e20000000c00 */
[----:B---3--:R-:W-:-:S04]  /*f8d0*/  UISETP.NE.AND UP0, UPT, UR4, URZ, UPT ;  /* 0x000000ff0400728c */ /* 0x008fc8000bf05270 */
[----:B------:R-:W-:Y:S07]  /*f8e0*/  BRA.U !UP1, `(.L_x_362) ;  /* 0x00000001094c7547 */ /* 0x000fee000b800000 */
[----:B------:R-:W-:-:S05]  /*f8f0*/  UMOV UR4, UR6 ;  /* 0x0000000600047c82 */ /* 0x000fca0008000000 */
.L_x_363:
        /* <DEDUP_REMOVED lines=9> */
[----:B------:R-:W0:Y:S02]  /*f990*/  @!P1 LDS.128 R4, [R0] ;  /* 0x0000000000049984 */ /* 0x000e240000000c00 */
[----:B01----:R-:W-:-:S15]  /*f9a0*/  @!P1 DADD R16, R16, R4 ;  /* 0x0000000010109229 */ /* 0x003fde0000000004 */
[----:B------:R-:W-:-:S15]  /*f9b0*/  NOP ;  /* 0x0000000000007918 */ /* 0x000fde0000000000 */
[----:B------:R-:W-:-:S15]  /*f9c0*/  NOP ;  /* 0x0000000000007918 */ /* 0x000fde0000000000 */
[----:B------:R-:W-:-:S15]  /*f9d0*/  NOP ;  /* 0x0000000000007918 */ /* 0x000fde0000000000 */
[----:B------:R-:W-:-:S04]  /*f9e0*/  NOP ;  /* 0x0000000000007918 */ /* 0x000fc80000000000 */
[----:B------:R-:W0:Y:S02]  /*f9f0*/  @!P1 DADD R18, R18, R6 ;  /* 0x0000000012129229 */ /* 0x000e240000000006 */
[----:B0-----:R1:W-:Y:S01]  /*fa00*/  @!P1 STS.128 [R9], R16 ;  /* 0x0000001009009388 */ /* 0x0013e20000000c00 */
[----:B------:R-:W-:Y:S05]  /*fa10*/  BRA.U UP1, `(.L_x_363) ;  /* 0xfffffffd01b87547 */ /* 0x000fea000b83ffff */
.L_x_362:
        /* <DEDUP_REMOVED lines=8> */
[----:B------:R-:W-:-:S07]  /*faa0*/  IMAD.U32 R0, RZ, RZ, UR5 ;  /* 0x00000005ff007e24 */ /* 0x000fce000f8e00ff */
.L_x_366:
[----:B----4-:R-:W-:Y:S01]  /*fab0*/  SHF.R.U32.HI R11, RZ, 0x1, R0 ;  /* 0x00000001ff0b7819 */ /* 0x010fe20000011600 */
[----:B------:R-:W-:Y:S03]  /*fac0*/  BAR.SYNC.DEFER_BLOCKING 0x0 ;  /* 0x0000000000007b1d */ /* 0x000fe60000010000 */
[----:B------:R-:W-:-:S04]  /*fad0*/  IADD3 R4, PT, PT, R11, R36, RZ ;  /* 0x000000240b047210 */ /* 0x000fc80007ffe0ff */
[----:B------:R-:W-:-:S04]  /*fae0*/  ISETP.GE.U32.AND P1, PT, R4, UR5, PT ;  /* 0x0000000504007c0c */ /* 0x000fc8000bf26070 */
[----:B------:R-:W-:-:S13]  /*faf0*/  ISETP.GE.U32.OR P1, PT, R36, R11, P1 ;  /* 0x0000000b2400720c */ /* 0x000fda0000f26470 */
[----:B------:R-:W-:-:S06]  /*fb00*/  @!P1 LEA R4, R11, R9, 0x4 ;  /* 0x000000090b049211 */ /* 0x000fcc00078e20ff */
[----:B------:R-:W0:Y:S02]  /*fb10*/  @!P1 LDS.128 R4, [R4] ;  /* 0x0000000004049984 */ /* 0x000e240000000c00 */
[----:B0123--:R-:W-:-:S15]  /*fb20*/  @!P1 DADD R16, R16, R4 ;  /* 0x0000000010109229 */ /* 0x00ffde0000000004 */
[----:B------:R-:W-:-:S15]  /*fb30*/  NOP ;  /* 0x0000000000007918 */ /* 0x000fde0000000000 */
[----:B------:R-:W-:-:S15]  /*fb40*/  NOP ;  /* 0x0000000000007918 */ /* 0x000fde0000000000 */
[----:B------:R-:W-:-:S15]  /*fb50*/  NOP ;  /* 0x0000000000007918 */ /* 0x000fde0000000000 */
[----:B------:R-:W-:-:S04]  /*fb60*/  NOP ;  /* 0x0000000000007918 */ /* 0x000fc80000000000 */
[----:B------:R-:W0:Y:S02]  /*fb70*/  @!P1 DADD R18, R18, R6 ;  /* 0x0000000012129229 */ /* 0x000e240000000006 */
[----:B0-----:R3:W-:Y:S01]  /*fb80*/  @!P1 STS.128 [R9], R16 ;  /* 0x0000001009009388 */ /* 0x0017e20000000c00 */
[----:B------:R-:W-:Y:S01]  /*fb90*/  ISETP.GT.U32.AND P1, PT, R0, 0x7f, PT ;  /* 0x0000007f0000780c */ /* 0x000fe20003f24070 */
[----:B------:R-:W-:-:S12]  /*fba0*/  IMAD.MOV.U32 R0, RZ, RZ, R11 ;  /* 0x000000ffff007224 */ /* 0x000fd800078e000b */
[----:B------:R-:W-:Y:S05]  /*fbb0*/  @P1 BRA `(.L_x_366) ;  /* 0xfffffffc00bc1947 */ /* 0x000fea000383ffff */
.L_x_365:
[----:B------:R-:W-:Y:S01]  /*fbc0*/  BAR.SYNC.DEFER_BLOCKING 0x0 ;  /* 0x0000000000007b1d */ /* 0x000fe20000010000 */
[----:B------:R-:W-:-:S09]  /*fbd0*/  UISETP.GE.U32.AND UP0, UPT, UR4, 0x2, UPT ;  /* 0x000000020400788c */ /* 0x000fd2000bf06070 */
[----:B------:R-:W-:Y:S05]  /*fbe0*/  BRA.U !UP0, `(.L_x_364) ;  /* 0x0000000108347547 */ /* 0x000fea000b800000 */
[----:B------:R-:W-:-:S07]  /*fbf0*/  MOV R7, 0x1 ;  /* 0x0000000100077802 */ /* 0x000fce0000000f00 */
.L_x_367:
[----:B------:R-:W-:Y:S04]  /*fc00*/  SHFL.DOWN PT, R5, R17, R7, 0x1f ;  /* 0x08001f0711057589 */ /* 0x000fe800000e0000 */
[----:B------:R-:W0:Y:S02]  /*fc10*/  SHFL.DOWN PT, R4, R16, R7, 0x1f ;  /* 0x08001f0710047589 */ /* 0x000e2400000e0000 */
[----:B0123--:R0:W1:Y:S02]  /*fc20*/  DADD R16, R4, R16 ;  /* 0x0000000004107229 */ /* 0x00f0640000000010 */
[----:B0-----:R-:W-:Y:S04]  /*fc30*/  SHFL.DOWN PT, R5, R19, R7, 0x1f ;  /* 0x08001f0713057589 */ /* 0x001fe800000e0000 */
[----:B------:R0:W2:Y:S02]  /*fc40*/  SHFL.DOWN PT, R4, R18, R7, 0x1f ;  /* 0x08001f0712047589 */ /* 0x0000a400000e0000 */
[----:B0-----:R-:W-:-:S04]  /*fc50*/  SHF.L.U32 R7, R7, 0x1, RZ ;  /* 0x0000000107077819 */ /* 0x001fc800000006ff */
[----:B------:R-:W-:-:S15]  /*fc60*/  ISETP.GE.AND P1, PT, R7, UR4, PT ;  /* 0x0000000407007c0c */ /* 0x000fde000bf26270 */
[----:B------:R-:W-:-:S15]  /*fc70*/  NOP ;  /* 0x0000000000007918 */ /* 0x000fde0000000000 */
[----:B------:R-:W-:-:S15]  /*fc80*/  NOP ;  /* 0x0000000000007918 */ /* 0x000fde0000000000 */
[----:B------:R-:W-:-:S07]  /*fc90*/  NOP ;  /* 0x0000000000007918 */ /* 0x000fce0000000000 */
[----:B--2---:R0:W2:Y:S02]  /*fca0*/  DADD R18, R4, R18 ;  /* 0x0000000004127229 */ /* 0x0040a40000000012 */
[----:B012---:R-:W-:Y:S05]  /*fcb0*/  @!P1 BRA `(.L_x_367) ;  /* 0xfffffffc00d09947 */ /* 0x007fea000383ffff */
.L_x_364:
[----:B------:R-:W-:Y:S05]  /*fcc0*/  @!P0 EXIT ;  /* 0x000000000000894d */ /* 0x000fea0003800000 */
[----:B------:R-:W5:Y:S02]  /*fcd0*/  LDCU.64 UR4, c[0x0][0x788] ;  /* 0x0000f100ff0477ac */ /* 0x000f640008000a00 */
[----:B-----5:R-:W-:-:S04]  /*fce0*/  UISETP.NE.U32.AND UP0, UPT, UR4, URZ, UPT ;  /* 0x000000ff0400728c */ /* 0x020fc8000bf05070 */
[----:B------:R-:W-:-:S09]  /*fcf0*/  UISETP.NE.AND.EX UP0, UPT, UR5, URZ, UPT, UP0 ;  /* 0x000000ff0500728c */ /* 0x000fd2000bf05300 */
[----:B------:R-:W-:Y:S05]  /*fd00*/  BRA.U UP0, `(.L_x_368) ;  /* 0x0000000100c47547 */ /* 0x000fea000b800000 */
[----:B------:R-:W5:Y:S01]  /*fd10*/  LDCU.U8 UR6, c[0x0][0x7a8] ;  /* 0x0000f500ff0677ac */ /* 0x000f620008000000 */
[----:B------:R-:W0:Y:S01]  /*fd20*/  LDCU.64 UR4, c[0x0][0x778] ;  /* 0x0000ef00ff0477ac */ /* 0x000e220008000a00 */
[----:B------:R-:W1:Y:S01]  /*fd30*/  LDCU.U8 UR7, c[0x0][0x7a9] ;  /* 0x0000f520ff0777ac */ /* 0x000e620008000000 */
[----:B-----5:R-:W-:Y:S01]  /*fd40*/  UISETP.NE.AND UP0, UPT, UR6, URZ, UPT ;  /* 0x000000ff0600728c */ /* 0x020fe2000bf05270 */
[----:B0-----:R-:W-:Y:S01]  /*fd50*/  IADD3 R2, P0, PT, R22, UR4, RZ ;  /* 0x0000000416027c10 */ /* 0x001fe2000ff1e0ff */
[----:B-1----:R-:W-:-:S04]  /*fd60*/  UISETP.NE.AND UP1, UPT, UR7, URZ, UPT ;  /* 0x000000ff0700728c */ /* 0x002fc8000bf25270 */
[----:B------:R-:W-:-:S03]  /*fd70*/  IMAD.X R3, RZ, RZ, UR5, P0 ;  /* 0x00000005ff037e24 */ /* 0x000fc600080e06ff */
[----:B------:R-:W-:Y:S05]  /*fd80*/  BRA.U !UP0, `(.L_x_369) ;  /* 0x00000001081c7547 */ /* 0x000fea000b800000 */
[----:B------:R-:W2:Y:S02]  /*fd90*/  LDG.E.128 R4, desc[UR36][R2.64] ;  /* 0x0000002402047981 */ /* 0x000ea4000c1e1d00 */
[----:B--23--:R0:W1:-:S15]  /*fda0*/  DADD R16, R16, R4 ;  /* 0x0000000010107229 */ /* 0x00c05e0000000004 */
[----:B------:R-:W-:-:S15]  /*fdb0*/  NOP ;  /* 0x0000000000007918 */ /* 0x000fde0000000000 */
[----:B------:R-:W-:-:S15]  /*fdc0*/  NOP ;  /* 0x0000000000007918 */ /* 0x000fde0000000000 */
[----:B------:R-:W-:-:S15]  /*fdd0*/  NOP ;  /* 0x0000000000007918 */ /* 0x000fde0000000000 */
[----:B------:R-:W-:-:S04]  /*fde0*/  NOP ;  /* 0x0000000000007918 */ /* 0x000fc80000000000 */
[----:B-1----:R0:W2:Y:S02]  /*fdf0*/  DADD R18, R18, R6 ;  /* 0x0000000012127229 */ /* 0x0020a40000000006 */
.L_x_369:
[----:B------:R-:W-:Y:S05]  /*fe00*/  BRA.U !UP1, `(.L_x_370) ;  /* 0x00000001097c7547 */ /* 0x000fea000b800000 */
[----:B------:R-:W1:Y:S01]  /*fe10*/  LDCU UR6, c[0x0][0x7ac] ;  /* 0x0000f580ff0677ac */ /* 0x000e620008000800 */
[----:B------:R-:W2:Y:S01]  /*fe20*/  LDCU.64 UR4, c[0x0][0x380] ;  /* 0x00007000ff0477ac */ /* 0x000ea20008000a00 */
[----:B-1----:R-:W-:Y:S01]  /*fe30*/  UISETP.NE.AND UP0, UPT, UR6, 0x1, UPT ;  /* 0x000000010600788c */ /* 0x002fe2000bf05270 */
[----:B--23--:R-:W1:-:S15]  /*fe40*/  DMUL R16, R16, UR4 ;  /* 0x0000000410107c28 */ /* 0x00ce5e0008000000 */
[----:B------:R-:W-:-:S15]  /*fe50*/  NOP ;  /* 0x0000000000007918 */ /* 0x000fde0000000000 */
[----:B------:R-:W-:-:S15]  /*fe60*/  NOP ;  /* 0x0000000000007918 */ /* 0x000fde0000000000 */
[----:B------:R-:W-:-:S15]  /*fe70*/  NOP ;  /* 0x0000000000007918 */ /* 0x000fde0000000000 */
[----:B------:R-:W-:-:S04]  /*fe80*/  NOP ;  /* 0x0000000000007918 */ /* 0x000fc80000000000 */
[----:B------:R-:W2:Y:S02]  /*fe90*/  DMUL R18, R18, UR4 ;  /* 0x0000000412127c28 */ /* 0x000ea40008000000 */
[----:B-12---:R-:W-:Y:S05]  /*fea0*/  BRA.U !UP0, `(.L_x_371) ;  /* 0x0000000108407547 */ /* 0x006fea000b800000 */
[----:B------:R-:W-:Y:S01]  /*feb0*/  MOV R0, 0x0 ;  /* 0x0000000000007802 */ /* 0x000fe20000000f00 */
[----:B------:R-:W0:Y:S01]  /*fec0*/  LDCU.64 UR4, c[0x4][0x590] ;  /* 0x0100b200ff0477ac */ /* 0x000e220008000a00 */
[----:B------:R-:W-:Y:S01]  /*fed0*/  MOV R8, 0x2ef ;  /* 0x000002ef00087802 */ /* 0x000fe20000000f00 */
[----:B------:R-:W-:Y:S01]  /*fee0*/  IMAD.MOV.U32 R13, RZ, RZ, RZ ;  /* 0x000000ffff0d7224 */ /* 0x000fe200078e00ff */
[----:B------:R1:W2:Y:S01]  /*fef0*/  LDC.64 R2, c[0x4][R0] ;  /* 0x0100000000027b82 */ /* 0x0002a20000000a00 */
[----:B------:R-:W3:Y:S01]  /*ff00*/  LDCU.64 UR6, c[0x4][0x578] ;  /* 0x0100af00ff0677ac */ /* 0x000ee20008000a00 */
[----:B------:R-:W-:Y:S01]  /*ff10*/  MOV R12, 0x1 ;  /* 0x00000001000c7802 */ /* 0x000fe20000000f00 */
[----:B------:R-:W4:Y:S01]  /*ff20*/  LDCU.64 UR8, c[0x4][0x430] ;  /* 0x01008600ff0877ac */ /* 0x000f220008000a00 */
[----:B0-----:R-:W-:Y:S02]  /*ff30*/  MOV R4, UR4 ;  /* 0x0000000400047c02 */ /* 0x001fe40008000f00 */
[----:B------:R-:W-:Y:S01]  /*ff40*/  MOV R5, UR5 ;  /* 0x0000000500057c02 */ /* 0x000fe20008000f00 */
[----:B---3--:R-:W-:Y:S01]  /*ff50*/  IMAD.U32 R6, RZ, RZ, UR6 ;  /* 0x00000006ff067e24 */ /* 0x008fe2000f8e00ff */
[----:B------:R-:W-:-:S02]  /*ff60*/  MOV R7, UR7 ;  /* 0x0000000700077c02 */ /* 0x000fc40008000f00 */
[----:B----4-:R-:W-:Y:S01]  /*ff70*/  MOV R10, UR8 ;  /* 0x00000008000a7c02 */ /* 0x010fe20008000f00 */
[----:B-1----:R-:W-:-:S07]  /*ff80*/  IMAD.U32 R11, RZ, RZ, UR9 ;  /* 0x00000009ff0b7e24 */ /* 0x002fce000f8e00ff */
[----:B------:R-:W-:-:S07]  /*ff90*/  LEPC R20, `(.L_x_371) ;  /* 0x000000001014794e */ /* 0x000fce0000000000 */
[----:B--2---:R-:W-:Y:S05]  /*ffa0*/  CALL.ABS.NOINC R2 ;  /* 0x0000000002007343 */ /* 0x004fea0003c00000 */
.L_x_371:
[----:B------:R-:W1:Y:S02]  /*ffb0*/  LDCU.64 UR4, c[0x0][0x778] ;  /* 0x0000ef00ff0477ac */ /* 0x000e640008000a00 */
[----:B-1----:R-:W-:-:S04]  /*ffc0*/  IADD3 R22, P0, PT, R22, UR4, RZ ;  /* 0x0000000416167c10 */ /* 0x002fc8000ff1e0ff */
[----:B------:R-:W-:-:S05]  /*ffd0*/  IADD3.X R23, PT, PT, RZ, UR5, RZ, P0, !PT ;  /* 0x00000005ff177c10 */ /* 0x000fca00087fe4ff */
[----:B------:R-:W-:Y:S01]  /*ffe0*/  STG.E.128 desc[UR36][R22.64], R16 ;  /* 0x0000001016007986 */ /* 0x000fe2000c101d24 */
[----:B------:R-:W-:Y:S05]  /*fff0*/  EXIT ;  /* 0x000000000000794d */ /* 0x000fea0003800000 */
.L_x_370:
[----:B--2---:R-:W-:Y:S01]  /*10000*/  STG.E.128 desc[UR36][R2.64], R16 ;  /* 0x0000001002007986 */ /* 0x004fe2000c101d24 */
[----:B------:R-:W-:Y:S05]  /*10010*/  EXIT ;  /* 0x000000000000794d */ /* 0x000fea0003800000 */
.L_x_368:
[----:B------:R-:W5:Y:S01]  /*10020*/  LDCU.U8 UR4, c[0x0][0x7a8] ;  /* 0x0000f500ff0477ac */ /* 0x000f620008000000 */
[----:B------:R-:W0:Y:S01]  /*10030*/  LDCU.U8 UR5, c[0x0][0x7a9] ;  /* 0x0000f520ff0577ac */ /* 0x000e220008000000 */
[----:B-----5:R-:W-:Y:S02]  /*10040*/  UISETP.NE.AND UP0, UPT, UR4, URZ, UPT ;  /* 0x000000ff0400728c */ /* 0x020fe4000bf05270 */
[----:B0-----:R-:W-:-:S07]  /*10050*/  UISETP.NE.AND UP1, UPT, UR5, URZ, UPT ;  /* 0x000000ff0500728c */ /* 0x001fce000bf25270 */
[----:B------:R-:W-:Y:S05]  /*10060*/  BRA.U !UP0, `(.L_x_372) ;  /* 0x00000001081c7547 */ /* 0x000fea000b800000 */
[----:B------:R-:W1:Y:S02]  /*10070*/  LDG.E.128 R4, desc[UR36][R2.64] ;  /* 0x0000002402047981 */ /* 0x000e64000c1e1d00 */
[----:B-123--:R0:W1:-:S15]  /*10080*/  DADD R16, R16, R4 ;  /* 0x0000000010107229 */ /* 0x00e05e0000000004 */
[----:B------:R-:W-:-:S15]  /*10090*/  NOP ;  /* 0x0000000000007918 */ /* 0x000fde0000000000 */
[----:B------:R-:W-:-:S15]  /*100a0*/  NOP ;  /* 0x0000000000007918 */ /* 0x000fde0000000000 */
[----:B------:R-:W-:-:S15]  /*100b0*/  NOP ;  /* 0x0000000000007918 */ /* 0x000fde0000000000 */
[----:B------:R-:W-:-:S04]  /*100c0*/  NOP ;  /* 0x0000000000007918 */ /* 0x000fc80000000000 */
[----:B-1----:R0:W2:Y:S02]  /*100d0*/  DADD R18, R18, R6 ;  /* 0x0000000012127229 */ /* 0x0020a40000000006 */
.L_x_372:
[----:B------:R-:W-:Y:S05]  /*100e0*/  BRA.U !UP1, `(.L_x_373) ;  /* 0x00000001097c7547 */ /* 0x000fea000b800000 */
[----:B------:R-:W5:Y:S01]  /*100f0*/  LDCU UR6, c[0x0][0x7ac] ;  /* 0x0000f580ff0677ac */ /* 0x000f620008000800 */
[----:B------:R-:W1:Y:S01]  /*10100*/  LDCU.64 UR4, c[0x0][0x380] ;  /* 0x00007000ff0477ac */ /* 0x000e620008000a00 */
[----:B-----5:R-:W-:Y:S01]  /*10110*/  UISETP.NE.AND UP0, UPT, UR6, 0x1, UPT ;  /* 0x000000010600788c */ /* 0x020fe2000bf05270 */
[----:B-123--:R-:W1:-:S15]  /*10120*/  DMUL R16, R16, UR4 ;  /* 0x0000000410107c28 */ /* 0x00ee5e0008000000 */
        /* <DEDUP_REMOVED lines=9> */
[----:B------:R-:W-:Y:S01]  /*101c0*/  IMAD.MOV.U32 R12, RZ, RZ, 0x1 ;  /* 0x00000001ff0c7424 */ /* 0x000fe200078e00ff */
[----:B------:R1:W2:Y:S01]  /*101d0*/  LDC.64 R2, c[0x4][R0] ;  /* 0x0100000000027b82 */ /* 0x0002a20000000a00 */
[----:B------:R-:W3:Y:S01]  /*101e0*/  LDCU.64 UR6, c[0x4][0x578] ;  /* 0x0100af00ff0677ac */ /* 0x000ee20008000a00 */
[----:B------:R-:W-:Y:S01]  /*101f0*/  MOV R13, RZ ;  /* 0x000000ff000d7202 */ /* 0x000fe20000000f00 */
[----:B------:R-:W4:Y:S01]  /*10200*/  LDCU.64 UR8, c[0x4][0x430] ;  /* 0x01008600ff0877ac */ /* 0x000f220008000a00 */
[----:B0-----:R-:W-:Y:S01]  /*10210*/  MOV R4, UR4 ;  /* 0x0000000400047c02 */ /* 0x001fe20008000f00 */
[----:B------:R-:W-:Y:S01]  /*10220*/  IMAD.U32 R5, RZ, RZ, UR5 ;  /* 0x00000005ff057e24 */ /* 0x000fe2000f8e00ff */
[----:B---3--:R-:W-:-:S02]  /*10230*/  MOV R6, UR6 ;  /* 0x0000000600067c02 */ /* 0x008fc40008000f00 */
[----:B------:R-:W-:Y:S01]  /*10240*/  MOV R7, UR7 ;  /* 0x0000000700077c02 */ /* 0x000fe20008000f00 */
[----:B----4-:R-:W-:Y:S01]  /*10250*/  IMAD.U32 R10, RZ, RZ, UR8 ;  /* 0x00000008ff0a7e24 */ /* 0x010fe2000f8e00ff */
[----:B-1----:R-:W-:-:S07]  /*10260*/  MOV R11, UR9 ;  /* 0x00000009000b7c02 */ /* 0x002fce0008000f00 */
[----:B------:R-:W-:-:S07]  /*10270*/  LEPC R20, `(.L_x_374) ;  /* 0x000000001014794e */ /* 0x000fce0000000000 */
[----:B--2---:R-:W-:Y:S05]  /*10280*/  CALL.ABS.NOINC R2 ;  /* 0x0000000002007343 */ /* 0x004fea0003c00000 */
.L_x_374:
[----:B------:R-:W1:Y:S02]  /*10290*/  LDCU.64 UR4, c[0x0][0x778] ;  /* 0x0000ef00ff0477ac */ /* 0x000e640008000a00 */
[----:B-1----:R-:W-:-:S04]  /*102a0*/  IADD3 R22, P0, PT, R22, UR4, RZ ;  /* 0x0000000416167c10 */ /* 0x002fc8000ff1e0ff */
[----:B------:R-:W-:-:S05]  /*102b0*/  IADD3.X R23, PT, PT, RZ, UR5, RZ, P0, !PT ;  /* 0x00000005ff177c10 */ /* 0x000fca00087fe4ff */
[----:B------:R-:W-:Y:S01]  /*102c0*/  STG.E.128 desc[UR36][R22.64], R16 ;  /* 0x0000001016007986 */ /* 0x000fe2000c101d24 */
[----:B------:R-:W-:Y:S05]  /*102d0*/  EXIT ;  /* 0x000000000000794d */ /* 0x000fea0003800000 */
.L_x_373:
[----:B--2---:R-:W-:Y:S01]  /*102e0*/  STG.E.128 desc[UR36][R2.64], R16 ;  /* 0x0000001002007986 */ /* 0x004fe2000c101d24 */
[----:B------:R-:W-:Y:S05]  /*102f0*/  EXIT ;  /* 0x000000000000794d */ /* 0x000fea0003800000 */
.L_x_350:
[----:B------:R-:W0:Y:S02]  /*10300*/  LDCU UR4, c[0x0][0x3a8] ;  /* 0x00007500ff0477ac */ /* 0x000e240008000800 */
[----:B0-----:R-:W-:-:S13]  /*10310*/  ISETP.GE.AND P0, PT, R7, UR4, PT ;  /* 0x0000000407007c0c */ /* 0x001fda000bf06270 */
[----:B------:R-:W-:Y:S05]  /*10320*/  @P0 EXIT ;  /* 0x000000000000094d */ /* 0x000fea0003800000 */
[----:B------:R-:W0:Y:S01]  /*10330*/  LDCU UR4, c[0x0][0x3b8] ;  /* 0x00007700ff0477ac */ /* 0x000e220008000800 */
[----:B------:R-:W-:Y:S02]  /*10340*/  ISETP.NE.AND P1, PT, R36, RZ, PT ;  /* 0x000000ff2400720c */ /* 0x000fe40003f25270 */
[----:B0-----:R-:W-:-:S13]  /*10350*/  ISETP.NE.AND P0, PT, RZ, UR4, PT ;  /* 0x00000004ff007c0c */ /* 0x001fda000bf05270 */
[----:B------:R-:W-:Y:S05]  /*10360*/  @P0 EXIT P1 ;  /* 0x000000000000094d */ /* 0x000fea0000800000 */
[----:B------:R-:W0:Y:S01]  /*10370*/  LDCU UR4, c[0x0][0x3bc] ;  /* 0x00007780ff0477ac */ /* 0x000e220008000800 */
[----:B------:R-:W-:Y:S02]  /*10380*/  ISETP.NE.AND P1, PT, R35, RZ, PT ;  /* 0x000000ff2300720c */ /* 0x000fe40003f25270 */
        /* <DEDUP_REMOVED lines=9> */
[----:B-1----:R-:W-:Y:S01]  /*10420*/  IADD3 R2, P0, PT, R22, UR4, RZ ;  /* 0x0000000416027c10 */ /* 0x002fe2000ff1e0ff */
[----:B--2---:R-:W-:-:S04]  /*10430*/  UISETP.NE.AND UP1, UPT, UR7, URZ, UPT ;  /* 0x000000ff0700728c */ /* 0x004fc8000bf25270 */
[----:B------:R-:W-:-:S03]  /*10440*/  IMAD.X R3, RZ, RZ, UR5, P0 ;  /* 0x00000005ff037e24 */ /* 0x000fc600080e06ff */
[----:B------:R-:W-:Y:S05]  /*10450*/  BRA.U !UP0, `(.L_x_376) ;  /* 0x00000001081c7547 */ /* 0x000fea000b800000 */
[----:B------:R-:W2:Y:S02]  /*10460*/  LDG.E.128 R4, desc[UR36][R2.64] ;  /* 0x0000002402047981 */ /* 0x000ea4000c1e1d00 */
[----:B--2---:R0:W1:-:S15]  /*10470*/  DADD R8, R8, R4 ;  /* 0x0000000008087229 */ /* 0x00405e0000000004 */
[----:B------:R-:W-:-:S15]  /*10480*/  NOP ;  /* 0x0000000000007918 */ /* 0x000fde0000000000 */
[----:B------:R-:W-:-:S15]  /*10490*/  NOP ;  /* 0x0000000000007918 */ /* 0x000fde0000000000 */
[----:B------:R-:W-:-:S15]  /*104a0*/  NOP ;  /* 0x0000000000007918 */ /* 0x000fde0000000000 */
[----:B------:R-:W-:-:S04]  /*104b0*/  NOP ;  /* 0x0000000000007918 */ /* 0x000fc80000000000 */
[----:B-1--4-:R0:W2:Y:S02]  /*104c0*/  DADD R10, R10, R6 ;  /* 0x000000000a0a7229 */ /* 0x0120a40000000006 */
.L_x_376:
[----:B------:R-:W-:Y:S05]  /*104d0*/  BRA.U !UP1, `(.L_x_377) ;  /* 0x00000001097c7547 */ /* 0x000fea000b800000 */
[----:B------:R-:W1:Y:S01]  /*104e0*/  LDCU UR6, c[0x0][0x7ac] ;  /* 0x0000f580ff0677ac */ /* 0x000e620008000800 */
[----:B------:R-:W3:Y:S01]  /*104f0*/  LDCU.64 UR4, c[0x0][0x380] ;  /* 0x00007000ff0477ac */ /* 0x000ee20008000a00 */
[----:B-1----:R-:W-:Y:S01]  /*10500*/  UISETP.NE.AND UP0, UPT, UR6, 0x1, UPT ;  /* 0x000000010600788c */ /* 0x002fe2000bf05270 */
[----:B---3--:R1:W3:-:S15]  /*10510*/  DMUL R16, R8, UR4 ;  /* 0x0000000408107c28 */ /* 0x0082de0008000000 */
[----:B------:R-:W-:-:S15]  /*10520*/  NOP ;  /* 0x0000000000007918 */ /* 0x000fde0000000000 */
[----:B------:R-:W-:-:S15]  /*10530*/  NOP ;  /* 0x0000000000007918 */ /* 0x000fde0000000000 */
[----:B------:R-:W-:-:S15]  /*10540*/  NOP ;  /* 0x0000000000007918 */ /* 0x000fde0000000000 */
[----:B------:R-:W-:-:S04]  /*10550*/  NOP ;  /* 0x0000000000007918 */ /* 0x000fc80000000000 */
[----:B--2-4-:R1:W2:Y:S02]  /*10560*/  DMUL R18, R10, UR4 ;  /* 0x000000040a127c28 */ /* 0x0142a40008000000 */
[----:B-123--:R-:W-:Y:S05]  /*10570*/  BRA.U !UP0, `(.L_x_378) ;  /* 0x0000000108407547 */ /* 0x00efea000b800000 */
        /* <DEDUP_REMOVED lines=16> */
.L_x_378:
[----:B------:R-:W1:Y:S02]  /*10680*/  LDCU.64 UR4, c[0x0][0x778] ;  /* 0x0000ef00ff0477ac */ /* 0x000e640008000a00 */
[----:B-1----:R-:W-:-:S04]  /*10690*/  IADD3 R22, P0, PT, R22, UR4, RZ ;  /* 0x0000000416167c10 */ /* 0x002fc8000ff1e0ff */
[----:B------:R-:W-:-:S05]  /*106a0*/  IADD3.X R23, PT, PT, RZ, UR5, RZ, P0, !PT ;  /* 0x00000005ff177c10 */ /* 0x000fca00087fe4ff */
[----:B------:R-:W-:Y:S01]  /*106b0*/  STG.E.128 desc[UR36][R22.64], R16 ;  /* 0x0000001016007986 */ /* 0x000fe2000c101d24 */
[----:B------:R-:W-:Y:S05]  /*106c0*/  EXIT ;  /* 0x000000000000794d */ /* 0x000fea0003800000 */
.L_x_377:
[----:B--2-4-:R-:W-:Y:S01]  /*106d0*/  STG.E.128 desc[UR36][R2.64], R8 ;  /* 0x0000000802007986 */ /* 0x014fe2000c101d24 */
[----:B------:R-:W-:Y:S05]  /*106e0*/  EXIT ;  /* 0x000000000000794d */ /* 0x000fea0003800000 */
.L_x_375:
[----:B------:R-:W0:Y:S01]  /*106f0*/  LDCU.U8 UR4, c[0x0][0x7a8] ;  /* 0x0000f500ff0477ac */ /* 0x000e220008000000 */
[----:B------:R-:W1:Y:S01]  /*10700*/  LDCU.U8 UR5, c[0x0][0x7a9] ;  /* 0x0000f520ff0577ac */ /* 0x000e620008000000 */
[----:B0-----:R-:W-:Y:S02]  /*10710*/  UISETP.NE.AND UP0, UPT, UR4, URZ, UPT ;  /* 0x000000ff0400728c */ /* 0x001fe4000bf05270 */
[----:B-1----:R-:W-:-:S07]  /*10720*/  UISETP.NE.AND UP1, UPT, UR5, URZ, UPT ;  /* 0x000000ff0500728c */ /* 0x002fce000bf25270 */
        /* <DEDUP_REMOVED lines=8> */
.L_x_379:
        /* <DEDUP_REMOVED lines=27> */
.L_x_381:
[----:B------:R-:W1:Y:S02]  /*10960*/  LDCU.64 UR4, c[0x0][0x778] ;  /* 0x0000ef00ff0477ac */ /* 0x000e640008000a00 */
[----:B-1----:R-:W-:-:S04]  /*10970*/  IADD3 R22, P0, PT, R22, UR4, RZ ;  /* 0x0000000416167c10 */ /* 0x002fc8000ff1e0ff */
[----:B------:R-:W-:-:S05]  /*10980*/  IADD3.X R23, PT, PT, RZ, UR5, RZ, P0, !PT ;  /* 0x00000005ff177c10 */ /* 0x000fca00087fe4ff */
[----:B------:R-:W-:Y:S01]  /*10990*/  STG.E.128 desc[UR36][R22.64], R16 ;  /* 0x0000001016007986 */ /* 0x000fe2000c101d24 */
[----:B------:R-:W-:Y:S05]  /*109a0*/  EXIT ;  /* 0x000000000000794d */ /* 0x000fea0003800000 */
.L_x_380:
[----:B--2-4-:R-:W-:Y:S01]  /*109b0*/  STG.E.128 desc[UR36][R2.64], R8 ;  /* 0x0000000802007986 */ /* 0x014fe2000c101d24 */
[----:B------:R-:W-:Y:S05]  /*109c0*/  EXIT ;  /* 0x000000000000794d */ /* 0x000fea0003800000 */
.L_x_382:
        /* <DEDUP_REMOVED lines=11> */
.L_x_7265:


//--------------------- .text._ZN2at6native13reduce_kernelILi128ELi2ENS0_8ReduceOpIN3c107complexIdEENS0_7MeanOpsIS5_S5_dS5_EEjS5_Li4ELi4EEEEEvT1_ --------------------------
	.section	.text._ZN2at6native13reduce_kernelILi128ELi2ENS0_8ReduceOpIN3c107complexIdEENS0_7MeanOpsIS5_S5_dS5_EEjS5_Li4ELi4EEEEEvT1_,"ax",@progbits
	.align	128
        .global         _ZN2at6native13reduce_kernelILi128ELi2ENS0_8ReduceOpIN3c107complexIdEENS0_7MeanOpsIS5_S5_dS5_EEjS5_Li4ELi4EEEEEvT1_
        .type           _ZN2at6native13reduce_kernelILi128ELi2ENS0_8ReduceOpIN3c107complexIdEENS0_7MeanOpsIS5_S5_dS5_EEjS5_Li4ELi4EEEEEvT1_,@function
        .size           _ZN2at6native13reduce_kernelILi128ELi2ENS0_8ReduceOpIN3c107complexIdEENS0_7MeanOpsIS5_S5_dS5_EEjS5_Li4ELi4EEEEEvT1_,(.L_x_7266 - _ZN2at6native13reduce_kernelILi128ELi2ENS0_8ReduceOpIN3c107complexIdEENS0_7MeanOpsIS5_S5_dS5_EEjS5_Li4ELi4EEEEEvT1_)
        .other          _ZN2at6native13reduce_kernelILi128ELi2ENS0_8ReduceOpIN3c107complexIdEENS0_7MeanOpsIS5_S5_dS5_EEjS5_Li4ELi4EEEEEvT1_,@"STO_CUDA_ENTRY STV_DEFAULT"
_ZN2at6native13reduce_kernelILi128ELi2ENS0_8ReduceOpIN3c107complexIdEENS0_7MeanOpsIS5_S5_dS5_EEjS5_Li4ELi4EEEEEvT1_:
.text._ZN2at6native13reduce_kernelILi128ELi2ENS0_8ReduceOpIN3c107complexIdEENS0_7MeanOpsIS5_S5_dS5_EEjS5_Li4ELi4EEEEEvT1_:
[----:B------:R-:W0:Y:S01]  /*0000*/  LDC R1, c[0x0][0x37c] ;  /* 0x0000df00ff017b82 */ /* 0x000e220000000800 */
[----:B------:R-:W1:Y:S01]  /*0010*/  S2R R17, SR_TID.X ;  /* 0x0000000000117919 */ /* 0x000e620000002100 */
[----:B------:R-:W1:Y:S06]  /*0020*/  LDCU.64 UR10, c[0x0][0x3c0] ;  /* 0x00007800ff0a77ac */ /* 0x000e6c0008000a00 */
[----:B------:R-:W2:Y:S01]  /*0030*/  S2UR UR5, SR_CTAID.X ;  /* 0x00000000000579c3 */ /* 0x000ea20000002500 */
[----:B------:R-:W3:Y:S01]  /*0040*/  S2R R2, SR_TID.Y ;  /* 0x0000000000027919 */ /* 0x000ee20000002200 */
[----:B------:R-:W4:Y:S01]  /*0050*/  LDCU.64 UR8, c[0x0][0x3b8] ;  /* 0x00007700ff0877ac */ /* 0x000f220008000a00 */
[----:B------:R-:W5:Y:S01]  /*0060*/  S2R R16, SR_CTAID.Y ;  /* 0x0000000000107919 */ /* 0x000f620000002600 */
[----:B------:R-:W4:Y:S04]  /*0070*/  LDCU UR4, c[0x0][0x574] ;  /* 0x0000ae80ff0477ac */ /* 0x000f280008000800 */
[----:B------:R-:W2:Y:S01]  /*0080*/  LDC R6, c[0x0][0x3b0] ;  /* 0x0000ec00ff067b82 */ /* 0x000ea20000000800 */
[----:B------:R-:W3:Y:S01]  /*0090*/  LDCU UR6, c[0x0][0x3c8] ;  /* 0x00007900ff0677ac */ /* 0x000ee20008000800 */
[----:B----4-:R-:W-:Y:S01]  /*00a0*/  UISETP.NE.AND UP0, UPT, UR4, URZ, UPT ;  /* 0x000000ff0400728c */ /* 0x010fe2000bf05270 */
[----:B-1----:R-:W-:-:S02]  /*00b0*/  IMAD R3, R17, UR11, RZ ;  /* 0x0000000b11037c24 */ /* 0x002fc4000f8e02ff */
[----:B------:R-:W-:Y:S02]  /*00c0*/  IMAD R5, R17, UR8, RZ ;  /* 0x0000000811057c24 */ /* 0x000fe4000f8e02ff */
[C---:B---3--:R-:W-:Y:S02]  /*00d0*/  IMAD R3, R2.reuse, UR6, R3 ;  /* 0x0000000602037c24 */ /* 0x048fe4000f8e0203 */
[----:B------:R-:W-:Y:S02]  /*00e0*/  IMAD R5, R2, UR9, R5 ;  /* 0x0000000902057c24 */ /* 0x000fe4000f8e0205 */
[----:B--2---:R-:W-:Y:S02]  /*00f0*/  IMAD R6, R6, UR5, R3 ;  /* 0x0000000506067c24 */ /* 0x004fe4000f8e0203 */
[----:B-----5:R-:W-:Y:S02]  /*0100*/  IMAD R3, R16, UR10, R5 ;  /* 0x0000000a10037c24 */ /* 0x020fe4000f8e0205 */
[----:B------:R-:W-:-:S02]  /*0110*/  HFMA2 R5, -RZ, RZ, 0, 0 ;  /* 0x00000000ff057431 */ /* 0x000fc400000001ff */
[----:B------:R-:W-:Y:S01]  /*0120*/  IMAD.SHL.U32 R7, R6, 0x2, RZ ;  /* 0x0000000206077824 */ /* 0x000fe200078e00ff */
        /* <DEDUP_REMOVED lines=278> */
.L_x_383:
        /* <DEDUP_REMOVED lines=15> */
[----:B-1----:R-:W-:-:S05]  /*1380*/  IADD3 R18, P0, PT, R5, UR4, RZ ;  /* 0x0000000405127c10 */ /* 0x002fca000ff1e0ff */
[----:B------:R-:W-:-:S03]  /*1390*/  IMAD.X R19, RZ, RZ, UR5, P0 ;  /* 0x00000005ff137e24 */ /* 0x000fc600080e06ff */
[----:B------:R-:W-:Y:S05]  /*13a0*/  BRA.U !UP0, `(.L_x_386) ;  /* 0x0000000908e07547 */ /* 0x000fea000b800000 */
        /* <DEDUP_REMOVED lines=9> */
[----:B0-----:R-:W-:Y:S01]  /*1440*/  MOV R4, UR6 ;  /* 0x0000000600047c02 */ /* 0x001fe20008000f00 */
[----:B------:R-:W-:Y:S01]  /*1450*/  IMAD.U32 R5, RZ, RZ, UR7 ;  /* 0x00000007ff057e24 */ /* 0x000fe2000f8e00ff */
[----:B---3--:R-:W-:Y:S01]  /*1460*/  MOV R6, UR8 ;  /* 0x0000000800067c02 */ /* 0x008fe20008000f00 */
[----:B------:R-:W-:Y:S01]  /*1470*/  IMAD.U32 R7, RZ, RZ, UR9 ;  /* 0x00000009ff077e24 */ /* 0x000fe2000f8e00ff */
[----:B----4-:R-:W-:Y:S01]  /*1480*/  MOV R10, UR10 ;  /* 0x0000000a000a7c02 */ /* 0x010fe20008000f00 */
[----:B------:R-:W-:-:S02]  /*1490*/  IMAD.U32 R11, RZ, RZ, UR11 ;  /* 0x0000000bff0b7e24 */ /* 0x000fc4000f8e00ff */
[----:B-1---5:R-:W-:-:S07]  /*14a0*/  IMAD.U32 R22, RZ, RZ, UR4 ;  /* 0x00000004ff167e24 */ /* 0x022fce000f8e00ff */
[----:B------:R-:W-:-:S07]  /*14b0*/  LEPC R20, `(.L_x_387) ;  /* 0x000000001014794e */ /* 0x000fce0000000000 */
[----:B--2---:R-:W-:Y:S05]  /*14c0*/  CALL.ABS.NOINC R14 ;  /* 0x000000000e007343 */ /* 0x004fea0003c00000 */
.L_x_387:
[----:B------:R-:W0:Y:S01]  /*14d0*/  LDC.64 R10, c[0x0][0x390] ;  /* 0x0000e400ff0a7b82 */ /* 0x000e220000000a00 */
[----:B------:R-:W-:Y:S01]  /*14e0*/  SHF.R.U32.HI R0, RZ, 0x4, R18 ;  /* 0x00000004ff007819 */ /* 0x000fe20000011612 */
[----:B------:R-:W-:Y:S03]  /*14f0*/  BSSY.RECONVERGENT B0, `(.L_x_388) ;  /* 0x0000034000007945 */ /* 0x000fe60003800200 */
[----:B------:R-:W-:-:S03]  /*1500*/  LOP3.LUT P0, R0, R0, 0x3, RZ, 0xc0, !PT ;  /* 0x0000000300007812 */ /* 0x000fc6000780c0ff */
[----:B------:R-:W1:Y:S01]  /*1510*/  LDC.64 R12, c[0x0][0x398] ;  /* 0x0000e600ff0c7b82 */ /* 0x000e620000000a00 */
[-C--:B0-----:R-:W-:Y:S01]  /*1520*/  MOV R24, R10.reuse ;  /* 0x0000000a00187202 */ /* 0x081fe20000000f00 */
[--C-:B------:R-:W-:Y:S01]  /*1530*/  IMAD.MOV.U32 R25, RZ, RZ, R11.reuse ;  /* 0x000000ffff197224 */ /* 0x100fe200078e000b */
[----:B------:R-:W-:Y:S01]  /*1540*/  MOV R4, R10 ;  /* 0x0000000a00047202 */ /* 0x000fe20000000f00 */
[----:B------:R-:W-:Y:S01]  /*1550*/  IMAD.MOV.U32 R5, RZ, RZ, R11 ;  /* 0x000000ffff057224 */ /* 0x000fe200078e000b */
[-C--:B-1----:R-:W-:Y:S01]  /*1560*/  MOV R26, R12.reuse ;  /* 0x0000000c001a7202 */ /* 0x082fe20000000f00 */
[--C-:B------:R-:W-:Y:S01]  /*1570*/  IMAD.MOV.U32 R27, RZ, RZ, R13.reuse ;  /* 0x000000ffff1b7224 */ /* 0x100fe200078e000d */
[----:B------:R-:W-:Y:S01]  /*1580*/  MOV R6, R12 ;  /* 0x0000000c00067202 */ /* 0x000fe20000000f00 */
[----:B------:R-:W-:Y:S02]  /*1590*/  IMAD.MOV.U32 R7, RZ, RZ, R13 ;  /* 0x000000ffff077224 */ /* 0x000fe400078e000d */
        /* <DEDUP_REMOVED lines=11> */
[----:B------:R-:W0:Y:S01]  /*1650*/  LDCU UR4, c[0x0][0x3bc] ;  /* 0x00007780ff0477ac */ /* 0x000e220008000800 */
[----:B------:R-:W-:Y:S01]  /*1660*/  ISETP.NE.AND P1, PT, R2, RZ, PT ;  /* 0x000000ff0200720c */ /* 0x000fe20003f25270 */
[----:B------:R-:W-:Y:S01]  /*1670*/  IMAD.MOV.U32 R4, RZ, RZ, R10 ;  /* 0x000000ffff047224 */ /* 0x000fe200078e000a */
[----:B------:R-:W-:Y:S01]  /*1680*/  MOV R5, R11 ;  /* 0x0000000b00057202 */ /* 0x000fe20000000f00 */
[----:B------:R-:W-:Y:S01]  /*1690*/  IMAD.MOV.U32 R6, RZ, RZ, R12 ;  /* 0x000000ffff067224 */ /* 0x000fe200078e000c */
[----:B------:R-:W-:Y:S02]  /*16a0*/  MOV R7, R13 ;  /* 0x0000000d00077202 */ /* 0x000fe40000000f00 */
[----:B0-----:R-:W-:-:S13]  /*16b0*/  ISETP.NE.AND P0, PT, RZ, UR4, PT ;  /* 0x00000004ff007c0c */ /* 0x001fda000bf05270 */
[----:B------:R-:W-:Y:S05]  /*16c0*/  @P0 BRA P1, `(.L_x_391) ;  /* 0x0000000000440947 */ /* 0x000fea0000800000 */
        /* <DEDUP_REMOVED lines=8> */
[----:B------:R-:W-:Y:S01]  /*1750*/  IMAD.WIDE.U32 R8, R17, 0x10, R18 ;  /* 0x0000001011087825 */ /* 0x000fe200078e0012 */
[----:B------:R-:W0:Y:S04]  /*1760*/  LDCU.128 UR4, c[0x0][0x390] ;  /* 0x00007200ff0477ac */ /* 0x000e280008000c00 */
[----:B------:R-:W0:Y:S02]  /*1770*/  LDG.E.128 R4, desc[UR36][R8.64] ;  /* 0x0000002408047981 */ /* 0x000e24000c1e1d00 */
[----:B0-----:R-:W0:-:S15]  /*1780*/  DADD R4, R4, UR4 ;  /* 0x0000000404047e29 */ /* 0x001e1e0008000000 */
[----:B------:R-:W-:-:S15]  /*1790*/  NOP ;  /* 0x0000000000007918 */ /* 0x000fde0000000000 */
[----:B------:R-:W-:-:S15]  /*17a0*/  NOP ;  /* 0x0000000000007918 */ /* 0x000fde0000000000 */
[----:B------:R-:W-:-:S15]  /*17b0*/  NOP ;  /* 0x0000000000007918 */ /* 0x000fde0000000000 */
[----:B------:R-:W-:-:S04]  /*17c0*/  NOP ;  /* 0x0000000000007918 */ /* 0x000fc80000000000 */
[----:B0-----:R-:W1:Y:S02]  /*17d0*/  DADD R6, R6, UR6 ;  /* 0x0000000606067e29 */ /* 0x001e640008000000 */
.L_x_391:
[----:B------:R-:W-:Y:S05]  /*17e0*/  BSYNC.RECONVERGENT B1 ;  /* 0x0000000000017941 */ /* 0x000fea0003800200 */
.L_x_390:
[----:B------:R-:W0:Y:S01]  /*17f0*/  LDC R3, c[0x0][0x3a4] ;  /* 0x0000e900ff037b82 */ /* 0x000e220000000800 */
[----:B------:R-:W-:-:S05]  /*1800*/  IADD3 R18, P0, PT, R18, 0x40, RZ ;  /* 0x0000004012127810 */ /* 0x000fca0007f1e0ff */
[----:B------:R-:W-:Y:S01]  /*1810*/  IMAD.X R19, RZ, RZ, R19, P0 ;  /* 0x000000ffff137224 */ /* 0x000fe200000e0613 */
[----:B0-----:R-:W-:-:S07]  /*1820*/  IADD3 R22, PT, PT, R0, -0x4, R3 ;  /* 0xfffffffc00167810 */ /* 0x001fce0007ffe003 */
.L_x_389:
[----:B------:R-:W-:Y:S05]  /*1830*/  BSYNC.RECONVERGENT B0 ;  /* 0x0000000000007941 */ /* 0x000fea0003800200 */
.L_x_388:
[----:B------:R-:W0:Y:S01]  /*1840*/  LDC.64 R8, c[0x0][0x3b8] ;  /* 0x0000ee00ff087b82 */ /* 0x000e220000000a00 */
[----:B------:R-:W-:Y:S01]  /*1850*/  BSSY.RECONVERGENT B0, `(.L_x_392) ;  /* 0x0000042000007945 */ /* 0x000fe20003800200 */
[----:B------:R-:W-:Y:S01]  /*1860*/  MOV R14, R10 ;  /* 0x0000000a000e7202 */ /* 0x000fe20000000f00 */
[----:B------:R-:W-:-:S05]  /*1870*/  IMAD.MOV.U32 R15, RZ, RZ, R11 ;  /* 0x000000ffff0f7224 */ /* 0x000fca00078e000b */
[----:B------:R-:W2:Y:S01]  /*1880*/  LDC R0, c[0x0][0x3c0] ;  /* 0x0000f000ff007b82 */ /* 0x000ea20000000800 */
[----:B0-----:R-:W-:Y:S01]  /*1890*/  IMAD R8, R17, R8, RZ ;  /* 0x0000000811087224 */ /* 0x001fe200078e02ff */
[----:B------:R-:W-:-:S03]  /*18a0*/  ISETP.NE.AND P0, PT, R9, RZ, PT ;  /* 0x000000ff0900720c */ /* 0x000fc60003f05270 */
[C---:B------:R-:W-:Y:S01]  /*18b0*/  IMAD R3, R2.reuse, R9, R8 ;  /* 0x0000000902037224 */ /* 0x040fe200078e0208 */
[----:B------:R-:W-:Y:S01]  /*18c0*/  ISETP.NE.AND P0, PT, R2, RZ, P0 ;  /* 0x000000ff0200720c */ /* 0x000fe20000705270 */
[----:B------:R-:W-:Y:S01]  /*18d0*/  IMAD.MOV.U32 R9, RZ, RZ, R13 ;  /* 0x000000ffff097224 */ /* 0x000fe200078e000d */
[----:B------:R-:W-:Y:S02]  /*18e0*/  MOV R8, R12 ;  /* 0x0000000c00087202 */ /* 0x000fe40000000f00 */
[----:B--2---:R-:W-:Y:S01]  /*18f0*/  ISETP.NE.AND P1, PT, R0, RZ, PT ;  /* 0x000000ff0000720c */ /* 0x004fe20003f25270 */
[----:B------:R-:W-:-:S03]  /*1900*/  IMAD R0, R16, R0, R3 ;  /* 0x0000000010007224 */ /* 0x000fc600078e0203 */
[----:B------:R-:W-:Y:S02]  /*1910*/  ISETP.NE.AND P1, PT, R16, RZ, P1 ;  /* 0x000000ff1000720c */ /* 0x000fe40000f25270 */
[----:B------:R-:W-:Y:S02]  /*1920*/  LEA R3, R0, 0x3, 0x2 ;  /* 0x0000000300037811 */ /* 0x000fe400078e10ff */
[----:B------:R-:W-:Y:S02]  /*1930*/  PLOP3.LUT P0, PT, P0, P1, PT, 0xf8, 0x8f ;  /* 0x00000000008f781c */ /* 0x000fe40000703f70 */
[----:B------:R-:W-:-:S13]  /*1940*/  ISETP.GE.U32.AND P2, PT, R3, R22, PT ;  /* 0x000000160300720c */ /* 0x000fda0003f46070 */
[----:B------:R-:W-:Y:S05]  /*1950*/  @P2 BRA `(.L_x_393) ;  /* 0x0000000000c42947 */ /* 0x000fea0003800000 */
[----:B------:R-:W-:Y:S01]  /*1960*/  MOV R3, R0 ;  /* 0x0000000000037202 */ /* 0x000fe20000000f00 */
[----:B------:R-:W-:Y:S01]  /*1970*/  IMAD.MOV.U32 R8, RZ, RZ, R12 ;  /* 0x000000ffff087224 */ /* 0x000fe200078e000c */
[----:B------:R-:W-:Y:S01]  /*1980*/  MOV R9, R13 ;  /* 0x0000000d00097202 */ /* 0x000fe20000000f00 */
[----:B------:R-:W-:Y:S01]  /*1990*/  IMAD.MOV.U32 R14, RZ, RZ, R10 ;  /* 0x000000ffff0e7224 */ /* 0x000fe200078e000a */
[----:B------:R-:W-:-:S07]  /*19a0*/  MOV R15, R11 ;  /* 0x0000000b000f7202 */ /* 0x000fce0000000f00 */
.L_x_394:
[C---:B------:R-:W-:Y:S01]  /*19b0*/  IMAD.WIDE.U32 R20, R3.reuse, 0x40, R18 ;  /* 0x0000004003147825 */ /* 0x040fe200078e0012 */
[----:B------:R-:W0:Y:S04]  /*19c0*/  LDCU UR4, c[0x0][0x3ac] ;  /* 0x00007580ff0477ac */ /* 0x000e280008000800 */
[----:B------:R-:W2:Y:S04]  /*19d0*/  LDG.E.ENL2.256 R32, R28, desc[UR36][R20.64] ;  /* 0xfe000024141c797e */ /* 0x000ea80008121920 */
[----:B------:R-:W3:Y:S01]  /*19e0*/  LDG.E.ENL2.256 R40, R36, desc[UR36][R20.64+0x20] ;  /* 0xfe0001241424797e */ /* 0x000ee20008121928 */
[----:B0-----:R-:W-:-:S05]  /*19f0*/  VIADD R3, R3, UR4 ;  /* 0x0000000403037c36 */ /* 0x001fca0008000000 */
[----:B------:R-:W-:-:S04]  /*1a00*/  LEA R23, R3, 0x3, 0x2 ;  /* 0x0000000303177811 */ /* 0x000fc800078e10ff */
[----:B------:R-:W-:Y:S01]  /*1a10*/  ISETP.GE.U32.AND P1, PT, R23, R22, PT ;  /* 0x000000161700720c */ /* 0x000fe20003f26070 */
[----:B--2---:R0:W2:-:S15]  /*1a20*/  DADD R4, R28, R4 ;  /* 0x000000001c047229 */ /* 0x00409e0000000004 */
[----:B------:R-:W-:-:S15]  /*1a30*/  NOP ;  /* 0x0000000000007918 */ /* 0x000fde0000000000 */
[----:B------:R-:W-:-:S15]  /*1a40*/  NOP ;  /* 0x0000000000007918 */ /* 0x000fde0000000000 */
[----:B------:R-:W-:-:S15]  /*1a50*/  NOP ;  /* 0x0000000000007918 */ /* 0x000fde0000000000 */
[----:B------:R-:W-:-:S04]  /*1a60*/  NOP ;  /* 0x0000000000007918 */ /* 0x000fc80000000000 */
[----:B-1----:R0:W4:-:S15]  /*1a70*/  DADD R6, R30, R6 ;  /* 0x000000001e067229 */ /* 0x00211e0000000006 */
[----:B------:R-:W-:-:S15]  /*1a80*/  NOP ;  /* 0x0000000000007918 */ /* 0x000fde0000000000 */
[----:B------:R-:W-:-:S15]  /*1a90*/  NOP ;  /* 0x0000000000007918 */ /* 0x000fde0000000000 */
[----:B------:R-:W-:-:S15]  /*1aa0*/  NOP ;  /* 0x0000000000007918 */ /* 0x000fde0000000000 */
[----:B------:R-:W-:-:S04]  /*1ab0*/  NOP ;  /* 0x0000000000007918 */ /* 0x000fc80000000000 */
[----:B------:R0:W1:-:S15]  /*1ac0*/  DADD R14, R32, R14 ;  /* 0x00000000200e7229 */ /* 0x00005e000000000e */
        /* <DEDUP_REMOVED lines=9> */
[----:B---3--:R3:W0:-:S15]  /*1b60*/  DADD R10, R36, R10 ;  /* 0x00000000240a7229 */ /* 0x00861e000000000a */
        /* <DEDUP_REMOVED lines=16> */
.L_x_393:
[----:B------:R-:W-:Y:S05]  /*1c70*/  BSYNC.RECONVERGENT B0 ;  /* 0x0000000000007941 */ /* 0x000fea0003800200 */
.L_x_392:
[----:B------:R-:W-:Y:S04]  /*1c80*/  BSSY.RECONVERGENT B0, `(.L_x_395) ;  /* 0x000000e000007945 */ /* 0x000fe80003800200 */
[----:B------:R-:W-:Y:S05]  /*1c90*/  @P0 BRA `(.L_x_396) ;  /* 0x0000000000300947 */ /* 0x000fea0003800000 */
[----:B------:R-:W-:-:S04]  /*1ca0*/  LOP3.LUT R0, R22, 0xfffffffc, RZ, 0xc0, !PT ;  /* 0xfffffffc16007812 */ /* 0x000fc800078ec0ff */
[----:B------:R-:W-:-:S04]  /*1cb0*/  IADD3 R3, PT, PT, R0, R17, RZ ;  /* 0x0000001100037210 */ /* 0x000fc80007ffe0ff */
[----:B------:R-:W-:-:S13]  /*1cc0*/  ISETP.GE.U32.AND P0, PT, R3, R22, PT ;  /* 0x000000160300720c */ /* 0x000fda0003f06070 */
[----:B------:R-:W-:Y:S05]  /*1cd0*/  @P0 BRA `(.L_x_396) ;  /* 0x0000000000200947 */ /* 0x000fea0003800000 */
[----:B------:R-:W-:-:S05]  /*1ce0*/  IMAD.WIDE R18, R3, 0x10, R18 ;  /* 0x0000001003127825 */ /* 0x000fca00078e0212 */
[----:B------:R-:W2:Y:S02]  /*1cf0*/  LDG.E.128 R20, desc[UR36][R18.64] ;  /* 0x0000002412147981 */ /* 0x000ea4000c1e1d00 */
[----:B--2---:R0:W2:-:S15]  /*1d00*/  DADD R4, R4, R20 ;  /* 0x0000000004047229 */ /* 0x00409e0000000014 */
[----:B------:R-:W-:-:S15]  /*1d10*/  NOP ;  /* 0x0000000000007918 */ /* 0x000fde0000000000 */
[----:B------:R-:W-:-:S15]  /*1d20*/  NOP ;  /* 0x0000000000007918 */ /* 0x000fde0000000000 */
[----:B------:R-:W-:-:S15]  /*1d30*/  NOP ;  /* 0x0000000000007918 */ /* 0x000fde0000000000 */
[----:B------:R-:W-:-:S04]  /*1d40*/  NOP ;  /* 0x0000000000007918 */ /* 0x000fc80000000000 */
[----:B-12---:R0:W3:Y:S02]  /*1d50*/  DADD R6, R6, R22 ;  /* 0x0000000006067229 */ /* 0x0060e40000000016 */
.L_x_396:
[----:B------:R-:W-:Y:S05]  /*1d60*/  BSYNC.RECONVERGENT B0 ;  /* 0x0000000000007941 */ /* 0x000fea0003800200 */
.L_x_395:
[----:B------:R-:W2:Y:S01]  /*1d70*/  DADD R4, R14, R4 ;  /* 0x000000000e047229 */ /* 0x000ea20000000004 */
[----:B------:R-:W-:-:S15]  /*1d80*/  CS2R R68, SRZ ;  /* 0x0000000000447805 */ /* 0x000fde000001ff00 */
[----:B------:R-:W-:-:S15]  /*1d90*/  NOP ;  /* 0x0000000000007918 */ /* 0x000fde0000000000 */
[----:B------:R-:W-:-:S15]  /*1da0*/  NOP ;  /* 0x0000000000007918 */ /* 0x000fde0000000000 */
[----:B------:R-:W-:-:S15]  /*1db0*/  NOP ;  /* 0x0000000000007918 */ /* 0x000fde0000000000 */
[----:B------:R-:W-:-:S03]  /*1dc0*/  NOP ;  /* 0x0000000000007918 */ /* 0x000fc60000000000 */
[----:B-1-3--:R-:W1:-:S15]  /*1dd0*/  DADD R6, R12, R6 ;  /* 0x000000000c067229 */ /* 0x00ae5e0000000006 */
        /* <DEDUP_REMOVED lines=9> */
[----:B-1----:R-:W1:-:S15]  /*1e70*/  DADD R6, R6, R8 ;  /* 0x0000000006067229 */ /* 0x002e5e0000000008 */
[----:B------:R-:W-:-:S15]  /*1e80*/  NOP ;  /* 0x0000000000007918 */ /* 0x000fde0000000000 */
[----:B------:R-:W-:-:S15]  /*1e90*/  NOP ;  /* 0x0000000000007918 */ /* 0x000fde0000000000 */
[----:B------:R-:W-:-:S15]  /*1ea0*/  NOP ;  /* 0x0000000000007918 */ /* 0x000fde0000000000 */
[----:B------:R-:W-:-:S04]  /*1eb0*/  NOP ;  /* 0x0000000000007918 */ /* 0x000fc80000000000 */
[----:B--2---:R2:W4:-:S15]  /*1ec0*/  DADD R24, R4, R24 ;  /* 0x0000000004187229 */ /* 0x00451e0000000018 */
[----:B------:R-:W-:-:S15]  /*1ed0*/  NOP ;  /* 0x0000000000007918 */ /* 0x000fde0000000000 */
[----:B------:R-:W-:-:S15]  /*1ee0*/  NOP ;  /* 0x0000000000007918 */ /* 0x000fde0000000000 */
[----:B------:R-:W-:-:S15]  /*1ef0*/  NOP ;  /* 0x0000000000007918 */ /* 0x000fde0000000000 */
[----:B------:R-:W-:-:S04]  /*1f00*/  NOP ;  /* 0x0000000000007918 */ /* 0x000fc80000000000 */
[----:B-1----:R2:W1:Y:S02]  /*1f10*/  DADD R26, R6, R26 ;  /* 0x00000000061a7229 */ /* 0x002464000000001a */
[----:B-12-4-:R-:W-:Y:S05]  /*1f20*/  BRA `(.L_x_385) ;  /* 0x000000c400c47947 */ /* 0x016fea0003800000 */
.L_x_386:
        /* <DEDUP_REMOVED lines=14> */
[----:B------:R-:W1:Y:S01]  /*2010*/  LDC.64 R10, c[0x0][0x390] ;  /* 0x0000e400ff0a7b82 */ /* 0x000e620000000a00 */
[----:B------:R-:W-:Y:S02]  /*2020*/  CS2R R62, SRZ ;  /* 0x00000000003e7805 */ /* 0x000fe4000001ff00 */
[----:B------:R-:W-:Y:S02]  /*2030*/  CS2R R60, SRZ ;  /* 0x00000000003c7805 */ /* 0x000fe4000001ff00 */
[----:B------:R-:W-:Y:S02]  /*2040*/  CS2R R34, SRZ ;  /* 0x0000000000227805 */ /* 0x000fe4000001ff00 */
[----:B------:R-:W-:Y:S02]  /*2050*/  CS2R R32, SRZ ;  /* 0x0000000000207805 */ /* 0x000fe4000001ff00 */
[----:B------:R-:W-:-:S02]  /*2060*/  CS2R R38, SRZ ;  /* 0x0000000000267805 */ /* 0x000fc4000001ff00 */
[----:B------:R-:W-:Y:S02]  /*2070*/  CS2R R36, SRZ ;  /* 0x0000000000247805 */ /* 0x000fe4000001ff00 */
[----:B------:R-:W-:Y:S01]  /*2080*/  CS2R R42, SRZ ;  /* 0x00000000002a7805 */ /* 0x000fe2000001ff00 */
[----:B------:R-:W2:Y:S01]  /*2090*/  LDC.64 R22, c[0x0][0x398] ;  /* 0x0000e600ff167b82 */ /* 0x000ea20000000a00 */
[----:B------:R-:W-:Y:S02]  /*20a0*/  CS2R R40, SRZ ;  /* 0x0000000000287805 */ /* 0x000fe4000001ff00 */
[----:B------:R-:W-:Y:S02]  /*20b0*/  CS2R R46, SRZ ;  /* 0x00000000002e7805 */ /* 0x000fe4000001ff00 */
[----:B------:R-:W-:Y:S01]  /*20c0*/  CS2R R44, SRZ ;  /* 0x00000000002c7805 */ /* 0x000fe2000001ff00 */
[----:B0-----:R-:W-:-:S05]  /*20d0*/  IMAD R5, R0, 0x3, R3 ;  /* 0x0000000300057824 */ /* 0x001fca00078e0203 */
[----:B------:R-:W-:Y:S01]  /*20e0*/  ISETP.GE.U32.AND P0, PT, R5, R4, PT ;  /* 0x000000040500720c */ /* 0x000fe20003f06070 */
[--C-:B-1----:R-:W-:Y:S01]  /*20f0*/  IMAD.MOV.U32 R8, RZ, RZ, R10.reuse ;  /* 0x000000ffff087224 */ /* 0x102fe200078e000a */
[-C--:B------:R-:W-:Y:S01]  /*2100*/  MOV R9, R11.reuse ;  /* 0x0000000b00097202 */ /* 0x080fe20000000f00 */
[--C-:B------:R-:W-:Y:S01]  /*2110*/  IMAD.MOV.U32 R72, RZ, RZ, R10.reuse ;  /* 0x000000ffff487224 */ /* 0x100fe200078e000a */
        /* <DEDUP_REMOVED lines=9> */
[----:B------:R-:W-:Y:S01]  /*21b0*/  IMAD.MOV.U32 R12, RZ, RZ, R10 ;  /* 0x000000ffff0c7224 */ /* 0x000fe200078e000a */
[----:B------:R-:W-:Y:S01]  /*21c0*/  MOV R13, R11 ;  /* 0x0000000b000d7202 */ /* 0x000fe20000000f00 */
[--C-:B--2---:R-:W-:Y:S01]  /*21d0*/  IMAD.MOV.U32 R6, RZ, RZ, R22.reuse ;  /* 0x000000ffff067224 */ /* 0x104fe200078e0016 */
        /* <DEDUP_REMOVED lines=38> */
[----:B------:R-:W-:-:S07]  /*2440*/  MOV R13, R11 ;  /* 0x0000000b000d7202 */ /* 0x000fce0000000f00 */
.L_x_400:
[----:B------:R-:W-:Y:S01]  /*2450*/  SHF.R.U32.HI R41, RZ, 0x1, R3 ;  /* 0x00000001ff297819 */ /* 0x000fe20000011603 */
[----:B------:R-:W-:-:S03]  /*2460*/  IMAD.IADD R3, R3, 0x1, R0 ;  /* 0x0000000103037824 */ /* 0x000fc600078e0200 */
[C---:B------:R-:W-:Y:S01]  /*2470*/  IADD3 R5, PT, PT, R41.reuse, R0, RZ ;  /* 0x0000000029057210 */ /* 0x040fe20007ffe0ff */
[----:B------:R-:W-:Y:S01]  /*2480*/  IMAD.WIDE.U32 R40, R41, 0x20, R18 ;  /* 0x0000002029287825 */ /* 0x000fe200078e0012 */
[--C-:B------:R-:W-:Y:S02]  /*2490*/  SHF.R.U32.HI R33, RZ, 0x1, R3.reuse ;  /* 0x00000001ff217819 */ /* 0x100fe40000011603 */
[----:B------:R-:W-:Y:S01]  /*24a0*/  SHF.L.U32 R16, R5, 0x5, RZ ;  /* 0x0000000505107819 */ /* 0x000fe200000006ff */
[----:B------:R-:W-:Y:S01]  /*24b0*/  IMAD R3, R0, 0x2, R3 ;  /* 0x0000000200037824 */ /* 0x000fe200078e0203 */
[----:B------:R-:W-:Y:S01]  /*24c0*/  SHF.R.U32.HI R5, RZ, 0x1b, R5 ;  /* 0x0000001bff057819 */ /* 0x000fe20000011605 */
[----:B------:R-:W-:Y:S01]  /*24d0*/  IMAD.WIDE.U32 R32, R33, 0x20, R18 ;  /* 0x0000002021207825 */ /* 0x000fe200078e0012 */
[----:B------:R-:W-:Y:S01]  /*24e0*/  LOP3.LUT R57, R16, 0xffffffe0, RZ, 0xc0, !PT ;  /* 0xffffffe010397812 */ /* 0x000fe200078ec0ff */
[----:B------:R-:W2:Y:S01]  /*24f0*/  LDG.E.ENL2.256 R40, R44, desc[UR36][R40.64] ;  /* 0xfe000024282c797e */ /* 0x000ea20008121928 */
[----:B------:R-:W-:-:S02]  /*2500*/  SHF.R.U32.HI R49, RZ, 0x1, R3 ;  /* 0x00000001ff317819 */ /* 0x000fc40000011603 */
[----:B------:R-:W-:Y:S01]  /*2510*/  LOP3.LUT R5, R5, 0xf, RZ, 0xc0, !PT ;  /* 0x0000000f05057812 */ /* 0x000fe200078ec0ff */
[----:B------:R-:W3:Y:S01]  /*2520*/  LDG.E.ENL2.256 R32, R36, desc[UR36][R32.64] ;  /* 0xfe0000242024797e */ /* 0x000ee20008121920 */
[----:B------:R-:W-:Y:S01]  /*2530*/  IADD3 R56, P0, PT, R18, R57, RZ ;  /* 0x0000003912387210 */ /* 0x000fe20007f1e0ff */
[----:B------:R-:W-:-:S04]  /*2540*/  IMAD.WIDE.U32 R48, R49, 0x20, R18 ;  /* 0x0000002031307825 */ /* 0x000fc800078e0012 */
[----:B------:R-:W-:Y:S02]  /*2550*/  IMAD.X R57, R19, 0x1, R5, P0 ;  /* 0x0000000113397824 */ /* 0x000fe400000e0605 */
[----:B------:R-:W4:Y:S04]  /*2560*/  LDG.E.ENL2.256 R52, R48, desc[UR36][R48.64] ;  /* 0xfe0000243030797e */ /* 0x000f280008121934 */
[----:B------:R-:W5:Y:S01]  /*2570*/  LDG.E.ENL2.256 R56, R60, desc[UR36][R56.64] ;  /* 0xfe000024383c797e */ /* 0x000f620008121938 */
[----:B------:R-:W-:-:S05]  /*2580*/  IADD3 R3, PT, PT, R3, R0, RZ ;  /* 0x0000000003037210 */ /* 0x000fca0007ffe0ff */
[----:B------:R-:W-:-:S05]  /*2590*/  IMAD R5, R0, 0x3, R3 ;  /* 0x0000000300057824 */ /* 0x000fca00078e0203 */
[----:B------:R-:W-:Y:S01]  /*25a0*/  ISETP.GE.U32.AND P0, PT, R5, R4, PT ;  /* 0x000000040500720c */ /* 0x000fe20003f06070 */
[----:B--2---:R0:W1:-:S15]  /*25b0*/  DADD R10, R44, R10 ;  /* 0x000000002c0a7229 */ /* 0x00405e000000000a */
[----:B------:R-:W-:-:S15]  /*25c0*/  NOP ;  /* 0x0000000000007918 */ /* 0x000fde0000000000 */
[----:B------:R-:W-:-:S15]  /*25d0*/  NOP ;  /* 0x0000000000007918 */ /* 0x000fde0000000000 */
[----:B------:R-:W-:-:S15]  /*25e0*/  NOP ;  /* 0x0000000000007918 */ /* 0x000fde0000000000 */
[----:B------:R-:W-:-:S04]  /*25f0*/  NOP ;  /* 0x0000000000007918 */ /* 0x000fc80000000000 */
[----:B------:R0:W2:-:S15]  /*2600*/  DADD R28, R46, R28 ;  /* 0x000000002e1c7229 */ /* 0x00009e000000001c */
        /* <DEDUP_REMOVED lines=71> */
[----:B------:R-:W-:Y:S05]  /*2a80*/  BSYNC.RECONVERGENT B1 ;  /* 0x0000000000017941 */ /* 0x000fea0003800200 */
.L_x_399:
[----:B------:R-:W-:Y:S05]  /*2a90*/  BSYNC.RECONVERGENT B0 ;  /* 0x0000000000007941 */ /* 0x000fea0003800200 */
.L_x_398:
        /* <DEDUP_REMOVED lines=15> */
[----:B------:R-:W-:Y:S01]  /*2b90*/  IMAD.IADD R59, R5, 0x1, R0 ;  /* 0x00000001053b7824 */ /* 0x000fe200078e0200 */
[----:B------:R-:W-:-:S04]  /*2ba0*/  SHF.R.U32.HI R57, RZ, 0x1, R5 ;  /* 0x00000001ff397819 */ /* 0x000fc80000011605 */
[----:B------:R-:W-:Y:S01]  /*2bb0*/  ISETP.GE.U32.AND P1, PT, R59, R4, PT ;  /* 0x000000043b00720c */ /* 0x000fe20003f26070 */
[----:B------:R-:W-:-:S12]  /*2bc0*/  IMAD.WIDE.U32 R56, R57, 0x20, R18 ;  /* 0x0000002039387825 */ /* 0x000fd800078e0012 */
[----:B------:R-:W-:Y:S02]  /*2bd0*/  @!P1 SHF.R.U32.HI R5, RZ, 0x1, R59 ;  /* 0x00000001ff059819 */ /* 0x000fe4000001163b */
[----:B------:R-:W5:Y:S03]  /*2be0*/  LDG.E.ENL2.256 R56, R60, desc[UR36][R56.64] ;  /* 0xfe000024383c797e */ /* 0x000f660008121938 */
[----:B------:R-:W-:-:S05]  /*2bf0*/  @!P1 IMAD.WIDE.U32 R18, R5, 0x20, R18 ;  /* 0x0000002005129825 */ /* 0x000fca00078e0012 */
[----:B------:R0:W5:Y:S02]  /*2c00*/  @!P1 LDG.E.ENL2.256 R52, R48, desc[UR36][R18.64] ;  /* 0xfe0000241230997e */ /* 0x0001640008121934 */
.L_x_402:
[----:B------:R-:W-:Y:S05]  /*2c10*/  BSYNC.RECONVERGENT B0 ;  /* 0x0000000000007941 */ /* 0x000fea0003800200 */
.L_x_401:
[----:B------:R-:W-:Y:S04]  /*2c20*/  BSSY.RECONVERGENT B0, `(.L_x_403) ;  /* 0x000004d000007945 */ /* 0x000fe80003800200 */
        /* <DEDUP_REMOVED lines=8> */
[----:B------:R1:W3:-:S15]  /*2cb0*/  DADD R28, R28, R46 ;  /* 0x000000001c1c7229 */ /* 0x0002de000000002e */
        /* <DEDUP_REMOVED lines=9> */
[----:B------:R1:W0:Y:S02]  /*2d50*/  DADD R24, R24, R42 ;  /* 0x0000000018187229 */ /* 0x000224000000002a */
[----:B01234-:R-:W-:Y:S05]  /*2d60*/  @P0 BRA `(.L_x_404) ;  /* 0x0000000000e00947 */ /* 0x01ffea0003800000 */
        /* <DEDUP_REMOVED lines=18> */
[----:B------:R-:W-:Y:S01]  /*2e90*/  IADD3 R3, PT, PT, R3, R0, RZ ;  /* 0x0000000003037210 */ /* 0x000fe20007ffe0ff */
[----:B------:R1:W2:Y:S03]  /*2ea0*/  DADD R64, R64, R60 ;  /* 0x0000000040407229 */ /* 0x0002a6000000003c */
        /* <DEDUP_REMOVED lines=35> */
[----:B--234-:R1:W0:Y:S02]  /*30e0*/  @!P0 DADD R6, R6, R54 ;  /* 0x0000000006068229 */ /* 0x01c2240000000036 */
.L_x_404:
[----:B------:R-:W-:Y:S05]  /*30f0*/  BSYNC.RECONVERGENT B0 ;  /* 0x0000000000007941 */ /* 0x000fea0003800200 */
.L_x_403:
        /* <DEDUP_REMOVED lines=15> */
[----:B------:R-:W0:-:S15]  /*31f0*/  DADD R24, R24, R30 ;  /* 0x0000000018187229 */ /* 0x000e1e000000001e */
        /* <DEDUP_REMOVED lines=9> */
[----:B---3--:R-:W3:-:S15]  /*3290*/  DADD R22, R22, R66 ;  /* 0x0000000016167229 */ /* 0x008ede0000000042 */
[----:B------:R-:W-:-:S15]  /*32a0*/  NOP ;  /* 0x0000000000007918 */ /* 0x000fde0000000000 */
[----:B------:R-:W-:-:S15]  /*32b0*/  NOP ;  /* 0x0000000000007918 */ /* 0x000fde0000000000 */
[----:B------:R-:W-:-:S15]  /*32c0*/  NOP ;  /* 0x0000000000007918 */ /* 0x000fde0000000000 */
[----:B------:R-:W-:-:S04]  /*32d0*/  NOP ;  /* 0x0000000000007918 */ /* 0x000fc80000000000 */
[----:B----4-:R-:W4:-:S15]  /*32e0*/  DADD R12, R12, R68 ;  /* 0x000000000c0c7229 */ /* 0x010f1e0000000044 */
[----:B------:R-:W-:-:S15]  /*32f0*/  NOP ;  /* 0x0000000000007918 */ /* 0x000fde0000000000 */
[----:B------:R-:W-:-:S15]  /*3300*/  NOP ;  /* 0x0000000000007918 */ /* 0x000fde0000000000 */
[----:B------:R-:W-:-:S15]  /*3310*/  NOP ;  /* 0x0000000000007918 */ /* 0x000fde0000000000 */
[----:B------:R-:W-:-:S04]  /*3320*/  NOP ;  /* 0x0000000000007918 */ /* 0x000fc80000000000 */
[----:B0-----:R-:W0:-:S15]  /*3330*/  DADD R70, R24, R70 ;  /* 0x0000000018467229 */ /* 0x001e1e0000000046 */
[----:B------:R-:W-:-:S15]  /*3340*/  NOP ;  /* 0x0000000000007918 */ /* 0x000fde0000000000 */
[----:B------:R-:W-:-:S15]  /*3350*/  NOP ;  /* 0x0000000000007918 */ /* 0x000fde0000000000 */
[----:B------:R-:W-:-:S15]  /*3360*/  NOP ;  /* 0x0000000000007918 */ /* 0x000fde0000000000 */
[----:B------:R-:W-:-:S04]  /*3370*/  NOP ;  /* 0x0000000000007918 */ /* 0x000fc80000000000 */
[----:B--2---:R2:W0:-:S15]  /*3380*/  DADD R24, R10, R72 ;  /* 0x000000000a187229 */ /* 0x00441e0000000048 */
        /* <DEDUP_REMOVED lines=14> */
[----:B0-----:R2:W0:Y:S02]  /*3470*/  DADD R70, R70, R6 ;  /* 0x0000000046467229 */ /* 0x0014240000000006 */
[----:B0-234-:R-:W-:Y:S05]  /*3480*/  BRA `(.L_x_385) ;  /* 0x000000b0006c7947 */ /* 0x01dfea0003800000 */
.L_x_397:
[----:B------:R-:W-:-:S13]  /*3490*/  ISETP.NE.AND P0, PT, R16, 0x1, PT ;  /* 0x000000011000780c */ /* 0x000fda0003f05270 */
        /* <DEDUP_REMOVED lines=77> */
.L_x_408:
[----:B------:R-:W-:Y:S02]  /*3970*/  IMAD.IADD R5, R3, 0x1, R16 ;  /* 0x0000000103057824 */ /* 0x000fe400078e0210 */
[----:B------:R-:W-:-:S03]  /*3980*/  IMAD R3, R0, R3, RZ ;  /* 0x0000000300037224 */ /* 0x000fc600078e02ff */
[----:B------:R-:W-:Y:S01]  /*3990*/  IADD3 R33, PT, PT, R5, R16, RZ ;  /* 0x0000001005217210 */ /* 0x000fe20007ffe0ff */
[----:B------:R-:W-:Y:S01]  /*39a0*/  IMAD R5, R0, R5, RZ ;  /* 0x0000000500057224 */ /* 0x000fe200078e02ff */
[----:B------:R-:W-:-:S03]  /*39b0*/  SHF.R.U32.HI R3, RZ, 0x1, R3 ;  /* 0x00000001ff037819 */ /* 0x000fc60000011603 */
[----:B------:R-:W-:Y:S01]  /*39c0*/  IMAD.IADD R75, R33, 0x1, R16 ;  /* 0x00000001214b7824 */ /* 0x000fe200078e0210 */
[----:B------:R-:W-:Y:S01]  /*39d0*/  SHF.R.U32.HI R5, RZ, 0x1, R5 ;  /* 0x00000001ff057819 */ /* 0x000fe20000011605 */
[----:B------:R-:W-:-:S04]  /*39e0*/  IMAD.WIDE.U32 R40, R3, 0x20, R18 ;  /* 0x0000002003287825 */ /* 0x000fc800078e0012 */
[C---:B------:R-:W-:Y:S02]  /*39f0*/  IMAD R33, R0.reuse, R33, RZ ;  /* 0x0000002100217224 */ /* 0x040fe400078e02ff */
[----:B------:R-:W-:Y:S01]  /*3a00*/  IMAD R3, R0, R75, RZ ;  /* 0x0000004b00037224 */ /* 0x000fe200078e02ff */
[----:B------:R-:W2:Y:S02]  /*3a10*/  LDG.E.ENL2.256 R40, R44, desc[UR36][R40.64] ;  /* 0xfe000024282c797e */ /* 0x000ea40008121928 */
[----:B------:R-:W-:Y:S01]  /*3a20*/  SHF.R.U32.HI R49, RZ, 0x1, R33 ;  /* 0x00000001ff317819 */ /* 0x000fe20000011621 */
[----:B------:R-:W-:Y:S01]  /*3a30*/  IMAD.WIDE.U32 R32, R5, 0x20, R18 ;  /* 0x0000002005207825 */ /* 0x000fe200078e0012 */
[----:B------:R-:W-:-:S03]  /*3a40*/  SHF.R.U32.HI R3, RZ, 0x1, R3 ;  /* 0x00000001ff037819 */ /* 0x000fc60000011603 */
[--C-:B------:R-:W-:Y:S02]  /*3a50*/  IMAD.WIDE.U32 R48, R49, 0x20, R18.reuse ;  /* 0x0000002031307825 */ /* 0x100fe400078e0012 */
[----:B------:R-:W3:Y:S02]  /*3a60*/  LDG.E.ENL2.256 R32, R36, desc[UR36][R32.64] ;  /* 0xfe0000242024797e */ /* 0x000ee40008121920 */
[----:B------:R-:W-:Y:S02]  /*3a70*/  IMAD.WIDE.U32 R52, R3, 0x20, R18 ;  /* 0x0000002003347825 */ /* 0x000fe400078e0012 */
        /* <DEDUP_REMOVED lines=83> */
.L_x_407:
[----:B------:R-:W-:Y:S05]  /*3fb0*/  BSYNC.RECONVERGENT B0 ;  /* 0x0000000000007941 */ /* 0x000fea0003800200 */
.L_x_406:
[----:B------:R-:W-:Y:S01]  /*3fc0*/  ISETP.GE.U32.AND P0, PT, R3, R4, PT ;  /* 0x000000040300720c */ /* 0x000fe20003f06070 */
[----:B------:R-:W-:-:S12]  /*3fd0*/  BSSY.RECONVERGENT B0, `(.L_x_409) ;  /* 0x000001a000007945 */ /* 0x000fd80003800200 */
[----:B------:R-:W-:Y:S05]  /*3fe0*/  @P0 BRA `(.L_x_410) ;  /* 0x0000000000600947 */ /* 0x000fea0003800000 */
[----:B------:R-:W-:-:S05]  /*3ff0*/  IMAD R5, R0, R3, RZ ;  /* 0x0000000300057224 */ /* 0x000fca00078e02ff */
[----:B------:R-:W-:-:S05]  /*4000*/  SHF.R.U32.HI R5, RZ, 0x1, R5 ;  /* 0x00000001ff057819 */ /* 0x000fca0000011605 */
[----:B------:R-:W-:-:S06]  /*4010*/  IMAD.WIDE.U32 R40, R5, 0x20, R18 ;  /* 0x0000002005287825 */ /* 0x000fcc00078e0012 */
[----:B------:R-:W5:Y:S01]  /*4020*/  LDG.E.ENL2.256 R40, R44, desc[UR36][R40.64] ;  /* 0xfe000024282c797e */ /* 0x000f620008121928 */
[----:B------:R-:W-:-:S05]  /*4030*/  IMAD.IADD R75, R3, 0x1, R16 ;  /* 0x00000001034b7824 */ /* 0x000fca00078e0210 */
        /* <DEDUP_REMOVED lines=11> */
[----:B------:R-:W-:Y:S02]  /*40f0*/  ISETP.GE.U32.AND P1, PT, R49, R4, PT ;  /* 0x000000043100720c */ /* 0x000fe40003f26070 */
[----:B------:R-:W-:-:S11]  /*4100*/  SHF.R.U32.HI R5, RZ, 0x1, R5 ;  /* 0x00000001ff057819 */ /* 0x000fd60000011605 */
[----:B------:R-:W-:Y:S02]  /*4110*/  @!P1 IMAD R0, R0, R49, RZ ;  /* 0x0000003100009224 */ /* 0x000fe400078e02ff */
[----:B------:R-:W-:-:S03]  /*4120*/  IMAD.WIDE.U32 R48, R5, 0x20, R18 ;  /* 0x0000002005307825 */ /* 0x000fc600078e0012 */
[----:B------:R-:W-:-:S05]  /*4130*/  @!P1 SHF.R.U32.HI R51, RZ, 0x1, R0 ;  /* 0x00000001ff339819 */ /* 0x000fca0000011600 */
[----:B------:R-:W-:Y:S02]  /*4140*/  @!P1 IMAD.WIDE.U32 R18, R51, 0x20, R18 ;  /* 0x0000002033129825 */ /* 0x000fe400078e0012 */
[----:B------:R-:W5:Y:S04]  /*4150*/  LDG.E.ENL2.256 R48, R60, desc[UR36][R48.64] ;  /* 0xfe000024303c797e */ /* 0x000f680008121930 */
[----:B------:R0:W5:Y:S02]  /*4160*/  @!P1 LDG.E.ENL2.256 R56, R52, desc[UR36][R18.64] ;  /* 0xfe0000241234997e */ /* 0x0001640008121938 */
.L_x_410:
[----:B------:R-:W-:Y:S05]  /*4170*/  BSYNC.RECONVERGENT B0 ;  /* 0x0000000000007941 */ /* 0x000fea0003800200 */
.L_x_409:
        /* <DEDUP_REMOVED lines=77> */
.L_x_412:
[----:B------:R-:W-:Y:S05]  /*4650*/  BSYNC.RECONVERGENT B0 ;  /* 0x0000000000007941 */ /* 0x000fea0003800200 */
.L_x_411:
        /* <DEDUP_REMOVED lines=57> */
.L_x_405:
[----:B------:R-:W0:Y:S01]  /*49f0*/  LDCU UR4, c[0x0][0x3ac] ;  /* 0x00007580ff0477ac */ /* 0x000e220008000800 */
[----:B------:R-:W1:Y:S01]  /*4a00*/  LDC.64 R14, c[0x0][0x390] ;  /* 0x0000e400ff0e7b82 */ /* 0x000e620000000a00 */
[----:B------:R-:W-:Y:S01]  /*4a10*/  BSSY.RECONVERGENT B0, `(.L_x_413) ;  /* 0x00004c5000007945 */ /* 0x000fe20003800200 */
        /* <DEDUP_REMOVED lines=14> */
[----:B------:R-:W-:Y:S01]  /*4b00*/  CS2R R22, SRZ ;  /* 0x0000000000167805 */ /* 0x000fe2000001ff00 */
[----:B0-----:R-:W-:Y:S01]  /*4b10*/  IMAD.U32 R0, RZ, RZ, UR4 ;  /* 0x00000004ff007e24 */ /* 0x001fe2000f8e00ff */
[----:B------:R-:W-:-:S03]  /*4b20*/  CS2R R20, SRZ ;  /* 0x0000000000147805 */ /* 0x000fc6000001ff00 */
[----:B------:R-:W-:Y:S01]  /*4b30*/  IMAD R7, R0, 0x3, R3 ;  /* 0x0000000300077824 */ /* 0x000fe200078e0203 */
[----:B-1----:R-:W-:Y:S01]  /*4b40*/  MOV R80, R14 ;  /* 0x0000000e00507202 */ /* 0x002fe20000000f00 */
[----:B------:R-:W-:-:S03]  /*4b50*/  IMAD.MOV.U32 R81, RZ, RZ, R15 ;  /* 0x000000ffff517224 */ /* 0x000fc600078e000f */
[----:B------:R-:W-:Y:S01]  /*4b60*/  ISETP.GE.U32.AND P0, PT, R7, R4, PT ;  /* 0x000000040700720c */ /* 0x000fe20003f06070 */
[--C-:B------:R-:W-:Y:S01]  /*4b70*/  IMAD.MOV.U32 R75, RZ, RZ, R15.reuse ;  /* 0x000000ffff4b7224 */ /* 0x100fe200078e000f */
[----:B------:R-:W0:Y:S01]  /*4b80*/  LDC.64 R6, c[0x0][0x398] ;  /* 0x0000e600ff067b82 */ /* 0x000e220000000a00 */
        /* <DEDUP_REMOVED lines=10> */
[----:B------:R-:W-:-:S02]  /*4c30*/  MOV R60, R14 ;  /* 0x0000000e003c7202 */ /* 0x000fc40000000f00 */
[-C--:B0-----:R-:W-:Y:S01]  /*4c40*/  MOV R78, R6.reuse ;  /* 0x00000006004e7202 */ /* 0x081fe20000000f00 */
        /* <DEDUP_REMOVED lines=11> */
[----:B------:R-:W-:Y:S01]  /*4d00*/  MOV R8, R6 ;  /* 0x0000000600087202 */ /* 0x000fe20000000f00 */
[----:B------:R-:W-:Y:S01]  /*4d10*/  IMAD.MOV.U32 R9, RZ, RZ, R7 ;  /* 0x000000ffff097224 */ /* 0x000fe200078e0007 */
[----:B------:R-:W-:Y:S06]  /*4d20*/  @P0 BRA `(.L_x_414) ;  /* 0x00000048004c0947 */ /* 0x000fec0003800000 */
[----:B------:R-:W-:-:S13]  /*4d30*/  ISETP.NE.AND P0, PT, R16, RZ, PT ;  /* 0x000000ff1000720c */ /* 0x000fda0003f05270 */
[----:B------:R0:W5:Y:S01]  /*4d40*/  @!P0 LDG.E.ENL2.256 R56, R52, desc[UR36][R18.64] ;  /* 0xfe0000241234897e */ /* 0x0001620008121938 */
[----:B------:R-:W-:Y:S01]  /*4d50*/  IADD3 R0, PT, PT, R16, -0x1, RZ ;  /* 0xffffffff10007810 */ /* 0x000fe20007ffe0ff */
[--C-:B------:R-:W-:Y:S01]  /*4d60*/  IMAD.MOV.U32 R78, RZ, RZ, R6.reuse ;  /* 0x000000ffff4e7224 */ /* 0x100fe200078e0006 */
[-C--:B------:R-:W-:Y:S01]  /*4d70*/  MOV R79, R7.reuse ;  /* 0x00000007004f7202 */ /* 0x080fe20000000f00 */
[--C-:B------:R-:W-:Y:S01]  /*4d80*/  IMAD.MOV.U32 R76, RZ, RZ, R6.reuse ;  /* 0x000000ffff4c7224 */ /* 0x100fe200078e0006 */
[----:B------:R-:W-:Y:S01]  /*4d90*/  VIMNMX.U32 R0, PT, PT, R0, 0x18, PT ;  /* 0x0000001800007848 */ /* 0x000fe20003fe0000 */
        /* <DEDUP_REMOVED lines=24> */
[----:B------:R-:W-:Y:S01]  /*4f20*/  VIADD R16, R0, 0x1 ;  /* 0x0000000100107836 */ /* 0x000fe20000000000 */
[----:B0-----:R-:W-:-:S07]  /*4f30*/  MOV R61, R15 ;  /* 0x0000000f003d7202 */ /* 0x001fce0000000f00 */
.L_x_420:
[----:B------:R-:W0:Y:S01]  /*4f40*/  LDCU UR4, c[0x0][0x3ac] ;  /* 0x00007580ff0477ac */ /* 0x000e220008000800 */
[----:B-----5:R-:W-:Y:S01]  /*4f50*/  @!P0 MOV R44, R52 ;  /* 0x00000034002c8202 */ /* 0x020fe20000000f00 */
[----:B------:R-:W-:Y:S01]  /*4f60*/  @!P0 IMAD.MOV.U32 R45, RZ, RZ, R53 ;  /* 0x000000ffff2d8224 */ /* 0x000fe200078e0035 */
[----:B------:R-:W-:Y:S01]  /*4f70*/  @!P0 MOV R46, R54 ;  /* 0x00000036002e8202 */ /* 0x000fe20000000f00 */
[----:B------:R-:W-:Y:S01]  /*4f80*/  @!P0 IMAD.MOV.U32 R47, RZ, RZ, R55 ;  /* 0x000000ffff2f8224 */ /* 0x000fe200078e0037 */
[----:B------:R-:W-:Y:S01]  /*4f90*/  @!P0 MOV R48, R56 ;  /* 0x0000003800308202 */ /* 0x000fe20000000f00 */
[----:B------:R-:W-:Y:S01]  /*4fa0*/  @!P0 IMAD.MOV.U32 R49, RZ, RZ, R57 ;  /* 0x000000ffff318224 */ /* 0x000fe200078e0039 */
[-C--:B------:R-:W-:Y:S01]  /*4fb0*/  @!P0 MOV R50, R58.reuse ;  /* 0x0000003a00328202 */ /* 0x080fe20000000f00 */
[--C-:B------:R-:W-:Y:S01]  /*4fc0*/  @!P0 IMAD.MOV.U32 R51, RZ, RZ, R59.reuse ;  /* 0x000000ffff338224 */ /* 0x100fe200078e003b */
[----:B------:R-:W-:Y:S01]  /*4fd0*/  @!P0 MOV R42, R58 ;  /* 0x0000003a002a8202 */ /* 0x000fe20000000f00 */
[----:B------:R-:W-:Y:S01]  /*4fe0*/  @!P0 IMAD.MOV.U32 R43, RZ, RZ, R59 ;  /* 0x000000ffff2b8224 */ /* 0x000fe200078e003b */
        /* <DEDUP_REMOVED lines=22> */
[----:B0-----:R-:W-:Y:S06]  /*5150*/  @!P0 BRA `(.L_x_415) ;  /* 0x0000003c00f88947 */ /* 0x001fec0003800000 */
[----:B------:R-:W0:Y:S01]  /*5160*/  LDCU.128 UR20, c[0x0][0x3e0] ;  /* 0x00007c00ff1477ac */ /* 0x000e220008000c00 */
[----:B------:R-:W-:Y:S02]  /*5170*/  HFMA2 R20, -RZ, RZ, 0, 0 ;  /* 0x00000000ff147431 */ /* 0x000fe400000001ff */
[----:B------:R-:W-:Y:S01]  /*5180*/  IMAD.MOV.U32 R21, RZ, RZ, R3 ;  /* 0x000000ffff157224 */ /* 0x000fe200078e0003 */
[----:B------:R-:W1:Y:S01]  /*5190*/  LDCU UR5, c[0x0][0x510] ;  /* 0x0000a200ff0577ac */ /* 0x000e620008000800 */
[----:B------:R-:W2:Y:S01]  /*51a0*/  LDCU UR77, c[0x0][0x3f8] ;  /* 0x00007f00ff4d77ac */ /* 0x000ea20008000800 */
[----:B------:R-:W3:Y:S01]  /*51b0*/  LDCU UR76, c[0x0][0x514] ;  /* 0x0000a280ff4c77ac */ /* 0x000ee20008000800 */
[----:B------:R-:W4:Y:S01]  /*51c0*/  LDCU UR75, c[0x0][0x3fc] ;  /* 0x00007f80ff4b77ac */ /* 0x000f220008000800 */
[----:B0-----:R-:W-:Y:S01]  /*51d0*/  IMAD.HI.U32 R0, R3, UR22, R20 ;  /* 0x0000001603007c27 */ /* 0x001fe2000f8e0014 */
[----:B------:R-:W-:Y:S01]  /*51e0*/  UISETP.NE.AND UP0, UPT, UR20, 0x1, UPT ;  /* 0x000000011400788c */ /* 0x000fe2000bf05270 */
[----:B------:R-:W0:Y:S03]  /*51f0*/  LDCU UR74, c[0x0][0x518] ;  /* 0x0000a300ff4a77ac */ /* 0x000e260008000800 */
[----:B------:R-:W-:Y:S01]  /*5200*/  SHF.R.U32.HI R22, RZ, UR23, R0 ;  /* 0x00000017ff167c19 */ /* 0x000fe20008011600 */
[----:B------:R-:W0:Y:S03]  /*5210*/  LDCU UR73, c[0x0][0x410] ;  /* 0x00008200ff4977ac */ /* 0x000e260008000800 */
[----:B------:R-:W-:Y:S01]  /*5220*/  IADD3 R0, PT, PT, -R22, RZ, RZ ;  /* 0x000000ff16007210 */ /* 0x000fe20007ffe1ff */
[----:B------:R-:W0:Y:S04]  /*5230*/  LDCU UR72, c[0x0][0x51c] ;  /* 0x0000a380ff4877ac */ /* 0x000e280008000800 */
[----:B------:R-:W-:Y:S01]  /*5240*/  IMAD R0, R0, UR21, R3 ;  /* 0x0000001500007c24 */ /* 0x000fe2000f8e0203 */
[----:B------:R-:W0:Y:S03]  /*5250*/  LDCU UR71, c[0x0][0x414] ;  /* 0x00008280ff4777ac */ /* 0x000e260008000800 */
[----:B-1----:R-:W-:Y:S01]  /*5260*/  IMAD R0, R0, UR5, RZ ;  /* 0x0000000500007c24 */ /* 0x002fe2000f8e02ff */
[----:B------:R-:W1:Y:S01]  /*5270*/  LDCU UR70, c[0x0][0x520] ;  /* 0x0000a400ff4677ac */ /* 0x000e620008000800 */
        /* <DEDUP_REMOVED lines=52> */
[----:B------:R-:W-:-:S05]  /*55c0*/  SHF.R.U32.HI R23, RZ, UR77, R4 ;  /* 0x0000004dff177c19 */ /* 0x000fca0008011604 */
[----:B------:R-:W-:-:S04]  /*55d0*/  IMAD.MOV R21, RZ, RZ, -R23 ;  /* 0x000000ffff157224 */ /* 0x000fc800078e0a17 */
        /* <DEDUP_REMOVED lines=16> */
[----:B------:R-:W-:-:S05]  /*56e0*/  SHF.R.U32.HI R23, RZ, UR73, R4 ;  /* 0x00000049ff177c19 */ /* 0x000fca0008011604 */
[----:B------:R-:W-:-:S04]  /*56f0*/  IMAD.MOV R21, RZ, RZ, -R23 ;  /* 0x000000ffff157224 */ /* 0x000fc800078e0a17 */
        /* <DEDUP_REMOVED lines=189> */
[----:B------:R-:W-:Y:S01]  /*62d0*/  HFMA2 R20, -RZ, RZ, 0, 0 ;  /* 0x00000000ff147431 */ /* 0x000fe200000001ff */
[----:B------:R-:W-:-:S10]  /*62e0*/  MOV R21, R26 ;  /* 0x0000001a00157202 */ /* 0x000fd40000000f00 */
        /* <DEDUP_REMOVED lines=14> */
.L_x_416:
[----:B------:R-:W-:-:S04]  /*63d0*/  LOP3.LUT R21, R0, 0xffffffe0, RZ, 0xc0, !PT ;  /* 0xffffffe000157812 */ /* 0x000fc800078ec0ff */
[----:B------:R-:W-:-:S05]  /*63e0*/  IADD3 R20, P1, PT, R21, R18, RZ ;  /* 0x0000001215147210 */ /* 0x000fca0007f3e0ff */
[----:B------:R-:W-:-:S06]  /*63f0*/  IMAD.X R21, RZ, RZ, R19, P1 ;  /* 0x000000ffff157224 */ /* 0x000fcc00008e0613 */
[----:B------:R-:W5:Y:S01]  /*6400*/  LDG.E.ENL2.256 R24, R20, desc[UR36][R20.64] ;  /* 0xfe0000241414797e */ /* 0x000f620008121918 */
        /* <DEDUP_REMOVED lines=237> */
.L_x_417:
        /* <DEDUP_REMOVED lines=241> */
.L_x_418:
        /* <DEDUP_REMOVED lines=233> */
[----:B------:R-:W2:Y:S01]  /*9080*/  @P1 LDC R48, c[0x0][0x570] ;  /* 0x00015c00ff301b82 */ /* 0x000ea20000000800 */
[----:B-1----:R-:W-:-:S05]  /*9090*/  @P1 IMAD.HI.U32 R46, R45, R46, R44 ;  /* 0x0000002e2d2e1227 */ /* 0x002fca00078e002c */
[----:B------:R-:W-:Y:S01]  /*90a0*/  @P1 SHF.R.U32.HI R46, RZ, R47, R46 ;  /* 0x0000002fff2e1219 */ /* 0x000fe2000001162e */
[----:B------:R-:W-:-:S03]  /*90b0*/  IMAD R47, R4, UR6, R49 ;  /* 0x00000006042f7c24 */ /* 0x000fc6000f8e0231 */
[----:B------:R-:W-:Y:S01]  /*90c0*/  @P1 IADD3 R44, PT, PT, -R46, RZ, RZ ;  /* 0x000000ff2e2c1210 */ /* 0x000fe20007ffe1ff */
[----:B------:R-:W-:-:S04]  /*90d0*/  IMAD R0, R47, UR31, R0 ;  /* 0x0000001f2f007c24 */ /* 0x000fc8000f8e0200 */
[----:B0-----:R-:W-:-:S04]  /*90e0*/  @P1 IMAD R45, R51, R44, R45 ;  /* 0x0000002c332d1224 */ /* 0x001fc800078e022d */
[----:B--2---:R-:W-:-:S07]  /*90f0*/  @P1 IMAD R0, R45, R48, R0 ;  /* 0x000000302d001224 */ /* 0x004fce00078e0200 */
.L_x_419:
[----:B------:R-:W-:-:S04]  /*9100*/  LOP3.LUT R45, R0, 0xffffffe0, RZ, 0xc0, !PT ;  /* 0xffffffe0002d7812 */ /* 0x000fc800078ec0ff */
[----:B------:R-:W-:-:S05]  /*9110*/  IADD3 R44, P1, PT, R45, R18, RZ ;  /* 0x000000122d2c7210 */ /* 0x000fca0007f3e0ff */
[----:B------:R-:W-:-:S06]  /*9120*/  IMAD.X R45, RZ, RZ, R19, P1 ;  /* 0x000000ffff2d7224 */ /* 0x000fcc00008e0613 */
[----:B------:R-:W5:Y:S02]  /*9130*/  LDG.E.ENL2.256 R48, R44, desc[UR36][R44.64] ;  /* 0xfe0000242c2c797e */ /* 0x000f640008121930 */
.L_x_415:
[----:B------:R-:W1:Y:S01]  /*9140*/  LDCU UR5, c[0x0][0x3a4] ;  /* 0x00007480ff0577ac */ /* 0x000e620008000800 */
[----:B------:R-:W-:Y:S01]  /*9150*/  MOV R0, UR4 ;  /* 0x0000000400007c02 */ /* 0x000fe20008000f00 */
[----:B-----5:R2:W3:Y:S03]  /*9160*/  DADD R14, R20, R14 ;  /* 0x00000000140e7229 */ /* 0x0204e6000000000e */
[----:B------:R-:W-:-:S05]  /*9170*/  LEA R3, R0, R3, 0x2 ;  /* 0x0000000300037211 */ /* 0x000fca00078e10ff */
[----:B------:R-:W-:Y:S02]  /*9180*/  IMAD R83, R0, 0x3, R3 ;  /* 0x0000000300537824 */ /* 0x000fe400078e0203 */
[----:B-1----:R-:W-:-:S05]  /*9190*/  IMAD.U32 R4, RZ, RZ, UR5 ;  /* 0x00000005ff047e24 */ /* 0x002fca000f8e00ff */
[----:B------:R-:W-:-:S15]  /*91a0*/  ISETP.GE.U32.AND P1, PT, R83, R4, PT ;  /* 0x000000045300720c */ /* 0x000fde0003f26070 */
        /* <DEDUP_REMOVED lines=75> */
.L_x_414:
[----:B------:R-:W-:Y:S05]  /*9660*/  BSYNC.RECONVERGENT B0 ;  /* 0x0000000000007941 */ /* 0x000fea0003800200 */
.L_x_413:
        /* <DEDUP_REMOVED lines=280> */
[----:B------:R-:W-:-:S04]  /*a7f0*/  SHF.R.U32.HI R19, RZ, UR5, R19 ;  /* 0x00000005ff137c19 */ /* 0x000fc80008011613 */
[----:B------:R-:W-:-:S05]  /*a800*/  IADD3 R19, PT, PT, -R19, RZ, RZ ;  /* 0x000000ff13137210 */ /* 0x000fca0007ffe1ff */
[----:B-1----:R-:W-:-:S04]  /*a810*/  IMAD R23, R19, UR6, R23 ;  /* 0x0000000613177c24 */ /* 0x002fc8000f8e0217 */
[----:B--2---:R-:W-:-:S07]  /*a820*/  IMAD R18, R23, UR7, R18 ;  /* 0x0000000717127c24 */ /* 0x004fce000f8e0212 */
.L_x_424:
[----:B------:R-:W-:Y:S01]  /*a830*/  SHF.R.U32.HI R20, RZ, 0x5, R18 ;  /* 0x00000005ff147819 */ /* 0x000fe20000011612 */
[----:B------:R-:W-:-:S07]  /*a840*/  IMAD.MOV.U32 R21, RZ, RZ, RZ ;  /* 0x000000ffff157224 */ /* 0x000fce00078e00ff */
.L_x_423:
        /* <DEDUP_REMOVED lines=284> */
.L_x_426:
[----:B------:R-:W-:Y:S02]  /*ba10*/  SHF.R.U32.HI R28, RZ, 0x5, R19 ;  /* 0x00000005ff1c7819 */ /* 0x000fe40000011613 */
[----:B------:R-:W-:-:S07]  /*ba20*/  MOV R29, RZ ;  /* 0x000000ff001d7202 */ /* 0x000fce0000000f00 */
.L_x_425:
        /* <DEDUP_REMOVED lines=281> */
.L_x_428:
[----:B------:R-:W-:Y:S01]  /*cbc0*/  SHF.R.U32.HI R36, RZ, 0x5, R19 ;  /* 0x00000005ff247819 */ /* 0x000fe20000011613 */
[----:B------:R-:W-:-:S07]  /*cbd0*/  IMAD.MOV.U32 R37, RZ, RZ, RZ ;  /* 0x000000ffff257224 */ /* 0x000fce00078e00ff */
.L_x_427:
        /* <DEDUP_REMOVED lines=281> */
.L_x_430:
[----:B------:R-:W-:Y:S02]  /*dd70*/  SHF.R.U32.HI R44, RZ, 0x5, R19 ;  /* 0x00000005ff2c7819 */ /* 0x000fe40000011613 */
[----:B------:R-:W-:-:S07]  /*dd80*/  MOV R45, RZ ;  /* 0x000000ff002d7202 */ /* 0x000fce0000000f00 */
.L_x_429:
[----:B------:R-:W-:-:S04]  /*dd90*/  LEA R46, P0, R44, R5, 0x5 ;  /* 0x000000052c2e7211 */ /* 0x000fc800078028ff */
[----:B------:R-:W-:-:S06]  /*dda0*/  LEA.HI.X R47, R44, R18, R45, 0x5, P0 ;  /* 0x000000122c2f7211 */ /* 0x000fcc00000f2c2d */
[----:B------:R-:W5:Y:S03]  /*ddb0*/  LDG.E.ENL2.256 R48, R44, desc[UR36][R46.64] ;  /* 0xfe0000242e2c797e */ /* 0x000f660008121930 */
.L_x_422:
[----:B------:R-:W-:Y:S05]  /*ddc0*/  BSYNC.RECONVERGENT B0 ;  /* 0x0000000000007941 */ /* 0x000fea0003800200 */
.L_x_421:
[----:B------:R-:W-:Y:S01]  /*ddd0*/  ISETP.GE.U32.AND P0, PT, R3, R4, PT ;  /* 0x000000040300720c */ /* 0x000fe20003f06070 */
[----:B------:R-:W-:-:S12]  /*dde0*/  BSSY.RECONVERGENT B0, `(.L_x_431) ;  /* 0x000004d000007945 */ /* 0x000fd80003800200 */
[----:B------:R-:W-:Y:S05]  /*ddf0*/  @P0 BRA `(.L_x_432) ;  /* 0x00000004002c0947 */ /* 0x000fea0003800000 */
[----:B------:R-:W-:Y:S01]  /*de00*/  IADD3 R3, PT, PT, R3, R0, RZ ;  /* 0x0000000003037210 */ /* 0x000fe20007ffe0ff */
[----:B-----5:R0:W1:Y:S03]  /*de10*/  DADD R14, R14, R20 ;  /* 0x000000000e0e7229 */ /* 0x0200660000000014 */
[----:B------:R-:W-:-:S15]  /*de20*/  ISETP.GE.U32.AND P0, PT, R3, R4, PT ;  /* 0x000000040300720c */ /* 0x000fde0003f06070 */
[----:B------:R-:W-:-:S15]  /*de30*/  NOP ;  /* 0x0000000000007918 */ /* 0x000fde0000000000 */
[----:B------:R-:W-:-:S15]  /*de40*/  NOP ;  /* 0x0000000000007918 */ /* 0x000fde0000000000 */
[----:B------:R-:W-:-:S15]  /*de50*/  NOP ;  /* 0x0000000000007918 */ /* 0x000fde0000000000 */
[----:B------:R-:W-:-:S01]  /*de60*/  NOP ;  /* 0x0000000000007918 */ /* 0x000fc20000000000 */
[----:B------:R0:W2:-:S15]  /*de70*/  DADD R6, R6, R22 ;  /* 0x0000000006067229 */ /* 0x00009e0000000016 */
[----:B------:R-:W-:-:S15]  /*de80*/  NOP ;  /* 0x0000000000007918 */ /* 0x000fde0000000000 */
[----:B------:R-:W-:-:S15]  /*de90*/  NOP ;  /* 0x0000000000007918 */ /* 0x000fde0000000000 */
[----:B------:R-:W-:-:S15]  /*dea0*/  NOP ;  /* 0x0000000000007918 */ /* 0x000fde0000000000 */
[----:B------:R-:W-:-:S04]  /*deb0*/  NOP ;  /* 0x0000000000007918 */ /* 0x000fc80000000000 */
[----:B------:R0:W3:-:S15]  /*dec0*/  DADD R60, R60, R24 ;  /* 0x000000003c3c7229 */ /* 0x0000de0000000018 */
[----:B------:R-:W-:-:S15]  /*ded0*/  NOP ;  /* 0x0000000000007918 */ /* 0x000fde0000000000 */
[----:B------:R-:W-:-:S15]  /*dee0*/  NOP ;  /* 0x0000000000007918 */ /* 0x000fde0000000000 */
[----:B------:R-:W-:-:S15]  /*def0*/  NOP ;  /* 0x0000000000007918 */ /* 0x000fde0000000000 */
[----:B------:R-:W-:-:S04]  /*df00*/  NOP ;  /* 0x0000000000007918 */ /* 0x000fc80000000000 */
[----:B------:R0:W4:Y:S02]  /*df10*/  DADD R8, R8, R26 ;  /* 0x0000000008087229 */ /* 0x000124000000001a */
[----:B01234-:R-:W-:Y:S05]  /*df20*/  @P0 BRA `(.L_x_432) ;  /* 0x0000000000e00947 */ /* 0x01ffea0003800000 */
[----:B------:R-:W-:Y:S01]  /*df30*/  IMAD.IADD R3, R3, 0x1, R0 ;  /* 0x0000000103037824 */ /* 0x000fe200078e0200 */
[----:B------:R0:W1:Y:S04]  /*df40*/  DADD R62, R62, R28 ;  /* 0x000000003e3e7229 */ /* 0x000068000000001c */
[----:B------:R-:W-:-:S15]  /*df50*/  ISETP.GE.U32.AND P0, PT, R3, R4, PT ;  /* 0x000000040300720c */ /* 0x000fde0003f06070 */
[----:B------:R-:W-:-:S15]  /*df60*/  NOP ;  /* 0x0000000000007918 */ /* 0x000fde0000000000 */
[----:B------:R-:W-:-:S15]  /*df70*/  NOP ;  /* 0x0000000000007918 */ /* 0x000fde0000000000 */
[----:B------:R-:W-:-:S15]  /*df80*/  NOP ;  /* 0x0000000000007918 */ /* 0x000fde0000000000 */
        /* <DEDUP_REMOVED lines=12> */
[----:B------:R-:W-:Y:S01]  /*e050*/  IADD3 R3, PT, PT, R3, R0, RZ ;  /* 0x0000000003037210 */ /* 0x000fe20007ffe0ff */
[----:B------:R0:W1:Y:S03]  /*e060*/  DADD R66, R66, R36 ;  /* 0x0000000042427229 */ /* 0x0000660000000024 */
        /* <DEDUP_REMOVED lines=35> */
[----:B-1234-:R0:W0:Y:S02]  /*e2a0*/  @!P0 DADD R78, R78, R50 ;  /* 0x000000004e4e8229 */ /* 0x01e0240000000032 */
.L_x_432:
[----:B------:R-:W-:Y:S05]  /*e2b0*/  BSYNC.RECONVERGENT B0 ;  /* 0x0000000000007941 */ /* 0x000fea0003800200 */
.L_x_431:
[----:B------:R-:W1:-:S15]  /*e2c0*/  DADD R14, R62, R14 ;  /* 0x000000003e0e7229 */ /* 0x000e5e000000000e */
[----:B------:R-:W-:-:S15]  /*e2d0*/  NOP ;  /* 0x0000000000007918 */ /* 0x000fde0000000000 */
[----:B------:R-:W-:-:S15]  /*e2e0*/  NOP ;  /* 0x0000000000007918 */ /* 0x000fde0000000000 */
[----:B------:R-:W-:-:S15]  /*e2f0*/  NOP ;  /* 0x0000000000007918 */ /* 0x000fde0000000000 */
[----:B------:R-:W-:-:S04]  /*e300*/  NOP ;  /* 0x0000000000007918 */ /* 0x000fc80000000000 */
        /* <DEDUP_REMOVED lines=15> */
[----:B-1----:R-:W0:-:S15]  /*e400*/  DADD R14, R14, R66 ;  /* 0x000000000e0e7229 */ /* 0x002e1e0000000042 */
[----:B------:R-:W-:-:S15]  /*e410*/  NOP ;  /* 0x0000000000007918 */ /* 0x000fde0000000000 */
[----:B------:R-:W-:-:S15]  /*e420*/  NOP ;  /* 0x0000000000007918 */ /* 0x000fde0000000000 */
[----:B------:R-:W-:-:S15]  /*e430*/  NOP ;  /* 0x0000000000007918 */ /* 0x000fde0000000000 */
[----:B------:R-:W-:-:S04]  /*e440*/  NOP ;  /* 0x0000000000007918 */ /* 0x000fc80000000000 */
[----:B--2---:R-:W1:-:S15]  /*e450*/  DADD R6, R6, R68 ;  /* 0x0000000006067229 */ /* 0x004e5e0000000044 */
[----:B------:R-:W-:-:S15]  /*e460*/  NOP ;  /* 0x0000000000007918 */ /* 0x000fde0000000000 */
[----:B------:R-:W-:-:S15]  /*e470*/  NOP ;  /* 0x0000000000007918 */ /* 0x000fde0000000000 */
[----:B------:R-:W-:-:S15]  /*e480*/  NOP ;  /* 0x0000000000007918 */ /* 0x000fde0000000000 */
[----:B------:R-:W-:-:S04]  /*e490*/  NOP ;  /* 0x0000000000007918 */ /* 0x000fc80000000000 */
[----:B---3--:R-:W2:-:S15]  /*e4a0*/  DADD R60, R60, R70 ;  /* 0x000000003c3c7229 */ /* 0x008e9e0000000046 */
        /* <DEDUP_REMOVED lines=9> */
[----:B0----5:R0:W4:-:S15]  /*e540*/  DADD R24, R14, R74 ;  /* 0x000000000e187229 */ /* 0x02111e000000004a */
[----:B------:R-:W-:-:S15]  /*e550*/  NOP ;  /* 0x0000000000007918 */ /* 0x000fde0000000000 */
[----:B------:R-:W-:-:S15]  /*e560*/  NOP ;  /* 0x0000000000007918 */ /* 0x000fde0000000000 */
[----:B------:R-:W-:-:S15]  /*e570*/  NOP ;  /* 0x0000000000007918 */ /* 0x000fde0000000000 */
[----:B------:R-:W-:-:S04]  /*e580*/  NOP ;  /* 0x0000000000007918 */ /* 0x000fc80000000000 */
[----:B-1----:R0:W1:-:S15]  /*e590*/  DADD R26, R6, R76 ;  /* 0x00000000061a7229 */ /* 0x00205e000000004c */
[----:B------:R-:W-:-:S15]  /*e5a0*/  NOP ;  /* 0x0000000000007918 */ /* 0x000fde0000000000 */
[----:B------:R-:W-:-:S15]  /*e5b0*/  NOP ;  /* 0x0000000000007918 */ /* 0x000fde0000000000 */
[----:B------:R-:W-:-:S15]  /*e5c0*/  NOP ;  /* 0x0000000000007918 */ /* 0x000fde0000000000 */
[----:B------:R-:W-:-:S04]  /*e5d0*/  NOP ;  /* 0x0000000000007918 */ /* 0x000fc80000000000 */
[----:B--2---:R0:W2:-:S15]  /*e5e0*/  DADD R68, R60, R80 ;  /* 0x000000003c447229 */ /* 0x00409e0000000050 */
[----:B------:R-:W-:-:S15]  /*e5f0*/  NOP ;  /* 0x0000000000007918 */ /* 0x000fde0000000000 */
[----:B------:R-:W-:-:S15]  /*e600*/  NOP ;  /* 0x0000000000007918 */ /* 0x000fde0000000000 */
[----:B------:R-:W-:-:S15]  /*e610*/  NOP ;  /* 0x0000000000007918 */ /* 0x000fde0000000000 */
[----:B------:R-:W-:-:S04]  /*e620*/  NOP ;  /* 0x0000000000007918 */ /* 0x000fc80000000000 */
[----:B-1234-:R0:W3:Y:S02]  /*e630*/  DADD R70, R8, R78 ;  /* 0x0000000008467229 */ /* 0x01e0e4000000004e */
.L_x_385:
[----:B------:R-:W-:Y:S05]  /*e640*/  BSYNC.RECONVERGENT B6 ;  /* 0x0000000000067941 */ /* 0x000fea0003800200 */
.L_x_384:
[----:B------:R-:W2:Y:S02]  /*e650*/  LDCU UR4, c[0x0][0x3bc] ;  /* 0x00007780ff0477ac */ /* 0x000ea40008000800 */
[----:B--2---:R-:W-:-:S09]  /*e660*/  UISETP.NE.AND UP0, UPT, UR4, URZ, UPT ;  /* 0x000000ff0400728c */ /* 0x004fd2000bf05270 */
[----:B------:R-:W-:Y:S05]  /*e670*/  BRA.U !UP0, `(.L_x_433) ;  /* 0x0000000108b87547 */ /* 0x000fea000b800000 */
[----:B------:R-:W2:Y:S01]  /*e680*/  S2R R4, SR_CgaCtaId ;  /* 0x0000000000047919 */ /* 0x000ea20000008800 */
[----:B0-----:R-:W0:Y:S01]  /*e690*/  LDC R8, c[0x0][0x360] ;  /* 0x0000d800ff087b82 */ /* 0x001e220000000800 */
[----:B------:R-:W-:-:S04]  /*e6a0*/  MOV R0, 0x400 ;  /* 0x0000040000007802 */ /* 0x000fc80000000f00 */
[----:B------:R-:W-:-:S03]  /*e6b0*/  IADD3 R3, PT, PT, R0, 0x10, RZ ;  /* 0x0000001000037810 */ /* 0x000fc60007ffe0ff */
[----:B------:R-:W4:Y:S01]  /*e6c0*/  LDC R10, c[0x0][0x364] ;  /* 0x0000d900ff0a7b82 */ /* 0x000f220000000800 */
[----:B0-----:R-:W-:Y:S01]  /*e6d0*/  IMAD R0, R2, R8, R17 ;  /* 0x0000000802007224 */ /* 0x001fe200078e0211 */
[----:B--2---:R-:W-:Y:S02]  /*e6e0*/  LEA R3, R4, R3, 0x18 ;  /* 0x0000000304037211 */ /* 0x004fe400078ec0ff */
[----:B----4-:R-:W-:-:S03]  /*e6f0*/  ISETP.GE.U32.AND P0, PT, R10, 0x2, PT ;  /* 0x000000020a00780c */ /* 0x010fc60003f06070 */
[----:B------:R-:W-:-:S05]  /*e700*/  IMAD R9, R0, 0x20, R3 ;  /* 0x0000002000097824 */ /* 0x000fca00078e0203 */
[----:B------:R2:W-:Y:S04]  /*e710*/  STS.128 [R9], R24 ;  /* 0x0000001809007388 */ /* 0x0005e80000000c00 */
[----:B---3--:R2:W-:Y:S01]  /*e720*/  STS.128 [R9+0x10], R68 ;  /* 0x0000104409007388 */ /* 0x0085e20000000c00 */
[----:B------:R-:W-:Y:S05]  /*e730*/  @!P0 BRA `(.L_x_433) ;  /* 0x0000000000888947 */ /* 0x000fea0003800000 */
[----:B------:R-:W-:-:S07]  /*e740*/  MOV R0, R10 ;  /* 0x0000000a00007202 */ /* 0x000fce0000000f00 */
.L_x_436:
        /* <DEDUP_REMOVED lines=8> */
[----:B---3--:R-:W-:Y:S05]  /*e7d0*/  @P0 BRA `(.L_x_435) ;  /* 0x0000000000540947 */ /* 0x008fea0003800000 */
[----:B------:R-:W-:-:S04]  /*e7e0*/  IMAD R0, R5, R8, R17 ;  /* 0x0000000805007224 */ /* 0x000fc800078e0211 */
[----:B------:R-:W-:-:S05]  /*e7f0*/  IMAD R0, R0, 0x20, R3 ;  /* 0x0000002000007824 */ /* 0x000fca00078e0203 */
[----:B------:R-:W2:Y:S02]  /*e800*/  LDS.128 R4, [R0] ;  /* 0x0000000000047984 */ /* 0x000ea40000000c00 */
[----:B--2---:R-:W-:-:S15]  /*e810*/  DADD R24, R24, R4 ;  /* 0x0000000018187229 */ /* 0x004fde0000000004 */
[----:B------:R-:W-:-:S15]  /*e820*/  NOP ;  /* 0x0000000000007918 */ /* 0x000fde0000000000 */
[----:B------:R-:W-:-:S15]  /*e830*/  NOP ;  /* 0x0000000000007918 */ /* 0x000fde0000000000 */
[----:B------:R-:W-:-:S15]  /*e840*/  NOP ;  /* 0x0000000000007918 */ /* 0x000fde0000000000 */
[----:B------:R-:W-:-:S04]  /*e850*/  NOP ;  /* 0x0000000000007918 */ /* 0x000fc80000000000 */
[----:B------:R0:W2:Y:S02]  /*e860*/  DADD R26, R26, R6 ;  /* 0x000000001a1a7229 */ /* 0x0000a40000000006 */
[----:B0-----:R-:W0:Y:S04]  /*e870*/  LDS.128 R4, [R0+0x10] ;  /* 0x0000100000047984 */ /* 0x001e280000000c00 */
[----:B--2---:R3:W-:-:S15]  /*e880*/  STS.128 [R9], R24 ;  /* 0x0000001809007388 */ /* 0x0047de0000000c00 */
[----:B------:R-:W-:-:S15]  /*e890*/  NOP ;  /* 0x0000000000007918 */ /* 0x000fde0000000000 */
[----:B------:R-:W-:-:S15]  /*e8a0*/  NOP ;  /* 0x0000000000007918 */ /* 0x000fde0000000000 */
[----:B------:R-:W-:-:S13]  /*e8b0*/  NOP ;  /* 0x0000000000007918 */ /* 0x000fda0000000000 */
[----:B0-----:R-:W-:-:S15]  /*e8c0*/  DADD R68, R68, R4 ;  /* 0x0000000044447229 */ /* 0x001fde0000000004 */
[----:B------:R-:W-:-:S15]  /*e8d0*/  NOP ;  /* 0x0000000000007918 */ /* 0x000fde0000000000 */
[----:B------:R-:W-:-:S15]  /*e8e0*/  NOP ;  /* 0x0000000000007918 */ /* 0x000fde0000000000 */
[----:B------:R-:W-:-:S15]  /*e8f0*/  NOP ;  /* 0x0000000000007918 */ /* 0x000fde0000000000 */
[----:B------:R-:W-:-:S04]  /*e900*/  NOP ;  /* 0x0000000000007918 */ /* 0x000fc80000000000 */
[----:B------:R-:W0:Y:S02]  /*e910*/  DADD R70, R70, R6 ;  /* 0x0000000046467229 */ /* 0x000e240000000006 */
[----:B0-----:R3:W-:Y:S02]  /*e920*/  STS.128 [R9+0x10], R68 ;  /* 0x0000104409007388 */ /* 0x0017e40000000c00 */
.L_x_435:
[----:B------:R-:W-:Y:S05]  /*e930*/  BSYNC.RECONVERGENT B0 ;  /* 0x0000000000007941 */ /* 0x000fea0003800200 */
.L_x_434:
[----:B------:R-:W-:Y:S01]  /*e940*/  MOV R0, R11 ;  /* 0x0000000b00007202 */ /* 0x000fe20000000f00 */
[----:B------:R-:W-:Y:S06]  /*e950*/  @P1 BRA `(.L_x_436) ;  /* 0xfffffffc007c1947 */ /* 0x000fec000383ffff */
.L_x_433:
[----:B------:R-:W4:Y:S02]  /*e960*/  LDCU UR4, c[0x0][0x3b8] ;  /* 0x00007700ff0477ac */ /* 0x000f240008000800 */
[----:B----4-:R-:W-:-:S09]  /*e970*/  UISETP.NE.AND UP0, UPT, UR4, URZ, UPT ;  /* 0x000000ff0400728c */ /* 0x010fd2000bf05270 */
[----:B------:R-:W-:Y:S05]  /*e980*/  BRA.U !UP0, `(.L_x_437) ;  /* 0x0000000508347547 */ /* 0x000fea000b800000 */
[----:B------:R-:W4:Y:S02]  /*e990*/  LDC R10, c[0x0][0x360] ;  /* 0x0000d800ff0a7b82 */ /* 0x000f240000000800 */
[----:B----4-:R-:W-:Y:S02]  /*e9a0*/  ISETP.GE.U32.AND P0, PT, R10, 0x21, PT ;  /* 0x000000210a00780c */ /* 0x010fe40003f06070 */
[----:B------:R-:W-:-:S11]  /*e9b0*/  MOV R0, R10 ;  /* 0x0000000a00007202 */ /* 0x000fd60000000f00 */
[----:B------:R-:W-:Y:S05]  /*e9c0*/  @!P0 BRA `(.L_x_438) ;  /* 0x0000000000b08947 */ /* 0x000fea0003800000 */
[----:B------:R-:W4:Y:S01]  /*e9d0*/  S2UR UR5, SR_CgaCtaId ;  /* 0x00000000000579c3 */ /* 0x000f220000008800 */
[----:B------:R-:W-:Y:S01]  /*e9e0*/  UMOV UR4, 0x400 ;  /* 0x0000040000047882 */ /* 0x000fe20000000000 */
[----:B------:R-:W-:Y:S01]  /*e9f0*/  IMAD R0, R2, R10, R17 ;  /* 0x0000000a02007224 */ /* 0x000fe200078e0211 */
[----:B------:R-:W-:Y:S01]  /*ea00*/  UIADD3 UR4, UPT, UPT, UR4, 0x10, URZ ;  /* 0x0000001004047890 */ /* 0x000fe2000fffe0ff */
[----:B------:R-:W-:-:S03]  /*ea10*/  ISETP.GE.U32.AND P0, PT, R10, 0x40, PT ;  /* 0x000000400a00780c */ /* 0x000fc60003f06070 */
[----:B----4-:R-:W-:-:S06]  /*ea20*/  ULEA UR4, UR5, UR4, 0x18 ;  /* 0x0000000405047291 */ /* 0x010fcc000f8ec0ff */
[----:B------:R-:W-:Y:S01]  /*ea30*/  LEA R3, R0, UR4, 0x5 ;  /* 0x0000000400037c11 */ /* 0x000fe2000f8e28ff */
[----:B------:R-:W-:-:S04]  /*ea40*/  IMAD.MOV.U32 R0, RZ, RZ, 0x20 ;  /* 0x00000020ff007424 */ /* 0x000fc800078e00ff */
[----:B------:R4:W-:Y:S04]  /*ea50*/  STS.128 [R3], R24 ;  /* 0x0000001803007388 */ /* 0x0009e80000000c00 */
[----:B---3--:R4:W-:Y:S01]  /*ea60*/  STS.128 [R3+0x10], R68 ;  /* 0x0000104403007388 */ /* 0x0089e20000000c00 */
[----:B------:R-:W-:Y:S05]  /*ea70*/  @!P0 BRA `(.L_x_438) ;  /* 0x0000000000848947 */ /* 0x000fea0003800000 */
[----:B------:R-:W-:-:S07]  /*ea80*/  MOV R4, R10 ;  /* 0x0000000a00047202 */ /* 0x000fce0000000f00 */
.L_x_441:
        /* <DEDUP_REMOVED lines=9> */
[----:B0-----:R-:W-:-:S05]  /*eb20*/  IMAD R8, R12, 0x20, R3 ;  /* 0x000000200c087824 */ /* 0x001fca00078e0203 */
[----:B------:R-:W2:Y:S02]  /*eb30*/  LDS.128 R4, [R8] ;  /* 0x0000000008047984 */ /* 0x000ea40000000c00 */
[----:B--2-4-:R-:W-:-:S15]  /*eb40*/  DADD R24, R24, R4 ;  /* 0x0000000018187229 */ /* 0x014fde0000000004 */
        /* <DEDUP_REMOVED lines=17> */
.L_x_440:
[----:B------:R-:W-:Y:S05]  /*ec60*/  BSYNC.RECONVERGENT B0 ;  /* 0x0000000000007941 */ /* 0x000fea0003800200 */
.L_x_439:
[----:B------:R-:W-:Y:S01]  /*ec70*/  MOV R4, R12 ;  /* 0x0000000c00047202 */ /* 0x000fe20000000f00 */
[----:B------:R-:W-:Y:S06]  /*ec80*/  @P1 BRA `(.L_x_441) ;  /* 0xfffffffc00801947 */ /* 0x000fec000383ffff */
.L_x_438:
[----:B------:R-:W-:Y:S01]  /*ec90*/  ISETP.GE.U32.AND P0, PT, R0, 0x2, PT ;  /* 0x000000020000780c */ /* 0x000fe20003f06070 */
[----:B------:R-:W-:Y:S05]  /*eca0*/  WARPSYNC.ALL ;  /* 0x0000000000007948 */ /* 0x000fea0003800000 */
[----:B------:R-:W-:Y:S07]  /*ecb0*/  BAR.SYNC.DEFER_BLOCKING 0x0 ;  /* 0x0000000000007b1d */ /* 0x000fee0000010000 */
[----:B------:R-:W-:Y:S05]  /*ecc0*/  @!P0 BRA `(.L_x_437) ;  /* 0x0000000000648947 */ /* 0x000fea0003800000 */
[----:B---34-:R-:W-:-:S07]  /*ecd0*/  HFMA2 R3, -RZ, RZ, 0, 5.9604644775390625e-08 ;  /* 0x00000001ff037431 */ /* 0x018fce00000001ff */
.L_x_442:
[----:B------:R-:W-:Y:S04]  /*ece0*/  SHFL.DOWN PT, R5, R25, R3, 0x1f ;  /* 0x08001f0319057589 */ /* 0x000fe800000e0000 */
[----:B------:R-:W2:Y:S02]  /*ecf0*/  SHFL.DOWN PT, R4, R24, R3, 0x1f ;  /* 0x08001f0318047589 */ /* 0x000ea400000e0000 */
[----:B--2---:R2:W3:Y:S02]  /*ed00*/  DADD R24, R4, R24 ;  /* 0x0000000004187229 */ /* 0x0044e40000000018 */
[----:B--2---:R-:W-:Y:S04]  /*ed10*/  SHFL.DOWN PT, R5, R27, R3, 0x1f ;  /* 0x08001f031b057589 */ /* 0x004fe800000e0000 */
[----:B------:R-:W2:-:S15]  /*ed20*/  SHFL.DOWN PT, R4, R26, R3, 0x1f ;  /* 0x08001f031a047589 */ /* 0x000e9e00000e0000 */
[----:B------:R-:W-:-:S15]  /*ed30*/  NOP ;  /* 0x0000000000007918 */ /* 0x000fde0000000000 */
[----:B------:R-:W-:-:S15]  /*ed40*/  NOP ;  /* 0x0000000000007918 */ /* 0x000fde0000000000 */
[----:B------:R-:W-:-:S13]  /*ed50*/  NOP ;  /* 0x0000000000007918 */ /* 0x000fda0000000000 */
[----:B--2---:R2:W4:Y:S02]  /*ed60*/  DADD R26, R4, R26 ;  /* 0x00000000041a7229 */ /* 0x004524000000001a */
[----:B--2---:R-:W-:Y:S04]  /*ed70*/  SHFL.DOWN PT, R5, R69, R3, 0x1f ;  /* 0x08001f0345057589 */ /* 0x004fe800000e0000 */
[----:B------:R-:W2:-:S15]  /*ed80*/  SHFL.DOWN PT, R4, R68, R3, 0x1f ;  /* 0x08001f0344047589 */ /* 0x000e9e00000e0000 */
[----:B------:R-:W-:-:S15]  /*ed90*/  NOP ;  /* 0x0000000000007918 */ /* 0x000fde0000000000 */
[----:B------:R-:W-:-:S15]  /*eda0*/  NOP ;  /* 0x0000000000007918 */ /* 0x000fde0000000000 */
[----:B------:R-:W-:-:S13]  /*edb0*/  NOP ;  /* 0x0000000000007918 */ /* 0x000fda0000000000 */
[----:B--2---:R2:W0:Y:S02]  /*edc0*/  DADD R68, R4, R68 ;  /* 0x0000000004447229 */ /* 0x0044240000000044 */
[----:B--2---:R-:W-:Y:S04]  /*edd0*/  SHFL.DOWN PT, R5, R71, R3, 0x1f ;  /* 0x08001f0347057589 */ /* 0x004fe800000e0000 */
[----:B------:R2:W1:Y:S02]  /*ede0*/  SHFL.DOWN PT, R4, R70, R3, 0x1f ;  /* 0x08001f0346047589 */ /* 0x00046400000e0000 */
[----:B--2---:R-:W-:-:S05]  /*edf0*/  IMAD.SHL.U32 R3, R3, 0x2, RZ ;  /* 0x0000000203037824 */ /* 0x004fca00078e00ff */
[----:B------:R-:W-:-:S15]  /*ee00*/  ISETP.GE.AND P0, PT, R3, R0, PT ;  /* 0x000000000300720c */ /* 0x000fde0003f06270 */
[----:B------:R-:W-:-:S15]  /*ee10*/  NOP ;  /* 0x0000000000007918 */ /* 0x000fde0000000000 */
[----:B------:R-:W-:-:S15]  /*ee20*/  NOP ;  /* 0x0000000000007918 */ /* 0x000fde0000000000 */
[----:B------:R-:W-:-:S06]  /*ee30*/  NOP ;  /* 0x0000000000007918 */ /* 0x000fcc0000000000 */
[----:B-1----:R1:W2:Y:S02]  /*ee40*/  DADD R70, R4, R70 ;  /* 0x0000000004467229 */ /* 0x0022a40000000046 */
[----:B01234-:R-:W-:Y:S05]  /*ee50*/  @!P0 BRA `(.L_x_442) ;  /* 0xfffffffc00a08947 */ /* 0x01ffea000383ffff */
.L_x_437:
[----:B------:R-:W0:Y:S01]  /*ee60*/  LDCU UR8, c[0x0][0x574] ;  /* 0x0000ae80ff0877ac */ /* 0x000e220008000800 */
[----:B------:R-:W1:Y:S01]  /*ee70*/  S2R R0, SR_CTAID.X ;  /* 0x0000000000007919 */ /* 0x000e620000002500 */
[----:B------:R-:W-:Y:S01]  /*ee80*/  MOV R19, RZ ;  /* 0x000000ff00137202 */ /* 0x000fe20000000f00 */
[----:B------:R-:W3:Y:S01]  /*ee90*/  LDCU UR4, c[0x0][0x3c4] ;  /* 0x00007880ff0477ac */ /* 0x000ee20008000800 */
[----:B------:R-:W2:Y:S01]  /*eea0*/  LDCU UR6, c[0x0][0x3c8] ;  /* 0x00007900ff0677ac */ /* 0x000ea20008000800 */
[----:B------:R-:W1:Y:S01]  /*eeb0*/  LDCU UR7, c[0x0][0x3b0] ;  /* 0x00007600ff0777ac */ /* 0x000e620008000800 */
[----:B0-----:R-:W-:-:S04]  /*eec0*/  UIADD3 UR5, UPT, UPT, UR8, -0x1, URZ ;  /* 0xffffffff08057890 */ /* 0x001fc8000fffe0ff */
[----:B------:R-:W-:Y:S01]  /*eed0*/  UISETP.LT.U32.AND UP0, UPT, UR5, 0x18, UPT ;  /* 0x000000180500788c */ /* 0x000fe2000bf01070 */
[----:B---34-:R-:W-:-:S03]  /*eee0*/  IMAD R3, R17, UR4, RZ ;  /* 0x0000000411037c24 */ /* 0x018fc6000f8e02ff */
[----:B------:R-:W-:Y:S01]  /*eef0*/  USEL UR4, UR5, 0x18, UP0 ;  /* 0x0000001805047887 */ /* 0x000fe20008000000 */
[----:B--2---:R-:W-:Y:S01]  /*ef00*/  IMAD R3, R2, UR6, R3 ;  /* 0x0000000602037c24 */ /* 0x004fe2000f8e0203 */
[----:B------:R-:W-:Y:S02]  /*ef10*/  UISETP.NE.AND UP0, UPT, UR8, URZ, UPT ;  /* 0x000000ff0800728c */ /* 0x000fe4000bf05270 */
[----:B------:R-:W-:Y:S01]  /*ef20*/  UIADD3 UR4, UPT, UPT, UR4, 0x1, URZ ;  /* 0x0000000104047890 */ /* 0x000fe2000fffe0ff */
[----:B-1----:R-:W-:-:S05]  /*ef30*/  IMAD R3, R0, UR7, R3 ;  /* 0x0000000700037c24 */ /* 0x002fca000f8e0203 */
[----:B------:R-:W-:Y:S01]  /*ef40*/  SHF.L.U32 R7, R3, 0x1, RZ ;  /* 0x0000000103077819 */ /* 0x000fe200000006ff */
[----:B------:R-:W-:Y:S06]  /*ef50*/  BRA.U !UP0, `(.L_x_443) ;  /* 0x0000001108447547 */ /* 0x000fec000b800000 */
[----:B------:R-:W0:Y:S01]  /*ef60*/  LDCU.64 UR8, c[0x0][0x578] ;  /* 0x0000af00ff0877ac */ /* 0x000e220008000a00 */
[----:B------:R-:W-:Y:S01]  /*ef70*/  IMAD.MOV.U32 R6, RZ, RZ, RZ ;  /* 0x000000ffff067224 */ /* 0x000fe200078e00ff */
[----:B------:R-:W1:Y:S01]  /*ef80*/  LDCU UR7, c[0x0][0x580] ;  /* 0x0000b000ff0777ac */ /* 0x000e620008000800 */
[----:B------:R-:W2:Y:S01]  /*ef90*/  LDCU UR6, c[0x0][0x6a4] ;  /* 0x0000d480ff0677ac */ /* 0x000ea20008000800 */
        /* <DEDUP_REMOVED lines=269> */
.L_x_443:
[----:B------:R-:W-:Y:S01]  /*10070*/  MOV R16, RZ ;  /* 0x000000ff00107202 */ /* 0x000fe20000000f00 */
[----:B------:R-:W-:Y:S06]  /*10080*/  BRA.U !UP0, `(.L_x_444) ;  /* 0x0000001108487547 */ /* 0x000fec000b800000 */
[----:B------:R-:W0:Y:S01]  /*10090*/  LDCU.64 UR8, c[0x0][0x578] ;  /* 0x0000af00ff0877ac */ /* 0x000e220008000a00 */
[----:B------:R-:W-:Y:S01]  /*100a0*/  MOV R4, RZ ;  /* 0x000000ff00047202 */ /* 0x000fe20000000f00 */
[----:B------:R-:W-:Y:S01]  /*100b0*/  VIADD R5, R7, 0x1 ;  /* 0x0000000107057836 */ /* 0x000fe20000000000 */
        /* <DEDUP_REMOVED lines=265> */
[----:B------:R-:W2:Y:S03]  /*11150*/  LDCU UR7, c[0x0][0x764] ;  /* 0x0000ec80ff0777ac */ /* 0x000ea60008000800 */
[----:B0-----:R-:W-:-:S05]  /*11160*/  IMAD.HI.U32 R3, R5, UR9, R4 ;  /* 0x0000000905037c27 */ /* 0x001fca000f8e0004 */
[----:B-1----:R-:W-:-:S04]  /*11170*/  SHF.R.U32.HI R3, RZ, UR6, R3 ;  /* 0x00000006ff037c19 */ /* 0x002fc80008011603 */
[----:B------:R-:W-:-:S05]  /*11180*/  IADD3 R3, PT, PT, -R3, RZ, RZ ;  /* 0x000000ff03037210 */ /* 0x000fca0007ffe1ff */
[----:B------:R-:W-:-:S04]  /*11190*/  IMAD R5, R3, UR8, R5 ;  /* 0x0000000803057c24 */ /* 0x000fc8000f8e0205 */
[----:B--2---:R-:W-:-:S07]  /*111a0*/  IMAD R16, R5, UR7, R16 ;  /* 0x0000000705107c24 */ /* 0x004fce000f8e0210 */
.L_x_444:
[----:B------:R-:W0:Y:S01]  /*111b0*/  LDC.64 R8, c[0x0][0x788] ;  /* 0x0001e200ff087b82 */ /* 0x000e220000000a00 */
[----:B------:R-:W1:Y:S02]  /*111c0*/  LDCU UR6, c[0x0][0x3c0] ;  /* 0x00007800ff0677ac */ /* 0x000e640008000800 */
[----:B-1----:R-:W-:Y:S01]  /*111d0*/  UISETP.NE.AND UP1, UPT, UR6, URZ, UPT ;  /* 0x000000ff0600728c */ /* 0x002fe2000bf25270 */
[----:B0-----:R-:W-:Y:S02]  /*111e0*/  IADD3 R4, P1, PT, R19, R8, RZ ;  /* 0x0000000813047210 */ /* 0x001fe40007f3e0ff */
[----:B------:R-:W-:-:S03]  /*111f0*/  ISETP.NE.U32.AND P0, PT, R8, RZ, PT ;  /* 0x000000ff0800720c */ /* 0x000fc60003f05070 */
[----:B------:R-:W-:Y:S01]  /*11200*/  IMAD.X R3, RZ, RZ, R9, P1 ;  /* 0x000000ffff037224 */ /* 0x000fe200008e0609 */
[----:B------:R-:W-:-:S04]  /*11210*/  ISETP.NE.AND.EX P0, PT, R9, RZ, PT, P0 ;  /* 0x000000ff0900720c */ /* 0x000fc80003f05300 */
[----:B------:R-:W-:Y:S02]  /*11220*/  SEL R4, R4, RZ, P0 ;  /* 0x000000ff04047207 */ /* 0x000fe40000000000 */
[----:B------:R-:W-:Y:S01]  /*11230*/  SEL R5, R3, RZ, P0 ;  /* 0x000000ff03057207 */ /* 0x000fe20000000000 */
[----:B------:R-:W-:Y:S06]  /*11240*/  BRA.U !UP1, `(.L_x_445) ;  /* 0x0000004109147547 */ /* 0x000fec000b800000 */
[----:B------:R-:W-:Y:S01]  /*11250*/  MOV R18, RZ ;  /* 0x000000ff00127202 */ /* 0x000fe20000000f00 */
[----:B------:R-:W-:Y:S06]  /*11260*/  BRA.U !UP0, `(.L_x_446) ;  /* 0x0000001108487547 */ /* 0x000fec000b800000 */
[----:B------:R-:W0:Y:S01]  /*11270*/  LDCU.64 UR8, c[0x0][0x578] ;  /* 0x0000af00ff0877ac */ /* 0x000e220008000a00 */
[----:B------:R-:W-:Y:S02]  /*11280*/  HFMA2 R8, -RZ, RZ, 0, 0 ;  /* 0x00000000ff087431 */ /* 0x000fe400000001ff */
[----:B------:R-:W-:Y:S01]  /*11290*/  IMAD.MOV.U32 R9, RZ, RZ, R7 ;  /* 0x000000ffff097224 */ /* 0x000fe200078e0007 */
        /* <DEDUP_REMOVED lines=271> */
.L_x_446:
        /* <DEDUP_REMOVED lines=276> */
.L_x_447:
[----:B------:R-:W0:Y:S01]  /*134d0*/  LDCU UR4, c[0x0][0x3a8] ;  /* 0x00007500ff0477ac */ /* 0x000e220008000800 */
[----:B------:R-:W-:Y:S01]  /*134e0*/  BSSY.RECONVERGENT B0, `(.L_x_448) ;  /* 0x0000017000007945 */ /* 0x000fe20003800200 */
[----:B------:R-:W-:Y:S02]  /*134f0*/  LOP3.LUT P3, RZ, R17, R2, RZ, 0xfc, !PT ;  /* 0x0000000211ff7212 */ /* 0x000fe4000786fcff */
[----:B------:R-:W-:Y:S02]  /*13500*/  PLOP3.LUT P0, PT, PT, PT, PT, 0x8, 0x80 ;  /* 0x000000000080781c */ /* 0x000fe40003f0e170 */
[----:B0-----:R-:W-:-:S13]  /*13510*/  ISETP.GE.AND P1, PT, R7, UR4, PT ;  /* 0x0000000407007c0c */ /* 0x001fda000bf26270 */
[----:B------:R-:W-:Y:S05]  /*13520*/  @P1 BRA `(.L_x_449) ;  /* 0x0000000000481947 */ /* 0x000fea0003800000 */
        /* <DEDUP_REMOVED lines=16> */
[----:B------:R0:W-:Y:S04]  /*13630*/  STG.E.128 desc[UR36][R6.64], R24 ;  /* 0x0000001806007986 */ /* 0x0001e8000c101d24 */
[----:B------:R0:W-:Y:S02]  /*13640*/  STG.E.128 desc[UR36][R6.64+0x10], R68 ;  /* 0x0000104406007986 */ /* 0x0001e4000c101d24 */
.L_x_449:
[----:B------:R-:W-:Y:S05]  /*13650*/  BSYNC.RECONVERGENT B0 ;  /* 0x0000000000007941 */ /* 0x000fea0003800200 */
.L_x_448:
        /* <DEDUP_REMOVED lines=31> */
[----:B0-----:R-:W-:-:S05]  /*13850*/  IMAD.IADD R3, R3, 0x1, R10 ;  /* 0x0000000103037824 */ /* 0x001fca00078e020a */
[----:B------:R-:W-:-:S04]  /*13860*/  ISETP.NE.AND P1, PT, R3, UR4, PT ;  /* 0x0000000403007c0c */ /* 0x000fc8000bf25270 */
[----:B------:R-:W-:-:S05]  /*13870*/  SEL R3, RZ, 0x1, P1 ;  /* 0x00000001ff037807 */ /* 0x000fca0000800000 */
[----:B------:R1:W-:Y:S04]  /*13880*/  STS.U8 [UR5], R3 ;  /* 0x00000003ff007988 */ /* 0x0003e80008000005 */
.L_x_451:
[----:B------:R-:W-:Y:S05]  /*13890*/  BSYNC.RECONVERGENT B0 ;  /* 0x0000000000007941 */ /* 0x000fea0003800200 */
.L_x_450:
[----:B------:R-:W2:Y:S08]  /*138a0*/  S2UR UR6, SR_CgaCtaId ;  /* 0x00000000000679c3 */ /* 0x000eb00000008800 */
[----:B------:R-:W-:Y:S06]  /*138b0*/  BAR.SYNC.DEFER_BLOCKING 0x0 ;  /* 0x0000000000007b1d */ /* 0x000fec0000010000 */
[----:B------:R-:W-:-:S02]  /*138c0*/  UMOV UR4, 0x400 ;  /* 0x0000040000047882 */ /* 0x000fc40000000000 */
[----:B--2---:R-:W-:-:S09]  /*138d0*/  ULEA UR5, UR6, UR4, 0x18 ;  /* 0x0000000406057291 */ /* 0x004fd2000f8ec0ff */
        /* <DEDUP_REMOVED lines=17> */
[----:B--2---:R-:W-:-:S02]  /*139f0*/  MOV R28, UR10 ;  /* 0x0000000a001c7c02 */ /* 0x004fc40008000f00 */
[----:B------:R-:W-:Y:S01]  /*13a00*/  MOV R29, UR11 ;  /* 0x0000000b001d7c02 */ /* 0x000fe20008000f00 */
[----:B---3--:R-:W-:Y:S01]  /*13a10*/  IMAD.U32 R30, RZ, RZ, UR12 ;  /* 0x0000000cff1e7e24 */ /* 0x008fe2000f8e00ff */
[----:B------:R-:W-:-:S04]  /*13a20*/  MOV R31, UR13 ;  /* 0x0000000d001f7c02 */ /* 0x000fc80008000f00 */
[----:B------:R-:W-:Y:S05]  /*13a30*/  BRA.U !UP0, `(.L_x_453) ;  /* 0x0000000108b07547 */ /* 0x000fea000b800000 */
[----:B------:R-:W1:Y:S01]  /*13a40*/  LDCU UR5, c[0x0][0x360] ;  /* 0x00006c00ff0577ac */ /* 0x000e620008000800 */
[----:B0-----:R-:W-:Y:S01]  /*13a50*/  MOV R24, UR10 ;  /* 0x0000000a00187c02 */ /* 0x001fe20008000f00 */
[----:B------:R-:W-:Y:S01]  /*13a60*/  IMAD.U32 R25, RZ, RZ, UR11 ;  /* 0x0000000bff197e24 */ /* 0x000fe2000f8e00ff */
[----:B------:R-:W-:Y:S01]  /*13a70*/  MOV R26, UR12 ;  /* 0x0000000c001a7c02 */ /* 0x000fe20008000f00 */
[----:B------:R-:W0:Y:S01]  /*13a80*/  LDCU UR8, c[0x0][0x3b4] ;  /* 0x00007680ff0877ac */ /* 0x000e220008000800 */
[----:B------:R-:W-:Y:S01]  /*13a90*/  MOV R27, UR13 ;  /* 0x0000000d001b7c02 */ /* 0x000fe20008000f00 */
[----:B-1----:R-:W-:-:S05]  /*13aa0*/  IMAD R3, R2, UR5, R17 ;  /* 0x0000000502037c24 */ /* 0x002fca000f8e0211 */
[----:B0-----:R-:W-:-:S13]  /*13ab0*/  ISETP.GE.U32.AND P1, PT, R3, UR8, PT ;  /* 0x0000000803007c0c */ /* 0x001fda000bf26070 */
[----:B------:R-:W-:Y:S05]  /*13ac0*/  @P1 BRA `(.L_x_454) ;  /* 0x0000000400301947 */ /* 0x000fea0003800000 */
[----:B------:R-:W0:Y:S01]  /*13ad0*/  LDCU UR7, c[0x0][0x374] ;  /* 0x00006e80ff0777ac */ /* 0x000e220008000800 */
[----:B------:R-:W1:Y:S01]  /*13ae0*/  LDC R22, c[0x0][0x364] ;  /* 0x0000d900ff167b82 */ /* 0x000e620000000800 */
[----:B------:R-:W-:Y:S01]  /*13af0*/  BSSY.RECONVERGENT B1, `(.L_x_455) ;  /* 0x000001f000017945 */ /* 0x000fe20003800200 */
[----:B------:R-:W-:Y:S01]  /*13b00*/  IMAD.U32 R24, RZ, RZ, UR10 ;  /* 0x0000000aff187e24 */ /* 0x000fe2000f8e00ff */
[----:B------:R-:W-:Y:S01]  /*13b10*/  MOV R25, UR11 ;  /* 0x0000000b00197c02 */ /* 0x000fe20008000f00 */
[----:B------:R-:W-:Y:S01]  /*13b20*/  IMAD.U32 R27, RZ, RZ, UR13 ;  /* 0x0000000dff1b7e24 */ /* 0x000fe2000f8e00ff */
[----:B------:R-:W-:-:S03]  /*13b30*/  MOV R26, UR12 ;  /* 0x0000000c001a7c02 */ /* 0x000fc60008000f00 */
[----:B------:R-:W2:Y:S01]  /*13b40*/  LDC.64 R20, c[0x0][0x790] ;  /* 0x0001e400ff147b82 */ /* 0x000ea20000000a00 */
[----:B0-----:R-:W-:Y:S02]  /*13b50*/  IMAD R0, R0, UR7, RZ ;  /* 0x0000000700007c24 */ /* 0x001fe4000f8e02ff */
[----:B-1----:R-:W-:-:S07]  /*13b60*/  IMAD R22, R22, UR5, RZ ;  /* 0x0000000516167c24 */ /* 0x002fce000f8e02ff */
.L_x_456:
[----:B------:R-:W-:-:S05]  /*13b70*/  IADD3 R7, PT, PT, R0, R3, RZ ;  /* 0x0000000300077210 */ /* 0x000fca0007ffe0ff */
[----:B--2---:R-:W-:-:S05]  /*13b80*/  IMAD.WIDE.U32 R6, R7, 0x20, R20 ;  /* 0x0000002007067825 */ /* 0x004fca00078e0014 */
[----:B------:R-:W2:Y:S04]  /*13b90*/  LDG.E.128 R8, desc[UR36][R6.64] ;  /* 0x0000002406087981 */ /* 0x000ea8000c1e1d00 */
[----:B------:R-:W3:Y:S01]  /*13ba0*/  LDG.E.128 R12, desc[UR36][R6.64+0x10] ;  /* 0x00001024060c7981 */ /* 0x000ee2000c1e1d00 */
[----:B------:R-:W-:-:S04]  /*13bb0*/  IADD3 R3, PT, PT, R22, R3, RZ ;  /* 0x0000000316037210 */ /* 0x000fc80007ffe0ff */
[----:B------:R-:W-:Y:S01]  /*13bc0*/  ISETP.GE.U32.AND P1, PT, R3, UR8, PT ;  /* 0x0000000803007c0c */ /* 0x000fe2000bf26070 */
[----:B--2---:R0:W1:-:S15]  /*13bd0*/  DADD R28, R8, R28 ;  /* 0x00000000081c7229 */ /* 0x00405e000000001c */
        /* <DEDUP_REMOVED lines=14> */
[----:B------:R0:W2:Y:S02]  /*13cc0*/  DADD R26, R14, R26 ;  /* 0x000000000e1a7229 */ /* 0x0000a4000000001a */
[----:B01234-:R-:W-:Y:S05]  /*13cd0*/  @!P1 BRA `(.L_x_456) ;  /* 0xfffffffc00a49947 */ /* 0x01ffea000383ffff */
[----:B------:R-:W-:Y:S05]  /*13ce0*/  BSYNC.RECONVERGENT B1 ;  /* 0x0000000000017941 */ /* 0x000fea0003800200 */
.L_x_455:
[----:B------:R-:W-:Y:S05]  /*13cf0*/  BRA `(.L_x_454) ;  /* 0x0000000000a47947 */ /* 0x000fea0003800000 */
.L_x_453:
[----:B------:R-:W1:Y:S01]  /*13d00*/  LDCU UR7, c[0x0][0x3b4] ;  /* 0x00007680ff0777ac */ /* 0x000e620008000800 */
[----:B0-----:R-:W-:Y:S01]  /*13d10*/  IMAD.U32 R24, RZ, RZ, UR10 ;  /* 0x0000000aff187e24 */ /* 0x001fe2000f8e00ff */
[----:B------:R-:W-:Y:S01]  /*13d20*/  MOV R25, UR11 ;  /* 0x0000000b00197c02 */ /* 0x000fe20008000f00 */
[----:B------:R-:W-:Y:S01]  /*13d30*/  IMAD.U32 R27, RZ, RZ, UR13 ;  /* 0x0000000dff1b7e24 */ /* 0x000fe2000f8e00ff */
[----:B------:R-:W-:Y:S02]  /*13d40*/  MOV R26, UR12 ;  /* 0x0000000c001a7c02 */ /* 0x000fe40008000f00 */
[----:B-1----:R-:W-:-:S13]  /*13d50*/  ISETP.GE.U32.AND P1, PT, R2, UR7, PT ;  /* 0x0000000702007c0c */ /* 0x002fda000bf26070 */
[----:B------:R-:W-:Y:S05]  /*13d60*/  @P1 BRA `(.L_x_454) ;  /* 0x0000000000881947 */ /* 0x000fea0003800000 */
[----:B------:R-:W0:Y:S01]  /*13d70*/  LDCU UR5, c[0x0][0x374] ;  /* 0x00006e80ff0577ac */ /* 0x000e220008000800 */
[----:B------:R-:W1:Y:S01]  /*13d80*/  LDC R19, c[0x0][0x360] ;  /* 0x0000d800ff137b82 */ /* 0x000e620000000800 */
[----:B------:R-:W-:Y:S01]  /*13d90*/  MOV R3, R2 ;  /* 0x0000000200037202 */ /* 0x000fe20000000f00 */
[----:B------:R-:W-:Y:S01]  /*13da0*/  IMAD.U32 R25, RZ, RZ, UR11 ;  /* 0x0000000bff197e24 */ /* 0x000fe2000f8e00ff */
[----:B------:R-:W-:Y:S02]  /*13db0*/  MOV R24, UR10 ;  /* 0x0000000a00187c02 */ /* 0x000fe40008000f00 */
[----:B------:R-:W-:Y:S02]  /*13dc0*/  MOV R26, UR12 ;  /* 0x0000000c001a7c02 */ /* 0x000fe40008000f00 */
[----:B------:R-:W-:Y:S01]  /*13dd0*/  MOV R27, UR13 ;  /* 0x0000000d001b7c02 */ /* 0x000fe20008000f00 */
[----:B------:R-:W2:Y:S08]  /*13de0*/  LDC.64 R20, c[0x0][0x790] ;  /* 0x0001e400ff147b82 */ /* 0x000eb00000000a00 */
[----:B------:R-:W3:Y:S01]  /*13df0*/  LDC R22, c[0x0][0x364] ;  /* 0x0000d900ff167b82 */ /* 0x000ee20000000800 */
[----:B0-----:R-:W-:-:S07]  /*13e00*/  IMAD R0, R0, UR5, RZ ;  /* 0x0000000500007c24 */ /* 0x001fce000f8e02ff */
.L_x_457:
[----:B------:R-:W-:-:S04]  /*13e10*/  IMAD.IADD R6, R0, 0x1, R3 ;  /* 0x0000000100067824 */ /* 0x000fc800078e0203 */
[----:B-1----:R-:W-:-:S04]  /*13e20*/  IMAD R7, R6, R19, R17 ;  /* 0x0000001306077224 */ /* 0x002fc800078e0211 */
[----:B--2---:R-:W-:-:S05]  /*13e30*/  IMAD.WIDE.U32 R6, R7, 0x20, R20 ;  /* 0x0000002007067825 */ /* 0x004fca00078e0014 */
[----:B------:R-:W2:Y:S04]  /*13e40*/  LDG.E.128 R8, desc[UR36][R6.64] ;  /* 0x0000002406087981 */ /* 0x000ea8000c1e1d00 */
[----:B------:R-:W4:Y:S01]  /*13e50*/  LDG.E.128 R12, desc[UR36][R6.64+0x10] ;  /* 0x00001024060c7981 */ /* 0x000f22000c1e1d00 */
[----:B---3--:R-:W-:-:S04]  /*13e60*/  IADD3 R3, PT, PT, R22, R3, RZ ;  /* 0x0000000316037210 */ /* 0x008fc80007ffe0ff */
[----:B------:R-:W-:Y:S01]  /*13e70*/  ISETP.GE.U32.AND P1, PT, R3, UR7, PT ;  /* 0x0000000703007c0c */ /* 0x000fe2000bf26070 */
        /* <DEDUP_REMOVED lines=15> */
[----:B------:R0:W3:Y:S02]  /*13f70*/  DADD R26, R14, R26 ;  /* 0x000000000e1a7229 */ /* 0x0000e4000000001a */
[----:B01234-:R-:W-:Y:S05]  /*13f80*/  @!P1 BRA `(.L_x_457) ;  /* 0xfffffffc00a09947 */ /* 0x01ffea000383ffff */
.L_x_454:
[----:B------:R-:W-:Y:S05]  /*13f90*/  BSYNC.RECONVERGENT B0 ;  /* 0x0000000000007941 */ /* 0x000fea0003800200 */
.L_x_452:
[----:B------:R-:W0:Y:S01]  /*13fa0*/  LDCU UR5, c[0x0][0x360] ;  /* 0x00006c00ff0577ac */ /* 0x000e220008000800 */
[----:B------:R-:W-:-:S04]  /*13fb0*/  UIADD3 UR4, UPT, UPT, UR4, 0x10, URZ ;  /* 0x0000001004047890 */ /* 0x000fc8000fffe0ff */
[----:B------:R-:W-:Y:S01]  /*13fc0*/  ULEA UR8, UR6, UR4, 0x18 ;  /* 0x0000000406087291 */ /* 0x000fe2000f8ec0ff */
[----:B------:R-:W1:Y:S01]  /*13fd0*/  LDCU UR6, c[0x0][0x364] ;  /* 0x00006c80ff0677ac */ /* 0x000e620008000800 */
[----:B0-----:R-:W-:-:S05]  /*13fe0*/  IMAD R0, R2, UR5, R17 ;  /* 0x0000000502007c24 */ /* 0x001fca000f8e0211 */
[----:B------:R-:W-:-:S05]  /*13ff0*/  LEA R3, R0, UR8, 0x5 ;  /* 0x0000000800037c11 */ /* 0x000fca000f8e28ff */
[----:B------:R0:W-:Y:S01]  /*14000*/  STS.128 [R3], R28 ;  /* 0x0000001c03007388 */ /* 0x0001e20000000c00 */
[----:B-1----:R-:W-:-:S03]  /*14010*/  UISETP.GE.U32.AND UP0, UPT, UR6, 0x2, UPT ;  /* 0x000000020600788c */ /* 0x002fc6000bf06070 */
[----:B------:R0:W-:Y:S06]  /*14020*/  STS.128 [R3+0x10], R24 ;  /* 0x0000101803007388 */ /* 0x0001ec0000000c00 */
[----:B------:R-:W-:Y:S05]  /*14030*/  BRA.U !UP0, `(.L_x_458) ;  /* 0x0000000108847547 */ /* 0x000fea000b800000 */
[----:B------:R-:W-:-:S05]  /*14040*/  UMOV UR4, UR6 ;  /* 0x0000000600047c82 */ /* 0x000fca0008000000 */
.L_x_461:
[----:B------:R-:W-:Y:S01]  /*14050*/  USHF.R.U32.HI UR7, URZ, 0x1, UR4 ;  /* 0x00000001ff077899 */ /* 0x000fe20008011604 */
[----:B------:R-:W-:Y:S05]  /*14060*/  BAR.SYNC.DEFER_BLOCKING 0x0 ;  /* 0x0000000000007b1d */ /* 0x000fea0000010000 */
[----:B------:R-:W-:Y:S01]  /*14070*/  IADD3 R0, PT, PT, R2, UR7, RZ ;  /* 0x0000000702007c10 */ /* 0x000fe2000fffe0ff */
[----:B------:R-:W-:Y:S03]  /*14080*/  BSSY.RECONVERGENT B0, `(.L_x_459) ;  /* 0x0000019000007945 */ /* 0x000fe60003800200 */
[----:B------:R-:W-:-:S04]  /*14090*/  ISETP.GE.U32.AND P1, PT, R0, UR6, PT ;  /* 0x0000000600007c0c */ /* 0x000fc8000bf26070 */
[----:B------:R-:W-:-:S13]  /*140a0*/  ISETP.GE.U32.OR P1, PT, R2, UR7, P1 ;  /* 0x0000000702007c0c */ /* 0x000fda0008f26470 */
[----:B-1----:R-:W-:Y:S05]  /*140b0*/  @P1 BRA `(.L_x_460) ;  /* 0x0000000000541947 */ /* 0x002fea0003800000 */
[----:B------:R-:W-:-:S05]  /*140c0*/  IMAD R0, R0, UR5, R17 ;  /* 0x0000000500007c24 */ /* 0x000fca000f8e0211 */
[----:B------:R-:W-:-:S05]  /*140d0*/  LEA R0, R0, UR8, 0x5 ;  /* 0x0000000800007c11 */ /* 0x000fca000f8e28ff */
[----:B------:R-:W0:Y:S02]  /*140e0*/  LDS.128 R8, [R0] ;  /* 0x0000000000087984 */ /* 0x000e240000000c00 */
[----:B0-----:R-:W-:-:S15]  /*140f0*/  DADD R28, R28, R8 ;  /* 0x000000001c1c7229 */ /* 0x001fde0000000008 */
[----:B------:R-:W-:-:S15]  /*14100*/  NOP ;  /* 0x0000000000007918 */ /* 0x000fde0000000000 */
[----:B------:R-:W-:-:S15]  /*14110*/  NOP ;  /* 0x0000000000007918 */ /* 0x000fde0000000000 */
[----:B------:R-:W-:-:S15]  /*14120*/  NOP ;  /* 0x0000000000007918 */ /* 0x000fde0000000000 */
[----:B------:R-:W-:-:S04]  /*14130*/  NOP ;  /* 0x0000000000007918 */ /* 0x000fc80000000000 */
[----:B------:R0:W1:Y:S02]  /*14140*/  DADD R30, R30, R10 ;  /* 0x000000001e1e7229 */ /* 0x000064000000000a */
[----:B0-----:R-:W0:Y:S04]  /*14150*/  LDS.128 R8, [R0+0x10] ;  /* 0x0000100000087984 */ /* 0x001e280000000c00 */
[----:B-1----:R1:W-:-:S15]  /*14160*/  STS.128 [R3], R28 ;  /* 0x0000001c03007388 */ /* 0x0023de0000000c00 */
        /* <DEDUP_REMOVED lines=10> */
.L_x_460:
[----:B------:R-:W-:Y:S05]  /*14210*/  BSYNC.RECONVERGENT B0 ;  /* 0x0000000000007941 */ /* 0x000fea0003800200 */
.L_x_459:
[----:B------:R-:W-:-:S03]  /*14220*/  UISETP.GT.U32.AND UP0, UPT, UR4, 0x3, UPT ;  /* 0x000000030400788c */ /* 0x000fc6000bf04070 */
[----:B------:R-:W-:-:S06]  /*14230*/  UMOV UR4, UR7 ;  /* 0x0000000700047c82 */ /* 0x000fcc0008000000 */
[----:B------:R-:W-:Y:S05]  /*14240*/  BRA.U UP0, `(.L_x_461) ;  /* 0xfffffffd00807547 */ /* 0x000fea000b83ffff */
.L_x_458:
[----:B------:R-:W2:Y:S02]  /*14250*/  LDCU UR4, c[0x0][0x3b8] ;  /* 0x00007700ff0477ac */ /* 0x000ea40008000800 */
[----:B--2---:R-:W-:-:S09]  /*14260*/  UISETP.NE.AND UP0, UPT, UR4, URZ, UPT ;  /* 0x000000ff0400728c */ /* 0x004fd2000bf05270 */
        /* <DEDUP_REMOVED lines=9> */
[----:B------:R-:W-:-:S07]  /*14300*/  IMAD.U32 R0, RZ, RZ, UR5 ;  /* 0x00000005ff007e24 */ /* 0x000fce000f8e00ff */
.L_x_466:
[----:B------:R-:W-:Y:S01]  /*14310*/  SHF.R.U32.HI R2, RZ, 0x1, R0 ;  /* 0x00000001ff027819 */ /* 0x000fe20000011600 */
[----:B------:R-:W-:Y:S01]  /*14320*/  BAR.SYNC.DEFER_BLOCKING 0x0 ;  /* 0x0000000000007b1d */ /* 0x000fe20000010000 */
[----:B------:R-:W-:Y:S02]  /*14330*/  ISETP.GT.U32.AND P2, PT, R0, 0x7f, PT ;  /* 0x0000007f0000780c */ /* 0x000fe40003f44070 */
[----:B------:R-:W-:-:S03]  /*14340*/  IADD3 R6, PT, PT, R2, R17, RZ ;  /* 0x0000001102067210 */ /* 0x000fc60007ffe0ff */
[----:B------:R-:W-:Y:S01]  /*14350*/  BSSY.RECONVERGENT B0, `(.L_x_464) ;  /* 0x0000018000007945 */ /* 0x000fe20003800200 */
[----:B------:R-:W-:-:S04]  /*14360*/  ISETP.GE.U32.AND P1, PT, R6, UR5, PT ;  /* 0x0000000506007c0c */ /* 0x000fc8000bf26070 */
[----:B------:R-:W-:-:S13]  /*14370*/  ISETP.GE.U32.OR P1, PT, R17, R2, P1 ;  /* 0x000000021100720c */ /* 0x000fda0000f26470 */
[----:B---3--:R-:W-:Y:S05]  /*14380*/  @P1 BRA `(.L_x_465) ;  /* 0x0000000000501947 */ /* 0x008fea0003800000 */
[----:B------:R-:W-:-:S05]  /*14390*/  LEA R0, R2, R3, 0x5 ;  /* 0x0000000302007211 */ /* 0x000fca00078e28ff */
[----:B------:R-:W0:Y:S02]  /*143a0*/  LDS.128 R8, [R0] ;  /* 0x0000000000087984 */ /* 0x000e240000000c00 */
[----:B012---:R-:W-:-:S15]  /*143b0*/  DADD R28, R28, R8 ;  /* 0x000000001c1c7229 */ /* 0x007fde0000000008 */
        /* <DEDUP_REMOVED lines=17> */
.L_x_465:
[----:B------:R-:W-:Y:S05]  /*144d0*/  BSYNC.RECONVERGENT B0 ;  /* 0x0000000000007941 */ /* 0x000fea0003800200 */
.L_x_464:
[----:B------:R-:W-:Y:S01]  /*144e0*/  IMAD.MOV.U32 R0, RZ, RZ, R2 ;  /* 0x000000ffff007224 */ /* 0x000fe200078e0002 */
[----:B------:R-:W-:Y:S06]  /*144f0*/  @P2 BRA `(.L_x_466) ;  /* 0xfffffffc00842947 */ /* 0x000fec000383ffff */
.L_x_463:
[----:B------:R-:W-:Y:S01]  /*14500*/  BAR.SYNC.DEFER_BLOCKING 0x0 ;  /* 0x0000000000007b1d */ /* 0x000fe20000010000 */
[----:B------:R-:W-:-:S09]  /*14510*/  UISETP.GE.U32.AND UP0, UPT, UR4, 0x2, UPT ;  /* 0x000000020400788c */ /* 0x000fd2000bf06070 */
[----:B------:R-:W-:Y:S05]  /*14520*/  BRA.U !UP0, `(.L_x_462) ;  /* 0x0000000108647547 */ /* 0x000fea000b800000 */
[----:B------:R-:W-:-:S07]  /*14530*/  MOV R7, 0x1 ;  /* 0x0000000100077802 */ /* 0x000fce0000000f00 */
.L_x_467:
[----:B0123--:R-:W-:Y:S04]  /*14540*/  SHFL.DOWN PT, R3, R29, R7, 0x1f ;  /* 0x08001f071d037589 */ /* 0x00ffe800000e0000 */
[----:B------:R-:W0:Y:S02]  /*14550*/  SHFL.DOWN PT, R2, R28, R7, 0x1f ;  /* 0x08001f071c027589 */ /* 0x000e2400000e0000 */
[----:B0-----:R0:W4:Y:S02]  /*14560*/  DADD R28, R2, R28 ;  /* 0x00000000021c7229 */ /* 0x001124000000001c */
[----:B0-----:R-:W-:Y:S04]  /*14570*/  SHFL.DOWN PT, R3, R31, R7, 0x1f ;  /* 0x08001f071f037589 */ /* 0x001fe800000e0000 */
[----:B------:R-:W0:-:S15]  /*14580*/  SHFL.DOWN PT, R2, R30, R7, 0x1f ;  /* 0x08001f071e027589 */ /* 0x000e1e00000e0000 */
[----:B------:R-:W-:-:S15]  /*14590*/  NOP ;  /* 0x0000000000007918 */ /* 0x000fde0000000000 */
[----:B------:R-:W-:-:S15]  /*145a0*/  NOP ;  /* 0x0000000000007918 */ /* 0x000fde0000000000 */
[----:B------:R-:W-:-:S13]  /*145b0*/  NOP ;  /* 0x0000000000007918 */ /* 0x000fda0000000000 */
[----:B0-----:R0:W1:Y:S02]  /*145c0*/  DADD R30, R2, R30 ;  /* 0x00000000021e7229 */ /* 0x001064000000001e */
[----:B0-----:R-:W-:Y:S04]  /*145d0*/  SHFL.DOWN PT, R3, R25, R7, 0x1f ;  /* 0x08001f0719037589 */ /* 0x001fe800000e0000 */
[----:B------:R-:W0:-:S15]  /*145e0*/  SHFL.DOWN PT, R2, R24, R7, 0x1f ;  /* 0x08001f0718027589 */ /* 0x000e1e00000e0000 */
[----:B------:R-:W-:-:S15]  /*145f0*/  NOP ;  /* 0x0000000000007918 */ /* 0x000fde0000000000 */
[----:B------:R-:W-:-:S15]  /*14600*/  NOP ;  /* 0x0000000000007918 */ /* 0x000fde0000000000 */
[----:B------:R-:W-:-:S13]  /*14610*/  NOP ;  /* 0x0000000000007918 */ /* 0x000fda0000000000 */
[----:B0-----:R0:W2:Y:S02]  /*14620*/  DADD R24, R2, R24 ;  /* 0x0000000002187229 */ /* 0x0010a40000000018 */
[----:B0-----:R-:W-:Y:S04]  /*14630*/  SHFL.DOWN PT, R3, R27, R7, 0x1f ;  /* 0x08001f071b037589 */ /* 0x001fe800000e0000 */
[----:B------:R0:W3:Y:S02]  /*14640*/  SHFL.DOWN PT, R2, R26, R7, 0x1f ;  /* 0x08001f071a027589 */ /* 0x0000e400000e0000 */
[----:B0-----:R-:W-:-:S04]  /*14650*/  SHF.L.U32 R7, R7, 0x1, RZ ;  /* 0x0000000107077819 */ /* 0x001fc800000006ff */
[----:B------:R-:W-:-:S15]  /*14660*/  ISETP.GE.AND P1, PT, R7, UR4, PT ;  /* 0x0000000407007c0c */ /* 0x000fde000bf26270 */
[----:B------:R-:W-:-:S15]  /*14670*/  NOP ;  /* 0x0000000000007918 */ /* 0x000fde0000000000 */
[----:B------:R-:W-:-:S15]  /*14680*/  NOP ;  /* 0x0000000000007918 */ /* 0x000fde0000000000 */
[----:B------:R-:W-:-:S07]  /*14690*/  NOP ;  /* 0x0000000000007918 */ /* 0x000fce0000000000 */
[----:B---3--:R0:W3:Y:S02]  /*146a0*/  DADD R26, R2, R26 ;  /* 0x00000000021a7229 */ /* 0x0080e4000000001a */
[----:B01234-:R-:W-:Y:S05]  /*146b0*/  @!P1 BRA `(.L_x_467) ;  /* 0xfffffffc00a09947 */ /* 0x01ffea000383ffff */
.L_x_462:
[----:B------:R-:W-:Y:S05]  /*146c0*/  @!P0 EXIT ;  /* 0x000000000000894d */ /* 0x000fea0003800000 */
[----:B------:R-:W4:Y:S02]  /*146d0*/  LDCU.64 UR4, c[0x0][0x788] ;  /* 0x0000f100ff0477ac */ /* 0x000f240008000a00 */
[----:B----4-:R-:W-:-:S04]  /*146e0*/  UISETP.NE.U32.AND UP0, UPT, UR4, URZ, UPT ;  /* 0x000000ff0400728c */ /* 0x010fc8000bf05070 */
[----:B------:R-:W-:-:S09]  /*146f0*/  UISETP.NE.AND.EX UP0, UPT, UR5, URZ, UPT, UP0 ;  /* 0x000000ff0500728c */ /* 0x000fd2000bf05300 */
[----:B------:R-:W-:Y:S05]  /*14700*/  BRA.U UP0, `(.L_x_468) ;  /* 0x0000000500787547 */ /* 0x000fea000b800000 */
[----:B------:R-:W4:Y:S01]  /*14710*/  LDCU.U8 UR6, c[0x0][0x7a8] ;  /* 0x0000f500ff0677ac */ /* 0x000f220008000000 */
[----:B------:R-:W0:Y:S01]  /*14720*/  LDCU.64 UR4, c[0x0][0x778] ;  /* 0x0000ef00ff0477ac */ /* 0x000e220008000a00 */
[----:B----4-:R-:W-:Y:S02]  /*14730*/  ISETP.NE.AND P0, PT, RZ, UR6, PT ;  /* 0x00000006ff007c0c */ /* 0x010fe4000bf05270 */
[----:B0-----:R-:W-:Y:S02]  /*14740*/  IADD3 R12, P2, PT, R18, UR4, RZ ;  /* 0x00000004120c7c10 */ /* 0x001fe4000ff5e0ff */
[----:B------:R-:W-:-:S03]  /*14750*/  IADD3 R2, P1, PT, R16, UR4, RZ ;  /* 0x0000000410027c10 */ /* 0x000fc6000ff3e0ff */
[----:B------:R-:W-:Y:S01]  /*14760*/  IMAD.X R13, RZ, RZ, UR5, P2 ;  /* 0x00000005ff0d7e24 */ /* 0x000fe200090e06ff */
[----:B-123--:R-:W-:-:S05]  /*14770*/  IADD3.X R3, PT, PT, RZ, UR5, RZ, P1, !PT ;  /* 0x00000005ff037c10 */ /* 0x00efca0008ffe4ff */
[----:B------:R-:W2:Y:S04]  /*14780*/  @P0 LDG.E.128 R4, desc[UR36][R12.64] ;  /* 0x000000240c040981 */ /* 0x000ea8000c1e1d00 */
[----:B------:R-:W3:Y:S01]  /*14790*/  @P0 LDG.E.128 R8, desc[UR36][R2.64] ;  /* 0x0000002402080981 */ /* 0x000ee2000c1e1d00 */
[----:B------:R-:W0:Y:S02]  /*147a0*/  LDCU.U8 UR4, c[0x0][0x7a9] ;  /* 0x0000f520ff0477ac */ /* 0x000e240008000000 */
[----:B0-----:R-:W-:Y:S01]  /*147b0*/  ISETP.NE.AND P1, PT, RZ, UR4, PT ;  /* 0x00000004ff007c0c */ /* 0x001fe2000bf25270 */
[----:B--2---:R-:W-:-:S15]  /*147c0*/  @P0 DADD R28, R28, R4 ;  /* 0x000000001c1c0229 */ /* 0x004fde0000000004 */
[----:B------:R-:W-:-:S15]  /*147d0*/  NOP ;  /* 0x0000000000007918 */ /* 0x000fde0000000000 */
[----:B------:R-:W-:-:S15]  /*147e0*/  NOP ;  /* 0x0000000000007918 */ /* 0x000fde0000000000 */
[----:B------:R-:W-:-:S15]  /*147f0*/  NOP ;  /* 0x0000000000007918 */ /* 0x000fde0000000000 */
[----:B------:R-:W-:-:S04]  /*14800*/  NOP ;  /* 0x0000000000007918 */ /* 0x000fc80000000000 */
[----:B------:R-:W0:Y:S02]  /*14810*/  @P0 DADD R30, R30, R6 ;  /* 0x000000001e1e0229 */ /* 0x000e240000000006 */
[----:B0-----:R0:W-:-:S15]  /*14820*/  @!P1 STG.E.128 desc[UR36][R12.64], R28 ;  /* 0x0000001c0c009986 */ /* 0x0011de000c101d24 */
[----:B------:R-:W-:-:S15]  /*14830*/  NOP ;  /* 0x0000000000007918 */ /* 0x000fde0000000000 */
[----:B------:R-:W-:-:S15]  /*14840*/  NOP ;  /* 0x0000000000007918 */ /* 0x000fde0000000000 */
[----:B------:R-:W-:-:S15]  /*14850*/  NOP ;  /* 0x0000000000007918 */ /* 0x000fde0000000000 */
[----:B------:R-:W-:-:S02]  /*14860*/  NOP ;  /* 0x0000000000007918 */ /* 0x000fc40000000000 */
[----:B---3--:R-:W-:-:S15]  /*14870*/  @P0 DADD R24, R24, R8 ;  /* 0x0000000018180229 */ /* 0x008fde0000000008 */
[----:B------:R-:W-:-:S15]  /*14880*/  NOP ;  /* 0x0000000000007918 */ /* 0x000fde0000000000 */
[----:B------:R-:W-:-:S15]  /*14890*/  NOP ;  /* 0x0000000000007918 */ /* 0x000fde0000000000 */
[----:B------:R-:W-:-:S15]  /*148a0*/  NOP ;  /* 0x0000000000007918 */ /* 0x000fde0000000000 */
[----:B------:R-:W-:-:S04]  /*148b0*/  NOP ;  /* 0x0000000000007918 */ /* 0x000fc80000000000 */
[----:B------:R-:W1:Y:S02]  /*148c0*/  @P0 DADD R26, R26, R10 ;  /* 0x000000001a1a0229 */ /* 0x000e64000000000a */
[----:B-1----:R0:W-:Y:S01]  /*148d0*/  @!P1 STG.E.128 desc[UR36][R2.64], R24 ;  /* 0x0000001802009986 */ /* 0x0021e2000c101d24 */
[----:B------:R-:W-:Y:S05]  /*148e0*/  @!P1 EXIT ;  /* 0x000000000000994d */ /* 0x000fea0003800000 */
[----:B------:R-:W1:Y:S02]  /*148f0*/  LDCU UR4, c[0x0][0x7ac] ;  /* 0x0000f580ff0477ac */ /* 0x000e640008000800 */
[----:B-1----:R-:W-:-:S09]  /*14900*/  UISETP.NE.AND UP0, UPT, UR4, 0x1, UPT ;  /* 0x000000010400788c */ /* 0x002fd2000bf05270 */
[----:B------:R-:W-:Y:S05]  /*14910*/  BRA.U !UP0, `(.L_x_469) ;  /* 0x0000000108407547 */ /* 0x000fea000b800000 */
[----:B------:R-:W-:Y:S01]  /*14920*/  MOV R0, 0x0 ;  /* 0x0000000000007802 */ /* 0x000fe20000000f00 */
[----:B------:R-:W1:Y:S01]  /*14930*/  LDCU.64 UR4, c[0x4][0x590] ;  /* 0x0100b200ff0477ac */ /* 0x000e620008000a00 */
[----:B------:R-:W-:Y:S02]  /*14940*/  HFMA2 R8, -RZ, RZ, 0, 4.4763088226318359375e-05 ;  /* 0x000002efff087431 */ /* 0x000fe400000001ff */
[----:B0-----:R-:W-:Y:S01]  /*14950*/  IMAD.MOV.U32 R12, RZ, RZ, 0x1 ;  /* 0x00000001ff0c7424 */ /* 0x001fe200078e00ff */
[----:B------:R0:W2:Y:S01]  /*14960*/  LDC.64 R2, c[0x4][R0] ;  /* 0x0100000000027b82 */ /* 0x0000a20000000a00 */
[----:B------:R-:W3:Y:S01]  /*14970*/  LDCU.64 UR8, c[0x4][0x578] ;  /* 0x0100af00ff0877ac */ /* 0x000ee20008000a00 */
[----:B------:R-:W-:Y:S01]  /*14980*/  MOV R13, RZ ;  /* 0x000000ff000d7202 */ /* 0x000fe20000000f00 */
[----:B------:R-:W4:Y:S01]  /*14990*/  LDCU.64 UR6, c[0x4][0x430] ;  /* 0x01008600ff0677ac */ /* 0x000f220008000a00 */
[----:B-1----:R-:W-:Y:S01]  /*149a0*/  MOV R4, UR4 ;  /* 0x0000000400047c02 */ /* 0x002fe20008000f00 */
[----:B------:R-:W-:Y:S01]  /*149b0*/  IMAD.U32 R5, RZ, RZ, UR5 ;  /* 0x00000005ff057e24 */ /* 0x000fe2000f8e00ff */
[----:B---3--:R-:W-:-:S02]  /*149c0*/  MOV R6, UR8 ;  /* 0x0000000800067c02 */ /* 0x008fc40008000f00 */
[----:B------:R-:W-:Y:S01]  /*149d0*/  MOV R7, UR9 ;  /* 0x0000000900077c02 */ /* 0x000fe20008000f00 */
[----:B----4-:R-:W-:Y:S01]  /*149e0*/  IMAD.U32 R10, RZ, RZ, UR6 ;  /* 0x00000006ff0a7e24 */ /* 0x010fe2000f8e00ff */
[----:B0-----:R-:W-:-:S07]  /*149f0*/  MOV R11, UR7 ;  /* 0x00000007000b7c02 */ /* 0x001fce0008000f00 */
[----:B------:R-:W-:-:S07]  /*14a00*/  LEPC R20, `(.L_x_469) ;  /* 0x000000001014794e */ /* 0x000fce0000000000 */
[----:B--2--5:R-:W-:Y:S05]  /*14a10*/  CALL.ABS.NOINC R2 ;  /* 0x0000000002007343 */ /* 0x024fea0003c00000 */
.L_x_469:
[----:B------:R-:W1:Y:S01]  /*14a20*/  LDCU.64 UR6, c[0x0][0x778] ;  /* 0x0000ef00ff0677ac */ /* 0x000e620008000a00 */
[----:B------:R-:W0:Y:S01]  /*14a30*/  LDCU.64 UR4, c[0x0][0x380] ;  /* 0x00007000ff0477ac */ /* 0x000e220008000a00 */
[----:B-1----:R-:W-:Y:S01]  /*14a40*/  IADD3 R18, P0, PT, R18, UR6, RZ ;  /* 0x0000000612127c10 */ /* 0x002fe2000ff1e0ff */
[----:B------:R-:W1:Y:S03]  /*14a50*/  LDCU UR6, c[0x0][0x7ac] ;  /* 0x0000f580ff0677ac */ /* 0x000e660008000800 */
[----:B------:R-:W-:Y:S01]  /*14a60*/  IADD3.X R19, PT, PT, RZ, UR7, RZ, P0, !PT ;  /* 0x00000007ff137c10 */ /* 0x000fe200087fe4ff */
[----:B0-----:R-:W-:Y:S01]  /*14a70*/  DMUL R28, R28, UR4 ;  /* 0x000000041c1c7c28 */ /* 0x001fe20008000000 */
[----:B-1----:R-:W-:-:S15]  /*14a80*/  UISETP.NE.AND UP0, UPT, UR6, 0x1, UPT ;  /* 0x000000010600788c */ /* 0x002fde000bf05270 */
[----:B------:R-:W-:-:S15]  /*14a90*/  NOP ;  /* 0x0000000000007918 */ /* 0x000fde0000000000 */
[----:B------:R-:W-:-:S15]  /*14aa0*/  NOP ;  /* 0x0000000000007918 */ /* 0x000fde0000000000 */
[----:B------:R-:W-:-:S15]  /*14ab0*/  NOP ;  /* 0x0000000000007918 */ /* 0x000fde0000000000 */
[----:B------:R-:W-:-:S03]  /*14ac0*/  NOP ;  /* 0x0000000000007918 */ /* 0x000fc60000000000 */
[----:B------:R-:W0:Y:S02]  /*14ad0*/  DMUL R30, R30, UR4 ;  /* 0x000000041e1e7c28 */ /* 0x000e240008000000 */
[----:B0-----:R0:W-:-:S15]  /*14ae0*/  STG.E.128 desc[UR36][R18.64], R28 ;  /* 0x0000001c12007986 */ /* 0x0011de000c101d24 */
[----:B------:R-:W-:-:S15]  /*14af0*/  NOP ;  /* 0x0000000000007918 */ /* 0x000fde0000000000 */
[----:B------:R-:W-:-:S15]  /*14b00*/  NOP ;  /* 0x0000000000007918 */ /* 0x000fde0000000000 */
[----:B------:R-:W-:-:S15]  /*14b10*/  NOP ;  /* 0x0000000000007918 */ /* 0x000fde0000000000 */
[----:B------:R-:W-:-:S02]  /*14b20*/  NOP ;  /* 0x0000000000007918 */ /* 0x000fc40000000000 */
[----:B------:R-:W1:-:S15]  /*14b30*/  DMUL R24, R24, UR4 ;  /* 0x0000000418187c28 */ /* 0x000e5e0008000000 */
[----:B------:R-:W-:-:S15]  /*14b40*/  NOP ;  /* 0x0000000000007918 */ /* 0x000fde0000000000 */
[----:B------:R-:W-:-:S15]  /*14b50*/  NOP ;  /* 0x0000000000007918 */ /* 0x000fde0000000000 */
[----:B------:R-:W-:-:S15]  /*14b60*/  NOP ;  /* 0x0000000000007918 */ /* 0x000fde0000000000 */
[----:B------:R-:W-:-:S04]  /*14b70*/  NOP ;  /* 0x0000000000007918 */ /* 0x000fc80000000000 */
[----:B------:R-:W2:Y:S02]  /*14b80*/  DMUL R26, R26, UR4 ;  /* 0x000000041a1a7c28 */ /* 0x000ea40008000000 */
[----:B012---:R-:W-:Y:S05]  /*14b90*/  BRA.U !UP0, `(.L_x_470) ;  /* 0x0000000108407547 */ /* 0x007fea000b800000 */
[----:B------:R-:W-:Y:S01]  /*14ba0*/  MOV R0, 0x0 ;  /* 0x0000000000007802 */ /* 0x000fe20000000f00 */
[----:B------:R-:W0:Y:S01]  /*14bb0*/  LDCU.64 UR4, c[0x4][0x590] ;  /* 0x0100b200ff0477ac */ /* 0x000e220008000a00 */
[----:B------:R-:W-:Y:S01]  /*14bc0*/  IMAD.MOV.U32 R8, RZ, RZ, 0x2ef ;  /* 0x000002efff087424 */ /* 0x000fe200078e00ff */
[----:B------:R-:W-:Y:S01]  /*14bd0*/  MOV R12, 0x1 ;  /* 0x00000001000c7802 */ /* 0x000fe20000000f00 */
[----:B------:R1:W2:Y:S01]  /*14be0*/  LDC.64 R2, c[0x4][R0] ;  /* 0x0100000000027b82 */ /* 0x0002a20000000a00 */
[----:B------:R-:W3:Y:S01]  /*14bf0*/  LDCU.64 UR6, c[0x4][0x578] ;  /* 0x0100af00ff0677ac */ /* 0x000ee20008000a00 */
[----:B------:R-:W-:Y:S01]  /*14c00*/  MOV R13, RZ ;  /* 0x000000ff000d7202 */ /* 0x000fe20000000f00 */
[----:B------:R-:W4:Y:S01]  /*14c10*/  LDCU.64 UR8, c[0x4][0x430] ;  /* 0x01008600ff0877ac */ /* 0x000f220008000a00 */
[----:B0-----:R-:W-:Y:S01]  /*14c20*/  IMAD.U32 R4, RZ, RZ, UR4 ;  /* 0x00000004ff047e24 */ /* 0x001fe2000f8e00ff */
[----:B------:R-:W-:Y:S02]  /*14c30*/  MOV R5, UR5 ;  /* 0x0000000500057c02 */ /* 0x000fe40008000f00 */
[----:B---3--:R-:W-:Y:S01]  /*14c40*/  MOV R6, UR6 ;  /* 0x0000000600067c02 */ /* 0x008fe20008000f00 */
[----:B------:R-:W-:Y:S01]  /*14c50*/  IMAD.U32 R7, RZ, RZ, UR7 ;  /* 0x00000007ff077e24 */ /* 0x000fe2000f8e00ff */
[----:B----4-:R-:W-:-:S02]  /*14c60*/  MOV R10, UR8 ;  /* 0x00000008000a7c02 */ /* 0x010fc40008000f00 */
[----:B-1----:R-:W-:-:S07]  /*14c70*/  MOV R11, UR9 ;  /* 0x00000009000b7c02 */ /* 0x002fce0008000f00 */
[----:B------:R-:W-:-:S07]  /*14c80*/  LEPC R20, `(.L_x_470) ;  /* 0x000000001014794e */ /* 0x000fce0000000000 */
[----:B--2--5:R-:W-:Y:S05]  /*14c90*/  CALL.ABS.NOINC R2 ;  /* 0x0000000002007343 */ /* 0x024fea0003c00000 */
.L_x_470:
[----:B------:R-:W0:Y:S02]  /*14ca0*/  LDCU.64 UR4, c[0x0][0x778] ;  /* 0x0000ef00ff0477ac */ /* 0x000e240008000a00 */
[----:B0-----:R-:W-:-:S05]  /*14cb0*/  IADD3 R16, P0, PT, R16, UR4, RZ ;  /* 0x0000000410107c10 */ /* 0x001fca000ff1e0ff */
[----:B------:R-:W-:-:S05]  /*14cc0*/  IMAD.X R17, RZ, RZ, UR5, P0 ;  /* 0x00000005ff117e24 */ /* 0x000fca00080e06ff */
[----:B------:R-:W-:Y:S01]  /*14cd0*/  STG.E.128 desc[UR36][R16.64], R24 ;  /* 0x0000001810007986 */ /* 0x000fe2000c101d24 */
[----:B------:R-:W-:Y:S05]  /*14ce0*/  EXIT ;  /* 0x000000000000794d */ /* 0x000fea0003800000 */
.L_x_468:
[----:B------:R-:W4:Y:S01]  /*14cf0*/  LDCU.U8 UR4, c[0x0][0x7a8] ;  /* 0x0000f500ff0477ac */ /* 0x000f220008000000 */
[----:B------:R-:W0:Y:S01]  /*14d00*/  LDCU.U8 UR5, c[0x0][0x7a9] ;  /* 0x0000f520ff0577ac */ /* 0x000e220008000000 */
[----:B----4-:R-:W-:Y:S02]  /*14d10*/  UISETP.NE.AND UP1, UPT, UR4, URZ, UPT ;  /* 0x000000ff0400728c */ /* 0x010fe4000bf25270 */
[----:B0-----:R-:W-:-:S07]  /*14d20*/  UISETP.NE.AND UP0, UPT, UR5, URZ, UPT ;  /* 0x000000ff0500728c */ /* 0x001fce000bf05270 */
[----:B------:R-:W-:Y:S05]  /*14d30*/  BRA.U !UP1, `(.L_x_471) ;  /* 0x0000000109487547 */ /* 0x000fea000b800000 */
[----:B------:R-:W1:Y:S04]  /*14d40*/  LDG.E.128 R8, desc[UR36][R4.64] ;  /* 0x0000002404087981 */ /* 0x000e68000c1e1d00 */
[----:B------:R-:W4:Y:S01]  /*14d50*/  LDG.E.128 R12, desc[UR36][R4.64+0x10] ;  /* 0x00001024040c7981 */ /* 0x000f22000c1e1d00 */
[----:B-123--:R0:W1:-:S15]  /*14d60*/  DADD R28, R28, R8 ;  /* 0x000000001c1c7229 */ /* 0x00e05e0000000008 */
        /* <DEDUP_REMOVED lines=14> */
[----:B-12-4-:R0:W3:Y:S02]  /*14e50*/  DADD R26, R26, R14 ;  /* 0x000000001a1a7229 */ /* 0x0160e4000000000e */
.L_x_471:
[----:B------:R-:W-:Y:S05]  /*14e60*/  BRA.U !UP0, `(.L_x_472) ;  /* 0x0000000508007547 */ /* 0x000fea000b800000 */
[----:B------:R-:W4:Y:S02]  /*14e70*/  LDCU UR4, c[0x0][0x7ac] ;  /* 0x0000f580ff0477ac */ /* 0x000f240008000800 */
[----:B----4-:R-:W-:-:S09]  /*14e80*/  UISETP.NE.AND UP0, UPT, UR4, 0x1, UPT ;  /* 0x000000010400788c */ /* 0x010fd2000bf05270 */
[----:B------:R-:W-:Y:S05]  /*14e90*/  BRA.U !UP0, `(.L_x_473) ;  /* 0x0000000108407547 */ /* 0x000fea000b800000 */
[----:B------:R-:W-:Y:S01]  /*14ea0*/  MOV R0, 0x0 ;  /* 0x0000000000007802 */ /* 0x000fe20000000f00 */
[----:B------:R-:W4:Y:S01]  /*14eb0*/  LDCU.64 UR4, c[0x4][0x590] ;  /* 0x0100b200ff0477ac */ /* 0x000f220008000a00 */
[----:B0-----:R-:W-:Y:S01]  /*14ec0*/  HFMA2 R8, -RZ, RZ, 0, 4.4763088226318359375e-05 ;  /* 0x000002efff087431 */ /* 0x001fe200000001ff */
[----:B------:R-:W-:Y:S01]  /*14ed0*/  MOV R12, 0x1 ;  /* 0x00000001000c7802 */ /* 0x000fe20000000f00 */
[----:B-123--:R0:W1:Y:S01]  /*14ee0*/  LDC.64 R2, c[0x4][R0] ;  /* 0x0100000000027b82 */ /* 0x00e0620000000a00 */
[----:B------:R-:W2:Y:S01]  /*14ef0*/  LDCU.64 UR6, c[0x4][0x578] ;  /* 0x0100af00ff0677ac */ /* 0x000ea20008000a00 */
[----:B------:R-:W-:Y:S01]  /*14f00*/  IMAD.MOV.U32 R13, RZ, RZ, RZ ;  /* 0x000000ffff0d7224 */ /* 0x000fe200078e00ff */
[----:B------:R-:W3:Y:S01]  /*14f10*/  LDCU.64 UR8, c[0x4][0x430] ;  /* 0x01008600ff0877ac */ /* 0x000ee20008000a00 */
[----:B----4-:R-:W-:Y:S02]  /*14f20*/  MOV R4, UR4 ;  /* 0x0000000400047c02 */ /* 0x010fe40008000f00 */
[----:B------:R-:W-:Y:S01]  /*14f30*/  MOV R5, UR5 ;  /* 0x0000000500057c02 */ /* 0x000fe20008000f00 */
[----:B--2---:R-:W-:Y:S01]  /*14f40*/  IMAD.U32 R6, RZ, RZ, UR6 ;  /* 0x00000006ff067e24 */ /* 0x004fe2000f8e00ff */
[----:B------:R-:W-:-:S02]  /*14f50*/  MOV R7, UR7 ;  /* 0x0000000700077c02 */ /* 0x000fc40008000f00 */
[----:B---3--:R-:W-:Y:S01]  /*14f60*/  MOV R10, UR8 ;  /* 0x00000008000a7c02 */ /* 0x008fe20008000f00 */
[----:B0-----:R-:W-:-:S07]  /*14f70*/  IMAD.U32 R11, RZ, RZ, UR9 ;  /* 0x00000009ff0b7e24 */ /* 0x001fce000f8e00ff */
[----:B------:R-:W-:-:S07]  /*14f80*/  LEPC R20, `(.L_x_473) ;  /* 0x000000001014794e */ /* 0x000fce0000000000 */
[----:B-1---5:R-:W-:Y:S05]  /*14f90*/  CALL.ABS.NOINC R2 ;  /* 0x0000000002007343 */ /* 0x022fea0003c00000 */
.L_x_473:
[----:B------:R-:W4:Y:S01]  /*14fa0*/  LDCU.64 UR4, c[0x0][0x778] ;  /* 0x0000ef00ff0477ac */ /* 0x000f220008000a00 */
[----:B------:R-:W1:Y:S01]  /*14fb0*/  LDCU.64 UR6, c[0x0][0x380] ;  /* 0x00007000ff0677ac */ /* 0x000e620008000a00 */
[----:B----4-:R-:W-:Y:S01]  /*14fc0*/  IADD3 R18, P0, PT, R18, UR4, RZ ;  /* 0x0000000412127c10 */ /* 0x010fe2000ff1e0ff */
[----:B------:R-:W4:Y:S03]  /*14fd0*/  LDCU UR4, c[0x0][0x7ac] ;  /* 0x0000f580ff0477ac */ /* 0x000f260008000800 */
[----:B------:R-:W-:Y:S01]  /*14fe0*/  IADD3.X R19, PT, PT, RZ, UR5, RZ, P0, !PT ;  /* 0x00000005ff137c10 */ /* 0x000fe200087fe4ff */
[----:B-123--:R-:W-:Y:S01]  /*14ff0*/  DMUL R28, R28, UR6 ;  /* 0x000000061c1c7c28 */ /* 0x00efe20008000000 */
[----:B----4-:R-:W-:-:S15]  /*15000*/  UISETP.NE.AND UP0, UPT, UR4, 0x1, UPT ;  /* 0x000000010400788c */ /* 0x010fde000bf05270 */
[----:B------:R-:W-:-:S15]  /*15010*/  NOP ;  /* 0x0000000000007918 */ /* 0x000fde0000000000 */
[----:B------:R-:W-:-:S15]  /*15020*/  NOP ;  /* 0x0000000000007918 */ /* 0x000fde0000000000 */
[----:B------:R-:W-:-:S15]  /*15030*/  NOP ;  /* 0x0000000000007918 */ /* 0x000fde0000000000 */
[----:B------:R-:W-:-:S03]  /*15040*/  NOP ;  /* 0x0000000000007918 */ /* 0x000fc60000000000 */
[----:B------:R-:W1:Y:S02]  /*15050*/  DMUL R30, R30, UR6 ;  /* 0x000000061e1e7c28 */ /* 0x000e640008000000 */
[----:B-1----:R1:W-:-:S15]  /*15060*/  STG.E.128 desc[UR36][R18.64], R28 ;  /* 0x0000001c12007986 */ /* 0x0023de000c101d24 */
[----:B------:R-:W-:-:S15]  /*15070*/  NOP ;  /* 0x0000000000007918 */ /* 0x000fde0000000000 */
[----:B------:R-:W-:-:S15]  /*15080*/  NOP ;  /* 0x0000000000007918 */ /* 0x000fde0000000000 */
[----:B------:R-:W-:-:S15]  /*15090*/  NOP ;  /* 0x0000000000007918 */ /* 0x000fde0000000000 */
[----:B------:R-:W-:-:S02]  /*150a0*/  NOP ;  /* 0x0000000000007918 */ /* 0x000fc40000000000 */
[----:B------:R-:W2:-:S15]  /*150b0*/  DMUL R24, R24, UR6 ;  /* 0x0000000618187c28 */ /* 0x000e9e0008000000 */
[----:B------:R-:W-:-:S15]  /*150c0*/  NOP ;  /* 0x0000000000007918 */ /* 0x000fde0000000000 */
[----:B------:R-:W-:-:S15]  /*150d0*/  NOP ;  /* 0x0000000000007918 */ /* 0x000fde0000000000 */
[----:B------:R-:W-:-:S15]  /*150e0*/  NOP ;  /* 0x0000000000007918 */ /* 0x000fde0000000000 */
[----:B------:R-:W-:-:S04]  /*150f0*/  NOP ;  /* 0x0000000000007918 */ /* 0x000fc80000000000 */
[----:B------:R-:W3:Y:S02]  /*15100*/  DMUL R26, R26, UR6 ;  /* 0x000000061a1a7c28 */ /* 0x000ee40008000000 */
[----:B-123--:R-:W-:Y:S05]  /*15110*/  BRA.U !UP0, `(.L_x_474) ;  /* 0x0000000108407547 */ /* 0x00efea000b800000 */
[----:B------:R-:W-:Y:S01]  /*15120*/  MOV R0, 0x0 ;  /* 0x0000000000007802 */ /* 0x000fe20000000f00 */
[----:B------:R-:W1:Y:S01]  /*15130*/  LDCU.64 UR4, c[0x4][0x590] ;  /* 0x0100b200ff0477ac */ /* 0x000e620008000a00 */
[----:B0-----:R-:W-:Y:S01]  /*15140*/  MOV R8, 0x2ef ;  /* 0x000002ef00087802 */ /* 0x001fe20000000f00 */
[----:B------:R-:W-:Y:S01]  /*15150*/  IMAD.MOV.U32 R12, RZ, RZ, 0x1 ;  /* 0x00000001ff0c7424 */ /* 0x000fe200078e00ff */
        /* <DEDUP_REMOVED lines=12> */
.L_x_474:
[----:B------:R-:W1:Y:S02]  /*15220*/  LDCU.64 UR4, c[0x0][0x778] ;  /* 0x0000ef00ff0477ac */ /* 0x000e640008000a00 */
[----:B-1----:R-:W-:-:S04]  /*15230*/  IADD3 R16, P0, PT, R16, UR4, RZ ;  /* 0x0000000410107c10 */ /* 0x002fc8000ff1e0ff */
[----:B------:R-:W-:-:S05]  /*15240*/  IADD3.X R17, PT, PT, RZ, UR5, RZ, P0, !PT ;  /* 0x00000005ff117c10 */ /* 0x000fca00087fe4ff */
[----:B------:R-:W-:Y:S01]  /*15250*/  STG.E.128 desc[UR36][R16.64], R24 ;  /* 0x0000001810007986 */ /* 0x000fe2000c101d24 */
[----:B------:R-:W-:Y:S05]  /*15260*/  EXIT ;  /* 0x000000000000794d */ /* 0x000fea0003800000 */
.L_x_472:
[----:B------:R-:W-:Y:S04]  /*15270*/  STG.E.128 desc[UR36][R4.64], R28 ;  /* 0x0000001c04007986 */ /* 0x000fe8000c101d24 */
[----:B---3--:R-:W-:Y:S01]  /*15280*/  STG.E.128 desc[UR36][R4.64+0x10], R24 ;  /* 0x0000101804007986 */ /* 0x008fe2000c101d24 */
[----:B------:R-:W-:Y:S05]  /*15290*/  EXIT ;  /* 0x000000000000794d */ /* 0x000fea0003800000 */
.L_x_445:
        /* <DEDUP_REMOVED lines=11> */
[----:B------:R-:W-:-:S04]  /*15350*/  ISETP.NE.U32.AND P0, PT, R8, RZ, PT ;  /* 0x000000ff0800720c */ /* 0x000fc80003f05070 */
[----:B------:R-:W-:-:S13]  /*15360*/  ISETP.NE.AND.EX P0, PT, R9, RZ, PT, P0 ;  /* 0x000000ff0900720c */ /* 0x000fda0003f05300 */
[----:B------:R-:W-:Y:S05]  /*15370*/  @P0 BRA `(.L_x_475) ;  /* 0x0000000400780947 */ /* 0x000fea0003800000 */
[----:B------:R-:W0:Y:S01]  /*15380*/  LDCU.U8 UR6, c[0x0][0x7a8] ;  /* 0x0000f500ff0677ac */ /* 0x000e220008000000 */
[----:B------:R-:W1:Y:S01]  /*15390*/  LDCU.64 UR4, c[0x0][0x778] ;  /* 0x0000ef00ff0477ac */ /* 0x000e620008000a00 */
[----:B0-----:R-:W-:Y:S02]  /*153a0*/  ISETP.NE.AND P2, PT, RZ, UR6, PT ;  /* 0x00000006ff007c0c */ /* 0x001fe4000bf45270 */
[----:B-1----:R-:W-:Y:S02]  /*153b0*/  IADD3 R12, P1, PT, R19, UR4, RZ ;  /* 0x00000004130c7c10 */ /* 0x002fe4000ff3e0ff */
[----:B------:R-:W-:-:S03]  /*153c0*/  IADD3 R2, P0, PT, R16, UR4, RZ ;  /* 0x0000000410027c10 */ /* 0x000fc6000ff1e0ff */
[----:B------:R-:W-:Y:S01]  /*153d0*/  IMAD.X R13, RZ, RZ, UR5, P1 ;  /* 0x00000005ff0d7e24 */ /* 0x000fe200088e06ff */
[----:B------:R-:W-:-:S05]  /*153e0*/  IADD3.X R3, PT, PT, RZ, UR5, RZ, P0, !PT ;  /* 0x00000005ff037c10 */ /* 0x000fca00087fe4ff */
        /* <DEDUP_REMOVED lines=42> */
.L_x_476:
[----:B------:R-:W0:Y:S01]  /*15690*/  LDCU.64 UR4, c[0x0][0x778] ;  /* 0x0000ef00ff0477ac */ /* 0x000e220008000a00 */
[----:B------:R-:W1:Y:S01]  /*156a0*/  LDCU.64 UR6, c[0x0][0x380] ;  /* 0x00007000ff0677ac */ /* 0x000e620008000a00 */
[----:B0-----:R-:W-:Y:S01]  /*156b0*/  IADD3 R2, P0, PT, R19, UR4, RZ ;  /* 0x0000000413027c10 */ /* 0x001fe2000ff1e0ff */
[----:B------:R-:W0:Y:S03]  /*156c0*/  LDCU UR4, c[0x0][0x7ac] ;  /* 0x0000f580ff0477ac */ /* 0x000e260008000800 */
[----:B------:R-:W-:Y:S01]  /*156d0*/  IADD3.X R3, PT, PT, RZ, UR5, RZ, P0, !PT ;  /* 0x00000005ff037c10 */ /* 0x000fe200087fe4ff */
[----:B-1----:R-:W-:Y:S01]  /*156e0*/  DMUL R24, R24, UR6 ;  /* 0x0000000618187c28 */ /* 0x002fe20008000000 */
[----:B0-----:R-:W-:-:S15]  /*156f0*/  UISETP.NE.AND UP0, UPT, UR4, 0x1, UPT ;  /* 0x000000010400788c */ /* 0x001fde000bf05270 */
        /* <DEDUP_REMOVED lines=33> */
.L_x_477:
[----:B------:R-:W0:Y:S02]  /*15910*/  LDCU.64 UR4, c[0x0][0x778] ;  /* 0x0000ef00ff0477ac */ /* 0x000e240008000a00 */
[----:B0-----:R-:W-:-:S05]  /*15920*/  IADD3 R16, P0, PT, R16, UR4, RZ ;  /* 0x0000000410107c10 */ /* 0x001fca000ff1e0ff */
[----:B------:R-:W-:-:S05]  /*15930*/  IMAD.X R17, RZ, RZ, UR5, P0 ;  /* 0x00000005ff117e24 */ /* 0x000fca00080e06ff */
[----:B------:R-:W-:Y:S01]  /*15940*/  STG.E.128 desc[UR36][R16.64], R68 ;  /* 0x0000004410007986 */ /* 0x000fe2000c101d24 */
[----:B------:R-:W-:Y:S05]  /*15950*/  EXIT ;  /* 0x000000000000794d */ /* 0x000fea0003800000 */
.L_x_475:
[----:B------:R-:W0:Y:S01]  /*15960*/  LDCU.U8 UR4, c[0x0][0x7a8] ;  /* 0x0000f500ff0477ac */ /* 0x000e220008000000 */
[----:B------:R-:W1:Y:S01]  /*15970*/  LDCU.U8 UR5, c[0x0][0x7a9] ;  /* 0x0000f520ff0577ac */ /* 0x000e620008000000 */
[----:B0-----:R-:W-:Y:S02]  /*15980*/  UISETP.NE.AND UP0, UPT, UR4, URZ, UPT ;  /* 0x000000ff0400728c */ /* 0x001fe4000bf05270 */
[----:B-1----:R-:W-:-:S07]  /*15990*/  UISETP.NE.AND UP1, UPT, UR5, URZ, UPT ;  /* 0x000000ff0500728c */ /* 0x002fce000bf25270 */
[----:B------:R-:W-:Y:S05]  /*159a0*/  BRA.U !UP0, `(.L_x_478) ;  /* 0x0000000108487547 */ /* 0x000fea000b800000 */
[----:B------:R-:W2:Y:S04]  /*159b0*/  LDG.E.128 R8, desc[UR36][R4.64] ;  /* 0x0000002404087981 */ /* 0x000ea8000c1e1d00 */
[----:B------:R-:W3:Y:S01]  /*159c0*/  LDG.E.128 R12, desc[UR36][R4.64+0x10] ;  /* 0x00001024040c7981 */ /* 0x000ee2000c1e1d00 */
        /* <DEDUP_REMOVED lines=15> */
[----:B-123--:R0:W4:Y:S02]  /*15ac0*/  DADD R70, R70, R14 ;  /* 0x0000000046467229 */ /* 0x00e124000000000e */
.L_x_478:
[----:B------:R-:W-:Y:S05]  /*15ad0*/  BRA.U !UP1, `(.L_x_479) ;  /* 0x0000000509007547 */ /* 0x000fea000b800000 */
        /* <DEDUP_REMOVED lines=9> */
[----:B------:R-:W-:Y:S01]  /*15b70*/  IMAD.MOV.U32 R13, RZ, RZ, RZ ;  /* 0x000000ffff0d7224 */ /* 0x000fe200078e00ff */
[----:B------:R-:W4:Y:S01]  /*15b80*/  LDCU.64 UR8, c[0x4][0x430] ;  /* 0x01008600ff0877ac */ /* 0x000f220008000a00 */
[----:B-1----:R-:W-:Y:S02]  /*15b90*/  MOV R4, UR4 ;  /* 0x0000000400047c02 */ /* 0x002fe40008000f00 */
[----:B------:R-:W-:Y:S01]  /*15ba0*/  MOV R5, UR5 ;  /* 0x0000000500057c02 */ /* 0x000fe20008000f00 */
[----:B---3--:R-:W-:Y:S01]  /*15bb0*/  IMAD.U32 R6, RZ, RZ, UR6 ;  /* 0x00000006ff067e24 */ /* 0x008fe2000f8e00ff */
[----:B------:R-:W-:-:S02]  /*15bc0*/  MOV R7, UR7 ;  /* 0x0000000700077c02 */ /* 0x000fc40008000f00 */
[----:B----4-:R-:W-:Y:S01]  /*15bd0*/  MOV R10, UR8 ;  /* 0x00000008000a7c02 */ /* 0x010fe20008000f00 */
[----:B0-----:R-:W-:-:S07]  /*15be0*/  IMAD.U32 R11, RZ, RZ, UR9 ;  /* 0x00000009ff0b7e24 */ /* 0x001fce000f8e00ff */
[----:B------:R-:W-:-:S07]  /*15bf0*/  LEPC R20, `(.L_x_480) ;  /* 0x000000001014794e */ /* 0x000fce0000000000 */
[----:B--2--5:R-:W-:Y:S05]  /*15c00*/  CALL.ABS.NOINC R2 ;  /* 0x0000000002007343 */ /* 0x024fea0003c00000 */
.L_x_480:
[----:B------:R-:W1:Y:S01]  /*15c10*/  LDCU.64 UR4, c[0x0][0x778] ;  /* 0x0000ef00ff0477ac */ /* 0x000e620008000a00 */
[----:B------:R-:W2:Y:S01]  /*15c20*/  LDCU.64 UR6, c[0x0][0x380] ;  /* 0x00007000ff0677ac */ /* 0x000ea20008000a00 */
[----:B-1----:R-:W-:Y:S01]  /*15c30*/  IADD3 R2, P0, PT, R19, UR4, RZ ;  /* 0x0000000413027c10 */ /* 0x002fe2000ff1e0ff */
[----:B------:R-:W1:Y:S03]  /*15c40*/  LDCU UR4, c[0x0][0x7ac] ;  /* 0x0000f580ff0477ac */ /* 0x000e660008000800 */
[----:B------:R-:W-:Y:S01]  /*15c50*/  IADD3.X R3, PT, PT, RZ, UR5, RZ, P0, !PT ;  /* 0x00000005ff037c10 */ /* 0x000fe200087fe4ff */
[----:B--2---:R-:W-:Y:S01]  /*15c60*/  DMUL R24, R24, UR6 ;  /* 0x0000000618187c28 */ /* 0x004fe20008000000 */
[----:B-1----:R-:W-:-:S15]  /*15c70*/  UISETP.NE.AND UP0, UPT, UR4, 0x1, UPT ;  /* 0x000000010400788c */ /* 0x002fde000bf05270 */
        /* <DEDUP_REMOVED lines=15> */
[----:B----4-:R-:W3:Y:S02]  /*15d70*/  DMUL R70, R70, UR6 ;  /* 0x0000000646467c28 */ /* 0x010ee40008000000 */
        /* <DEDUP_REMOVED lines=17> */
.L_x_481:
[----:B------:R-:W1:Y:S02]  /*15e90*/  LDCU.64 UR4, c[0x0][0x778] ;  /* 0x0000ef00ff0477ac */ /* 0x000e640008000a00 */
[----:B-1----:R-:W-:-:S04]  /*15ea0*/  IADD3 R16, P0, PT, R16, UR4, RZ ;  /* 0x0000000410107c10 */ /* 0x002fc8000ff1e0ff */
[----:B------:R-:W-:-:S05]  /*15eb0*/  IADD3.X R17, PT, PT, RZ, UR5, RZ, P0, !PT ;  /* 0x00000005ff117c10 */ /* 0x000fca00087fe4ff */
[----:B------:R-:W-:Y:S01]  /*15ec0*/  STG.E.128 desc[UR36][R16.64], R68 ;  /* 0x0000004410007986 */ /* 0x000fe2000c101d24 */
[----:B------:R-:W-:Y:S05]  /*15ed0*/  EXIT ;  /* 0x000000000000794d */ /* 0x000fea0003800000 */
.L_x_479:
[----:B------:R-:W-:Y:S04]  /*15ee0*/  STG.E.128 desc[UR36][R4.64], R24 ;  /* 0x0000001804007986 */ /* 0x000fe8000c101d24 */
[----:B----4-:R-:W-:Y:S01]  /*15ef0*/  STG.E.128 desc[UR36][R4.64+0x10], R68 ;  /* 0x0000104404007986 */ /* 0x010fe2000c101d24 */
[----:B------:R-:W-:Y:S05]  /*15f00*/  EXIT ;  /* 0x000000000000794d */ /* 0x000fea0003800000 */
.L_x_482:
        /* <DEDUP_REMOVED lines=15> */
.L_x_7266:


//--------------------- .text._ZN2at6native13reduce_kernelILi64ELi4ENS0_8ReduceOpIN3c107complexIdEENS0_7MeanOpsIS5_S5_dS5_EEjS5_Li4ELi4EEEEEvT1_ --------------------------
	.section	.text._ZN2at6native13reduce_kernelILi64ELi4ENS0_8ReduceOpIN3c107complexIdEENS0_7MeanOpsIS5_S5_dS5_EEjS5_Li4ELi4EEEEEvT1_,"ax",@progbits
	.align	128
        .global         _ZN2at6native13reduce_kernelILi64ELi4ENS0_8ReduceOpIN3c107complexIdEENS0_7MeanOpsIS5_S5_dS5_EEjS5_Li4ELi4EEEEEvT1_
        .type           _ZN2at6native13reduce_kernelILi64ELi4ENS0_8ReduceOpIN3c107complexIdEENS0_7MeanOpsIS5_S5_dS5_EEjS5_Li4ELi4EEEEEvT1_,@function
        .size           _ZN2at6native13reduce_kernelILi64ELi4ENS0_8ReduceOpIN3c107complexIdEENS0_7MeanOpsIS5_S5_dS5_EEjS5_Li4ELi4EEEEEvT1_,(.L_x_7267 - _ZN2at6native13reduce_kernelILi64ELi4ENS0_8ReduceOpIN3c107complexIdEENS0_7MeanOpsIS5_S5_dS5_EEjS5_Li4ELi4EEEEEvT1_)
        .other          _ZN2at6native13reduce_kernelILi64ELi4ENS0_8ReduceOpIN3c107complexIdEENS0_7MeanOpsIS5_S5_dS5_EEjS5_Li4ELi4EEEEEvT1_,@"STO_CUDA_ENTRY STV_DEFAULT"
_ZN2at6native13reduce_kernelILi64ELi4ENS0_8ReduceOpIN3c107complexIdEENS0_7MeanOpsIS5_S5_dS5_EEjS5_Li4ELi4EEEEEvT1_:
.text._ZN2at6native13reduce_kernelILi64ELi4ENS0_8ReduceOpIN3c107complexIdEENS0_7MeanOpsIS5_S5_dS5_EEjS5_Li4ELi4EEEEEvT1_:
        /* <DEDUP_REMOVED lines=8> */
[----:B------:R-:W2:Y:S03]  /*0080*/  LDCU.64 UR8, c[0x0][0x3b8] ;  /* 0x00007700ff0877ac */ /* 0x000ea60008000a00 */
[----:B------:R-:W5:Y:S01]  /*0090*/  LDC R0, c[0x0][0x3b0] ;  /* 0x0000ec00ff007b82 */ /* 0x000f620000000800 */
[----:B------:R-:W3:Y:S01]  /*00a0*/  LDCU UR6, c[0x0][0x3c8] ;  /* 0x00007900ff0677ac */ /* 0x000ee20008000800 */
[----:B----4-:R-:W-:Y:S01]  /*00b0*/  UISETP.NE.AND UP0, UPT, UR4, URZ, UPT ;  /* 0x000000ff0400728c */ /* 0x010fe2000bf05270 */
[----:B-1----:R-:W-:-:S02]  /*00c0*/  IMAD R3, R17, UR11, RZ ;  /* 0x0000000b11037c24 */ /* 0x002fc4000f8e02ff */
[----:B--2---:R-:W-:Y:S02]  /*00d0*/  IMAD R5, R17, UR8, RZ ;  /* 0x0000000811057c24 */ /* 0x004fe4000f8e02ff */
[C---:B---3--:R-:W-:Y:S02]  /*00e0*/  IMAD R3, R2.reuse, UR6, R3 ;  /* 0x0000000602037c24 */ /* 0x048fe4000f8e0203 */
[----:B------:R-:W-:Y:S02]  /*00f0*/  IMAD R5, R2, UR9, R5 ;  /* 0x0000000902057c24 */ /* 0x000fe4000f8e0205 */
[----:B-----5:R-:W-:Y:S02]  /*0100*/  IMAD R3, R0, UR5, R3 ;  /* 0x0000000500037c24 */ /* 0x020fe4000f8e0203 */
[----:B------:R-:W-:Y:S02]  /*0110*/  IMAD R0, R16, UR10, R5 ;  /* 0x0000000a10007c24 */ /* 0x000fe4000f8e0205 */
        /* <DEDUP_REMOVED lines=279> */
.L_x_483:
[----:B------:R-:W0:Y:S01]  /*1290*/  LDCU UR5, c[0x0][0x3a4] ;  /* 0x00007480ff0577ac */ /* 0x000e220008000800 */
[----:B------:R-:W-:Y:S01]  /*12a0*/  BSSY.RECONVERGENT B6, `(.L_x_484) ;  /* 0x00010b8000067945 */ /* 0x000fe20003800200 */
[----:B------:R-:W-:Y:S02]  /*12b0*/  CS2R R142, SRZ ;  /* 0x00000000008e7805 */ /* 0x000fe4000001ff00 */
[----:B------:R-:W-:Y:S01]  /*12c0*/  CS2R R140, SRZ ;  /* 0x00000000008c7805 */ /* 0x000fe2000001ff00 */
[----:B------:R-:W1:Y:S01]  /*12d0*/  LDCU UR4, c[0x0][0x3a8] ;  /* 0x00007500ff0477ac */ /* 0x000e620008000800 */
[----:B------:R-:W-:Y:S02]  /*12e0*/  CS2R R134, SRZ ;  /* 0x0000000000867805 */ /* 0x000fe4000001ff00 */
[----:B------:R-:W-:Y:S02]  /*12f0*/  CS2R R132, SRZ ;  /* 0x0000000000847805 */ /* 0x000fe4000001ff00 */
[----:B------:R-:W-:Y:S01]  /*1300*/  CS2R R130, SRZ ;  /* 0x0000000000827805 */ /* 0x000fe2000001ff00 */
[----:B------:R-:W2:Y:S01]  /*1310*/  LDCU.64 UR36, c[0x0][0x358] ;  /* 0x00006b00ff2477ac */ /* 0x000ea20008000a00 */
[----:B------:R-:W-:-:S02]  /*1320*/  CS2R R128, SRZ ;  /* 0x0000000000807805 */ /* 0x000fc4000001ff00 */
[----:B------:R-:W-:Y:S02]  /*1330*/  CS2R R126, SRZ ;  /* 0x00000000007e7805 */ /* 0x000fe4000001ff00 */
[----:B------:R-:W-:Y:S02]  /*1340*/  CS2R R124, SRZ ;  /* 0x00000000007c7805 */ /* 0x000fe4000001ff00 */
        /* <DEDUP_REMOVED lines=28> */
.L_x_487:
        /* <DEDUP_REMOVED lines=49> */
.L_x_491:
[----:B------:R-:W-:Y:S05]  /*1820*/  BSYNC.RECONVERGENT B1 ;  /* 0x0000000000017941 */ /* 0x000fea0003800200 */
.L_x_490:
[----:B------:R-:W0:Y:S01]  /*1830*/  LDC R3, c[0x0][0x3a4] ;  /* 0x0000e900ff037b82 */ /* 0x000e220000000800 */
[----:B------:R-:W-:-:S05]  /*1840*/  IADD3 R18, P0, PT, R18, 0x40, RZ ;  /* 0x0000004012127810 */ /* 0x000fca0007f1e0ff */
[----:B------:R-:W-:Y:S01]  /*1850*/  IMAD.X R19, RZ, RZ, R19, P0 ;  /* 0x000000ffff137224 */ /* 0x000fe200000e0613 */
[----:B0-----:R-:W-:-:S07]  /*1860*/  IADD3 R40, PT, PT, R0, -0x4, R3 ;  /* 0xfffffffc00287810 */ /* 0x001fce0007ffe003 */
.L_x_489:
[----:B------:R-:W-:Y:S05]  /*1870*/  BSYNC.RECONVERGENT B0 ;  /* 0x0000000000007941 */ /* 0x000fea0003800200 */
.L_x_488:
        /* <DEDUP_REMOVED lines=23> */
.L_x_494:
[C---:B------:R-:W-:Y:S01]  /*19f0*/  IMAD.WIDE.U32 R20, R3.reuse, 0x40, R18 ;  /* 0x0000004003147825 */ /* 0x040fe200078e0012 */
[----:B------:R-:W0:Y:S04]  /*1a00*/  LDCU UR4, c[0x0][0x3ac] ;  /* 0x00007580ff0477ac */ /* 0x000e280008000800 */
[----:B------:R-:W2:Y:S04]  /*1a10*/  LDG.E.ENL2.256 R28, R24, desc[UR36][R20.64] ;  /* 0xfe0000241418797e */ /* 0x000ea8000812191c */
[----:B------:R-:W3:Y:S01]  /*1a20*/  LDG.E.ENL2.256 R36, R32, desc[UR36][R20.64+0x20] ;  /* 0xfe0001241420797e */ /* 0x000ee20008121924 */
[----:B0-----:R-:W-:Y:S01]  /*1a30*/  VIADD R3, R3, UR4 ;  /* 0x0000000403037c36 */ /* 0x001fe20008000000 */
[----:B--2---:R0:W2:Y:S04]  /*1a40*/  DADD R4, R24, R4 ;  /* 0x0000000018047229 */ /* 0x0040a80000000004 */
[----:B0-----:R-:W-:-:S04]  /*1a50*/  LEA R25, R3, 0x3, 0x2 ;  /* 0x0000000303197811 */ /* 0x001fc800078e10ff */
[----:B------:R-:W-:-:S15]  /*1a60*/  ISETP.GE.U32.AND P1, PT, R25, R40, PT ;  /* 0x000000281900720c */ /* 0x000fde0003f26070 */
[----:B------:R-:W-:-:S15]  /*1a70*/  NOP ;  /* 0x0000000000007918 */ /* 0x000fde0000000000 */
[----:B------:R-:W-:-:S15]  /*1a80*/  NOP ;  /* 0x0000000000007918 */ /* 0x000fde0000000000 */
[----:B------:R-:W-:-:S11]  /*1a90*/  NOP ;  /* 0x0000000000007918 */ /* 0x000fd60000000000 */
        /* <DEDUP_REMOVED lines=32> */
.L_x_493:
[----:B------:R-:W-:Y:S05]  /*1ca0*/  BSYNC.RECONVERGENT B0 ;  /* 0x0000000000007941 */ /* 0x000fea0003800200 */
.L_x_492:
        /* <DEDUP_REMOVED lines=14> */
.L_x_496:
[----:B------:R-:W-:Y:S05]  /*1d90*/  BSYNC.RECONVERGENT B0 ;  /* 0x0000000000007941 */ /* 0x000fea0003800200 */
.L_x_495:
[----:B------:R-:W2:Y:S01]  /*1da0*/  DADD R4, R14, R4 ;  /* 0x000000000e047229 */ /* 0x000ea20000000004 */
[----:B------:R-:W-:Y:S02]  /*1db0*/  CS2R R140, SRZ ;  /* 0x00000000008c7805 */ /* 0x000fe4000001ff00 */
[----:B------:R-:W-:Y:S02]  /*1dc0*/  CS2R R134, SRZ ;  /* 0x0000000000867805 */ /* 0x000fe4000001ff00 */
[----:B------:R-:W-:Y:S02]  /*1dd0*/  CS2R R132, SRZ ;  /* 0x0000000000847805 */ /* 0x000fe4000001ff00 */
[----:B------:R-:W-:Y:S02]  /*1de0*/  CS2R R130, SRZ ;  /* 0x0000000000827805 */ /* 0x000fe4000001ff00 */
[----:B------:R-:W-:-:S15]  /*1df0*/  CS2R R128, SRZ ;  /* 0x0000000000807805 */ /* 0x000fde000001ff00 */
[----:B------:R-:W-:-:S15]  /*1e00*/  NOP ;  /* 0x0000000000007918 */ /* 0x000fde0000000000 */
[----:B------:R-:W-:-:S15]  /*1e10*/  NOP ;  /* 0x0000000000007918 */ /* 0x000fde0000000000 */
[----:B------:R-:W-:-:S10]  /*1e20*/  NOP ;  /* 0x0000000000007918 */ /* 0x000fd40000000000 */
        /* <DEDUP_REMOVED lines=22> */
.L_x_486:
        /* <DEDUP_REMOVED lines=30> */
[----:B0-----:R-:W-:Y:S01]  /*2170*/  IMAD R4, R3, 0x3, R0 ;  /* 0x0000000303047824 */ /* 0x001fe200078e0200 */
[----:B------:R-:W-:Y:S02]  /*2180*/  CS2R R56, SRZ ;  /* 0x0000000000387805 */ /* 0x000fe4000001ff00 */
[----:B------:R-:W-:-:S02]  /*2190*/  CS2R R62, SRZ ;  /* 0x00000000003e7805 */ /* 0x000fc4000001ff00 */
[----:B------:R-:W-:Y:S02]  /*21a0*/  CS2R R60, SRZ ;  /* 0x00000000003c7805 */ /* 0x000fe4000001ff00 */
[----:B------:R-:W-:Y:S02]  /*21b0*/  CS2R R66, SRZ ;  /* 0x0000000000427805 */ /* 0x000fe4000001ff00 */
[----:B------:R-:W-:Y:S02]  /*21c0*/  ISETP.GE.U32.AND P0, PT, R4, R7, PT ;  /* 0x000000070400720c */ /* 0x000fe40003f06070 */
[----:B------:R-:W-:Y:S01]  /*21d0*/  CS2R R64, SRZ ;  /* 0x0000000000407805 */ /* 0x000fe2000001ff00 */
[----:B------:R-:W0:Y:S01]  /*21e0*/  LDC.64 R4, c[0x0][0x398] ;  /* 0x0000e600ff047b82 */ /* 0x000e220000000a00 */
[----:B------:R-:W-:Y:S02]  /*21f0*/  CS2R R70, SRZ ;  /* 0x0000000000467805 */ /* 0x000fe4000001ff00 */
[----:B------:R-:W-:-:S02]  /*2200*/  CS2R R68, SRZ ;  /* 0x0000000000447805 */ /* 0x000fc4000001ff00 */
[----:B------:R-:W-:Y:S02]  /*2210*/  CS2R R74, SRZ ;  /* 0x00000000004a7805 */ /* 0x000fe4000001ff00 */
[----:B------:R-:W-:Y:S02]  /*2220*/  CS2R R72, SRZ ;  /* 0x0000000000487805 */ /* 0x000fe4000001ff00 */
[----:B------:R-:W-:Y:S02]  /*2230*/  CS2R R78, SRZ ;  /* 0x00000000004e7805 */ /* 0x000fe4000001ff00 */
[----:B------:R-:W-:Y:S01]  /*2240*/  CS2R R76, SRZ ;  /* 0x00000000004c7805 */ /* 0x000fe2000001ff00 */
        /* <DEDUP_REMOVED lines=30> */
[--C-:B0-----:R-:W-:Y:S01]  /*2430*/  IMAD.MOV.U32 R136, RZ, RZ, R4.reuse ;  /* 0x000000ffff887224 */ /* 0x101fe200078e0004 */
        /* <DEDUP_REMOVED lines=87> */
.L_x_500:
[----:B------:R-:W-:Y:S01]  /*29b0*/  SHF.R.U32.HI R101, RZ, 0x2, R0 ;  /* 0x00000002ff657819 */ /* 0x000fe20000011600 */
[----:B------:R-:W-:-:S04]  /*29c0*/  IMAD.IADD R0, R0, 0x1, R3 ;  /* 0x0000000100007824 */ /* 0x000fc800078e0203 */
[----:B------:R-:W-:Y:S01]  /*29d0*/  IMAD.WIDE.U32 R100, R101, 0x40, R18 ;  /* 0x0000004065647825 */ /* 0x000fe200078e0012 */
[----:B------:R-:W-:Y:S02]  /*29e0*/  SHF.R.U32.HI R141, RZ, 0x2, R0 ;  /* 0x00000002ff8d7819 */ /* 0x000fe40000011600 */
[----:B------:R-:W-:Y:S02]  /*29f0*/  IADD3 R0, PT, PT, R0, R3, RZ ;  /* 0x0000000300007210 */ /* 0x000fe40007ffe0ff */
[----:B------:R-:W2:Y:S01]  /*2a00*/  LDG.E.ENL2.256 R72, R76, desc[UR36][R100.64] ;  /* 0xfe000024644c797e */ /* 0x000ea20008121948 */
[----:B------:R-:W-:Y:S01]  /*2a10*/  IMAD.WIDE.U32 R140, R141, 0x40, R18 ;  /* 0x000000408d8c7825 */ /* 0x000fe200078e0012 */
[----:B------:R-:W-:Y:S02]  /*2a20*/  SHF.R.U32.HI R143, RZ, 0x2, R0 ;  /* 0x00000002ff8f7819 */ /* 0x000fe40000011600 */
[----:B------:R-:W3:Y:S01]  /*2a30*/  LDG.E.ENL2.256 R64, R68, desc[UR36][R100.64+0x20] ;  /* 0xfe0001246444797e */ /* 0x000ee20008121940 */
[----:B------:R-:W-:-:S03]  /*2a40*/  IMAD.IADD R0, R0, 0x1, R3 ;  /* 0x0000000100007824 */ /* 0x000fc600078e0203 */
[----:B------:R-:W4:Y:S01]  /*2a50*/  LDG.E.ENL2.256 R56, R60, desc[UR36][R140.64] ;  /* 0xfe0000248c3c797e */ /* 0x000f220008121938 */
[----:B------:R-:W-:Y:S01]  /*2a60*/  IMAD.WIDE.U32 R142, R143, 0x40, R18 ;  /* 0x000000408f8e7825 */ /* 0x000fe200078e0012 */
[----:B------:R-:W-:Y:S02]  /*2a70*/  SHF.R.U32.HI R145, RZ, 0x2, R0 ;  /* 0x00000002ff917819 */ /* 0x000fe40000011600 */
[----:B------:R-:W5:Y:S03]  /*2a80*/  LDG.E.ENL2.256 R48, R52, desc[UR36][R140.64+0x20] ;  /* 0xfe0001248c34797e */ /* 0x000f660008121930 */
[----:B------:R-:W-:Y:S01]  /*2a90*/  IMAD.WIDE.U32 R144, R145, 0x40, R18 ;  /* 0x0000004091907825 */ /* 0x000fe200078e0012 */
[----:B------:R-:W5:Y:S04]  /*2aa0*/  LDG.E.ENL2.256 R80, R108, desc[UR36][R142.64] ;  /* 0xfe0000248e6c797e */ /* 0x000f680008121950 */
[----:B------:R-:W5:Y:S04]  /*2ab0*/  LDG.E.ENL2.256 R88, R84, desc[UR36][R142.64+0x20] ;  /* 0xfe0001248e54797e */ /* 0x000f680008121958 */
[----:B------:R-:W5:Y:S04]  /*2ac0*/  LDG.E.ENL2.256 R96, R92, desc[UR36][R144.64] ;  /* 0xfe000024905c797e */ /* 0x000f680008121960 */
        /* <DEDUP_REMOVED lines=162> */
.L_x_499:
[----:B------:R-:W-:Y:S05]  /*34f0*/  BSYNC.RECONVERGENT B0 ;  /* 0x0000000000007941 */ /* 0x000fea0003800200 */
.L_x_498:
[----:B------:R-:W-:Y:S01]  /*3500*/  ISETP.GE.U32.AND P0, PT, R0, R7, PT ;  /* 0x000000070000720c */ /* 0x000fe20003f06070 */
[----:B------:R-:W-:-:S12]  /*3510*/  BSSY.RECONVERGENT B0, `(.L_x_501) ;  /* 0x000001a000007945 */ /* 0x000fd80003800200 */
[----:B------:R-:W-:Y:S05]  /*3520*/  @P0 BRA `(.L_x_502) ;  /* 0x0000000000600947 */ /* 0x000fea0003800000 */
[----:B------:R-:W-:-:S05]  /*3530*/  SHF.R.U32.HI R141, RZ, 0x2, R0 ;  /* 0x00000002ff8d7819 */ /* 0x000fca0000011600 */
[----:B------:R-:W-:-:S05]  /*3540*/  IMAD.WIDE.U32 R140, R141, 0x40, R18 ;  /* 0x000000408d8c7825 */ /* 0x000fca00078e0012 */
[----:B------:R0:W5:Y:S04]  /*3550*/  LDG.E.ENL2.256 R72, R76, desc[UR36][R140.64] ;  /* 0xfe0000248c4c797e */ /* 0x0001680008121948 */
[----:B------:R0:W5:Y:S01]  /*3560*/  LDG.E.ENL2.256 R64, R68, desc[UR36][R140.64+0x20] ;  /* 0xfe0001248c44797e */ /* 0x0001620008121940 */
[----:B------:R-:W-:-:S05]  /*3570*/  IMAD.IADD R6, R0, 0x1, R3 ;  /* 0x0000000100067824 */ /* 0x000fca00078e0203 */
[----:B------:R-:W-:-:S13]  /*3580*/  ISETP.GE.U32.AND P1, PT, R6, R7, PT ;  /* 0x000000070600720c */ /* 0x000fda0003f26070 */
[----:B0-----:R-:W-:Y:S05]  /*3590*/  @P1 BRA `(.L_x_502) ;  /* 0x0000000000441947 */ /* 0x001fea0003800000 */
[----:B------:R-:W-:-:S05]  /*35a0*/  SHF.R.U32.HI R141, RZ, 0x2, R6 ;  /* 0x00000002ff8d7819 */ /* 0x000fca0000011606 */
[----:B------:R-:W-:-:S05]  /*35b0*/  IMAD.WIDE.U32 R140, R141, 0x40, R18 ;  /* 0x000000408d8c7825 */ /* 0x000fca00078e0012 */
[----:B------:R0:W5:Y:S04]  /*35c0*/  LDG.E.ENL2.256 R56, R60, desc[UR36][R140.64] ;  /* 0xfe0000248c3c797e */ /* 0x0001680008121938 */
[----:B------:R0:W5:Y:S01]  /*35d0*/  LDG.E.ENL2.256 R48, R52, desc[UR36][R140.64+0x20] ;  /* 0xfe0001248c34797e */ /* 0x0001620008121930 */
[----:B------:R-:W-:-:S04]  /*35e0*/  IADD3 R6, PT, PT, R6, R3, RZ ;  /* 0x0000000306067210 */ /* 0x000fc80007ffe0ff */
[----:B------:R-:W-:-:S13]  /*35f0*/  ISETP.GE.U32.AND P1, PT, R6, R7, PT ;  /* 0x000000070600720c */ /* 0x000fda0003f26070 */
[----:B0-----:R-:W-:Y:S05]  /*3600*/  @P1 BRA `(.L_x_502) ;  /* 0x0000000000281947 */ /* 0x001fea0003800000 */
[----:B------:R-:W-:Y:S01]  /*3610*/  IMAD.IADD R16, R6, 0x1, R3 ;  /* 0x0000000106107824 */ /* 0x000fe200078e0203 */
[----:B------:R-:W-:-:S04]  /*3620*/  SHF.R.U32.HI R141, RZ, 0x2, R6 ;  /* 0x00000002ff8d7819 */ /* 0x000fc80000011606 */
[----:B------:R-:W-:Y:S01]  /*3630*/  ISETP.GE.U32.AND P1, PT, R16, R7, PT ;  /* 0x000000071000720c */ /* 0x000fe20003f26070 */
[----:B------:R-:W-:-:S05]  /*3640*/  IMAD.WIDE.U32 R140, R141, 0x40, R18 ;  /* 0x000000408d8c7825 */ /* 0x000fca00078e0012 */
[----:B------:R0:W5:Y:S07]  /*3650*/  LDG.E.ENL2.256 R88, R84, desc[UR36][R140.64+0x20] ;  /* 0xfe0001248c54797e */ /* 0x00016e0008121958 */
[----:B------:R-:W-:-:S05]  /*3660*/  @!P1 SHF.R.U32.HI R81, RZ, 0x2, R16 ;  /* 0x00000002ff519819 */ /* 0x000fca0000011610 */
[----:B------:R-:W-:Y:S02]  /*3670*/  @!P1 IMAD.WIDE.U32 R18, R81, 0x40, R18 ;  /* 0x0000004051129825 */ /* 0x000fe400078e0012 */
[----:B------:R0:W5:Y:S04]  /*3680*/  LDG.E.ENL2.256 R80, R108, desc[UR36][R140.64] ;  /* 0xfe0000248c6c797e */ /* 0x0001680008121950 */
[----:B------:R0:W5:Y:S04]  /*3690*/  @!P1 LDG.E.ENL2.256 R96, R92, desc[UR36][R18.64] ;  /* 0xfe000024125c997e */ /* 0x0001680008121960 */
[----:B------:R0:W5:Y:S02]  /*36a0*/  @!P1 LDG.E.ENL2.256 R104, R100, desc[UR36][R18.64+0x20] ;  /* 0xfe0001241264997e */ /* 0x0001640008121968 */
.L_x_502:
[----:B------:R-:W-:Y:S05]  /*36b0*/  BSYNC.RECONVERGENT B0 ;  /* 0x0000000000007941 */ /* 0x000fea0003800200 */
.L_x_501:
        /* <DEDUP_REMOVED lines=157> */
.L_x_504:
[----:B------:R-:W-:Y:S05]  /*4090*/  BSYNC.RECONVERGENT B0 ;  /* 0x0000000000007941 */ /* 0x000fea0003800200 */
.L_x_503:
        /* <DEDUP_REMOVED lines=20> */
[----:B------:R-:W1:-:S15]  /*41e0*/  DADD R32, R32, R40 ;  /* 0x0000000020207229 */ /* 0x000e5e0000000028 */
        /* <DEDUP_REMOVED lines=74> */
[----:B0-----:R2:W0:-:S15]  /*4690*/  DADD R130, R8, R130 ;  /* 0x0000000008827229 */ /* 0x00141e0000000082 */
        /* <DEDUP_REMOVED lines=20> */
[----:B01234-:R-:W-:Y:S05]  /*47e0*/  BRA `(.L_x_485) ;  /* 0x000000d4008c7947 */ /* 0x01ffea0003800000 */
.L_x_497:
        /* <DEDUP_REMOVED lines=21> */
[----:B------:R-:W-:Y:S02]  /*4940*/  CS2R R108, SRZ ;  /* 0x00000000006c7805 */ /* 0x000fe4000001ff00 */
[----:B------:R-:W-:-:S02]  /*4950*/  CS2R R50, SRZ ;  /* 0x0000000000327805 */ /* 0x000fc4000001ff00 */
[----:B------:R-:W-:Y:S02]  /*4960*/  CS2R R48, SRZ ;  /* 0x0000000000307805 */ /* 0x000fe4000001ff00 */
[----:B------:R-:W-:Y:S02]  /*4970*/  CS2R R54, SRZ ;  /* 0x0000000000367805 */ /* 0x000fe4000001ff00 */
[----:B------:R-:W-:Y:S01]  /*4980*/  CS2R R52, SRZ ;  /* 0x0000000000347805 */ /* 0x000fe2000001ff00 */
[----:B0-----:R-:W-:Y:S01]  /*4990*/  IMAD R4, R3, 0x3, R0 ;  /* 0x0000000303047824 */ /* 0x001fe200078e0200 */
[----:B------:R-:W-:Y:S02]  /*49a0*/  CS2R R58, SRZ ;  /* 0x00000000003a7805 */ /* 0x000fe4000001ff00 */
[----:B------:R-:W-:Y:S02]  /*49b0*/  CS2R R56, SRZ ;  /* 0x0000000000387805 */ /* 0x000fe4000001ff00 */
[----:B------:R-:W-:-:S02]  /*49c0*/  CS2R R62, SRZ ;  /* 0x00000000003e7805 */ /* 0x000fc4000001ff00 */
[----:B------:R-:W-:Y:S02]  /*49d0*/  CS2R R60, SRZ ;  /* 0x00000000003c7805 */ /* 0x000fe4000001ff00 */
[----:B------:R-:W-:Y:S02]  /*49e0*/  ISETP.GE.U32.AND P0, PT, R4, R7, PT ;  /* 0x000000070400720c */ /* 0x000fe40003f06070 */
        /* <DEDUP_REMOVED lines=126> */
.L_x_508:
[----:B------:R-:W-:Y:S02]  /*51d0*/  IMAD R4, R5, R0, RZ ;  /* 0x0000000005047224 */ /* 0x000fe400078e02ff */
[----:B------:R-:W-:-:S03]  /*51e0*/  IMAD.IADD R0, R0, 0x1, R3 ;  /* 0x0000000100007824 */ /* 0x000fc600078e0203 */
[----:B------:R-:W-:Y:S01]  /*51f0*/  SHF.R.U32.HI R101, RZ, 0x2, R4 ;  /* 0x00000002ff657819 */ /* 0x000fe20000011604 */
[----:B------:R-:W-:Y:S01]  /*5200*/  IMAD R4, R5, R0, RZ ;  /* 0x0000000005047224 */ /* 0x000fe200078e02ff */
[----:B------:R-:W-:-:S03]  /*5210*/  IADD3 R0, PT, PT, R0, R3, RZ ;  /* 0x0000000300007210 */ /* 0x000fc60007ffe0ff */
[----:B------:R-:W-:Y:S01]  /*5220*/  IMAD.WIDE.U32 R100, R101, 0x40, R18 ;  /* 0x0000004065647825 */ /* 0x000fe200078e0012 */
[----:B------:R-:W-:-:S03]  /*5230*/  SHF.R.U32.HI R143, RZ, 0x2, R4 ;  /* 0x00000002ff8f7819 */ /* 0x000fc60000011604 */
[----:B------:R-:W-:Y:S01]  /*5240*/  IMAD R4, R5, R0, RZ ;  /* 0x0000000005047224 */ /* 0x000fe200078e02ff */
[----:B------:R-:W2:Y:S01]  /*5250*/  LDG.E.ENL2.256 R72, R76, desc[UR36][R100.64] ;  /* 0xfe000024644c797e */ /* 0x000ea20008121948 */
[----:B------:R-:W-:Y:S02]  /*5260*/  IMAD.IADD R0, R0, 0x1, R3 ;  /* 0x0000000100007824 */ /* 0x000fe400078e0203 */
[----:B------:R-:W-:Y:S01]  /*5270*/  IMAD.WIDE.U32 R142, R143, 0x40, R18 ;  /* 0x000000408f8e7825 */ /* 0x000fe200078e0012 */
[----:B------:R-:W-:Y:S01]  /*5280*/  SHF.R.U32.HI R145, RZ, 0x2, R4 ;  /* 0x00000002ff917819 */ /* 0x000fe20000011604 */
[----:B------:R-:W3:Y:S02]  /*5290*/  LDG.E.ENL2.256 R64, R68, desc[UR36][R100.64+0x20] ;  /* 0xfe0001246444797e */ /* 0x000ee40008121940 */
[----:B------:R-:W-:Y:S02]  /*52a0*/  IMAD R4, R5, R0, RZ ;  /* 0x0000000005047224 */ /* 0x000fe400078e02ff */
[----:B------:R-:W4:Y:S01]  /*52b0*/  LDG.E.ENL2.256 R56, R60, desc[UR36][R142.64] ;  /* 0xfe0000248e3c797e */ /* 0x000f220008121938 */
[----:B------:R-:W-:-:S02]  /*52c0*/  IMAD.WIDE.U32 R144, R145, 0x40, R18 ;  /* 0x0000004091907825 */ /* 0x000fc400078e0012 */
[----:B------:R-:W-:Y:S01]  /*52d0*/  SHF.R.U32.HI R147, RZ, 0x2, R4 ;  /* 0x00000002ff937819 */ /* 0x000fe20000011604 */
[----:B------:R-:W5:Y:S04]  /*52e0*/  LDG.E.ENL2.256 R48, R52, desc[UR36][R142.64+0x20] ;  /* 0xfe0001248e34797e */ /* 0x000f680008121930 */
        /* <DEDUP_REMOVED lines=166> */
.L_x_507:
[----:B------:R-:W-:Y:S05]  /*5d50*/  BSYNC.RECONVERGENT B0 ;  /* 0x0000000000007941 */ /* 0x000fea0003800200 */
.L_x_506:
[----:B------:R-:W-:Y:S01]  /*5d60*/  ISETP.GE.U32.AND P0, PT, R0, R7, PT ;  /* 0x000000070000720c */ /* 0x000fe20003f06070 */
[----:B------:R-:W-:-:S12]  /*5d70*/  BSSY.RECONVERGENT B0, `(.L_x_509) ;  /* 0x000001e000007945 */ /* 0x000fd80003800200 */
[----:B------:R-:W-:Y:S05]  /*5d80*/  @P0 BRA `(.L_x_510) ;  /* 0x0000000000700947 */ /* 0x000fea0003800000 */
[----:B------:R-:W-:-:S05]  /*5d90*/  IMAD R4, R5, R0, RZ ;  /* 0x0000000005047224 */ /* 0x000fca00078e02ff */
[----:B------:R-:W-:-:S05]  /*5da0*/  SHF.R.U32.HI R143, RZ, 0x2, R4 ;  /* 0x00000002ff8f7819 */ /* 0x000fca0000011604 */
[----:B------:R-:W-:-:S05]  /*5db0*/  IMAD.WIDE.U32 R142, R143, 0x40, R18 ;  /* 0x000000408f8e7825 */ /* 0x000fca00078e0012 */
[----:B------:R0:W5:Y:S04]  /*5dc0*/  LDG.E.ENL2.256 R72, R76, desc[UR36][R142.64] ;  /* 0xfe0000248e4c797e */ /* 0x0001680008121948 */
[----:B------:R0:W5:Y:S01]  /*5dd0*/  LDG.E.ENL2.256 R64, R68, desc[UR36][R142.64+0x20] ;  /* 0xfe0001248e44797e */ /* 0x0001620008121940 */
[----:B------:R-:W-:-:S05]  /*5de0*/  IMAD.IADD R6, R0, 0x1, R3 ;  /* 0x0000000100067824 */ /* 0x000fca00078e0203 */
[----:B------:R-:W-:-:S13]  /*5df0*/  ISETP.GE.U32.AND P1, PT, R6, R7, PT ;  /* 0x000000070600720c */ /* 0x000fda0003f26070 */
[----:B0-----:R-:W-:Y:S05]  /*5e00*/  @P1 BRA `(.L_x_510) ;  /* 0x0000000000501947 */ /* 0x001fea0003800000 */
[----:B------:R-:W-:-:S05]  /*5e10*/  IMAD R4, R5, R6, RZ ;  /* 0x0000000605047224 */ /* 0x000fca00078e02ff */
[----:B------:R-:W-:-:S05]  /*5e20*/  SHF.R.U32.HI R143, RZ, 0x2, R4 ;  /* 0x00000002ff8f7819 */ /* 0x000fca0000011604 */
[----:B------:R-:W-:-:S05]  /*5e30*/  IMAD.WIDE.U32 R142, R143, 0x40, R18 ;  /* 0x000000408f8e7825 */ /* 0x000fca00078e0012 */
[----:B------:R0:W5:Y:S04]  /*5e40*/  LDG.E.ENL2.256 R56, R60, desc[UR36][R142.64] ;  /* 0xfe0000248e3c797e */ /* 0x0001680008121938 */
[----:B------:R0:W5:Y:S01]  /*5e50*/  LDG.E.ENL2.256 R48, R52, desc[UR36][R142.64+0x20] ;  /* 0xfe0001248e34797e */ /* 0x0001620008121930 */
[----:B------:R-:W-:-:S04]  /*5e60*/  IADD3 R4, PT, PT, R6, R3, RZ ;  /* 0x0000000306047210 */ /* 0x000fc80007ffe0ff */
[----:B------:R-:W-:-:S13]  /*5e70*/  ISETP.GE.U32.AND P1, PT, R4, R7, PT ;  /* 0x000000070400720c */ /* 0x000fda0003f26070 */
[----:B0-----:R-:W-:Y:S05]  /*5e80*/  @P1 BRA `(.L_x_510) ;  /* 0x0000000000301947 */ /* 0x001fea0003800000 */
[----:B------:R-:W-:Y:S02]  /*5e90*/  IMAD.IADD R6, R4, 0x1, R3 ;  /* 0x0000000104067824 */ /* 0x000fe400078e0203 */
[----:B------:R-:W-:-:S03]  /*5ea0*/  IMAD R4, R5, R4, RZ ;  /* 0x0000000405047224 */ /* 0x000fc600078e02ff */
[----:B------:R-:W-:-:S13]  /*5eb0*/  ISETP.GE.U32.AND P1, PT, R6, R7, PT ;  /* 0x000000070600720c */ /* 0x000fda0003f26070 */
[----:B------:R-:W-:Y:S01]  /*5ec0*/  @!P1 IMAD R6, R5, R6, RZ ;  /* 0x0000000605069224 */ /* 0x000fe200078e02ff */
[----:B------:R-:W-:-:S04]  /*5ed0*/  SHF.R.U32.HI R5, RZ, 0x2, R4 ;  /* 0x00000002ff057819 */ /* 0x000fc80000011604 */
[----:B------:R-:W-:Y:S01]  /*5ee0*/  @!P1 SHF.R.U32.HI R81, RZ, 0x2, R6 ;  /* 0x00000002ff519819 */ /* 0x000fe20000011606 */
[----:B------:R-:W-:-:S04]  /*5ef0*/  IMAD.WIDE.U32 R4, R5, 0x40, R18 ;  /* 0x0000004005047825 */ /* 0x000fc800078e0012 */
[----:B------:R-:W-:Y:S01]  /*5f00*/  @!P1 IMAD.WIDE.U32 R18, R81, 0x40, R18 ;  /* 0x0000004051129825 */ /* 0x000fe200078e0012 */
[----:B------:R0:W5:Y:S04]  /*5f10*/  LDG.E.ENL2.256 R88, R84, desc[UR36][R4.64+0x20] ;  /* 0xfe0001240454797e */ /* 0x0001680008121958 */
[----:B------:R0:W5:Y:S04]  /*5f20*/  LDG.E.ENL2.256 R80, R108, desc[UR36][R4.64] ;  /* 0xfe000024046c797e */ /* 0x0001680008121950 */
[----:B------:R0:W5:Y:S04]  /*5f30*/  @!P1 LDG.E.ENL2.256 R96, R92, desc[UR36][R18.64] ;  /* 0xfe000024125c997e */ /* 0x0001680008121960 */
[----:B------:R0:W5:Y:S02]  /*5f40*/  @!P1 LDG.E.ENL2.256 R104, R100, desc[UR36][R18.64+0x20] ;  /* 0xfe0001241264997e */ /* 0x0001640008121968 */
.L_x_510:
[----:B------:R-:W-:Y:S05]  /*5f50*/  BSYNC.RECONVERGENT B0 ;  /* 0x0000000000007941 */ /* 0x000fea0003800200 */
.L_x_509:
        /* <DEDUP_REMOVED lines=157> */
.L_x_512:
[----:B------:R-:W-:Y:S05]  /*6930*/  BSYNC.RECONVERGENT B0 ;  /* 0x0000000000007941 */ /* 0x000fea0003800200 */
.L_x_511:
[----:B------:R-:W2:-:S15]  /*6940*/  DADD R30, R30, R38 ;  /* 0x000000001e1e7229 */ /* 0x000e9e0000000026 */
        /* <DEDUP_REMOVED lines=19> */
[----:B0-----:R-:W-:-:S15]  /*6a80*/  DADD R14, R14, R124 ;  /* 0x000000000e0e7229 */ /* 0x001fde000000007c */
        /* <DEDUP_REMOVED lines=14> */
[----:B--2---:R-:W-:-:S15]  /*6b70*/  DADD R124, R30, R126 ;  /* 0x000000001e7c7229 */ /* 0x004fde000000007e */
        /* <DEDUP_REMOVED lines=14> */
[----:B---3--:R-:W-:-:S15]  /*6c60*/  DADD R126, R8, R128 ;  /* 0x00000000087e7229 */ /* 0x008fde0000000080 */
        /* <DEDUP_REMOVED lines=44> */
[----:B----4-:R-:W2:-:S15]  /*6f30*/  DADD R36, R36, R122 ;  /* 0x0000000024247229 */ /* 0x010e9e000000007a */
[----:B------:R-:W-:-:S15]  /*6f40*/  NOP ;  /* 0x0000000000007918 */ /* 0x000fde0000000000 */
[----:B------:R-:W-:-:S15]  /*6f50*/  NOP ;  /* 0x0000000000007918 */ /* 0x000fde0000000000 */
[----:B------:R-:W-:-:S15]  /*6f60*/  NOP ;  /* 0x0000000000007918 */ /* 0x000fde0000000000 */
[----:B------:R-:W-:-:S04]  /*6f70*/  NOP ;  /* 0x0000000000007918 */ /* 0x000fc80000000000 */
[----:B---3--:R3:W4:-:S15]  /*6f80*/  DADD R132, R34, R134 ;  /* 0x0000000022847229 */ /* 0x00871e0000000086 */
        /* <DEDUP_REMOVED lines=14> */
[----:B------:R3:W0:Y:S02]  /*7070*/  DADD R142, R14, R138 ;  /* 0x000000000e8e7229 */ /* 0x000624000000008a */
[----:B0-234-:R-:W-:Y:S05]  /*7080*/  BRA `(.L_x_485) ;  /* 0x000000ac00647947 */ /* 0x01dfea0003800000 */
.L_x_505:
        /* <DEDUP_REMOVED lines=19> */
[----:B------:R-:W-:Y:S02]  /*71c0*/  CS2R R108, SRZ ;  /* 0x00000000006c7805 */ /* 0x000fe4000001ff00 */
[----:B------:R-:W-:-:S02]  /*71d0*/  CS2R R50, SRZ ;  /* 0x0000000000327805 */ /* 0x000fc4000001ff00 */
[----:B------:R-:W-:Y:S01]  /*71e0*/  CS2R R48, SRZ ;  /* 0x0000000000307805 */ /* 0x000fe2000001ff00 */
[----:B------:R-:W-:Y:S01]  /*71f0*/  IMAD R4, R3, 0x3, R0 ;  /* 0x0000000303047824 */ /* 0x000fe200078e0200 */
[----:B------:R-:W-:Y:S02]  /*7200*/  CS2R R54, SRZ ;  /* 0x0000000000367805 */ /* 0x000fe4000001ff00 */
[----:B------:R-:W-:Y:S02]  /*7210*/  CS2R R52, SRZ ;  /* 0x0000000000347805 */ /* 0x000fe4000001ff00 */
[----:B------:R-:W-:Y:S02]  /*7220*/  CS2R R58, SRZ ;  /* 0x00000000003a7805 */ /* 0x000fe4000001ff00 */
[----:B------:R-:W-:Y:S02]  /*7230*/  CS2R R56, SRZ ;  /* 0x0000000000387805 */ /* 0x000fe4000001ff00 */
[----:B------:R-:W-:-:S02]  /*7240*/  ISETP.GE.U32.AND P0, PT, R4, R7, PT ;  /* 0x000000070400720c */ /* 0x000fc40003f06070 */
[----:B------:R-:W-:Y:S01]  /*7250*/  CS2R R62, SRZ ;  /* 0x00000000003e7805 */ /* 0x000fe2000001ff00 */
[----:B------:R-:W0:Y:S01]  /*7260*/  LDC.64 R4, c[0x0][0x398] ;  /* 0x0000e600ff047b82 */ /* 0x000e220000000a00 */
        /* <DEDUP_REMOVED lines=9> */
[-C--:B-1----:R-:W-:Y:S01]  /*7300*/  MOV R138, R28.reuse ;  /* 0x0000001c008a7202 */ /* 0x082fe20000000f00 */
        /* <DEDUP_REMOVED lines=118> */
[----:B------:R-:W-:-:S07]  /*7a70*/  MOV R31, R29 ;  /* 0x0000001d001f7202 */ /* 0x000fce0000000f00 */
.L_x_521:
[----:B------:R-:W-:Y:S01]  /*7a80*/  ISETP.NE.AND P0, PT, R16, RZ, PT ;  /* 0x000000ff1000720c */ /* 0x000fe20003f05270 */
[----:B------:R-:W0:-:S12]  /*7a90*/  LDCU UR4, c[0x0][0x3ac] ;  /* 0x00007580ff0477ac */ /* 0x000e180008000800 */
[----:B------:R-:W-:Y:S05]  /*7aa0*/  @P0 BRA `(.L_x_515) ;  /* 0x0000000000cc0947 */ /* 0x000fea0003800000 */
[----:B------:R-:W2:Y:S04]  /*7ab0*/  LDG.E.ENL2.256 R88, R92, desc[UR36][R18.64] ;  /* 0xfe000024125c797e */ /* 0x000ea80008121958 */
[----:B------:R-:W3:Y:S01]  /*7ac0*/  LDG.E.ENL2.256 R80, R84, desc[UR36][R18.64+0x20] ;  /* 0xfe0001241254797e */ /* 0x000ee20008121950 */
        /* <DEDUP_REMOVED lines=17> */
[----:B---3--:R-:W-:Y:S01]  /*7be0*/  IMAD.MOV.U32 R96, RZ, RZ, R80 ;  /* 0x000000ffff607224 */ /* 0x008fe200078e0050 */
        /* <DEDUP_REMOVED lines=29> */
[----:B------:R-:W-:Y:S01]  /*7dc0*/  MOV R68, R84 ;  /* 0x0000005400447202 */ /* 0x000fe20000000f00 */
[----:B------:R-:W-:Y:S06]  /*7dd0*/  BRA `(.L_x_516) ;  /* 0x0000003c005c7947 */ /* 0x000fec0003800000 */
.L_x_515:
[----:B------:R-:W1:Y:S01]  /*7de0*/  LDCU.64 UR30, c[0x0][0x3e8] ;  /* 0x00007d00ff1e77ac */ /* 0x000e620008000a00 */
[----:B------:R-:W-:Y:S01]  /*7df0*/  HFMA2 R48, -RZ, RZ, 0, 0 ;  /* 0x00000000ff307431 */ /* 0x000fe200000001ff */
[----:B------:R-:W-:Y:S01]  /*7e00*/  MOV R49, R0 ;  /* 0x0000000000317202 */ /* 0x000fe20000000f00 */
[----:B------:R-:W2:Y:S01]  /*7e10*/  LDCU UR76, c[0x0][0x3e4] ;  /* 0x00007c80ff4c77ac */ /* 0x000ea20008000800 */
[----:B------:R-:W-:Y:S01]  /*7e20*/  ISETP.NE.AND P0, PT, R142, RZ, PT ;  /* 0x000000ff8e00720c */ /* 0x000fe20003f05270 */
[----:B------:R-:W3:Y:S01]  /*7e30*/  LDCU UR5, c[0x0][0x510] ;  /* 0x0000a200ff0577ac */ /* 0x000ee20008000800 */
[----:B------:R-:W4:Y:S01]  /*7e40*/  LDCU UR75, c[0x0][0x3f8] ;  /* 0x00007f00ff4b77ac */ /* 0x000f220008000800 */
[----:B------:R-:W0:Y:S01]  /*7e50*/  LDCU UR74, c[0x0][0x514] ;  /* 0x0000a280ff4a77ac */ /* 0x000e220008000800 */
[----:B-1----:R-:W-:Y:S01]  /*7e60*/  IMAD.HI.U32 R3, R0, UR30, R48 ;  /* 0x0000001e00037c27 */ /* 0x002fe2000f8e0030 */
[----:B------:R-:W1:Y:S04]  /*7e70*/  LDCU UR73, c[0x0][0x3fc] ;  /* 0x00007f80ff4977ac */ /* 0x000e680008000800 */
[----:B------:R-:W-:Y:S01]  /*7e80*/  SHF.R.U32.HI R49, RZ, UR31, R3 ;  /* 0x0000001fff317c19 */ /* 0x000fe20008011603 */
[----:B------:R-:W0:Y:S04]  /*7e90*/  LDCU UR72, c[0x0][0x518] ;  /* 0x0000a300ff4877ac */ /* 0x000e280008000800 */
[----:B------:R-:W-:Y:S01]  /*7ea0*/  IMAD.MOV R3, RZ, RZ, -R49 ;  /* 0x000000ffff037224 */ /* 0x000fe200078e0a31 */
[----:B------:R-:W0:Y:S03]  /*7eb0*/  LDCU UR71, c[0x0][0x410] ;  /* 0x00008200ff4777ac */ /* 0x000e260008000800 */
[----:B--2---:R-:W-:Y:S01]  /*7ec0*/  IMAD R3, R3, UR76, R0 ;  /* 0x0000004c03037c24 */ /* 0x004fe2000f8e0200 */
[----:B------:R-:W2:Y:S03]  /*7ed0*/  LDCU UR70, c[0x0][0x51c] ;  /* 0x0000a380ff4677ac */ /* 0x000ea60008000800 */
[----:B---3--:R-:W-:Y:S01]  /*7ee0*/  IMAD R3, R3, UR5, RZ ;  /* 0x0000000503037c24 */ /* 0x008fe2000f8e02ff */
[----:B------:R-:W3:Y:S01]  /*7ef0*/  LDCU UR69, c[0x0][0x414] ;  /* 0x00008280ff4577ac */ /* 0x000ee20008000800 */
        /* <DEDUP_REMOVED lines=48> */
[----:B-1234-:R-:W-:Y:S05]  /*8200*/  @!P0 BRA `(.L_x_517) ;  /* 0x0000000c00688947 */ /* 0x01efea0003800000 */
        /* <DEDUP_REMOVED lines=218> */
.L_x_517:
[----:B------:R-:W-:-:S04]  /*8fb0*/  LOP3.LUT R3, R3, 0xffffffc0, RZ, 0xc0, !PT ;  /* 0xffffffc003037812 */ /* 0x000fc800078ec0ff */
[----:B------:R-:W-:-:S04]  /*8fc0*/  IADD3 R48, P1, PT, R18, R3, RZ ;  /* 0x0000000312307210 */ /* 0x000fc80007f3e0ff */
[----:B------:R-:W-:-:S05]  /*8fd0*/  IADD3.X R49, PT, PT, RZ, R19, RZ, P1, !PT ;  /* 0x00000013ff317210 */ /* 0x000fca0000ffe4ff */
[----:B------:R1:W5:Y:S04]  /*8fe0*/  LDG.E.ENL2.256 R72, R76, desc[UR36][R48.64] ;  /* 0xfe000024304c797e */ /* 0x0003680008121948 */
[----:B------:R1:W5:Y:S01]  /*8ff0*/  LDG.E.ENL2.256 R64, R68, desc[UR36][R48.64+0x20] ;  /* 0xfe0001243044797e */ /* 0x0003620008121940 */
[----:B0-----:R-:W-:Y:S01]  /*9000*/  IADD3 R81, PT, PT, R0, UR4, RZ ;  /* 0x0000000400517c10 */ /* 0x001fe2000fffe0ff */
[----:B------:R-:W-:-:S04]  /*9010*/  IMAD.MOV.U32 R80, RZ, RZ, RZ ;  /* 0x000000ffff507224 */ /* 0x000fc800078e00ff */
[----:B------:R-:W-:-:S05]  /*9020*/  IMAD.HI.U32 R3, R81, UR30, R80 ;  /* 0x0000001e51037c27 */ /* 0x000fca000f8e0050 */
[----:B------:R-:W-:-:S04]  /*9030*/  SHF.R.U32.HI R51, RZ, UR31, R3 ;  /* 0x0000001fff337c19 */ /* 0x000fc80008011603 */
[----:B------:R-:W-:-:S05]  /*9040*/  IADD3 R3, PT, PT, -R51, RZ, RZ ;  /* 0x000000ff33037210 */ /* 0x000fca0007ffe1ff */
[----:B------:R-:W-:-:S04]  /*9050*/  IMAD R3, R3, UR76, R81 ;  /* 0x0000004c03037c24 */ /* 0x000fc8000f8e0251 */
[----:B------:R-:W-:Y:S01]  /*9060*/  IMAD R3, R3, UR5, RZ ;  /* 0x0000000503037c24 */ /* 0x000fe2000f8e02ff */
[----:B-1----:R-:W-:Y:S06]  /*9070*/  @!P0 BRA `(.L_x_518) ;  /* 0x0000000c00688947 */ /* 0x002fec0003800000 */
        /* <DEDUP_REMOVED lines=210> */
[--C-:B------:R-:W-:Y:S02]  /*9da0*/  IMAD.MOV R50, RZ, RZ, -R49.reuse ;  /* 0x000000ffff327224 */ /* 0x100fe400078e0a31 */
[----:B-1----:R-:W-:-:S05]  /*9db0*/  @P1 IMAD.HI.U32 R48, R49, R52, R48 ;  /* 0x0000003431301227 */ /* 0x002fca00078e0030 */
[----:B------:R-:W-:Y:S01]  /*9dc0*/  @P1 SHF.R.U32.HI R7, RZ, R53, R48 ;  /* 0x00000035ff071219 */ /* 0x000fe20000011630 */
[----:B------:R-:W-:-:S03]  /*9dd0*/  IMAD R48, R50, UR52, R51 ;  /* 0x0000003432307c24 */ /* 0x000fc6000f8e0233 */
[----:B------:R-:W-:Y:S01]  /*9de0*/  @P1 IADD3 R7, PT, PT, -R7, RZ, RZ ;  /* 0x000000ff07071210 */ /* 0x000fe20007ffe1ff */
[----:B------:R-:W-:-:S04]  /*9df0*/  IMAD R3, R48, UR28, R3 ;  /* 0x0000001c30037c24 */ /* 0x000fc8000f8e0203 */
[----:B0-----:R-:W-:-:S04]  /*9e00*/  @P1 IMAD R48, R54, R7, R49 ;  /* 0x0000000736301224 */ /* 0x001fc800078e0231 */
[----:B--2---:R-:W-:-:S07]  /*9e10*/  @P1 IMAD R3, R48, R55, R3 ;  /* 0x0000003730031224 */ /* 0x004fce00078e0203 */
.L_x_518:
[----:B------:R-:W-:-:S04]  /*9e20*/  LOP3.LUT R3, R3, 0xffffffc0, RZ, 0xc0, !PT ;  /* 0xffffffc003037812 */ /* 0x000fc800078ec0ff */
[----:B------:R-:W-:-:S04]  /*9e30*/  IADD3 R82, P1, PT, R18, R3, RZ ;  /* 0x0000000312527210 */ /* 0x000fc80007f3e0ff */
[----:B------:R-:W-:-:S05]  /*9e40*/  IADD3.X R83, PT, PT, RZ, R19, RZ, P1, !PT ;  /* 0x00000013ff537210 */ /* 0x000fca0000ffe4ff */
[----:B------:R0:W5:Y:S04]  /*9e50*/  LDG.E.ENL2.256 R56, R60, desc[UR36][R82.64] ;  /* 0xfe000024523c797e */ /* 0x0001680008121938 */
[----:B------:R0:W5:Y:S01]  /*9e60*/  LDG.E.ENL2.256 R48, R52, desc[UR36][R82.64+0x20] ;  /* 0xfe0001245234797e */ /* 0x0001620008121930 */
[----:B------:R-:W-:Y:S01]  /*9e70*/  MOV R80, RZ ;  /* 0x000000ff00507202 */ /* 0x000fe20000000f00 */
[----:B------:R-:W-:-:S04]  /*9e80*/  VIADD R81, R81, UR4 ;  /* 0x0000000451517c36 */ /* 0x000fc80008000000 */
[----:B------:R-:W-:-:S05]  /*9e90*/  IMAD.HI.U32 R3, R81, UR30, R80 ;  /* 0x0000001e51037c27 */ /* 0x000fca000f8e0050 */
[----:B------:R-:W-:-:S04]  /*9ea0*/  SHF.R.U32.HI R85, RZ, UR31, R3 ;  /* 0x0000001fff557c19 */ /* 0x000fc80008011603 */
[----:B------:R-:W-:-:S05]  /*9eb0*/  IADD3 R3, PT, PT, -R85, RZ, RZ ;  /* 0x000000ff55037210 */ /* 0x000fca0007ffe1ff */
[----:B------:R-:W-:-:S04]  /*9ec0*/  IMAD R3, R3, UR76, R81 ;  /* 0x0000004c03037c24 */ /* 0x000fc8000f8e0251 */
[----:B------:R-:W-:Y:S01]  /*9ed0*/  IMAD R3, R3, UR5, RZ ;  /* 0x0000000503037c24 */ /* 0x000fe2000f8e02ff */
[----:B0-----:R-:W-:Y:S06]  /*9ee0*/  @!P0 BRA `(.L_x_519) ;  /* 0x0000000c00688947 */ /* 0x001fec0003800000 */
        /* <DEDUP_REMOVED lines=218> */
.L_x_519:
[----:B------:R-:W-:-:S04]  /*ac90*/  LOP3.LUT R3, R3, 0xffffffc0, RZ, 0xc0, !PT ;  /* 0xffffffc003037812 */ /* 0x000fc800078ec0ff */
[----:B------:R-:W-:-:S05]  /*aca0*/  IADD3 R82, P1, PT, R18, R3, RZ ;  /* 0x0000000312527210 */ /* 0x000fca0007f3e0ff */
[----:B------:R-:W-:-:S05]  /*acb0*/  IMAD.X R83, RZ, RZ, R19, P1 ;  /* 0x000000ffff537224 */ /* 0x000fca00008e0613 */
[----:B------:R0:W5:Y:S04]  /*acc0*/  LDG.E.ENL2.256 R104, R108, desc[UR36][R82.64] ;  /* 0xfe000024526c797e */ /* 0x0001680008121968 */
[----:B------:R0:W5:Y:S01]  /*acd0*/  LDG.E.ENL2.256 R96, R100, desc[UR36][R82.64+0x20] ;  /* 0xfe0001245264797e */ /* 0x0001620008121960 */
[----:B------:R-:W-:Y:S02]  /*ace0*/  IADD3 R81, PT, PT, R81, UR4, RZ ;  /* 0x0000000451517c10 */ /* 0x000fe4000fffe0ff */
[----:B------:R-:W-:-:S05]  /*acf0*/  MOV R80, RZ ;  /* 0x000000ff00507202 */ /* 0x000fca0000000f00 */
[----:B------:R-:W-:-:S05]  /*ad00*/  IMAD.HI.U32 R3, R81, UR30, R80 ;  /* 0x0000001e51037c27 */ /* 0x000fca000f8e0050 */
[----:B------:R-:W-:-:S05]  /*ad10*/  SHF.R.U32.HI R85, RZ, UR31, R3 ;  /* 0x0000001fff557c19 */ /* 0x000fca0008011603 */
[----:B------:R-:W-:-:S04]  /*ad20*/  IMAD.MOV R3, RZ, RZ, -R85 ;  /* 0x000000ffff037224 */ /* 0x000fc800078e0a55 */
[----:B------:R-:W-:-:S04]  /*ad30*/  IMAD R3, R3, UR76, R81 ;  /* 0x0000004c03037c24 */ /* 0x000fc8000f8e0251 */
[----:B------:R-:W-:Y:S01]  /*ad40*/  IMAD R3, R3, UR5, RZ ;  /* 0x0000000503037c24 */ /* 0x000fe2000f8e02ff */
[----:B0-----:R-:W-:Y:S06]  /*ad50*/  @!P0 BRA `(.L_x_520) ;  /* 0x0000000c00688947 */ /* 0x001fec0003800000 */
        /* <DEDUP_REMOVED lines=208> */
[----:B------:R-:W-:Y:S02]  /*ba60*/  @P0 MOV R80, RZ ;  /* 0x000000ff00500202 */ /* 0x000fe40000000f00 */
[----:B------:R-:W-:-:S03]  /*ba70*/  IADD3 R82, PT, PT, -R81, RZ, RZ ;  /* 0x000000ff51527210 */ /* 0x000fc60007ffe1ff */
[----:B------:R-:W2:Y:S01]  /*ba80*/  @P0 LDC R87, c[0x0][0x570] ;  /* 0x00015c00ff570b82 */ /* 0x000ea20000000800 */
[----:B-1----:R-:W-:-:S05]  /*ba90*/  @P0 IMAD.HI.U32 R80, R81, R84, R80 ;  /* 0x0000005451500227 */ /* 0x002fca00078e0050 */
[----:B------:R-:W-:Y:S01]  /*baa0*/  @P0 SHF.R.U32.HI R7, RZ, R85, R80 ;  /* 0x00000055ff070219 */ /* 0x000fe20000011650 */
[----:B------:R-:W-:-:S04]  /*bab0*/  IMAD R80, R82, UR6, R83 ;  /* 0x0000000652507c24 */ /* 0x000fc8000f8e0253 */
[----:B------:R-:W-:Y:S02]  /*bac0*/  @P0 IMAD.MOV R7, RZ, RZ, -R7 ;  /* 0x000000ffff070224 */ /* 0x000fe400078e0a07 */
[----:B------:R-:W-:Y:S02]  /*bad0*/  IMAD R3, R80, UR28, R3 ;  /* 0x0000001c50037c24 */ /* 0x000fe4000f8e0203 */
[----:B0-----:R-:W-:-:S04]  /*bae0*/  @P0 IMAD R80, R86, R7, R81 ;  /* 0x0000000756500224 */ /* 0x001fc800078e0251 */
[----:B--2---:R-:W-:-:S07]  /*baf0*/  @P0 IMAD R3, R80, R87, R3 ;  /* 0x0000005750030224 */ /* 0x004fce00078e0203 */
.L_x_520:
[----:B------:R-:W-:-:S04]  /*bb00*/  LOP3.LUT R3, R3, 0xffffffc0, RZ, 0xc0, !PT ;  /* 0xffffffc003037812 */ /* 0x000fc800078ec0ff */
[----:B------:R-:W-:-:S04]  /*bb10*/  IADD3 R140, P0, PT, R18, R3, RZ ;  /* 0x00000003128c7210 */ /* 0x000fc80007f1e0ff */
[----:B------:R-:W-:-:S05]  /*bb20*/  IADD3.X R141, PT, PT, RZ, R19, RZ, P0, !PT ;  /* 0x00000013ff8d7210 */ /* 0x000fca00007fe4ff */
[----:B------:R0:W5:Y:S04]  /*bb30*/  LDG.E.ENL2.256 R88, R92, desc[UR36][R140.64] ;  /* 0xfe0000248c5c797e */ /* 0x0001680008121958 */
[----:B------:R0:W5:Y:S02]  /*bb40*/  LDG.E.ENL2.256 R80, R84, desc[UR36][R140.64+0x20] ;  /* 0xfe0001248c54797e */ /* 0x0001640008121950 */
.L_x_516:
[----:B------:R-:W1:Y:S01]  /*bb50*/  LDCU UR5, c[0x0][0x3a4] ;  /* 0x00007480ff0577ac */ /* 0x000e620008000800 */
[----:B0-----:R-:W-:Y:S01]  /*bb60*/  MOV R3, UR4 ;  /* 0x0000000400037c02 */ /* 0x001fe20008000f00 */
[----:B-----5:R0:W2:Y:S04]  /*bb70*/  DADD R28, R76, R28 ;  /* 0x000000004c1c7229 */ /* 0x0200a8000000001c */
[----:B------:R-:W-:-:S04]  /*bb80*/  IMAD R0, R3, 0x4, R0 ;  /* 0x0000000403007824 */ /* 0x000fc800078e0200 */
[----:B------:R-:W-:Y:S01]  /*bb90*/  IMAD R140, R3, 0x3, R0 ;  /* 0x00000003038c7824 */ /* 0x000fe200078e0200 */
[----:B-1----:R-:W-:-:S04]  /*bba0*/  MOV R7, UR5 ;  /* 0x0000000500077c02 */ /* 0x002fc80008000f00 */
[----:B------:R-:W-:-:S15]  /*bbb0*/  ISETP.GE.U32.AND P0, PT, R140, R7, PT ;  /* 0x000000078c00720c */ /* 0x000fde0003f06070 */
[----:B------:R-:W-:-:S15]  /*bbc0*/  NOP ;  /* 0x0000000000007918 */ /* 0x000fde0000000000 */
[----:B------:R-:W-:-:S15]  /*bbd0*/  NOP ;  /* 0x0000000000007918 */ /* 0x000fde0000000000 */
[----:B------:R-:W-:-:S06]  /*bbe0*/  NOP ;  /* 0x0000000000007918 */ /* 0x000fcc0000000000 */
[----:B------:R0:W1:-:S15]  /*bbf0*/  DADD R4, R78, R4 ;  /* 0x000000004e047229 */ /* 0x00005e0000000004 */
        /* <DEDUP_REMOVED lines=151> */
.L_x_514:
[----:B------:R-:W-:Y:S05]  /*c570*/  BSYNC.RECONVERGENT B0 ;  /* 0x0000000000007941 */ /* 0x000fea0003800200 */
.L_x_513:
[----:B------:R-:W-:Y:S01]  /*c580*/  ISETP.GE.U32.AND P0, PT, R0, R7, PT ;  /* 0x000000070000720c */ /* 0x000fe20003f06070 */
[----:B------:R-:W-:-:S12]  /*c590*/  BSSY.RECONVERGENT B0, `(.L_x_522) ;  /* 0x0000475000007945 */ /* 0x000fd80003800200 */
[----:B------:R-:W-:Y:S05]  /*c5a0*/  @P0 BRA `(.L_x_523) ;  /* 0x0000004400cc0947 */ /* 0x000fea0003800000 */
[----:B------:R-:W0:Y:S01]  /*c5b0*/  LDC R6, c[0x0][0x3e0] ;  /* 0x0000f800ff067b82 */ /* 0x000e220000000800 */
[----:B------:R-:W-:Y:S02]  /*c5c0*/  CS2R R64, SRZ ;  /* 0x0000000000407805 */ /* 0x000fe4000001ff00 */
[C---:B0-----:R-:W-:Y:S02]  /*c5d0*/  ISETP.NE.AND P0, PT, R6.reuse, RZ, PT ;  /* 0x000000ff0600720c */ /* 0x041fe40003f05270 */
[----:B------:R-:W-:-:S04]  /*c5e0*/  IADD3 R144, PT, PT, R6, -0x1, RZ ;  /* 0xffffffff06907810 */ /* 0x000fc80007ffe0ff */
[----:B------:R-:W-:-:S05]  /*c5f0*/  VIMNMX.U32 R6, PT, PT, R144, 0x18, PT ;  /* 0x0000001890067848 */ /* 0x000fca0003fe0000 */
[----:B------:R-:W-:Y:S02]  /*c600*/  VIADD R6, R6, 0x1 ;  /* 0x0000000106067836 */ /* 0x000fe40000000000 */
[----:B------:R-:W-:Y:S05]  /*c610*/  @!P0 BRA `(.L_x_524) ;  /* 0x0000001000508947 */ /* 0x000fea0003800000 */
[----:B------:R-:W0:Y:S01]  /*c620*/  LDCU.64 UR4, c[0x0][0x3e8] ;  /* 0x00007d00ff0477ac */ /* 0x000e220008000a00 */
[----:B------:R-:W-:Y:S02]  /*c630*/  MOV R64, RZ ;  /* 0x000000ff00407202 */ /* 0x000fe40000000f00 */
        /* <DEDUP_REMOVED lines=272> */
.L_x_525:
[----:B------:R-:W-:Y:S02]  /*d740*/  SHF.R.U32.HI R64, RZ, 0x6, R16 ;  /* 0x00000006ff407819 */ /* 0x000fe40000011610 */
[----:B------:R-:W-:-:S07]  /*d750*/  MOV R65, RZ ;  /* 0x000000ff00417202 */ /* 0x000fce0000000f00 */
.L_x_524:
[----:B------:R-:W-:-:S04]  /*d760*/  LEA R142, P1, R64, R18, 0x6 ;  /* 0x00000012408e7211 */ /* 0x000fc800078230ff */
[----:B------:R-:W-:-:S05]  /*d770*/  LEA.HI.X R143, R64, R19, R65, 0x6, P1 ;  /* 0x00000013408f7211 */ /* 0x000fca00008f3441 */
[----:B------:R0:W5:Y:S04]  /*d780*/  LDG.E.ENL2.256 R72, R76, desc[UR36][R142.64] ;  /* 0xfe0000248e4c797e */ /* 0x0001680008121948 */
[----:B------:R0:W5:Y:S01]  /*d790*/  LDG.E.ENL2.256 R64, R68, desc[UR36][R142.64+0x20] ;  /* 0xfe0001248e44797e */ /* 0x0001620008121940 */
[----:B------:R-:W-:-:S04]  /*d7a0*/  IADD3 R141, PT, PT, R0, R3, RZ ;  /* 0x00000003008d7210 */ /* 0x000fc80007ffe0ff */
[----:B------:R-:W-:-:S13]  /*d7b0*/  ISETP.GE.U32.AND P1, PT, R141, R7, PT ;  /* 0x000000078d00720c */ /* 0x000fda0003f26070 */
[----:B0-----:R-:W-:Y:S05]  /*d7c0*/  @P1 BRA `(.L_x_523) ;  /* 0x0000003400441947 */ /* 0x001fea0003800000 */
        /* <DEDUP_REMOVED lines=275> */
.L_x_527:
[----:B------:R-:W-:Y:S02]  /*e900*/  SHF.R.U32.HI R48, RZ, 0x6, R16 ;  /* 0x00000006ff307819 */ /* 0x000fe40000011610 */
[----:B------:R-:W-:-:S07]  /*e910*/  MOV R49, RZ ;  /* 0x000000ff00317202 */ /* 0x000fce0000000f00 */
.L_x_526:
[----:B------:R-:W-:-:S04]  /*e920*/  LEA R142, P1, R48, R18, 0x6 ;  /* 0x00000012308e7211 */ /* 0x000fc800078230ff */
[----:B------:R-:W-:-:S05]  /*e930*/  LEA.HI.X R143, R48, R19, R49, 0x6, P1 ;  /* 0x00000013308f7211 */ /* 0x000fca00008f3431 */
[----:B------:R0:W5:Y:S04]  /*e940*/  LDG.E.ENL2.256 R56, R60, desc[UR36][R142.64] ;  /* 0xfe0000248e3c797e */ /* 0x0001680008121938 */
[----:B------:R0:W5:Y:S01]  /*e950*/  LDG.E.ENL2.256 R48, R52, desc[UR36][R142.64+0x20] ;  /* 0xfe0001248e34797e */ /* 0x0001620008121930 */
[----:B------:R-:W-:-:S05]  /*e960*/  IMAD.IADD R141, R141, 0x1, R3 ;  /* 0x000000018d8d7824 */ /* 0x000fca00078e0203 */
[----:B------:R-:W-:-:S13]  /*e970*/  ISETP.GE.U32.AND P1, PT, R141, R7, PT ;  /* 0x000000078d00720c */ /* 0x000fda0003f26070 */
[----:B0-----:R-:W-:Y:S05]  /*e980*/  @P1 BRA `(.L_x_523) ;  /* 0x0000002000d41947 */ /* 0x001fea0003800000 */
        /* <DEDUP_REMOVED lines=275> */
.L_x_529:
[----:B------:R-:W-:Y:S01]  /*fac0*/  SHF.R.U32.HI R96, RZ, 0x6, R16 ;  /* 0x00000006ff607819 */ /* 0x000fe20000011610 */
[----:B------:R-:W-:-:S07]  /*fad0*/  IMAD.MOV.U32 R97, RZ, RZ, RZ ;  /* 0x000000ffff617224 */ /* 0x000fce00078e00ff */
.L_x_528:
        /* <DEDUP_REMOVED lines=282> */
.L_x_531:
[----:B------:R-:W-:Y:S02]  /*10c80*/  SHF.R.U32.HI R80, RZ, 0x6, R16 ;  /* 0x00000006ff507819 */ /* 0x000fe40000011610 */
[----:B------:R-:W-:-:S07]  /*10c90*/  MOV R81, RZ ;  /* 0x000000ff00517202 */ /* 0x000fce0000000f00 */
.L_x_530:
[----:B------:R-:W-:-:S04]  /*10ca0*/  LEA R18, P0, R80, R18, 0x6 ;  /* 0x0000001250127211 */ /* 0x000fc800078030ff */
[----:B------:R-:W-:-:S05]  /*10cb0*/  LEA.HI.X R19, R80, R19, R81, 0x6, P0 ;  /* 0x0000001350137211 */ /* 0x000fca00000f3451 */
[----:B------:R0:W5:Y:S04]  /*10cc0*/  LDG.E.ENL2.256 R88, R92, desc[UR36][R18.64] ;  /* 0xfe000024125c797e */ /* 0x0001680008121958 */
[----:B------:R0:W5:Y:S02]  /*10cd0*/  LDG.E.ENL2.256 R80, R84, desc[UR36][R18.64+0x20] ;  /* 0xfe0001241254797e */ /* 0x0001640008121950 */
.L_x_523:
[----:B------:R-:W-:Y:S05]  /*10ce0*/  BSYNC.RECONVERGENT B0 ;  /* 0x0000000000007941 */ /* 0x000fea0003800200 */
.L_x_522:
        /* <DEDUP_REMOVED lines=158> */
.L_x_533:
[----:B------:R-:W-:Y:S05]  /*116d0*/  BSYNC.RECONVERGENT B0 ;  /* 0x0000000000007941 */ /* 0x000fea0003800200 */
.L_x_532:
        /* <DEDUP_REMOVED lines=115> */
[----:B-1-34-:R2:W0:Y:S02]  /*11e10*/  DADD R142, R12, R136 ;  /* 0x000000000c8e7229 */ /* 0x01a4240000000088 */
.L_x_485:
[----:B------:R-:W-:Y:S05]  /*11e20*/  BSYNC.RECONVERGENT B6 ;  /* 0x0000000000067941 */ /* 0x000fea0003800200 */
.L_x_484:
[----:B------:R-:W3:Y:S02]  /*11e30*/  LDCU UR4, c[0x0][0x3bc] ;  /* 0x00007780ff0477ac */ /* 0x000ee40008000800 */
[----:B---3--:R-:W-:-:S09]  /*11e40*/  UISETP.NE.AND UP0, UPT, UR4, URZ, UPT ;  /* 0x000000ff0400728c */ /* 0x008fd2000bf05270 */
[----:B------:R-:W-:Y:S05]  /*11e50*/  BRA.U !UP0, `(.L_x_534) ;  /* 0x0000000508207547 */ /* 0x000fea000b800000 */
[----:B--2---:R-:W2:Y:S01]  /*11e60*/  S2R R4, SR_CgaCtaId ;  /* 0x0000000000047919 */ /* 0x004ea20000008800 */
[----:B------:R-:W3:Y:S01]  /*11e70*/  LDC R8, c[0x0][0x360] ;  /* 0x0000d800ff087b82 */ /* 0x000ee20000000800 */
[----:B------:R-:W-:-:S04]  /*11e80*/  MOV R0, 0x400 ;  /* 0x0000040000007802 */ /* 0x000fc80000000f00 */
[----:B------:R-:W-:-:S03]  /*11e90*/  IADD3 R3, PT, PT, R0, 0x10, RZ ;  /* 0x0000001000037810 */ /* 0x000fc60007ffe0ff */
[----:B------:R-:W4:Y:S01]  /*11ea0*/  LDC R10, c[0x0][0x364] ;  /* 0x0000d900ff0a7b82 */ /* 0x000f220000000800 */
[----:B---3--:R-:W-:Y:S01]  /*11eb0*/  IMAD R0, R2, R8, R17 ;  /* 0x0000000802007224 */ /* 0x008fe200078e0211 */
[----:B--2---:R-:W-:Y:S02]  /*11ec0*/  LEA R3, R4, R3, 0x18 ;  /* 0x0000000304037211 */ /* 0x004fe400078ec0ff */
[----:B----4-:R-:W-:-:S03]  /*11ed0*/  ISETP.GE.U32.AND P0, PT, R10, 0x2, PT ;  /* 0x000000020a00780c */ /* 0x010fc60003f06070 */
[----:B------:R-:W-:-:S05]  /*11ee0*/  IMAD R9, R0, 0x40, R3 ;  /* 0x0000004000097824 */ /* 0x000fca00078e0203 */
[----:B------:R3:W-:Y:S04]  /*11ef0*/  STS.128 [R9], R124 ;  /* 0x0000007c09007388 */ /* 0x0007e80000000c00 */
[----:B0-----:R3:W-:Y:S04]  /*11f00*/  STS.128 [R9+0x10], R128 ;  /* 0x0000108009007388 */ /* 0x0017e80000000c00 */
[----:B------:R3:W-:Y:S04]  /*11f10*/  STS.128 [R9+0x20], R132 ;  /* 0x0000208409007388 */ /* 0x0007e80000000c00 */
[----:B------:R3:W-:Y:S01]  /*11f20*/  STS.128 [R9+0x30], R140 ;  /* 0x0000308c09007388 */ /* 0x0007e20000000c00 */
[----:B------:R-:W-:Y:S05]  /*11f30*/  @!P0 BRA `(.L_x_534) ;  /* 0x0000000000e88947 */ /* 0x000fea0003800000 */
[----:B------:R-:W-:-:S07]  /*11f40*/  MOV R0, R10 ;  /* 0x0000000a00007202 */ /* 0x000fce0000000f00 */
.L_x_537:
        /* <DEDUP_REMOVED lines=9> */
[----:B------:R-:W-:-:S04]  /*11fe0*/  IMAD R0, R5, R8, R17 ;  /* 0x0000000805007224 */ /* 0x000fc800078e0211 */
[----:B------:R-:W-:-:S05]  /*11ff0*/  IMAD R0, R0, 0x40, R3 ;  /* 0x0000004000007824 */ /* 0x000fca00078e0203 */
[----:B------:R-:W3:Y:S02]  /*12000*/  LDS.128 R4, [R0] ;  /* 0x0000000000047984 */ /* 0x000ee40000000c00 */
[----:B---3--:R-:W-:-:S15]  /*12010*/  DADD R124, R124, R4 ;  /* 0x000000007c7c7229 */ /* 0x008fde0000000004 */
[----:B------:R-:W-:-:S15]  /*12020*/  NOP ;  /* 0x0000000000007918 */ /* 0x000fde0000000000 */
[----:B------:R-:W-:-:S15]  /*12030*/  NOP ;  /* 0x0000000000007918 */ /* 0x000fde0000000000 */
[----:B------:R-:W-:-:S15]  /*12040*/  NOP ;  /* 0x0000000000007918 */ /* 0x000fde0000000000 */
[----:B------:R-:W-:-:S04]  /*12050*/  NOP ;  /* 0x0000000000007918 */ /* 0x000fc80000000000 */
[----:B------:R0:W2:Y:S02]  /*12060*/  DADD R126, R126, R6 ;  /* 0x000000007e7e7229 */ /* 0x0000a40000000006 */
[----:B0-----:R-:W0:-:S15]  /*12070*/  LDS.128 R4, [R0+0x10] ;  /* 0x0000100000047984 */ /* 0x001e1e0000000c00 */
[----:B------:R-:W-:-:S15]  /*12080*/  NOP ;  /* 0x0000000000007918 */ /* 0x000fde0000000000 */
[----:B------:R-:W-:-:S15]  /*12090*/  NOP ;  /* 0x0000000000007918 */ /* 0x000fde0000000000 */
[----:B------:R-:W-:-:S15]  /*120a0*/  NOP ;  /* 0x0000000000007918 */ /* 0x000fde0000000000 */
[----:B------:R-:W-:-:S02]  /*120b0*/  NOP ;  /* 0x0000000000007918 */ /* 0x000fc40000000000 */
[----:B0-----:R-:W-:-:S15]  /*120c0*/  DADD R128, R128, R4 ;  /* 0x0000000080807229 */ /* 0x001fde0000000004 */
[----:B------:R-:W-:-:S15]  /*120d0*/  NOP ;  /* 0x0000000000007918 */ /* 0x000fde0000000000 */
[----:B------:R-:W-:-:S15]  /*120e0*/  NOP ;  /* 0x0000000000007918 */ /* 0x000fde0000000000 */
[----:B------:R-:W-:-:S15]  /*120f0*/  NOP ;  /* 0x0000000000007918 */ /* 0x000fde0000000000 */
[----:B------:R-:W-:-:S04]  /*12100*/  NOP ;  /* 0x0000000000007918 */ /* 0x000fc80000000000 */
[----:B------:R0:W3:Y:S02]  /*12110*/  DADD R130, R130, R6 ;  /* 0x0000000082827229 */ /* 0x0000e40000000006 */
        /* <DEDUP_REMOVED lines=10> */
[----:B------:R0:W4:Y:S02]  /*121c0*/  DADD R134, R134, R6 ;  /* 0x0000000086867229 */ /* 0x0001240000000006 */
[----:B0-----:R-:W0:Y:S04]  /*121d0*/  LDS.128 R4, [R0+0x30] ;  /* 0x0000300000047984 */ /* 0x001e280000000c00 */
[----:B--2---:R2:W-:Y:S04]  /*121e0*/  STS.128 [R9], R124 ;  /* 0x0000007c09007388 */ /* 0x0045e80000000c00 */
[----:B---3--:R2:W-:Y:S04]  /*121f0*/  STS.128 [R9+0x10], R128 ;  /* 0x0000108009007388 */ /* 0x0085e80000000c00 */
[----:B----4-:R2:W-:-:S15]  /*12200*/  STS.128 [R9+0x20], R132 ;  /* 0x0000208409007388 */ /* 0x0105de0000000c00 */
[----:B------:R-:W-:-:S15]  /*12210*/  NOP ;  /* 0x0000000000007918 */ /* 0x000fde0000000000 */
[----:B------:R-:W-:-:S15]  /*12220*/  NOP ;  /* 0x0000000000007918 */ /* 0x000fde0000000000 */
[----:B------:R-:W-:-:S05]  /*12230*/  NOP ;  /* 0x0000000000007918 */ /* 0x000fca0000000000 */
[----:B0-----:R-:W-:-:S15]  /*12240*/  DADD R140, R140, R4 ;  /* 0x000000008c8c7229 */ /* 0x001fde0000000004 */
[----:B------:R-:W-:-:S15]  /*12250*/  NOP ;  /* 0x0000000000007918 */ /* 0x000fde0000000000 */
[----:B------:R-:W-:-:S15]  /*12260*/  NOP ;  /* 0x0000000000007918 */ /* 0x000fde0000000000 */
[----:B------:R-:W-:-:S15]  /*12270*/  NOP ;  /* 0x0000000000007918 */ /* 0x000fde0000000000 */
[----:B------:R-:W-:-:S04]  /*12280*/  NOP ;  /* 0x0000000000007918 */ /* 0x000fc80000000000 */
[----:B------:R-:W0:Y:S02]  /*12290*/  DADD R142, R142, R6 ;  /* 0x000000008e8e7229 */ /* 0x000e240000000006 */
[----:B0-----:R2:W-:Y:S02]  /*122a0*/  STS.128 [R9+0x30], R140 ;  /* 0x0000308c09007388 */ /* 0x0015e40000000c00 */
.L_x_536:
[----:B------:R-:W-:Y:S05]  /*122b0*/  BSYNC.RECONVERGENT B0 ;  /* 0x0000000000007941 */ /* 0x000fea0003800200 */
.L_x_535:
[----:B------:R-:W-:Y:S01]  /*122c0*/  MOV R0, R11 ;  /* 0x0000000b00007202 */ /* 0x000fe20000000f00 */
[----:B------:R-:W-:Y:S06]  /*122d0*/  @P1 BRA `(.L_x_537) ;  /* 0xfffffffc001c1947 */ /* 0x000fec000383ffff */
.L_x_534:
[----:B------:R-:W4:Y:S02]  /*122e0*/  LDCU UR4, c[0x0][0x3b8] ;  /* 0x00007700ff0477ac */ /* 0x000f240008000800 */
[----:B----4-:R-:W-:-:S09]  /*122f0*/  UISETP.NE.AND UP0, UPT, UR4, URZ, UPT ;  /* 0x000000ff0400728c */ /* 0x010fd2000bf05270 */
[----:B------:R-:W-:Y:S05]  /*12300*/  BRA.U !UP0, `(.L_x_538) ;  /* 0x0000000508fc7547 */ /* 0x000fea000b800000 */
[----:B--2---:R-:W2:Y:S02]  /*12310*/  LDC R10, c[0x0][0x360] ;  /* 0x0000d800ff0a7b82 */ /* 0x004ea40000000800 */
[----:B--2---:R-:W-:Y:S02]  /*12320*/  ISETP.GE.U32.AND P0, PT, R10, 0x21, PT ;  /* 0x000000210a00780c */ /* 0x004fe40003f06070 */
[----:B------:R-:W-:-:S11]  /*12330*/  MOV R0, R10 ;  /* 0x0000000a00007202 */ /* 0x000fd60000000f00 */
        /* <DEDUP_REMOVED lines=8> */
[----:B------:R-:W-:-:S04]  /*123c0*/  IMAD.MOV.U32 R0, RZ, RZ, 0x20 ;  /* 0x00000020ff007424 */ /* 0x000fc800078e00ff */
[----:B------:R2:W-:Y:S04]  /*123d0*/  STS.128 [R3], R124 ;  /* 0x0000007c03007388 */ /* 0x0005e80000000c00 */
[----:B0-----:R2:W-:Y:S04]  /*123e0*/  STS.128 [R3+0x10], R128 ;  /* 0x0000108003007388 */ /* 0x0015e80000000c00 */
[----:B------:R2:W-:Y:S04]  /*123f0*/  STS.128 [R3+0x20], R132 ;  /* 0x0000208403007388 */ /* 0x0005e80000000c00 */
[----:B------:R2:W-:Y:S01]  /*12400*/  STS.128 [R3+0x30], R140 ;  /* 0x0000308c03007388 */ /* 0x0005e20000000c00 */
[----:B------:R-:W-:Y:S05]  /*12410*/  @!P0 BRA `(.L_x_539) ;  /* 0x0000000000e48947 */ /* 0x000fea0003800000 */
[----:B------:R-:W-:-:S07]  /*12420*/  MOV R4, R10 ;  /* 0x0000000a00047202 */ /* 0x000fce0000000f00 */
.L_x_542:
        /* <DEDUP_REMOVED lines=8> */
[----:B------:R-:W-:Y:S05]  /*124b0*/  @P0 BRA `(.L_x_541) ;  /* 0x0000000000b00947 */ /* 0x000fea0003800000 */
[----:B------:R-:W-:-:S05]  /*124c0*/  IMAD R8, R12, 0x40, R3 ;  /* 0x000000400c087824 */ /* 0x000fca00078e0203 */
[----:B------:R-:W2:Y:S02]  /*124d0*/  LDS.128 R4, [R8] ;  /* 0x0000000008047984 */ /* 0x000ea40000000c00 */
[----:B--23--:R-:W-:-:S15]  /*124e0*/  DADD R124, R124, R4 ;  /* 0x000000007c7c7229 */ /* 0x00cfde0000000004 */
        /* <DEDUP_REMOVED lines=41> */
.L_x_541:
[----:B------:R-:W-:Y:S05]  /*12780*/  BSYNC.RECONVERGENT B0 ;  /* 0x0000000000007941 */ /* 0x000fea0003800200 */
.L_x_540:
[----:B------:R-:W-:Y:S01]  /*12790*/  MOV R4, R12 ;  /* 0x0000000c00047202 */ /* 0x000fe20000000f00 */
[----:B------:R-:W-:Y:S06]  /*127a0*/  @P1 BRA `(.L_x_542) ;  /* 0xfffffffc00201947 */ /* 0x000fec000383ffff */
.L_x_539:
[----:B------:R-:W-:Y:S01]  /*127b0*/  ISETP.GE.U32.AND P0, PT, R0, 0x2, PT ;  /* 0x000000020000780c */ /* 0x000fe20003f06070 */
[----:B------:R-:W-:Y:S05]  /*127c0*/  WARPSYNC.ALL ;  /* 0x0000000000007948 */ /* 0x000fea0003800000 */
[----:B------:R-:W-:Y:S07]  /*127d0*/  BAR.SYNC.DEFER_BLOCKING 0x0 ;  /* 0x0000000000007b1d */ /* 0x000fee0000010000 */
[----:B------:R-:W-:Y:S05]  /*127e0*/  @!P0 BRA `(.L_x_538) ;  /* 0x0000000000c48947 */ /* 0x000fea0003800000 */
[----:B--2---:R-:W-:-:S07]  /*127f0*/  HFMA2 R3, -RZ, RZ, 0, 5.9604644775390625e-08 ;  /* 0x00000001ff037431 */ /* 0x004fce00000001ff */
.L_x_543:
[----:B------:R-:W-:Y:S04]  /*12800*/  SHFL.DOWN PT, R5, R125, R3, 0x1f ;  /* 0x08001f037d057589 */ /* 0x000fe800000e0000 */
[----:B------:R-:W3:Y:S02]  /*12810*/  SHFL.DOWN PT, R4, R124, R3, 0x1f ;  /* 0x08001f037c047589 */ /* 0x000ee400000e0000 */
[----:B---3--:R2:W4:Y:S02]  /*12820*/  DADD R124, R4, R124 ;  /* 0x00000000047c7229 */ /* 0x008524000000007c */
[----:B--2---:R-:W-:Y:S04]  /*12830*/  SHFL.DOWN PT, R5, R127, R3, 0x1f ;  /* 0x08001f037f057589 */ /* 0x004fe800000e0000 */
[----:B------:R-:W2:-:S15]  /*12840*/  SHFL.DOWN PT, R4, R126, R3, 0x1f ;  /* 0x08001f037e047589 */ /* 0x000e9e00000e0000 */
[----:B------:R-:W-:-:S15]  /*12850*/  NOP ;  /* 0x0000000000007918 */ /* 0x000fde0000000000 */
[----:B------:R-:W-:-:S15]  /*12860*/  NOP ;  /* 0x0000000000007918 */ /* 0x000fde0000000000 */
[----:B------:R-:W-:-:S13]  /*12870*/  NOP ;  /* 0x0000000000007918 */ /* 0x000fda0000000000 */
[----:B--2---:R2:W3:Y:S02]  /*12880*/  DADD R126, R4, R126 ;  /* 0x00000000047e7229 */ /* 0x0044e4000000007e */
[----:B--2---:R-:W-:Y:S04]  /*12890*/  SHFL.DOWN PT, R5, R129, R3, 0x1f ;  /* 0x08001f0381057589 */ /* 0x004fe800000e0000 */
[----:B------:R-:W2:-:S15]  /*128a0*/  SHFL.DOWN PT, R4, R128, R3, 0x1f ;  /* 0x08001f0380047589 */ /* 0x000e9e00000e0000 */
[----:B------:R-:W-:-:S15]  /*128b0*/  NOP ;  /* 0x0000000000007918 */ /* 0x000fde0000000000 */
[----:B------:R-:W-:-:S15]  /*128c0*/  NOP ;  /* 0x0000000000007918 */ /* 0x000fde0000000000 */
[----:B------:R-:W-:-:S13]  /*128d0*/  NOP ;  /* 0x0000000000007918 */ /* 0x000fda0000000000 */
[----:B--2---:R0:W2:Y:S02]  /*128e0*/  DADD R128, R4, R128 ;  /* 0x0000000004807229 */ /* 0x0040a40000000080 */
[----:B0-----:R-:W-:Y:S04]  /*128f0*/  SHFL.DOWN PT, R5, R131, R3, 0x1f ;  /* 0x08001f0383057589 */ /* 0x001fe800000e0000 */
[----:B------:R-:W0:-:S15]  /*12900*/  SHFL.DOWN PT, R4, R130, R3, 0x1f ;  /* 0x08001f0382047589 */ /* 0x000e1e00000e0000 */
[----:B------:R-:W-:-:S15]  /*12910*/  NOP ;  /* 0x0000000000007918 */ /* 0x000fde0000000000 */
[----:B------:R-:W-:-:S15]  /*12920*/  NOP ;  /* 0x0000000000007918 */ /* 0x000fde0000000000 */
[----:B------:R-:W-:-:S13]  /*12930*/  NOP ;  /* 0x0000000000007918 */ /* 0x000fda0000000000 */
[----:B0-----:R0:W0:Y:S02]  /*12940*/  DADD R130, R4, R130 ;  /* 0x0000000004827229 */ /* 0x0010240000000082 */
        /* <DEDUP_REMOVED lines=19> */
[----:B------:R0:W1:Y:S02]  /*12a80*/  SHFL.DOWN PT, R4, R142, R3, 0x1f ;  /* 0x08001f038e047589 */ /* 0x00006400000e0000 */
[----:B0-----:R-:W-:-:S05]  /*12a90*/  IMAD.SHL.U32 R3, R3, 0x2, RZ ;  /* 0x0000000203037824 */ /* 0x001fca00078e00ff */
[----:B------:R-:W-:-:S15]  /*12aa0*/  ISETP.GE.AND P0, PT, R3, R0, PT ;  /* 0x000000000300720c */ /* 0x000fde0003f06270 */
[----:B------:R-:W-:-:S15]  /*12ab0*/  NOP ;  /* 0x0000000000007918 */ /* 0x000fde0000000000 */
[----:B------:R-:W-:-:S15]  /*12ac0*/  NOP ;  /* 0x0000000000007918 */ /* 0x000fde0000000000 */
[----:B------:R-:W-:-:S06]  /*12ad0*/  NOP ;  /* 0x0000000000007918 */ /* 0x000fcc0000000000 */
[----:B-1----:R0:W1:Y:S02]  /*12ae0*/  DADD R142, R4, R142 ;  /* 0x00000000048e7229 */ /* 0x002064000000008e */
[----:B01234-:R-:W-:Y:S05]  /*12af0*/  @!P0 BRA `(.L_x_543) ;  /* 0xfffffffc00408947 */ /* 0x01ffea000383ffff */
.L_x_538:
[----:B------:R-:W4:Y:S01]  /*12b00*/  LDCU UR6, c[0x0][0x574] ;  /* 0x0000ae80ff0677ac */ /* 0x000f220008000800 */
[----:B------:R-:W-:Y:S01]  /*12b10*/  MOV R19, RZ ;  /* 0x000000ff00137202 */ /* 0x000fe20000000f00 */
[----:B----4-:R-:W-:-:S04]  /*12b20*/  UIADD3 UR5, UPT, UPT, UR6, -0x1, URZ ;  /* 0xffffffff06057890 */ /* 0x010fc8000fffe0ff */
[----:B------:R-:W-:-:S04]  /*12b30*/  UISETP.LT.U32.AND UP0, UPT, UR5, 0x18, UPT ;  /* 0x000000180500788c */ /* 0x000fc8000bf01070 */
[----:B------:R-:W-:Y:S02]  /*12b40*/  USEL UR4, UR5, 0x18, UP0 ;  /* 0x0000001805047887 */ /* 0x000fe40008000000 */
[----:B------:R-:W-:Y:S02]  /*12b50*/  UISETP.NE.AND UP0, UPT, UR6, URZ, UPT ;  /* 0x000000ff0600728c */ /* 0x000fe4000bf05270 */
[----:B------:R-:W-:-:S07]  /*12b60*/  UIADD3 UR4, UPT, UPT, UR4, 0x1, URZ ;  /* 0x0000000104047890 */ /* 0x000fce000fffe0ff */
[----:B------:R-:W-:Y:S05]  /*12b70*/  BRA.U !UP0, `(.L_x_544) ;  /* 0x0000001108487547 */ /* 0x000fea000b800000 */
[----:B------:R-:W4:Y:S01]  /*12b80*/  LDCU.64 UR8, c[0x0][0x578] ;  /* 0x0000af00ff0877ac */ /* 0x000f220008000a00 */
[----:B--2---:R-:W-:Y:S01]  /*12b90*/  MOV R4, RZ ;  /* 0x000000ff00047202 */ /* 0x004fe20000000f00 */
[----:B------:R-:W-:Y:S01]  /*12ba0*/  IMAD.MOV.U32 R5, RZ, RZ, R23 ;  /* 0x000000ffff057224 */ /* 0x000fe200078e0017 */
[----:B------:R-:W2:Y:S01]  /*12bb0*/  LDCU UR7, c[0x0][0x580] ;  /* 0x0000b000ff0777ac */ /* 0x000ea20008000800 */
[----:B------:R-:W0:Y:S01]  /*12bc0*/  LDCU UR6, c[0x0][0x6a4] ;  /* 0x0000d480ff0677ac */ /* 0x000e220008000800 */
[----:B------:R-:W-:Y:S01]  /*12bd0*/  UISETP.NE.AND UP1, UPT, UR5, URZ, UPT ;  /* 0x000000ff0500728c */ /* 0x000fe2000bf25270 */
[----:B----4-:R-:W-:-:S05]  /*12be0*/  IMAD.HI.U32 R4, R23, UR9, R4 ;  /* 0x0000000917047c27 */ /* 0x010fca000f8e0004 */
[----:B--2---:R-:W-:-:S04]  /*12bf0*/  SHF.R.U32.HI R5, RZ, UR7, R4 ;  /* 0x00000007ff057c19 */ /* 0x004fc80008011604 */
[----:B------:R-:W-:-:S05]  /*12c00*/  IADD3 R3, PT, PT, -R5, RZ, RZ ;  /* 0x000000ff05037210 */ /* 0x000fca0007ffe1ff */
[----:B------:R-:W-:-:S04]  /*12c10*/  IMAD R3, R3, UR8, R23 ;  /* 0x0000000803037c24 */ /* 0x000fc8000f8e0217 */
[----:B0-----:R-:W-:Y:S01]  /*12c20*/  IMAD R19, R3, UR6, RZ ;  /* 0x0000000603137c24 */ /* 0x001fe2000f8e02ff */
[----:B------:R-:W-:Y:S06]  /*12c30*/  BRA.U !UP1, `(.L_x_544) ;  /* 0x0000001109187547 */ /* 0x000fec000b800000 */
[----:B------:R-:W0:Y:S01]  /*12c40*/  LDCU.64 UR8, c[0x0][0x588] ;  /* 0x0000b100ff0877ac */ /* 0x000e220008000a00 */
[----:B------:R-:W-:Y:S01]  /*12c50*/  HFMA2 R4, -RZ, RZ, 0, 0 ;  /* 0x00000000ff047431 */ /* 0x000fe200000001ff */
[----:B------:R-:W2:Y:S01]  /*12c60*/  LDCU UR7, c[0x0][0x584] ;  /* 0x0000b080ff0777ac */ /* 0x000ea20008000800 */
[----:B------:R-:W4:Y:S01]  /*12c70*/  LDCU UR6, c[0x0][0x6ac] ;  /* 0x0000d580ff0677ac */ /* 0x000f220008000800 */
[----:B------:R-:W-:Y:S02]  /*12c80*/  UISETP.NE.AND UP1, UPT, UR4, 0x2, UPT ;  /* 0x000000020400788c */ /* 0x000fe4000bf25270 */
[----:B0-----:R-:W-:-:S05]  /*12c90*/  IMAD.HI.U32 R6, R5, UR8, R4 ;  /* 0x0000000805067c27 */ /* 0x001fca000f8e0004 */
[----:B------:R-:W-:-:S05]  /*12ca0*/  SHF.R.U32.HI R7, RZ, UR9, R6 ;  /* 0x00000009ff077c19 */ /* 0x000fca0008011606 */
[----:B------:R-:W-:-:S04]  /*12cb0*/  IMAD.MOV R3, RZ, RZ, -R7 ;  /* 0x000000ffff037224 */ /* 0x000fc800078e0a07 */
[----:B--2---:R-:W-:-:S04]  /*12cc0*/  IMAD R4, R3, UR7, R5 ;  /* 0x0000000703047c24 */ /* 0x004fc8000f8e0205 */
[----:B----4-:R-:W-:Y:S01]  /*12cd0*/  IMAD R19, R4, UR6, R19 ;  /* 0x0000000604137c24 */ /* 0x010fe2000f8e0213 */
[----:B------:R-:W-:Y:S06]  /*12ce0*/  BRA.U !UP1, `(.L_x_544) ;  /* 0x0000000d09ec7547 */ /* 0x000fec000b800000 */
[----:B------:R-:W0:Y:S01]  /*12cf0*/  LDCU.64 UR8, c[0x0][0x590] ;  /* 0x0000b200ff0877ac */ /* 0x000e220008000a00 */
[----:B------:R-:W-:Y:S01]  /*12d00*/  MOV R6, RZ ;  /* 0x000000ff00067202 */ /* 0x000fe20000000f00 */
[----:B------:R-:W2:Y:S01]  /*12d10*/  LDCU UR7, c[0x0][0x598] ;  /* 0x0000b300ff0777ac */ /* 0x000ea20008000800 */
[----:B------:R-:W4:Y:S01]  /*12d20*/  LDCU UR6, c[0x0][0x6b4] ;  /* 0x0000d680ff0677ac */ /* 0x000f220008000800 */
[----:B------:R-:W-:Y:S02]  /*12d30*/  UISETP.NE.AND UP1, UPT, UR4, 0x3, UPT ;  /* 0x000000030400788c */ /* 0x000fe4000bf25270 */
[----:B0-----:R-:W-:-:S05]  /*12d40*/  IMAD.HI.U32 R4, R7, UR9, R6 ;  /* 0x0000000907047c27 */ /* 0x001fca000f8e0006 */
[----:B--2---:R-:W-:-:S04]  /*12d50*/  SHF.R.U32.HI R5, RZ, UR7, R4 ;  /* 0x00000007ff057c19 */ /* 0x004fc80008011604 */
[----:B------:R-:W-:-:S05]  /*12d60*/  IADD3 R3, PT, PT, -R5, RZ, RZ ;  /* 0x000000ff05037210 */ /* 0x000fca0007ffe1ff */
[----:B------:R-:W-:-:S04]  /*12d70*/  IMAD R6, R3, UR8, R7 ;  /* 0x0000000803067c24 */ /* 0x000fc8000f8e0207 */
[----:B----4-:R-:W-:Y:S01]  /*12d80*/  IMAD R19, R6, UR6, R19 ;  /* 0x0000000606137c24 */ /* 0x010fe2000f8e0213 */
[----:B------:R-:W-:Y:S06]  /*12d90*/  BRA.U !UP1, `(.L_x_544) ;  /* 0x0000000d09c07547 */ /* 0x000fec000b800000 */
[----:B------:R-:W0:Y:S01]  /*12da0*/  LDCU.64 UR8, c[0x0][0x5a0] ;  /* 0x0000b400ff0877ac */ /* 0x000e220008000a00 */
[----:B------:R-:W-:Y:S01]  /*12db0*/  IMAD.MOV.U32 R4, RZ, RZ, RZ ;  /* 0x000000ffff047224 */ /* 0x000fe200078e00ff */
[----:B------:R-:W2:Y:S01]  /*12dc0*/  LDCU UR7, c[0x0][0x59c] ;  /* 0x0000b380ff0777ac */ /* 0x000ea20008000800 */
[----:B------:R-:W4:Y:S01]  /*12dd0*/  LDCU UR6, c[0x0][0x6bc] ;  /* 0x0000d780ff0677ac */ /* 0x000f220008000800 */
[----:B------:R-:W-:Y:S01]  /*12de0*/  UISETP.NE.AND UP1, UPT, UR4, 0x4, UPT ;  /* 0x000000040400788c */ /* 0x000fe2000bf25270 */
[----:B0-----:R-:W-:-:S05]  /*12df0*/  IMAD.HI.U32 R6, R5, UR8, R4 ;  /* 0x0000000805067c27 */ /* 0x001fca000f8e0004 */
[----:B------:R-:W-:-:S04]  /*12e00*/  SHF.R.U32.HI R7, RZ, UR9, R6 ;  /* 0x00000009ff077c19 */ /* 0x000fc80008011606 */
[----:B------:R-:W-:-:S05]  /*12e10*/  IADD3 R3, PT, PT, -R7, RZ, RZ ;  /* 0x000000ff07037210 */ /* 0x000fca0007ffe1ff */
        /* <DEDUP_REMOVED lines=9> */
[----:B--2---:R-:W-:-:S05]  /*12eb0*/  SHF.R.U32.HI R5, RZ, UR7, R4 ;  /* 0x00000007ff057c19 */ /* 0x004fca0008011604 */
[----:B------:R-:W-:-:S04]  /*12ec0*/  IMAD.MOV R3, RZ, RZ, -R5 ;  /* 0x000000ffff037224 */ /* 0x000fc800078e0a05 */
[----:B------:R-:W-:-:S04]  /*12ed0*/  IMAD R6, R3, UR8, R7 ;  /* 0x0000000803067c24 */ /* 0x000fc8000f8e0207 */
[----:B----4-:R-:W-:Y:S01]  /*12ee0*/  IMAD R19, R6, UR6, R19 ;  /* 0x0000000606137c24 */ /* 0x010fe2000f8e0213 */
[----:B------:R-:W-:Y:S06]  /*12ef0*/  BRA.U !UP1, `(.L_x_544) ;  /* 0x0000000d09687547 */ /* 0x000fec000b800000 */
[----:B------:R-:W0:Y:S01]  /*12f00*/  LDCU.64 UR8, c[0x0][0x5b8] ;  /* 0x0000b700ff0877ac */ /* 0x000e220008000a00 */
[----:B------:R-:W-:Y:S01]  /*12f10*/  HFMA2 R4, -RZ, RZ, 0, 0 ;  /* 0x00000000ff047431 */ /* 0x000fe200000001ff */
[----:B------:R-:W2:Y:S01]  /*12f20*/  LDCU UR7, c[0x0][0x5b4] ;  /* 0x0000b680ff0777ac */ /* 0x000ea20008000800 */
[----:B------:R-:W4:Y:S01]  /*12f30*/  LDCU UR6, c[0x0][0x6cc] ;  /* 0x0000d980ff0677ac */ /* 0x000f220008000800 */
[----:B------:R-:W-:Y:S02]  /*12f40*/  UISETP.NE.AND UP1, UPT, UR4, 0x6, UPT ;  /* 0x000000060400788c */ /* 0x000fe4000bf25270 */
[----:B0-----:R-:W-:-:S05]  /*12f50*/  IMAD.HI.U32 R6, R5, UR8, R4 ;  /* 0x0000000805067c27 */ /* 0x001fca000f8e0004 */
[----:B------:R-:W-:-:S04]  /*12f60*/  SHF.R.U32.HI R7, RZ, UR9, R6 ;  /* 0x00000009ff077c19 */ /* 0x000fc80008011606 */
[----:B------:R-:W-:-:S05]  /*12f70*/  IADD3 R3, PT, PT, -R7, RZ, RZ ;  /* 0x000000ff07037210 */ /* 0x000fca0007ffe1ff */
[----:B--2---:R-:W-:-:S04]  /*12f80*/  IMAD R4, R3, UR7, R5 ;  /* 0x0000000703047c24 */ /* 0x004fc8000f8e0205 */
        /* <DEDUP_REMOVED lines=8> */
[----:B--2---:R-:W-:-:S04]  /*13010*/  SHF.R.U32.HI R5, RZ, UR7, R4 ;  /* 0x00000007ff057c19 */ /* 0x004fc80008011604 */
[----:B------:R-:W-:-:S05]  /*13020*/  IADD3 R3, PT, PT, -R5, RZ, RZ ;  /* 0x000000ff05037210 */ /* 0x000fca0007ffe1ff */
[----:B------:R-:W-:-:S04]  /*13030*/  IMAD R6, R3, UR8, R7 ;  /* 0x0000000803067c24 */ /* 0x000fc8000f8e0207 */
        /* <DEDUP_REMOVED lines=192> */
[----:B------:R-:W4:Y:S02]  /*13c40*/  LDCU UR6, c[0x0][0x764] ;  /* 0x0000ec80ff0677ac */ /* 0x000f240008000800 */
[----:B0-----:R-:W-:-:S05]  /*13c50*/  IMAD.HI.U32 R0, R7, UR9, R6 ;  /* 0x0000000907007c27 */ /* 0x001fca000f8e0006 */
[----:B--2---:R-:W-:-:S04]  /*13c60*/  SHF.R.U32.HI R0, RZ, UR7, R0 ;  /* 0x00000007ff007c19 */ /* 0x004fc80008011600 */
[----:B------:R-:W-:-:S05]  /*13c70*/  IADD3 R3, PT, PT, -R0, RZ, RZ ;  /* 0x000000ff00037210 */ /* 0x000fca0007ffe1ff */
[----:B------:R-:W-:-:S04]  /*13c80*/  IMAD R6, R3, UR8, R7 ;  /* 0x0000000803067c24 */ /* 0x000fc8000f8e0207 */
[----:B----4-:R-:W-:-:S07]  /*13c90*/  IMAD R19, R6, UR6, R19 ;  /* 0x0000000606137c24 */ /* 0x010fce000f8e0213 */
.L_x_544:
[----:B------:R-:W-:Y:S01]  /*13ca0*/  MOV R16, RZ ;  /* 0x000000ff00107202 */ /* 0x000fe20000000f00 */
[----:B------:R-:W-:Y:S06]  /*13cb0*/  BRA.U !UP0, `(.L_x_545) ;  /* 0x0000001108487547 */ /* 0x000fec000b800000 */
[----:B------:R-:W4:Y:S01]  /*13cc0*/  LDCU.64 UR8, c[0x0][0x578] ;  /* 0x0000af00ff0877ac */ /* 0x000f220008000a00 */
[----:B--2---:R-:W-:Y:S01]  /*13cd0*/  MOV R4, RZ ;  /* 0x000000ff00047202 */ /* 0x004fe20000000f00 */
[----:B------:R-:W-:Y:S01]  /*13ce0*/  VIADD R5, R23, 0x1 ;  /* 0x0000000117057836 */ /* 0x000fe20000000000 */
        /* <DEDUP_REMOVED lines=265> */
[----:B------:R-:W4:Y:S03]  /*14d80*/  LDCU UR7, c[0x0][0x764] ;  /* 0x0000ec80ff0777ac */ /* 0x000f260008000800 */
[----:B0-----:R-:W-:-:S05]  /*14d90*/  IMAD.HI.U32 R0, R5, UR9, R4 ;  /* 0x0000000905007c27 */ /* 0x001fca000f8e0004 */
[----:B--2---:R-:W-:-:S04]  /*14da0*/  SHF.R.U32.HI R0, RZ, UR6, R0 ;  /* 0x00000006ff007c19 */ /* 0x004fc80008011600 */
[----:B------:R-:W-:-:S05]  /*14db0*/  IADD3 R3, PT, PT, -R0, RZ, RZ ;  /* 0x000000ff00037210 */ /* 0x000fca0007ffe1ff */
[----:B------:R-:W-:-:S04]  /*14dc0*/  IMAD R5, R3, UR8, R5 ;  /* 0x0000000803057c24 */ /* 0x000fc8000f8e0205 */
[----:B----4-:R-:W-:-:S07]  /*14dd0*/  IMAD R16, R5, UR7, R16 ;  /* 0x0000000705107c24 */ /* 0x010fce000f8e0210 */
.L_x_545:
[----:B------:R-:W-:Y:S01]  /*14de0*/  IMAD.MOV.U32 R18, RZ, RZ, RZ ;  /* 0x000000ffff127224 */ /* 0x000fe200078e00ff */
[----:B------:R-:W-:Y:S06]  /*14df0*/  BRA.U !UP0, `(.L_x_546) ;  /* 0x0000001108487547 */ /* 0x000fec000b800000 */
[----:B------:R-:W4:Y:S01]  /*14e00*/  LDCU.64 UR8, c[0x0][0x578] ;  /* 0x0000af00ff0877ac */ /* 0x000f220008000a00 */
[----:B--2---:R-:W-:Y:S02]  /*14e10*/  IADD3 R5, PT, PT, R23, 0x2, RZ ;  /* 0x0000000217057810 */ /* 0x004fe40007ffe0ff */
[----:B------:R-:W-:Y:S01]  /*14e20*/  MOV R4, RZ ;  /* 0x000000ff00047202 */ /* 0x000fe20000000f00 */
[----:B------:R-:W2:Y:S01]  /*14e30*/  LDCU UR6, c[0x0][0x580] ;  /* 0x0000b000ff0677ac */ /* 0x000ea20008000800 */
[----:B------:R-:W0:Y:S01]  /*14e40*/  LDCU UR7, c[0x0][0x6a4] ;  /* 0x0000d480ff0777ac */ /* 0x000e220008000800 */
[----:B------:R-:W-:Y:S02]  /*14e50*/  UISETP.NE.AND UP1, UPT, UR5, URZ, UPT ;  /* 0x000000ff0500728c */ /* 0x000fe4000bf25270 */
[----:B----4-:R-:W-:-:S05]  /*14e60*/  IMAD.HI.U32 R6, R5, UR9, R4 ;  /* 0x0000000905067c27 */ /* 0x010fca000f8e0004 */
[----:B--2---:R-:W-:-:S05]  /*14e70*/  SHF.R.U32.HI R7, RZ, UR6, R6 ;  /* 0x00000006ff077c19 */ /* 0x004fca0008011606 */
[----:B------:R-:W-:-:S04]  /*14e80*/  IMAD.MOV R4, RZ, RZ, -R7 ;  /* 0x000000ffff047224 */ /* 0x000fc800078e0a07 */
        /* <DEDUP_REMOVED lines=259> */
[----:B------:R-:W4:Y:S03]  /*15ec0*/  LDCU UR7, c[0x0][0x764] ;  /* 0x0000ec80ff0777ac */ /* 0x000f260008000800 */
[----:B0-----:R-:W-:-:S05]  /*15ed0*/  IMAD.HI.U32 R0, R5, UR9, R4 ;  /* 0x0000000905007c27 */ /* 0x001fca000f8e0004 */
[----:B--2---:R-:W-:-:S05]  /*15ee0*/  SHF.R.U32.HI R0, RZ, UR6, R0 ;  /* 0x00000006ff007c19 */ /* 0x004fca0008011600 */
[----:B------:R-:W-:-:S04]  /*15ef0*/  IMAD.MOV R3, RZ, RZ, -R0 ;  /* 0x000000ffff037224 */ /* 0x000fc800078e0a00 */
[----:B------:R-:W-:-:S04]  /*15f00*/  IMAD R5, R3, UR8, R5 ;  /* 0x0000000803057c24 */ /* 0x000fc8000f8e0205 */
[----:B----4-:R-:W-:-:S07]  /*15f10*/  IMAD R18, R5, UR7, R18 ;  /* 0x0000000705127c24 */ /* 0x010fce000f8e0212 */
.L_x_546:
[----:B0-----:R-:W-:Y:S01]  /*15f20*/  MOV R24, RZ ;  /* 0x000000ff00187202 */ /* 0x001fe20000000f00 */
[----:B------:R-:W-:Y:S06]  /*15f30*/  BRA.U !UP0, `(.L_x_547) ;  /* 0x0000001108487547 */ /* 0x000fec000b800000 */
[----:B------:R-:W0:Y:S01]  /*15f40*/  LDCU.64 UR8, c[0x0][0x578] ;  /* 0x0000af00ff0877ac */ /* 0x000e220008000a00 */
[----:B--2---:R-:W-:Y:S01]  /*15f50*/  IADD3 R5, PT, PT, R23, 0x3, RZ ;  /* 0x0000000317057810 */ /* 0x004fe20007ffe0ff */
[----:B------:R-:W-:Y:S01]  /*15f60*/  IMAD.MOV.U32 R4, RZ, RZ, RZ ;  /* 0x000000ffff047224 */ /* 0x000fe200078e00ff */
[----:B------:R-:W2:Y:S01]  /*15f70*/  LDCU UR6, c[0x0][0x580] ;  /* 0x0000b000ff0677ac */ /* 0x000ea20008000800 */
[----:B------:R-:W4:Y:S01]  /*15f80*/  LDCU UR7, c[0x0][0x6a4] ;  /* 0x0000d480ff0777ac */ /* 0x000f220008000800 */
[----:B------:R-:W-:Y:S01]  /*15f90*/  UISETP.NE.AND UP1, UPT, UR5, URZ, UPT ;  /* 0x000000ff0500728c */ /* 0x000fe2000bf25270 */
[----:B0-----:R-:W-:-:S05]  /*15fa0*/  IMAD.HI.U32 R6, R5, UR9, R4 ;  /* 0x0000000905067c27 */ /* 0x001fca000f8e0004 */
[----:B--2---:R-:W-:-:S04]  /*15fb0*/  SHF.R.U32.HI R7, RZ, UR6, R6 ;  /* 0x00000006ff077c19 */ /* 0x004fc80008011606 */
[----:B------:R-:W-:-:S05]  /*15fc0*/  IADD3 R4, PT, PT, -R7, RZ, RZ ;  /* 0x000000ff07047210 */ /* 0x000fca0007ffe1ff */
[----:B------:R-:W-:-:S04]  /*15fd0*/  IMAD R4, R4, UR8, R5 ;  /* 0x0000000804047c24 */ /* 0x000fc8000f8e0205 */
[----:B----4-:R-:W-:Y:S01]  /*15fe0*/  IMAD R24, R4, UR7, RZ ;  /* 0x0000000704187c24 */ /* 0x010fe2000f8e02ff */
        /* <DEDUP_REMOVED lines=263> */
.L_x_547:
[----:B------:R-:W0:Y:S01]  /*17060*/  LDC.64 R6, c[0x0][0x788] ;  /* 0x0001e200ff067b82 */ /* 0x000e220000000a00 */
[----:B------:R-:W4:Y:S02]  /*17070*/  LDCU UR6, c[0x0][0x3c0] ;  /* 0x00007800ff0677ac */ /* 0x000f240008000800 */
[----:B----4-:R-:W-:Y:S01]  /*17080*/  UISETP.NE.AND UP1, UPT, UR6, URZ, UPT ;  /* 0x000000ff0600728c */ /* 0x010fe2000bf25270 */
[----:B0-----:R-:W-:Y:S02]  /*17090*/  ISETP.NE.U32.AND P0, PT, R6, RZ, PT ;  /* 0x000000ff0600720c */ /* 0x001fe40003f05070 */
[----:B--2---:R-:W-:Y:S02]  /*170a0*/  IADD3 R4, P1, PT, R19, R6, RZ ;  /* 0x0000000613047210 */ /* 0x004fe40007f3e0ff */
[----:B------:R-:W-:Y:S02]  /*170b0*/  ISETP.NE.AND.EX P0, PT, R7, RZ, PT, P0 ;  /* 0x000000ff0700720c */ /* 0x000fe40003f05300 */
[----:B------:R-:W-:-:S02]  /*170c0*/  IADD3.X R0, PT, PT, RZ, R7, RZ, P1, !PT ;  /* 0x00000007ff007210 */ /* 0x000fc40000ffe4ff */
[----:B------:R-:W-:Y:S02]  /*170d0*/  SEL R4, R4, RZ, P0 ;  /* 0x000000ff04047207 */ /* 0x000fe40000000000 */
[----:B------:R-:W-:Y:S01]  /*170e0*/  SEL R5, R0, RZ, P0 ;  /* 0x000000ff00057207 */ /* 0x000fe20000000000 */
[----:B------:R-:W-:Y:S06]  /*170f0*/  BRA.U !UP1, `(.L_x_548) ;  /* 0x0000007509e07547 */ /* 0x000fec000b800000 */
[----:B------:R-:W0:Y:S01]  /*17100*/  S2R R0, SR_CTAID.X ;  /* 0x0000000000007919 */ /* 0x000e220000002500 */
[----:B------:R-:W2:Y:S01]  /*17110*/  LDCU UR6, c[0x0][0x3c4] ;  /* 0x00007880ff0677ac */ /* 0x000ea20008000800 */
[----:B------:R-:W-:Y:S01]  /*17120*/  IMAD.MOV.U32 R22, RZ, RZ, RZ ;  /* 0x000000ffff167224 */ /* 0x000fe200078e00ff */
[----:B------:R-:W4:Y:S01]  /*17130*/  LDCU UR7, c[0x0][0x3c8] ;  /* 0x00007900ff0777ac */ /* 0x000f220008000800 */
[----:B------:R-:W0:Y:S01]  /*17140*/  LDCU UR8, c[0x0][0x3b0] ;  /* 0x00007600ff0877ac */ /* 0x000e220008000800 */
[----:B--2---:R-:W-:-:S04]  /*17150*/  IMAD R3, R17, UR6, RZ ;  /* 0x0000000611037c24 */ /* 0x004fc8000f8e02ff */
[----:B----4-:R-:W-:-:S04]  /*17160*/  IMAD R3, R2, UR7, R3 ;  /* 0x0000000702037c24 */ /* 0x010fc8000f8e0203 */
[----:B0-----:R-:W-:-:S05]  /*17170*/  IMAD R3, R0, UR8, R3 ;  /* 0x0000000800037c24 */ /* 0x001fca000f8e0203 */
[----:B------:R-:W-:Y:S01]  /*17180*/  SHF.L.U32 R7, R3, 0x2, RZ ;  /* 0x0000000203077819 */ /* 0x000fe200000006ff */
[----:B------:R-:W-:Y:S06]  /*17190*/  BRA.U !UP0, `(.L_x_549) ;  /* 0x0000001108447547 */ /* 0x000fec000b800000 */
[----:B------:R-:W0:Y:S01]  /*171a0*/  LDCU.64 UR8, c[0x0][0x578] ;  /* 0x0000af00ff0877ac */ /* 0x000e220008000a00 */
[----:B------:R-:W-:Y:S01]  /*171b0*/  MOV R6, RZ ;  /* 0x000000ff00067202 */ /* 0x000fe20000000f00 */
[----:B------:R-:W3:Y:S01]  /*171c0*/  LDCU UR6, c[0x0][0x580] ;  /* 0x0000b000ff0677ac */ /* 0x000ee20008000800 */
[----:B------:R-:W2:Y:S01]  /*171d0*/  LDCU UR7, c[0x0][0x6a4] ;  /* 0x0000d480ff0777ac */ /* 0x000ea20008000800 */
[----:B------:R-:W-:Y:S02]  /*171e0*/  UISETP.NE.AND UP1, UPT, UR5, URZ, UPT ;  /* 0x000000ff0500728c */ /* 0x000fe4000bf25270 */
[----:B0-----:R-:W-:-:S05]  /*171f0*/  IMAD.HI.U32 R8, R7, UR9, R6 ;  /* 0x0000000907087c27 */ /* 0x001fca000f8e0006 */
[----:B---3--:R-:W-:-:S05]  /*17200*/  SHF.R.U32.HI R9, RZ, UR6, R8 ;  /* 0x00000006ff097c19 */ /* 0x008fca0008011608 */
[----:B------:R-:W-:-:S04]  /*17210*/  IMAD.MOV R3, RZ, RZ, -R9 ;  /* 0x000000ffff037224 */ /* 0x000fc800078e0a09 */
[----:B------:R-:W-:-:S04]  /*17220*/  IMAD R3, R3, UR8, R7 ;  /* 0x0000000803037c24 */ /* 0x000fc8000f8e0207 */
[----:B--2---:R-:W-:Y:S01]  /*17230*/  IMAD R22, R3, UR7, RZ ;  /* 0x0000000703167c24 */ /* 0x004fe2000f8e02ff */
[----:B------:R-:W-:Y:S06]  /*17240*/  BRA.U !UP1, `(.L_x_549) ;  /* 0x0000001109187547 */ /* 0x000fec000b800000 */
[----:B------:R-:W0:Y:S01]  /*17250*/  LDCU.64 UR6, c[0x0][0x588] ;  /* 0x0000b100ff0677ac */ /* 0x000e220008000a00 */
[----:B------:R-:W-:Y:S01]  /*17260*/  HFMA2 R8, -RZ, RZ, 0, 0 ;  /* 0x00000000ff087431 */ /* 0x000fe200000001ff */
[----:B------:R-:W2:Y:S01]  /*17270*/  LDCU UR8, c[0x0][0x584] ;  /* 0x0000b080ff0877ac */ /* 0x000ea20008000800 */
[----:B------:R-:W3:Y:S01]  /*17280*/  LDCU UR9, c[0x0][0x6ac] ;  /* 0x0000d580ff0977ac */ /* 0x000ee20008000800 */
[----:B------:R-:W-:Y:S02]  /*17290*/  UISETP.NE.AND UP1, UPT, UR4, 0x2, UPT ;  /* 0x000000020400788c */ /* 0x000fe4000bf25270 */
[----:B0-----:R-:W-:-:S05]  /*172a0*/  IMAD.HI.U32 R10, R9, UR6, R8 ;  /* 0x00000006090a7c27 */ /* 0x001fca000f8e0008 */
[----:B------:R-:W-:-:S04]  /*172b0*/  SHF.R.U32.HI R11, RZ, UR7, R10 ;  /* 0x00000007ff0b7c19 */ /* 0x000fc8000801160a */
[----:B------:R-:W-:-:S05]  /*172c0*/  IADD3 R3, PT, PT, -R11, RZ, RZ ;  /* 0x000000ff0b037210 */ /* 0x000fca0007ffe1ff */
[----:B--2---:R-:W-:-:S04]  /*172d0*/  IMAD R3, R3, UR8, R9 ;  /* 0x0000000803037c24 */ /* 0x004fc8000f8e0209 */
[----:B---3--:R-:W-:Y:S01]  /*172e0*/  IMAD R22, R3, UR9, R22 ;  /* 0x0000000903167c24 */ /* 0x008fe2000f8e0216 */
[----:B------:R-:W-:Y:S06]  /*172f0*/  BRA.U !UP1, `(.L_x_549) ;  /* 0x0000000d09ec7547 */ /* 0x000fec000b800000 */
[----:B------:R-:W0:Y:S01]  /*17300*/  LDCU.64 UR8, c[0x0][0x590] ;  /* 0x0000b200ff0877ac */ /* 0x000e220008000a00 */
[----:B------:R-:W-:Y:S01]  /*17310*/  IMAD.MOV.U32 R10, RZ, RZ, RZ ;  /* 0x000000ffff0a7224 */ /* 0x000fe200078e00ff */
[----:B------:R-:W2:Y:S01]  /*17320*/  LDCU UR6, c[0x0][0x598] ;  /* 0x0000b300ff0677ac */ /* 0x000ea20008000800 */
[----:B------:R-:W3:Y:S01]  /*17330*/  LDCU UR7, c[0x0][0x6b4] ;  /* 0x0000d680ff0777ac */ /* 0x000ee20008000800 */
[----:B------:R-:W-:Y:S01]  /*17340*/  UISETP.NE.AND UP1, UPT, UR4, 0x3, UPT ;  /* 0x000000030400788c */ /* 0x000fe2000bf25270 */
[----:B0-----:R-:W-:-:S05]  /*17350*/  IMAD.HI.U32 R8, R11, UR9, R10 ;  /* 0x000000090b087c27 */ /* 0x001fca000f8e000a */
[----:B--2---:R-:W-:-:S04]  /*17360*/  SHF.R.U32.HI R9, RZ, UR6, R8 ;  /* 0x00000006ff097c19 */ /* 0x004fc80008011608 */
[----:B------:R-:W-:-:S05]  /*17370*/  IADD3 R3, PT, PT, -R9, RZ, RZ ;  /* 0x000000ff09037210 */ /* 0x000fca0007ffe1ff */
[----:B------:R-:W-:-:S04]  /*17380*/  IMAD R3, R3, UR8, R11 ;  /* 0x0000000803037c24 */ /* 0x000fc8000f8e020b */
[----:B---3--:R-:W-:Y:S01]  /*17390*/  IMAD R22, R3, UR7, R22 ;  /* 0x0000000703167c24 */ /* 0x008fe2000f8e0216 */
[----:B------:R-:W-:Y:S06]  /*173a0*/  BRA.U !UP1, `(.L_x_549) ;  /* 0x0000000d09c07547 */ /* 0x000fec000b800000 */
[----:B------:R-:W0:Y:S01]  /*173b0*/  LDCU.64 UR6, c[0x0][0x5a0] ;  /* 0x0000b400ff0677ac */ /* 0x000e220008000a00 */
[----:B------:R-:W-:Y:S01]  /*173c0*/  MOV R8, RZ ;  /* 0x000000ff00087202 */ /* 0x000fe20000000f00 */
[----:B------:R-:W2:Y:S01]  /*173d0*/  LDCU UR8, c[0x0][0x59c] ;  /* 0x0000b380ff0877ac */ /* 0x000ea20008000800 */
[----:B------:R-:W3:Y:S01]  /*173e0*/  LDCU UR9, c[0x0][0x6bc] ;  /* 0x0000d780ff0977ac */ /* 0x000ee20008000800 */
[----:B------:R-:W-:Y:S02]  /*173f0*/  UISETP.NE.AND UP1, UPT, UR4, 0x4, UPT ;  /* 0x000000040400788c */ /* 0x000fe4000bf25270 */
[----:B0-----:R-:W-:-:S05]  /*17400*/  IMAD.HI.U32 R10, R9, UR6, R8 ;  /* 0x00000006090a7c27 */ /* 0x001fca000f8e0008 */
[----:B------:R-:W-:-:S05]  /*17410*/  SHF.R.U32.HI R11, RZ, UR7, R10 ;  /* 0x00000007ff0b7c19 */ /* 0x000fca000801160a */
[----:B------:R-:W-:-:S04]  /*17420*/  IMAD.MOV R3, RZ, RZ, -R11 ;  /* 0x000000ffff037224 */ /* 0x000fc800078e0a0b */
[----:B--2---:R-:W-:-:S04]  /*17430*/  IMAD R3, R3, UR8, R9 ;  /* 0x0000000803037c24 */ /* 0x004fc8000f8e0209 */
[----:B---3--:R-:W-:Y:S01]  /*17440*/  IMAD R22, R3, UR9, R22 ;  /* 0x0000000903167c24 */ /* 0x008fe2000f8e0216 */
[----:B------:R-:W-:Y:S06]  /*17450*/  BRA.U !UP1, `(.L_x_549) ;  /* 0x0000000d09947547 */ /* 0x000fec000b800000 */
[----:B------:R-:W0:Y:S01]  /*17460*/  LDCU.64 UR8, c[0x0][0x5a8] ;  /* 0x0000b500ff0877ac */ /* 0x000e220008000a00 */
[----:B------:R-:W-:Y:S01]  /*17470*/  HFMA2 R10, -RZ, RZ, 0, 0 ;  /* 0x00000000ff0a7431 */ /* 0x000fe200000001ff */
[----:B------:R-:W2:Y:S01]  /*17480*/  LDCU UR6, c[0x0][0x5b0] ;  /* 0x0000b600ff0677ac */ /* 0x000ea20008000800 */
[----:B------:R-:W3:Y:S01]  /*17490*/  LDCU UR7, c[0x0][0x6c4] ;  /* 0x0000d880ff0777ac */ /* 0x000ee20008000800 */
[----:B------:R-:W-:Y:S02]  /*174a0*/  UISETP.NE.AND UP1, UPT, UR4, 0x5, UPT ;  /* 0x000000050400788c */ /* 0x000fe4000bf25270 */
[----:B0-----:R-:W-:-:S05]  /*174b0*/  IMAD.HI.U32 R8, R11, UR9, R10 ;  /* 0x000000090b087c27 */ /* 0x001fca000f8e000a */
[----:B--2---:R-:W-:-:S04]  /*174c0*/  SHF.R.U32.HI R9, RZ, UR6, R8 ;  /* 0x00000006ff097c19 */ /* 0x004fc80008011608 */
[----:B------:R-:W-:-:S05]  /*174d0*/  IADD3 R3, PT, PT, -R9, RZ, RZ ;  /* 0x000000ff09037210 */ /* 0x000fca0007ffe1ff */
[----:B------:R-:W-:-:S04]  /*174e0*/  IMAD R3, R3, UR8, R11 ;  /* 0x0000000803037c24 */ /* 0x000fc8000f8e020b */
        /* <DEDUP_REMOVED lines=8> */
[----:B------:R-:W-:-:S04]  /*17570*/  SHF.R.U32.HI R11, RZ, UR7, R10 ;  /* 0x00000007ff0b7c19 */ /* 0x000fc8000801160a */
[----:B------:R-:W-:-:S05]  /*17580*/  IADD3 R3, PT, PT, -R11, RZ, RZ ;  /* 0x000000ff0b037210 */ /* 0x000fca0007ffe1ff */
[----:B--2---:R-:W-:-:S04]  /*17590*/  IMAD R3, R3, UR8, R9 ;  /* 0x0000000803037c24 */ /* 0x004fc8000f8e0209 */
        /* <DEDUP_REMOVED lines=8> */
[----:B--2---:R-:W-:-:S05]  /*17620*/  SHF.R.U32.HI R9, RZ, UR6, R8 ;  /* 0x00000006ff097c19 */ /* 0x004fca0008011608 */
[----:B------:R-:W-:-:S04]  /*17630*/  IMAD.MOV R3, RZ, RZ, -R9 ;  /* 0x000000ffff037224 */ /* 0x000fc800078e0a09 */
[----:B------:R-:W-:-:S04]  /*17640*/  IMAD R3, R3, UR8, R11 ;  /* 0x0000000803037c24 */ /* 0x000fc8000f8e020b */
        /* <DEDUP_REMOVED lines=192> */
[----:B------:R-:W3:Y:S03]  /*18250*/  LDCU UR7, c[0x0][0x764] ;  /* 0x0000ec80ff0777ac */ /* 0x000ee60008000800 */
[----:B0-----:R-:W-:-:S05]  /*18260*/  IMAD.HI.U32 R3, R11, UR9, R10 ;  /* 0x000000090b037c27 */ /* 0x001fca000f8e000a */
[----:B--2---:R-:W-:-:S05]  /*18270*/  SHF.R.U32.HI R3, RZ, UR6, R3 ;  /* 0x00000006ff037c19 */ /* 0x004fca0008011603 */
[----:B------:R-:W-:-:S04]  /*18280*/  IMAD.MOV R3, RZ, RZ, -R3 ;  /* 0x000000ffff037224 */ /* 0x000fc800078e0a03 */
[----:B------:R-:W-:-:S04]  /*18290*/  IMAD R3, R3, UR8, R11 ;  /* 0x0000000803037c24 */ /* 0x000fc8000f8e020b */
[----:B---3--:R-:W-:-:S07]  /*182a0*/  IMAD R22, R3, UR7, R22 ;  /* 0x0000000703167c24 */ /* 0x008fce000f8e0216 */
.L_x_549:
[----:B------:R-:W-:Y:S01]  /*182b0*/  MOV R19, RZ ;  /* 0x000000ff00137202 */ /* 0x000fe20000000f00 */
[----:B------:R-:W-:Y:S06]  /*182c0*/  BRA.U !UP0, `(.L_x_550) ;  /* 0x0000001108487547 */ /* 0x000fec000b800000 */
[----:B------:R-:W0:Y:S01]  /*182d0*/  LDCU.64 UR8, c[0x0][0x578] ;  /* 0x0000af00ff0877ac */ /* 0x000e220008000a00 */
[----:B---3--:R-:W-:Y:S01]  /*182e0*/  IADD3 R9, PT, PT, R7, 0x1, RZ ;  /* 0x0000000107097810 */ /* 0x008fe20007ffe0ff */
[----:B------:R-:W-:Y:S01]  /*182f0*/  IMAD.MOV.U32 R8, RZ, RZ, RZ ;  /* 0x000000ffff087224 */ /* 0x000fe200078e00ff */
[----:B------:R-:W2:Y:S01]  /*18300*/  LDCU UR6, c[0x0][0x580] ;  /* 0x0000b000ff0677ac */ /* 0x000ea20008000800 */
[----:B------:R-:W3:Y:S01]  /*18310*/  LDCU UR7, c[0x0][0x6a4] ;  /* 0x0000d480ff0777ac */ /* 0x000ee20008000800 */
[----:B------:R-:W-:Y:S01]  /*18320*/  UISETP.NE.AND UP1, UPT, UR5, URZ, UPT ;  /* 0x000000ff0500728c */ /* 0x000fe2000bf25270 */
[----:B0-----:R-:W-:-:S05]  /*18330*/  IMAD.HI.U32 R10, R9, UR9, R8 ;  /* 0x00000009090a7c27 */ /* 0x001fca000f8e0008 */
[----:B--2---:R-:W-:-:S04]  /*18340*/  SHF.R.U32.HI R11, RZ, UR6, R10 ;  /* 0x00000006ff0b7c19 */ /* 0x004fc8000801160a */
[----:B------:R-:W-:-:S05]  /*18350*/  IADD3 R3, PT, PT, -R11, RZ, RZ ;  /* 0x000000ff0b037210 */ /* 0x000fca0007ffe1ff */
[----:B------:R-:W-:-:S04]  /*18360*/  IMAD R3, R3, UR8, R9 ;  /* 0x0000000803037c24 */ /* 0x000fc8000f8e0209 */
[----:B---3--:R-:W-:Y:S01]  /*18370*/  IMAD R19, R3, UR7, RZ ;  /* 0x0000000703137c24 */ /* 0x008fe2000f8e02ff */
[----:B------:R-:W-:Y:S06]  /*18380*/  BRA.U !UP1, `(.L_x_550) ;  /* 0x0000001109187547 */ /* 0x000fec000b800000 */
[----:B------:R-:W0:Y:S01]  /*18390*/  LDCU.64 UR6, c[0x0][0x588] ;  /* 0x0000b100ff0677ac */ /* 0x000e220008000a00 */
[----:B------:R-:W-:Y:S01]  /*183a0*/  HFMA2 R10, -RZ, RZ, 0, 0 ;  /* 0x00000000ff0a7431 */ /* 0x000fe200000001ff */
        /* <DEDUP_REMOVED lines=254> */
[----:B------:R-:W3:Y:S02]  /*19390*/  LDCU UR7, c[0x0][0x764] ;  /* 0x0000ec80ff0777ac */ /* 0x000ee40008000800 */
[----:B0-----:R-:W-:-:S05]  /*193a0*/  IMAD.HI.U32 R3, R9, UR9, R8 ;  /* 0x0000000909037c27 */ /* 0x001fca000f8e0008 */
[----:B--2---:R-:W-:-:S04]  /*193b0*/  SHF.R.U32.HI R3, RZ, UR6, R3 ;  /* 0x00000006ff037c19 */ /* 0x004fc80008011603 */
[----:B------:R-:W-:-:S05]  /*193c0*/  IADD3 R3, PT, PT, -R3, RZ, RZ ;  /* 0x000000ff03037210 */ /* 0x000fca0007ffe1ff */
[----:B------:R-:W-:-:S04]  /*193d0*/  IMAD R8, R3, UR8, R9 ;  /* 0x0000000803087c24 */ /* 0x000fc8000f8e0209 */
[----:B---3--:R-:W-:-:S07]  /*193e0*/  IMAD R19, R8, UR7, R19 ;  /* 0x0000000708137c24 */ /* 0x008fce000f8e0213 */
.L_x_550:
[----:B------:R-:W-:Y:S01]  /*193f0*/  MOV R18, RZ ;  /* 0x000000ff00127202 */ /* 0x000fe20000000f00 */
[----:B------:R-:W-:Y:S06]  /*19400*/  BRA.U !UP0, `(.L_x_551) ;  /* 0x0000001108487547 */ /* 0x000fec000b800000 */
[----:B------:R-:W0:Y:S01]  /*19410*/  LDCU.64 UR8, c[0x0][0x578] ;  /* 0x0000af00ff0877ac */ /* 0x000e220008000a00 */
[----:B------:R-:W-:Y:S01]  /*19420*/  MOV R8, RZ ;  /* 0x000000ff00087202 */ /* 0x000fe20000000f00 */
[----:B---3--:R-:W-:Y:S01]  /*19430*/  VIADD R9, R7, 0x2 ;  /* 0x0000000207097836 */ /* 0x008fe20000000000 */
        /* <DEDUP_REMOVED lines=265> */
[----:B------:R-:W3:Y:S03]  /*1a4d0*/  LDCU UR7, c[0x0][0x764] ;  /* 0x0000ec80ff0777ac */ /* 0x000ee60008000800 */
[----:B0-----:R-:W-:-:S05]  /*1a4e0*/  IMAD.HI.U32 R3, R9, UR9, R8 ;  /* 0x0000000909037c27 */ /* 0x001fca000f8e0008 */
[----:B--2---:R-:W-:-:S04]  /*1a4f0*/  SHF.R.U32.HI R3, RZ, UR6, R3 ;  /* 0x00000006ff037c19 */ /* 0x004fc80008011603 */
[----:B------:R-:W-:-:S05]  /*1a500*/  IADD3 R3, PT, PT, -R3, RZ, RZ ;  /* 0x000000ff03037210 */ /* 0x000fca0007ffe1ff */
[----:B------:R-:W-:-:S04]  /*1a510*/  IMAD R3, R3, UR8, R9 ;  /* 0x0000000803037c24 */ /* 0x000fc8000f8e0209 */
[----:B---3--:R-:W-:-:S07]  /*1a520*/  IMAD R18, R3, UR7, R18 ;  /* 0x0000000703127c24 */ /* 0x008fce000f8e0212 */
.L_x_551:
[----:B------:R-:W-:Y:S01]  /*1a530*/  IMAD.MOV.U32 R16, RZ, RZ, RZ ;  /* 0x000000ffff107224 */ /* 0x000fe200078e00ff */
[----:B------:R-:W-:Y:S06]  /*1a540*/  BRA.U !UP0, `(.L_x_552) ;  /* 0x0000001108487547 */ /* 0x000fec000b800000 */
[----:B------:R-:W0:Y:S01]  /*1a550*/  LDCU.64 UR8, c[0x0][0x578] ;  /* 0x0000af00ff0877ac */ /* 0x000e220008000a00 */
[----:B---3--:R-:W-:Y:S02]  /*1a560*/  IADD3 R9, PT, PT, R7, 0x3, RZ ;  /* 0x0000000307097810 */ /* 0x008fe40007ffe0ff */
[----:B------:R-:W-:Y:S01]  /*1a570*/  MOV R8, RZ ;  /* 0x000000ff00087202 */ /* 0x000fe20000000f00 */
[----:B------:R-:W2:Y:S01]  /*1a580*/  LDCU UR6, c[0x0][0x580] ;  /* 0x0000b000ff0677ac */ /* 0x000ea20008000800 */
[----:B------:R-:W3:Y:S01]  /*1a590*/  LDCU UR7, c[0x0][0x6a4] ;  /* 0x0000d480ff0777ac */ /* 0x000ee20008000800 */
[----:B------:R-:W-:Y:S02]  /*1a5a0*/  UISETP.NE.AND UP0, UPT, UR5, URZ, UPT ;  /* 0x000000ff0500728c */ /* 0x000fe4000bf05270 */
[----:B0-----:R-:W-:-:S05]  /*1a5b0*/  IMAD.HI.U32 R10, R9, UR9, R8 ;  /* 0x00000009090a7c27 */ /* 0x001fca000f8e0008 */
[----:B--2---:R-:W-:-:S05]  /*1a5c0*/  SHF.R.U32.HI R11, RZ, UR6, R10 ;  /* 0x00000006ff0b7c19 */ /* 0x004fca000801160a */
[----:B------:R-:W-:-:S04]  /*1a5d0*/  IMAD.MOV R3, RZ, RZ, -R11 ;  /* 0x000000ffff037224 */ /* 0x000fc800078e0a0b */
        /* <DEDUP_REMOVED lines=265> */
.L_x_552:
[----:B------:R-:W0:Y:S01]  /*1b670*/  LDCU UR4, c[0x0][0x3a8] ;  /* 0x00007500ff0477ac */ /* 0x000e220008000800 */
[----:B------:R-:W-:Y:S01]  /*1b680*/  BSSY.RECONVERGENT B0, `(.L_x_553) ;  /* 0x0000019000007945 */ /* 0x000fe20003800200 */
[----:B------:R-:W-:Y:S02]  /*1b690*/  LOP3.LUT P2, RZ, R17, R2, RZ, 0xfc, !PT ;  /* 0x0000000211ff7212 */ /* 0x000fe4000784fcff */
[----:B------:R-:W-:Y:S02]  /*1b6a0*/  PLOP3.LUT P0, PT, PT, PT, PT, 0x8, 0x80 ;  /* 0x000000000080781c */ /* 0x000fe40003f0e170 */
[----:B0-----:R-:W-:-:S13]  /*1b6b0*/  ISETP.GE.AND P1, PT, R7, UR4, PT ;  /* 0x0000000407007c0c */ /* 0x001fda000bf26270 */
[----:B------:R-:W-:Y:S05]  /*1b6c0*/  @P1 BRA `(.L_x_554) ;  /* 0x0000000000501947 */ /* 0x000fea0003800000 */
[----:B---3--:R-:W0:Y:S02]  /*1b6d0*/  LDC.64 R8, c[0x0][0x3b8] ;  /* 0x0000ee00ff087b82 */ /* 0x008e240000000a00 */
        /* <DEDUP_REMOVED lines=8> */
[----:B------:R-:W2:Y:S01]  /*1b760*/  LDC.64 R6, c[0x0][0x790] ;  /* 0x0001e400ff067b82 */ /* 0x000ea20000000a00 */
[----:B------:R-:W-:Y:S01]  /*1b770*/  ISETP.NE.AND P0, PT, R8, RZ, PT ;  /* 0x000000ff0800720c */ /* 0x000fe20003f05270 */
[----:B------:R-:W3:Y:S01]  /*1b780*/  LDCU UR5, c[0x0][0x360] ;  /* 0x00006c00ff0577ac */ /* 0x000ee20008000800 */
[----:B0-----:R-:W-:-:S11]  /*1b790*/  IMAD R3, R0, UR4, R3 ;  /* 0x0000000400037c24 */ /* 0x001fd6000f8e0203 */
[----:B---3--:R-:W-:Y:S01]  /*1b7a0*/  @!P0 IMAD R3, R3, UR5, R17 ;  /* 0x0000000503038c24 */ /* 0x008fe2000f8e0211 */
[----:B------:R-:W-:-:S03]  /*1b7b0*/  PLOP3.LUT P0, PT, PT, PT, PT, 0x80, 0x8 ;  /* 0x000000000008781c */ /* 0x000fc60003f0f070 */
[----:B--2---:R-:W-:-:S05]  /*1b7c0*/  IMAD.WIDE.U32 R6, R3, 0x40, R6 ;  /* 0x0000004003067825 */ /* 0x004fca00078e0006 */
[----:B------:R0:W-:Y:S04]  /*1b7d0*/  STG.E.128 desc[UR36][R6.64], R124 ;  /* 0x0000007c06007986 */ /* 0x0001e8000c101d24 */
[----:B------:R0:W-:Y:S04]  /*1b7e0*/  STG.E.128 desc[UR36][R6.64+0x10], R128 ;  /* 0x0000108006007986 */ /* 0x0001e8000c101d24 */
[----:B------:R0:W-:Y:S04]  /*1b7f0*/  STG.E.128 desc[UR36][R6.64+0x20], R132 ;  /* 0x0000208406007986 */ /* 0x0001e8000c101d24 */
[----:B------:R0:W-:Y:S02]  /*1b800*/  STG.E.128 desc[UR36][R6.64+0x30], R140 ;  /* 0x0000308c06007986 */ /* 0x0001e4000c101d24 */
.L_x_554:
[----:B------:R-:W-:Y:S05]  /*1b810*/  BSYNC.RECONVERGENT B0 ;  /* 0x0000000000007941 */ /* 0x000fea0003800200 */
.L_x_553:
        /* <DEDUP_REMOVED lines=16> */
[----:B0-----:R-:W0:Y:S01]  /*1b920*/  LDC.64 R6, c[0x0][0x798] ;  /* 0x0001e600ff067b82 */ /* 0x001e220000000a00 */
[----:B------:R-:W2:Y:S01]  /*1b930*/  FLO.U32 R8, UR5 ;  /* 0x0000000500087d00 */ /* 0x000ea200080e0000 */
[----:B---3--:R-:W3:Y:S01]  /*1b940*/  POPC R9, UR5 ;  /* 0x0000000500097d09 */ /* 0x008ee20008000000 */
[----:B0-----:R-:W-:Y:S01]  /*1b950*/  IMAD.WIDE.U32 R6, R0, 0x4, R6 ;  /* 0x0000000400067825 */ /* 0x001fe200078e0006 */
[----:B--2---:R-:W-:-:S13]  /*1b960*/  ISETP.EQ.U32.AND P1, PT, R8, R3, PT ;  /* 0x000000030800720c */ /* 0x004fda0003f22070 */
[----:B---3--:R-:W2:Y:S01]  /*1b970*/  @P1 ATOMG.E.ADD.STRONG.GPU PT, R7, desc[UR36][R6.64], R9 ;  /* 0x80000009060719a8 */ /* 0x008ea200081ef124 */
[----:B------:R-:W0:Y:S01]  /*1b980*/  S2UR UR6, SR_CgaCtaId ;  /* 0x00000000000679c3 */ /* 0x000e220000008800 */
[----:B------:R-:W3:Y:S01]  /*1b990*/  LDCU UR4, c[0x0][0x374] ;  /* 0x00006e80ff0477ac */ /* 0x000ee20008000800 */
[----:B------:R-:W4:Y:S01]  /*1b9a0*/  S2R R10, SR_LTMASK ;  /* 0x00000000000a7919 */ /* 0x000f220000003900 */
[----:B---3--:R-:W-:Y:S01]  /*1b9b0*/  UIADD3 UR4, UPT, UPT, UR4, -0x1, URZ ;  /* 0xffffffff04047890 */ /* 0x008fe2000fffe0ff */
[----:B----4-:R-:W-:Y:S01]  /*1b9c0*/  LOP3.LUT R10, R10, UR5, RZ, 0xc0, !PT ;  /* 0x000000050a0a7c12 */ /* 0x010fe2000f8ec0ff */
        /* <DEDUP_REMOVED lines=8> */
.L_x_556:
[----:B------:R-:W-:Y:S05]  /*1ba50*/  BSYNC.RECONVERGENT B0 ;  /* 0x0000000000007941 */ /* 0x000fea0003800200 */
.L_x_555:
[----:B------:R-:W4:Y:S08]  /*1ba60*/  S2UR UR6, SR_CgaCtaId ;  /* 0x00000000000679c3 */ /* 0x000f300000008800 */
[----:B------:R-:W-:Y:S06]  /*1ba70*/  BAR.SYNC.DEFER_BLOCKING 0x0 ;  /* 0x0000000000007b1d */ /* 0x000fec0000010000 */
[----:B------:R-:W-:-:S02]  /*1ba80*/  UMOV UR4, 0x400 ;  /* 0x0000040000047882 */ /* 0x000fc40000000000 */
[----:B----4-:R-:W-:-:S09]  /*1ba90*/  ULEA UR5, UR6, UR4, 0x18 ;  /* 0x0000000406057291 */ /* 0x010fd2000f8ec0ff */
        /* <DEDUP_REMOVED lines=14> */
[----:B------:R-:W4:Y:S01]  /*1bb80*/  LDCU.64 UR10, c[0x0][0x390] ;  /* 0x00007200ff0a77ac */ /* 0x000f220008000a00 */
[----:B------:R-:W0:Y:S01]  /*1bb90*/  LDCU.64 UR12, c[0x0][0x398] ;  /* 0x00007300ff0c77ac */ /* 0x000e220008000a00 */
[----:B--2---:R-:W-:Y:S01]  /*1bba0*/  UISETP.NE.AND UP0, UPT, UR5, URZ, UPT ;  /* 0x000000ff0500728c */ /* 0x004fe2000bf05270 */
[----:B----4-:R-:W-:Y:S01]  /*1bbb0*/  MOV R36, UR10 ;  /* 0x0000000a00247c02 */ /* 0x010fe20008000f00 */
[----:B------:R-:W-:Y:S01]  /*1bbc0*/  IMAD.U32 R37, RZ, RZ, UR11 ;  /* 0x0000000bff257e24 */ /* 0x000fe2000f8e00ff */
[----:B0-----:R-:W-:-:S02]  /*1bbd0*/  MOV R38, UR12 ;  /* 0x0000000c00267c02 */ /* 0x001fc40008000f00 */
[----:B------:R-:W-:-:S04]  /*1bbe0*/  MOV R39, UR13 ;  /* 0x0000000d00277c02 */ /* 0x000fc80008000f00 */
[----:B------:R-:W-:Y:S05]  /*1bbf0*/  BRA.U !UP0, `(.L_x_558) ;  /* 0x0000000508487547 */ /* 0x000fea000b800000 */
[----:B------:R-:W0:Y:S01]  /*1bc00*/  LDCU UR5, c[0x0][0x360] ;  /* 0x00006c00ff0577ac */ /* 0x000e220008000800 */
[----:B------:R-:W-:Y:S01]  /*1bc10*/  IMAD.U32 R32, RZ, RZ, UR10 ;  /* 0x0000000aff207e24 */ /* 0x000fe2000f8e00ff */
[----:B------:R-:W-:Y:S01]  /*1bc20*/  MOV R33, UR11 ;  /* 0x0000000b00217c02 */ /* 0x000fe20008000f00 */
[----:B------:R-:W-:Y:S01]  /*1bc30*/  IMAD.U32 R35, RZ, RZ, UR13 ;  /* 0x0000000dff237e24 */ /* 0x000fe2000f8e00ff */
[----:B------:R-:W2:Y:S01]  /*1bc40*/  LDCU UR8, c[0x0][0x3b4] ;  /* 0x00007680ff0877ac */ /* 0x000ea20008000800 */
[----:B------:R-:W-:Y:S01]  /*1bc50*/  MOV R34, UR12 ;  /* 0x0000000c00227c02 */ /* 0x000fe20008000f00 */
[----:B------:R-:W-:Y:S01]  /*1bc60*/  IMAD.U32 R26, RZ, RZ, UR12 ;  /* 0x0000000cff1a7e24 */ /* 0x000fe2000f8e00ff */
[----:B------:R-:W-:Y:S01]  /*1bc70*/  MOV R24, UR10 ;  /* 0x0000000a00187c02 */ /* 0x000fe20008000f00 */
[----:B------:R-:W-:Y:S01]  /*1bc80*/  IMAD.U32 R29, RZ, RZ, UR11 ;  /* 0x0000000bff1d7e24 */ /* 0x000fe2000f8e00ff */
[----:B------:R-:W-:Y:S02]  /*1bc90*/  MOV R25, UR11 ;  /* 0x0000000b00197c02 */ /* 0x000fe40008000f00 */
[----:B------:R-:W-:-:S02]  /*1bca0*/  MOV R27, UR13 ;  /* 0x0000000d001b7c02 */ /* 0x000fc40008000f00 */
[----:B------:R-:W-:Y:S02]  /*1bcb0*/  MOV R28, UR10 ;  /* 0x0000000a001c7c02 */ /* 0x000fe40008000f00 */
[----:B------:R-:W-:Y:S02]  /*1bcc0*/  MOV R30, UR12 ;  /* 0x0000000c001e7c02 */ /* 0x000fe40008000f00 */
[----:B------:R-:W-:Y:S01]  /*1bcd0*/  MOV R31, UR13 ;  /* 0x0000000d001f7c02 */ /* 0x000fe20008000f00 */
[----:B0-----:R-:W-:-:S05]  /*1bce0*/  IMAD R3, R2, UR5, R17 ;  /* 0x0000000502037c24 */ /* 0x001fca000f8e0211 */
[----:B--2---:R-:W-:-:S13]  /*1bcf0*/  ISETP.GE.U32.AND P1, PT, R3, UR8, PT ;  /* 0x0000000803007c0c */ /* 0x004fda000bf26070 */
[----:B------:R-:W-:Y:S05]  /*1bd00*/  @P1 BRA `(.L_x_559) ;  /* 0x0000000800401947 */ /* 0x000fea0003800000 */
[----:B------:R-:W0:Y:S01]  /*1bd10*/  LDCU UR7, c[0x0][0x374] ;  /* 0x00006e80ff0777ac */ /* 0x000e220008000800 */
[----:B-----5:R-:W2:Y:S01]  /*1bd20*/  LDC R48, c[0x0][0x364] ;  /* 0x0000d900ff307b82 */ /* 0x020ea20000000800 */
[----:B------:R-:W-:Y:S01]  /*1bd30*/  BSSY.RECONVERGENT B1, `(.L_x_560) ;  /* 0x000003d000017945 */ /* 0x000fe20003800200 */
[----:B------:R-:W-:Y:S01]  /*1bd40*/  IMAD.U32 R32, RZ, RZ, UR10 ;  /* 0x0000000aff207e24 */ /* 0x000fe2000f8e00ff */
[----:B------:R-:W-:Y:S01]  /*1bd50*/  MOV R33, UR11 ;  /* 0x0000000b00217c02 */ /* 0x000fe20008000f00 */
[----:B------:R-:W-:Y:S01]  /*1bd60*/  IMAD.U32 R35, RZ, RZ, UR13 ;  /* 0x0000000dff237e24 */ /* 0x000fe2000f8e00ff */
[----:B------:R-:W-:Y:S01]  /*1bd70*/  MOV R34, UR12 ;  /* 0x0000000c00227c02 */ /* 0x000fe20008000f00 */
[----:B------:R-:W-:Y:S01]  /*1bd80*/  IMAD.U32 R26, RZ, RZ, UR12 ;  /* 0x0000000cff1a7e24 */ /* 0x000fe2000f8e00ff */
[----:B------:R-:W-:Y:S01]  /*1bd90*/  MOV R24, UR10 ;  /* 0x0000000a00187c02 */ /* 0x000fe20008000f00 */
[----:B------:R-:W4:Y:S01]  /*1bda0*/  LDC.64 R20, c[0x0][0x790] ;  /* 0x0001e400ff147b82 */ /* 0x000f220000000a00 */
[----:B------:R-:W-:Y:S01]  /*1bdb0*/  MOV R25, UR11 ;  /* 0x0000000b00197c02 */ /* 0x000fe20008000f00 */
[----:B------:R-:W-:Y:S01]  /*1bdc0*/  IMAD.U32 R29, RZ, RZ, UR11 ;  /* 0x0000000bff1d7e24 */ /* 0x000fe2000f8e00ff */
[----:B------:R-:W-:-:S02]  /*1bdd0*/  MOV R27, UR13 ;  /* 0x0000000d001b7c02 */ /* 0x000fc40008000f00 */
[----:B------:R-:W-:Y:S02]  /*1bde0*/  MOV R28, UR10 ;  /* 0x0000000a001c7c02 */ /* 0x000fe40008000f00 */
[----:B------:R-:W-:Y:S02]  /*1bdf0*/  MOV R30, UR12 ;  /* 0x0000000c001e7c02 */ /* 0x000fe40008000f00 */
[----:B------:R-:W-:Y:S01]  /*1be00*/  MOV R31, UR13 ;  /* 0x0000000d001f7c02 */ /* 0x000fe20008000f00 */
[----:B0-----:R-:W-:Y:S02]  /*1be10*/  IMAD R0, R0, UR7, RZ ;  /* 0x0000000700007c24 */ /* 0x001fe4000f8e02ff */
[----:B--2---:R-:W-:-:S07]  /*1be20*/  IMAD R48, R48, UR5, RZ ;  /* 0x0000000530307c24 */ /* 0x004fce000f8e02ff */
.L_x_561:
[----:B------:R-:W-:-:S04]  /*1be30*/  IMAD.IADD R7, R0, 0x1, R3 ;  /* 0x0000000100077824 */ /* 0x000fc800078e0203 */
[----:B----4-:R-:W-:-:S05]  /*1be40*/  IMAD.WIDE.U32 R6, R7, 0x40, R20 ;  /* 0x0000004007067825 */ /* 0x010fca00078e0014 */
[----:B---3--:R-:W2:Y:S04]  /*1be50*/  LDG.E.128 R8, desc[UR36][R6.64] ;  /* 0x0000002406087981 */ /* 0x008ea8000c1e1d00 */
[----:B------:R-:W3:Y:S04]  /*1be60*/  LDG.E.128 R12, desc[UR36][R6.64+0x10] ;  /* 0x00001024060c7981 */ /* 0x000ee8000c1e1d00 */
[----:B------:R-:W4:Y:S04]  /*1be70*/  LDG.E.128 R40, desc[UR36][R6.64+0x20] ;  /* 0x0000202406287981 */ /* 0x000f28000c1e1d00 */
[----:B------:R-:W5:Y:S01]  /*1be80*/  LDG.E.128 R44, desc[UR36][R6.64+0x30] ;  /* 0x00003024062c7981 */ /* 0x000f62000c1e1d00 */
[----:B------:R-:W-:-:S04]  /*1be90*/  IADD3 R3, PT, PT, R48, R3, RZ ;  /* 0x0000000330037210 */ /* 0x000fc80007ffe0ff */
[----:B------:R-:W-:Y:S01]  /*1bea0*/  ISETP.GE.U32.AND P1, PT, R3, UR8, PT ;  /* 0x0000000803007c0c */ /* 0x000fe2000bf26070 */
        /* <DEDUP_REMOVED lines=36> */
[----:B0-234-:R-:W-:Y:S05]  /*1c0f0*/  @!P1 BRA `(.L_x_561) ;  /* 0xfffffffc004c9947 */ /* 0x01dfea000383ffff */
[----:B------:R-:W-:Y:S05]  /*1c100*/  BSYNC.RECONVERGENT B1 ;  /* 0x0000000000017941 */ /* 0x000fea0003800200 */
.L_x_560:
[----:B------:R-:W-:Y:S05]  /*1c110*/  BRA `(.L_x_559) ;  /* 0x00000004003c7947 */ /* 0x000fea0003800000 */
.L_x_558:
[----:B------:R-:W0:Y:S01]  /*1c120*/  LDCU UR7, c[0x0][0x3b4] ;  /* 0x00007680ff0777ac */ /* 0x000e220008000800 */
[----:B------:R-:W-:Y:S01]  /*1c130*/  MOV R32, UR10 ;  /* 0x0000000a00207c02 */ /* 0x000fe20008000f00 */
[----:B------:R-:W-:Y:S01]  /*1c140*/  IMAD.U32 R33, RZ, RZ, UR11 ;  /* 0x0000000bff217e24 */ /* 0x000fe2000f8e00ff */
[----:B------:R-:W-:Y:S01]  /*1c150*/  MOV R34, UR12 ;  /* 0x0000000c00227c02 */ /* 0x000fe20008000f00 */
[----:B------:R-:W-:Y:S01]  /*1c160*/  IMAD.U32 R24, RZ, RZ, UR10 ;  /* 0x0000000aff187e24 */ /* 0x000fe2000f8e00ff */
        /* <DEDUP_REMOVED lines=8> */
[----:B0-----:R-:W-:-:S13]  /*1c1f0*/  ISETP.GE.U32.AND P1, PT, R2, UR7, PT ;  /* 0x0000000702007c0c */ /* 0x001fda000bf26070 */
[----:B------:R-:W-:Y:S05]  /*1c200*/  @P1 BRA `(.L_x_559) ;  /* 0x0000000400001947 */ /* 0x000fea0003800000 */
[----:B------:R-:W0:Y:S01]  /*1c210*/  LDCU UR5, c[0x0][0x374] ;  /* 0x00006e80ff0577ac */ /* 0x000e220008000800 */
[----:B------:R-:W2:Y:S01]  /*1c220*/  LDC R23, c[0x0][0x360] ;  /* 0x0000d800ff177b82 */ /* 0x000ea20000000800 */
[----:B------:R-:W-:Y:S01]  /*1c230*/  MOV R3, R2 ;  /* 0x0000000200037202 */ /* 0x000fe20000000f00 */
        /* <DEDUP_REMOVED lines=11> */
[----:B------:R-:W-:Y:S01]  /*1c2f0*/  MOV R30, UR12 ;  /* 0x0000000c001e7c02 */ /* 0x000fe20008000f00 */
[----:B-----5:R-:W1:Y:S01]  /*1c300*/  LDC R48, c[0x0][0x364] ;  /* 0x0000d900ff307b82 */ /* 0x020e620000000800 */
[----:B------:R-:W-:Y:S01]  /*1c310*/  MOV R31, UR13 ;  /* 0x0000000d001f7c02 */ /* 0x000fe20008000f00 */
[----:B0-----:R-:W-:-:S07]  /*1c320*/  IMAD R0, R0, UR5, RZ ;  /* 0x0000000500007c24 */ /* 0x001fce000f8e02ff */
.L_x_562:
[----:B------:R-:W-:-:S04]  /*1c330*/  IMAD.IADD R6, R0, 0x1, R3 ;  /* 0x0000000100067824 */ /* 0x000fc800078e0203 */
[----:B--2---:R-:W-:-:S04]  /*1c340*/  IMAD R7, R6, R23, R17 ;  /* 0x0000001706077224 */ /* 0x004fc800078e0211 */
[----:B----4-:R-:W-:-:S05]  /*1c350*/  IMAD.WIDE.U32 R6, R7, 0x40, R20 ;  /* 0x0000004007067825 */ /* 0x010fca00078e0014 */
[----:B---3--:R-:W2:Y:S04]  /*1c360*/  LDG.E.128 R8, desc[UR36][R6.64] ;  /* 0x0000002406087981 */ /* 0x008ea8000c1e1d00 */
[----:B------:R-:W3:Y:S04]  /*1c370*/  LDG.E.128 R12, desc[UR36][R6.64+0x10] ;  /* 0x00001024060c7981 */ /* 0x000ee8000c1e1d00 */
[----:B------:R-:W4:Y:S04]  /*1c380*/  LDG.E.128 R40, desc[UR36][R6.64+0x20] ;  /* 0x0000202406287981 */ /* 0x000f28000c1e1d00 */
[----:B------:R-:W5:Y:S01]  /*1c390*/  LDG.E.128 R44, desc[UR36][R6.64+0x30] ;  /* 0x00003024062c7981 */ /* 0x000f62000c1e1d00 */
[----:B-1----:R-:W-:-:S04]  /*1c3a0*/  IADD3 R3, PT, PT, R48, R3, RZ ;  /* 0x0000000330037210 */ /* 0x002fc80007ffe0ff */
        /* <DEDUP_REMOVED lines=21> */
[----:B----4-:R4:W0:-:S15]  /*1c500*/  DADD R24, R40, R24 ;  /* 0x0000000028187229 */ /* 0x01081e0000000018 */
        /* <DEDUP_REMOVED lines=16> */
.L_x_559:
[----:B------:R-:W-:Y:S05]  /*1c610*/  BSYNC.RECONVERGENT B0 ;  /* 0x0000000000007941 */ /* 0x000fea0003800200 */
.L_x_557:
[----:B------:R-:W0:Y:S01]  /*1c620*/  LDCU UR5, c[0x0][0x360] ;  /* 0x00006c00ff0577ac */ /* 0x000e220008000800 */
[----:B------:R-:W-:-:S04]  /*1c630*/  UIADD3 UR4, UPT, UPT, UR4, 0x10, URZ ;  /* 0x0000001004047890 */ /* 0x000fc8000fffe0ff */
[----:B------:R-:W-:Y:S01]  /*1c640*/  ULEA UR8, UR6, UR4, 0x18 ;  /* 0x0000000406087291 */ /* 0x000fe2000f8ec0ff */
[----:B------:R-:W2:Y:S01]  /*1c650*/  LDCU UR6, c[0x0][0x364] ;  /* 0x00006c80ff0677ac */ /* 0x000ea20008000800 */
[----:B0-----:R-:W-:-:S05]  /*1c660*/  IMAD R0, R2, UR5, R17 ;  /* 0x0000000502007c24 */ /* 0x001fca000f8e0211 */
[----:B------:R-:W-:-:S05]  /*1c670*/  LEA R3, R0, UR8, 0x6 ;  /* 0x0000000800037c11 */ /* 0x000fca000f8e30ff */
[----:B------:R0:W-:Y:S01]  /*1c680*/  STS.128 [R3], R36 ;  /* 0x0000002403007388 */ /* 0x0001e20000000c00 */
[----:B--2---:R-:W-:-:S03]  /*1c690*/  UISETP.GE.U32.AND UP0, UPT, UR6, 0x2, UPT ;  /* 0x000000020600788c */ /* 0x004fc6000bf06070 */
[----:B------:R0:W-:Y:S04]  /*1c6a0*/  STS.128 [R3+0x10], R32 ;  /* 0x0000102003007388 */ /* 0x0001e80000000c00 */
[----:B------:R0:W-:Y:S04]  /*1c6b0*/  STS.128 [R3+0x20], R24 ;  /* 0x0000201803007388 */ /* 0x0001e80000000c00 */
[----:B------:R0:W-:Y:S01]  /*1c6c0*/  STS.128 [R3+0x30], R28 ;  /* 0x0000301c03007388 */ /* 0x0001e20000000c00 */
[----:B------:R-:W-:Y:S05]  /*1c6d0*/  BRA.U !UP0, `(.L_x_563) ;  /* 0x0000000108e47547 */ /* 0x000fea000b800000 */
[----:B------:R-:W-:-:S05]  /*1c6e0*/  UMOV UR4, UR6 ;  /* 0x0000000600047c82 */ /* 0x000fca0008000000 */
.L_x_566:
[----:B------:R-:W-:Y:S01]  /*1c6f0*/  USHF.R.U32.HI UR7, URZ, 0x1, UR4 ;  /* 0x00000001ff077899 */ /* 0x000fe20008011604 */
[----:B------:R-:W-:Y:S05]  /*1c700*/  BAR.SYNC.DEFER_BLOCKING 0x0 ;  /* 0x0000000000007b1d */ /* 0x000fea0000010000 */
[----:B------:R-:W-:Y:S01]  /*1c710*/  IADD3 R0, PT, PT, R2, UR7, RZ ;  /* 0x0000000702007c10 */ /* 0x000fe2000fffe0ff */
[----:B------:R-:W-:Y:S03]  /*1c720*/  BSSY.RECONVERGENT B0, `(.L_x_564) ;  /* 0x0000031000007945 */ /* 0x000fe60003800200 */
[----:B------:R-:W-:-:S04]  /*1c730*/  ISETP.GE.U32.AND P1, PT, R0, UR6, PT ;  /* 0x0000000600007c0c */ /* 0x000fc8000bf26070 */
[----:B------:R-:W-:-:S13]  /*1c740*/  ISETP.GE.U32.OR P1, PT, R2, UR7, P1 ;  /* 0x0000000702007c0c */ /* 0x000fda0008f26470 */
[----:B--2---:R-:W-:Y:S05]  /*1c750*/  @P1 BRA `(.L_x_565) ;  /* 0x0000000000b41947 */ /* 0x004fea0003800000 */
[----:B------:R-:W-:-:S05]  /*1c760*/  IMAD R0, R0, UR5, R17 ;  /* 0x0000000500007c24 */ /* 0x000fca000f8e0211 */
[----:B------:R-:W-:-:S05]  /*1c770*/  LEA R0, R0, UR8, 0x6 ;  /* 0x0000000800007c11 */ /* 0x000fca000f8e30ff */
[----:B---3--:R-:W0:Y:S02]  /*1c780*/  LDS.128 R8, [R0] ;  /* 0x0000000000087984 */ /* 0x008e240000000c00 */
[----:B0-----:R-:W-:-:S15]  /*1c790*/  DADD R36, R36, R8 ;  /* 0x0000000024247229 */ /* 0x001fde0000000008 */
        /* <DEDUP_REMOVED lines=41> */
.L_x_565:
[----:B------:R-:W-:Y:S05]  /*1ca30*/  BSYNC.RECONVERGENT B0 ;  /* 0x0000000000007941 */ /* 0x000fea0003800200 */
.L_x_564:
[----:B------:R-:W-:-:S03]  /*1ca40*/  UISETP.GT.U32.AND UP0, UPT, UR4, 0x3, UPT ;  /* 0x000000030400788c */ /* 0x000fc6000bf04070 */
[----:B------:R-:W-:-:S06]  /*1ca50*/  UMOV UR4, UR7 ;  /* 0x0000000700047c82 */ /* 0x000fcc0008000000 */
[----:B------:R-:W-:Y:S05]  /*1ca60*/  BRA.U UP0, `(.L_x_566) ;  /* 0xfffffffd00207547 */ /* 0x000fea000b83ffff */
.L_x_563:
[----:B------:R-:W4:Y:S02]  /*1ca70*/  LDCU UR4, c[0x0][0x3b8] ;  /* 0x00007700ff0477ac */ /* 0x000f240008000800 */
[----:B----4-:R-:W-:-:S09]  /*1ca80*/  UISETP.NE.AND UP0, UPT, UR4, URZ, UPT ;  /* 0x000000ff0400728c */ /* 0x010fd2000bf05270 */
[----:B------:R-:W-:Y:S05]  /*1ca90*/  BRA.U !UP0, `(.L_x_567) ;  /* 0x0000000508d87547 */ /* 0x000fea000b800000 */
[----:B------:R-:W-:Y:S02]  /*1caa0*/  UISETP.GE.U32.AND UP0, UPT, UR5, 0x21, UPT ;  /* 0x000000210500788c */ /* 0x000fe4000bf06070 */
[----:B------:R-:W-:-:S07]  /*1cab0*/  UMOV UR4, UR5 ;  /* 0x0000000500047c82 */ /* 0x000fce0008000000 */
[----:B------:R-:W-:Y:S05]  /*1cac0*/  BRA.U !UP0, `(.L_x_568) ;  /* 0x0000000108fc7547 */ /* 0x000fea000b800000 */
[----:B------:R4:W-:Y:S01]  /*1cad0*/  STS.128 [R3], R36 ;  /* 0x0000002403007388 */ /* 0x0009e20000000c00 */
[----:B------:R-:W-:Y:S01]  /*1cae0*/  UISETP.GE.U32.AND UP0, UPT, UR5, 0x40, UPT ;  /* 0x000000400500788c */ /* 0x000fe2000bf06070 */
[----:B------:R-:W-:Y:S02]  /*1caf0*/  UMOV UR4, 0x20 ;  /* 0x0000002000047882 */ /* 0x000fe40000000000 */
[----:B------:R4:W-:Y:S04]  /*1cb00*/  STS.128 [R3+0x10], R32 ;  /* 0x0000102003007388 */ /* 0x0009e80000000c00 */
[----:B------:R4:W-:Y:S04]  /*1cb10*/  STS.128 [R3+0x20], R24 ;  /* 0x0000201803007388 */ /* 0x0009e80000000c00 */
[----:B------:R4:W-:Y:S01]  /*1cb20*/  STS.128 [R3+0x30], R28 ;  /* 0x0000301c03007388 */ /* 0x0009e20000000c00 */
[----:B------:R-:W-:Y:S05]  /*1cb30*/  BRA.U !UP0, `(.L_x_568) ;  /* 0x0000000108e07547 */ /* 0x000fea000b800000 */
[----:B------:R-:W-:-:S07]  /*1cb40*/  IMAD.U32 R0, RZ, RZ, UR5 ;  /* 0x00000005ff007e24 */ /* 0x000fce000f8e00ff */
.L_x_571:
[----:B------:R-:W-:Y:S01]  /*1cb50*/  SHF.R.U32.HI R2, RZ, 0x1, R0 ;  /* 0x00000001ff027819 */ /* 0x000fe20000011600 */
[----:B------:R-:W-:Y:S01]  /*1cb60*/  BAR.SYNC.DEFER_BLOCKING 0x0 ;  /* 0x0000000000007b1d */ /* 0x000fe20000010000 */
[----:B------:R-:W-:Y:S02]  /*1cb70*/  ISETP.GT.U32.AND P2, PT, R0, 0x7f, PT ;  /* 0x0000007f0000780c */ /* 0x000fe40003f44070 */
[----:B------:R-:W-:-:S03]  /*1cb80*/  IADD3 R6, PT, PT, R2, R17, RZ ;  /* 0x0000001102067210 */ /* 0x000fc60007ffe0ff */
[----:B------:R-:W-:Y:S01]  /*1cb90*/  BSSY.RECONVERGENT B0, `(.L_x_569) ;  /* 0x0000030000007945 */ /* 0x000fe20003800200 */
[----:B------:R-:W-:-:S04]  /*1cba0*/  ISETP.GE.U32.AND P1, PT, R6, UR5, PT ;  /* 0x0000000506007c0c */ /* 0x000fc8000bf26070 */
[----:B------:R-:W-:-:S13]  /*1cbb0*/  ISETP.GE.U32.OR P1, PT, R17, R2, P1 ;  /* 0x000000021100720c */ /* 0x000fda0000f26470 */
[----:B------:R-:W-:Y:S05]  /*1cbc0*/  @P1 BRA `(.L_x_570) ;  /* 0x0000000000b01947 */ /* 0x000fea0003800000 */
[----:B------:R-:W-:-:S05]  /*1cbd0*/  LEA R0, R2, R3, 0x6 ;  /* 0x0000000302007211 */ /* 0x000fca00078e30ff */
[----:B---3--:R-:W0:Y:S02]  /*1cbe0*/  LDS.128 R8, [R0] ;  /* 0x0000000000087984 */ /* 0x008e240000000c00 */
[----:B0-2-4-:R-:W-:-:S15]  /*1cbf0*/  DADD R36, R36, R8 ;  /* 0x0000000024247229 */ /* 0x015fde0000000008 */
        /* <DEDUP_REMOVED lines=41> */
.L_x_570:
[----:B------:R-:W-:Y:S05]  /*1ce90*/  BSYNC.RECONVERGENT B0 ;  /* 0x0000000000007941 */ /* 0x000fea0003800200 */
.L_x_569:
[----:B------:R-:W-:Y:S01]  /*1cea0*/  IMAD.MOV.U32 R0, RZ, RZ, R2 ;  /* 0x000000ffff007224 */ /* 0x000fe200078e0002 */
[----:B------:R-:W-:Y:S06]  /*1ceb0*/  @P2 BRA `(.L_x_571) ;  /* 0xfffffffc00242947 */ /* 0x000fec000383ffff */
.L_x_568:
[----:B------:R-:W-:Y:S01]  /*1cec0*/  BAR.SYNC.DEFER_BLOCKING 0x0 ;  /* 0x0000000000007b1d */ /* 0x000fe20000010000 */
[----:B------:R-:W-:-:S09]  /*1ced0*/  UISETP.GE.U32.AND UP0, UPT, UR4, 0x2, UPT ;  /* 0x000000020400788c */ /* 0x000fd2000bf06070 */
[----:B------:R-:W-:Y:S05]  /*1cee0*/  BRA.U !UP0, `(.L_x_567) ;  /* 0x0000000108c47547 */ /* 0x000fea000b800000 */
[----:B------:R-:W-:-:S07]  /*1cef0*/  MOV R7, 0x1 ;  /* 0x0000000100077802 */ /* 0x000fce0000000f00 */
.L_x_572:
[----:B0-2-4-:R-:W-:Y:S04]  /*1cf00*/  SHFL.DOWN PT, R3, R37, R7, 0x1f ;  /* 0x08001f0725037589 */ /* 0x015fe800000e0000 */
[----:B------:R-:W0:Y:S02]  /*1cf10*/  SHFL.DOWN PT, R2, R36, R7, 0x1f ;  /* 0x08001f0724027589 */ /* 0x000e2400000e0000 */
[----:B0-----:R0:W2:Y:S02]  /*1cf20*/  DADD R36, R2, R36 ;  /* 0x0000000002247229 */ /* 0x0010a40000000024 */
[----:B0-----:R-:W-:Y:S04]  /*1cf30*/  SHFL.DOWN PT, R3, R39, R7, 0x1f ;  /* 0x08001f0727037589 */ /* 0x001fe800000e0000 */
[----:B------:R-:W0:-:S15]  /*1cf40*/  SHFL.DOWN PT, R2, R38, R7, 0x1f ;  /* 0x08001f0726027589 */ /* 0x000e1e00000e0000 */
[----:B------:R-:W-:-:S15]  /*1cf50*/  NOP ;  /* 0x0000000000007918 */ /* 0x000fde0000000000 */
[----:B------:R-:W-:-:S15]  /*1cf60*/  NOP ;  /* 0x0000000000007918 */ /* 0x000fde0000000000 */
[----:B------:R-:W-:-:S13]  /*1cf70*/  NOP ;  /* 0x0000000000007918 */ /* 0x000fda0000000000 */
[----:B0-----:R0:W4:Y:S02]  /*1cf80*/  DADD R38, R2, R38 ;  /* 0x0000000002267229 */ /* 0x0011240000000026 */
        /* <DEDUP_REMOVED lines=32> */
[----:B0-----:R-:W-:-:S04]  /*1d190*/  SHF.L.U32 R7, R7, 0x1, RZ ;  /* 0x0000000107077819 */ /* 0x001fc800000006ff */
[----:B------:R-:W-:-:S15]  /*1d1a0*/  ISETP.GE.AND P1, PT, R7, UR4, PT ;  /* 0x0000000407007c0c */ /* 0x000fde000bf26270 */
[----:B------:R-:W-:-:S15]  /*1d1b0*/  NOP ;  /* 0x0000000000007918 */ /* 0x000fde0000000000 */
[----:B------:R-:W-:-:S15]  /*1d1c0*/  NOP ;  /* 0x0000000000007918 */ /* 0x000fde0000000000 */
[----:B------:R-:W-:-:S07]  /*1d1d0*/  NOP ;  /* 0x0000000000007918 */ /* 0x000fce0000000000 */
[----:B-1----:R0:W1:Y:S02]  /*1d1e0*/  DADD R30, R2, R30 ;  /* 0x00000000021e7229 */ /* 0x002064000000001e */
[----:B012-4-:R-:W-:Y:S05]  /*1d1f0*/  @!P1 BRA `(.L_x_572) ;  /* 0xfffffffc00409947 */ /* 0x017fea000383ffff */
.L_x_567:
[----:B------:R-:W-:Y:S05]  /*1d200*/  @!P0 EXIT ;  /* 0x000000000000894d */ /* 0x000fea0003800000 */
[----:B------:R-:W0:Y:S02]  /*1d210*/  LDCU.64 UR4, c[0x0][0x788] ;  /* 0x0000f100ff0477ac */ /* 0x000e240008000a00 */
[----:B0-----:R-:W-:-:S04]  /*1d220*/  UISETP.NE.U32.AND UP0, UPT, UR4, URZ, UPT ;  /* 0x000000ff0400728c */ /* 0x001fc8000bf05070 */
[----:B------:R-:W-:-:S09]  /*1d230*/  UISETP.NE.AND.EX UP0, UPT, UR5, URZ, UPT, UP0 ;  /* 0x000000ff0500728c */ /* 0x000fd2000bf05300 */
[----:B------:R-:W-:Y:S05]  /*1d240*/  BRA.U UP0, `(.L_x_573) ;  /* 0x0000000900d47547 */ /* 0x000fea000b800000 */
[----:B------:R-:W0:Y:S01]  /*1d250*/  LDCU.U8 UR6, c[0x0][0x7a8] ;  /* 0x0000f500ff0677ac */ /* 0x000e220008000000 */
[----:B------:R-:W1:Y:S01]  /*1d260*/  LDCU.64 UR4, c[0x0][0x778] ;  /* 0x0000ef00ff0477ac */ /* 0x000e620008000a00 */
[----:B0-----:R-:W-:Y:S02]  /*1d270*/  ISETP.NE.AND P0, PT, RZ, UR6, PT ;  /* 0x00000006ff007c0c */ /* 0x001fe4000bf05270 */
[----:B-1----:R-:W-:Y:S02]  /*1d280*/  IADD3 R46, P4, PT, R22, UR4, RZ ;  /* 0x00000004162e7c10 */ /* 0x002fe4000ff9e0ff */
[----:B------:R-:W-:Y:S02]  /*1d290*/  IADD3 R44, P3, PT, R19, UR4, RZ ;  /* 0x00000004132c7c10 */ /* 0x000fe4000ff7e0ff */
[----:B------:R-:W-:Y:S01]  /*1d2a0*/  IADD3 R20, P2, PT, R18, UR4, RZ ;  /* 0x0000000412147c10 */ /* 0x000fe2000ff5e0ff */
[----:B------:R-:W-:Y:S01]  /*1d2b0*/  IMAD.X R47, RZ, RZ, UR5, P4 ;  /* 0x00000005ff2f7e24 */ /* 0x000fe2000a0e06ff */
[----:B------:R-:W-:-:S02]  /*1d2c0*/  IADD3 R2, P1, PT, R16, UR4, RZ ;  /* 0x0000000410027c10 */ /* 0x000fc4000ff3e0ff */
[----:B------:R-:W-:Y:S02]  /*1d2d0*/  IADD3.X R45, PT, PT, RZ, UR5, RZ, P3, !PT ;  /* 0x00000005ff2d7c10 */ /* 0x000fe40009ffe4ff */
[----:B------:R-:W-:Y:S01]  /*1d2e0*/  IADD3.X R21, PT, PT, RZ, UR5, RZ, P2, !PT ;  /* 0x00000005ff157c10 */ /* 0x000fe200097fe4ff */
[----:B--2-4-:R-:W-:Y:S01]  /*1d2f0*/  IMAD.X R3, RZ, RZ, UR5, P1 ;  /* 0x00000005ff037e24 */ /* 0x014fe200088e06ff */
[----:B------:R-:W2:Y:S04]  /*1d300*/  @P0 LDG.E.128 R4, desc[UR36][R46.64] ;  /* 0x000000242e040981 */ /* 0x000ea8000c1e1d00 */
[----:B---3--:R-:W3:Y:S04]  /*1d310*/  @P0 LDG.E.128 R8, desc[UR36][R44.64] ;  /* 0x000000242c080981 */ /* 0x008ee8000c1e1d00 */
[----:B------:R-:W4:Y:S04]  /*1d320*/  @P0 LDG.E.128 R12, desc[UR36][R20.64] ;  /* 0x00000024140c0981 */ /* 0x000f28000c1e1d00 */
[----:B------:R-:W4:Y:S01]  /*1d330*/  @P0 LDG.E.128 R40, desc[UR36][R2.64] ;  /* 0x0000002402280981 */ /* 0x000f22000c1e1d00 */
        /* <DEDUP_REMOVED lines=19> */
[----:B-1----:R0:W-:-:S15]  /*1d470*/  @!P1 STG.E.128 desc[UR36][R44.64], R32 ;  /* 0x000000202c009986 */ /* 0x0021de000c101d24 */
[----:B------:R-:W-:-:S15]  /*1d480*/  NOP ;  /* 0x0000000000007918 */ /* 0x000fde0000000000 */
[----:B------:R-:W-:-:S15]  /*1d490*/  NOP ;  /* 0x0000000000007918 */ /* 0x000fde0000000000 */
[----:B------:R-:W-:-:S15]  /*1d4a0*/  NOP ;  /* 0x0000000000007918 */ /* 0x000fde0000000000 */
[----:B------:R-:W-:-:S02]  /*1d4b0*/  NOP ;  /* 0x0000000000007918 */ /* 0x000fc40000000000 */
[----:B----4-:R-:W-:-:S15]  /*1d4c0*/  @P0 DADD R24, R24, R12 ;  /* 0x0000000018180229 */ /* 0x010fde000000000c */
        /* <DEDUP_REMOVED lines=10> */
[----:B------:R-:W-:-:S15]  /*1d570*/  @P0 DADD R28, R28, R40 ;  /* 0x000000001c1c0229 */ /* 0x000fde0000000028 */
        /* <DEDUP_REMOVED lines=26> */
.L_x_574:
        /* <DEDUP_REMOVED lines=12> */
[----:B0-----:R0:W-:Y:S01]  /*1d7e0*/  STG.E.128 desc[UR36][R22.64], R36 ;  /* 0x0000002416007986 */ /* 0x0011e2000c101d24 */
[----:B------:R-:W-:Y:S05]  /*1d7f0*/  BRA.U !UP0, `(.L_x_575) ;  /* 0x0000000108407547 */ /* 0x000fea000b800000 */
[----:B------:R-:W-:Y:S01]  /*1d800*/  MOV R0, 0x0 ;  /* 0x0000000000007802 */ /* 0x000fe20000000f00 */
[----:B------:R-:W1:Y:S01]  /*1d810*/  LDCU.64 UR4, c[0x4][0x590] ;  /* 0x0100b200ff0477ac */ /* 0x000e620008000a00 */
[----:B------:R-:W-:Y:S01]  /*1d820*/  MOV R8, 0x2ef ;  /* 0x000002ef00087802 */ /* 0x000fe20000000f00 */
[----:B------:R-:W-:Y:S01]  /*1d830*/  IMAD.MOV.U32 R12, RZ, RZ, 0x1 ;  /* 0x00000001ff0c7424 */ /* 0x000fe200078e00ff */
[----:B------:R2:W3:Y:S01]  /*1d840*/  LDC.64 R2, c[0x4][R0] ;  /* 0x0100000000027b82 */ /* 0x0004e20000000a00 */
[----:B------:R-:W4:Y:S01]  /*1d850*/  LDCU.64 UR6, c[0x4][0x578] ;  /* 0x0100af00ff0677ac */ /* 0x000f220008000a00 */
[----:B------:R-:W-:Y:S01]  /*1d860*/  MOV R13, RZ ;  /* 0x000000ff000d7202 */ /* 0x000fe20000000f00 */
[----:B------:R-:W0:Y:S01]  /*1d870*/  LDCU.64 UR8, c[0x4][0x430] ;  /* 0x01008600ff0877ac */ /* 0x000e220008000a00 */
[----:B-1----:R-:W-:Y:S01]  /*1d880*/  MOV R4, UR4 ;  /* 0x0000000400047c02 */ /* 0x002fe20008000f00 */
[----:B------:R-:W-:Y:S01]  /*1d890*/  IMAD.U32 R5, RZ, RZ, UR5 ;  /* 0x00000005ff057e24 */ /* 0x000fe2000f8e00ff */
[----:B----4-:R-:W-:-:S02]  /*1d8a0*/  MOV R6, UR6 ;  /* 0x0000000600067c02 */ /* 0x010fc40008000f00 */
[----:B------:R-:W-:Y:S01]  /*1d8b0*/  MOV R7, UR7 ;  /* 0x0000000700077c02 */ /* 0x000fe20008000f00 */
[----:B0-----:R-:W-:Y:S01]  /*1d8c0*/  IMAD.U32 R10, RZ, RZ, UR8 ;  /* 0x00000008ff0a7e24 */ /* 0x001fe2000f8e00ff */
[----:B--2---:R-:W-:-:S07]  /*1d8d0*/  MOV R11, UR9 ;  /* 0x00000009000b7c02 */ /* 0x004fce0008000f00 */
[----:B------:R-:W-:-:S07]  /*1d8e0*/  LEPC R20, `(.L_x_575) ;  /* 0x000000001014794e */ /* 0x000fce0000000000 */
[----:B---3-5:R-:W-:Y:S05]  /*1d8f0*/  CALL.ABS.NOINC R2 ;  /* 0x0000000002007343 */ /* 0x028fea0003c00000 */
.L_x_575:
        /* <DEDUP_REMOVED lines=12> */
[----:B-1----:R1:W-:Y:S01]  /*1d9c0*/  STG.E.128 desc[UR36][R2.64], R32 ;  /* 0x0000002002007986 */ /* 0x0023e2000c101d24 */
[----:B------:R-:W-:Y:S05]  /*1d9d0*/  BRA.U !UP0, `(.L_x_576) ;  /* 0x0000000108407547 */ /* 0x000fea000b800000 */
[----:B------:R-:W-:Y:S01]  /*1d9e0*/  MOV R0, 0x0 ;  /* 0x0000000000007802 */ /* 0x000fe20000000f00 */
[----:B------:R-:W2:Y:S01]  /*1d9f0*/  LDCU.64 UR4, c[0x4][0x590] ;  /* 0x0100b200ff0477ac */ /* 0x000ea20008000a00 */
[----:B------:R-:W-:Y:S01]  /*1da00*/  IMAD.MOV.U32 R8, RZ, RZ, 0x2ef ;  /* 0x000002efff087424 */ /* 0x000fe200078e00ff */
[----:B------:R-:W-:Y:S01]  /*1da10*/  MOV R12, 0x1 ;  /* 0x00000001000c7802 */ /* 0x000fe20000000f00 */
[----:B-1----:R1:W3:Y:S01]  /*1da20*/  LDC.64 R2, c[0x4][R0] ;  /* 0x0100000000027b82 */ /* 0x0022e20000000a00 */
[----:B------:R-:W4:Y:S01]  /*1da30*/  LDCU.64 UR6, c[0x4][0x578] ;  /* 0x0100af00ff0677ac */ /* 0x000f220008000a00 */
[----:B------:R-:W-:Y:S01]  /*1da40*/  MOV R13, RZ ;  /* 0x000000ff000d7202 */ /* 0x000fe20000000f00 */
[----:B------:R-:W0:Y:S01]  /*1da50*/  LDCU.64 UR8, c[0x4][0x430] ;  /* 0x01008600ff0877ac */ /* 0x000e220008000a00 */
[----:B--2---:R-:W-:Y:S01]  /*1da60*/  IMAD.U32 R4, RZ, RZ, UR4 ;  /* 0x00000004ff047e24 */ /* 0x004fe2000f8e00ff */
[----:B------:R-:W-:Y:S02]  /*1da70*/  MOV R5, UR5 ;  /* 0x0000000500057c02 */ /* 0x000fe40008000f00 */
[----:B----4-:R-:W-:Y:S01]  /*1da80*/  MOV R6, UR6 ;  /* 0x0000000600067c02 */ /* 0x010fe20008000f00 */
[----:B------:R-:W-:Y:S01]  /*1da90*/  IMAD.U32 R7, RZ, RZ, UR7 ;  /* 0x00000007ff077e24 */ /* 0x000fe2000f8e00ff */
[----:B0-----:R-:W-:-:S02]  /*1daa0*/  MOV R10, UR8 ;  /* 0x00000008000a7c02 */ /* 0x001fc40008000f00 */
[----:B-1----:R-:W-:-:S07]  /*1dab0*/  MOV R11, UR9 ;  /* 0x00000009000b7c02 */ /* 0x002fce0008000f00 */
[----:B------:R-:W-:-:S07]  /*1dac0*/  LEPC R20, `(.L_x_576) ;  /* 0x000000001014794e */ /* 0x000fce0000000000 */
[----:B---3-5:R-:W-:Y:S05]  /*1dad0*/  CALL.ABS.NOINC R2 ;  /* 0x0000000002007343 */ /* 0x028fea0003c00000 */
.L_x_576:
[----:B------:R-:W2:Y:S01]  /*1dae0*/  LDCU.64 UR4, c[0x0][0x778] ;  /* 0x0000ef00ff0477ac */ /* 0x000ea20008000a00 */
[----:B------:R-:W3:Y:S01]  /*1daf0*/  LDCU.64 UR6, c[0x0][0x380] ;  /* 0x00007000ff0677ac */ /* 0x000ee20008000a00 */
[----:B--2---:R-:W-:Y:S01]  /*1db00*/  IADD3 R18, P0, PT, R18, UR4, RZ ;  /* 0x0000000412127c10 */ /* 0x004fe2000ff1e0ff */
[----:B------:R-:W2:Y:S01]  /*1db10*/  LDCU UR4, c[0x0][0x7ac] ;  /* 0x0000f580ff0477ac */ /* 0x000ea20008000800 */
[----:B---3--:R-:W-:Y:S03]  /*1db20*/  DMUL R24, R24, UR6 ;  /* 0x0000000618187c28 */ /* 0x008fe60008000000 */
[----:B------:R-:W-:Y:S01]  /*1db30*/  IMAD.X R19, RZ, RZ, UR5, P0 ;  /* 0x00000005ff137e24 */ /* 0x000fe200080e06ff */
[----:B--2---:R-:W-:-:S15]  /*1db40*/  UISETP.NE.AND UP0, UPT, UR4, 0x1, UPT ;  /* 0x000000010400788c */ /* 0x004fde000bf05270 */
[----:B------:R-:W-:-:S15]  /*1db50*/  NOP ;  /* 0x0000000000007918 */ /* 0x000fde0000000000 */
[----:B------:R-:W-:-:S15]  /*1db60*/  NOP ;  /* 0x0000000000007918 */ /* 0x000fde0000000000 */
[----:B------:R-:W-:-:S15]  /*1db70*/  NOP ;  /* 0x0000000000007918 */ /* 0x000fde0000000000 */
[----:B------:R-:W2:Y:S02]  /*1db80*/  DMUL R26, R26, UR6 ;  /* 0x000000061a1a7c28 */ /* 0x000ea40008000000 */
[----:B--2---:R2:W-:-:S15]  /*1db90*/  STG.E.128 desc[UR36][R18.64], R24 ;  /* 0x0000001812007986 */ /* 0x0045de000c101d24 */
[----:B------:R-:W-:-:S15]  /*1dba0*/  NOP ;  /* 0x0000000000007918 */ /* 0x000fde0000000000 */
[----:B------:R-:W-:-:S15]  /*1dbb0*/  NOP ;  /* 0x0000000000007918 */ /* 0x000fde0000000000 */
[----:B------:R-:W-:-:S15]  /*1dbc0*/  NOP ;  /* 0x0000000000007918 */ /* 0x000fde0000000000 */
[----:B------:R-:W-:-:S02]  /*1dbd0*/  NOP ;  /* 0x0000000000007918 */ /* 0x000fc40000000000 */
[----:B------:R-:W3:-:S15]  /*1dbe0*/  DMUL R28, R28, UR6 ;  /* 0x000000061c1c7c28 */ /* 0x000ede0008000000 */
[----:B------:R-:W-:-:S15]  /*1dbf0*/  NOP ;  /* 0x0000000000007918 */ /* 0x000fde0000000000 */
[----:B------:R-:W-:-:S15]  /*1dc00*/  NOP ;  /* 0x0000000000007918 */ /* 0x000fde0000000000 */
[----:B------:R-:W-:-:S15]  /*1dc10*/  NOP ;  /* 0x0000000000007918 */ /* 0x000fde0000000000 */
[----:B------:R-:W-:-:S04]  /*1dc20*/  NOP ;  /* 0x0000000000007918 */ /* 0x000fc80000000000 */
[----:B------:R-:W4:Y:S02]  /*1dc30*/  DMUL R30, R30, UR6 ;  /* 0x000000061e1e7c28 */ /* 0x000f240008000000 */
[----:B--234-:R-:W-:Y:S05]  /*1dc40*/  BRA.U !UP0, `(.L_x_577) ;  /* 0x0000000108407547 */ /* 0x01cfea000b800000 */
[----:B------:R-:W-:Y:S01]  /*1dc50*/  MOV R0, 0x0 ;  /* 0x0000000000007802 */ /* 0x000fe20000000f00 */
[----:B------:R-:W2:Y:S01]  /*1dc60*/  LDCU.64 UR4, c[0x4][0x590] ;  /* 0x0100b200ff0477ac */ /* 0x000ea20008000a00 */
[----:B------:R-:W-:Y:S01]  /*1dc70*/  MOV R8, 0x2ef ;  /* 0x000002ef00087802 */ /* 0x000fe20000000f00 */
[----:B------:R-:W-:Y:S01]  /*1dc80*/  IMAD.MOV.U32 R13, RZ, RZ, RZ ;  /* 0x000000ffff0d7224 */ /* 0x000fe200078e00ff */
[----:B-1----:R1:W3:Y:S01]  /*1dc90*/  LDC.64 R2, c[0x4][R0] ;  /* 0x0100000000027b82 */ /* 0x0022e20000000a00 */
[----:B------:R-:W4:Y:S01]  /*1dca0*/  LDCU.64 UR6, c[0x4][0x578] ;  /* 0x0100af00ff0677ac */ /* 0x000f220008000a00 */
[----:B------:R-:W-:Y:S01]  /*1dcb0*/  MOV R12, 0x1 ;  /* 0x00000001000c7802 */ /* 0x000fe20000000f00 */
[----:B------:R-:W0:Y:S01]  /*1dcc0*/  LDCU.64 UR8, c[0x4][0x430] ;  /* 0x01008600ff0877ac */ /* 0x000e220008000a00 */
[----:B--2---:R-:W-:Y:S02]  /*1dcd0*/  MOV R4, UR4 ;  /* 0x0000000400047c02 */ /* 0x004fe40008000f00 */
[----:B------:R-:W-:Y:S01]  /*1dce0*/  MOV R5, UR5 ;  /* 0x0000000500057c02 */ /* 0x000fe20008000f00 */
[----:B----4-:R-:W-:Y:S01]  /*1dcf0*/  IMAD.U32 R6, RZ, RZ, UR6 ;  /* 0x00000006ff067e24 */ /* 0x010fe2000f8e00ff */
[----:B------:R-:W-:-:S02]  /*1dd00*/  MOV R7, UR7 ;  /* 0x0000000700077c02 */ /* 0x000fc40008000f00 */
[----:B0-----:R-:W-:Y:S01]  /*1dd10*/  MOV R10, UR8 ;  /* 0x00000008000a7c02 */ /* 0x001fe20008000f00 */
[----:B-1----:R-:W-:-:S07]  /*1dd20*/  IMAD.U32 R11, RZ, RZ, UR9 ;  /* 0x00000009ff0b7e24 */ /* 0x002fce000f8e00ff */
[----:B------:R-:W-:-:S07]  /*1dd30*/  LEPC R20, `(.L_x_577) ;  /* 0x000000001014794e */ /* 0x000fce0000000000 */
[----:B---3-5:R-:W-:Y:S05]  /*1dd40*/  CALL.ABS.NOINC R2 ;  /* 0x0000000002007343 */ /* 0x028fea0003c00000 */
.L_x_577:
[----:B------:R-:W2:Y:S02]  /*1dd50*/  LDCU.64 UR4, c[0x0][0x778] ;  /* 0x0000ef00ff0477ac */ /* 0x000ea40008000a00 */
[----:B--2---:R-:W-:-:S04]  /*1dd60*/  IADD3 R16, P0, PT, R16, UR4, RZ ;  /* 0x0000000410107c10 */ /* 0x004fc8000ff1e0ff */
[----:B------:R-:W-:-:S05]  /*1dd70*/  IADD3.X R17, PT, PT, RZ, UR5, RZ, P0, !PT ;  /* 0x00000005ff117c10 */ /* 0x000fca00087fe4ff */
[----:B------:R-:W-:Y:S01]  /*1dd80*/  STG.E.128 desc[UR36][R16.64], R28 ;  /* 0x0000001c10007986 */ /* 0x000fe2000c101d24 */
[----:B------:R-:W-:Y:S05]  /*1dd90*/  EXIT ;  /* 0x000000000000794d */ /* 0x000fea0003800000 */
.L_x_573:
[----:B------:R-:W0:Y:S01]  /*1dda0*/  LDCU.U8 UR4, c[0x0][0x7a8] ;  /* 0x0000f500ff0477ac */ /* 0x000e220008000000 */
[----:B------:R-:W1:Y:S01]  /*1ddb0*/  LDCU.U8 UR5, c[0x0][0x7a9] ;  /* 0x0000f520ff0577ac */ /* 0x000e620008000000 */
[----:B0-----:R-:W-:Y:S02]  /*1ddc0*/  UISETP.NE.AND UP1, UPT, UR4, URZ, UPT ;  /* 0x000000ff0400728c */ /* 0x001fe4000bf25270 */
[----:B-1----:R-:W-:-:S07]  /*1ddd0*/  UISETP.NE.AND UP0, UPT, UR5, URZ, UPT ;  /* 0x000000ff0500728c */ /* 0x002fce000bf05270 */
[----:B------:R-:W-:Y:S05]  /*1dde0*/  BRA.U !UP1, `(.L_x_578) ;  /* 0x0000000109a07547 */ /* 0x000fea000b800000 */
[----:B---3--:R-:W2:Y:S04]  /*1ddf0*/  LDG.E.128 R8, desc[UR36][R4.64] ;  /* 0x0000002404087981 */ /* 0x008ea8000c1e1d00 */
[----:B------:R-:W3:Y:S04]  /*1de00*/  LDG.E.128 R12, desc[UR36][R4.64+0x10] ;  /* 0x00001024040c7981 */ /* 0x000ee8000c1e1d00 */
[----:B------:R-:W3:Y:S04]  /*1de10*/  LDG.E.128 R40, desc[UR36][R4.64+0x20] ;  /* 0x0000202404287981 */ /* 0x000ee8000c1e1d00 */
[----:B------:R-:W3:Y:S01]  /*1de20*/  LDG.E.128 R44, desc[UR36][R4.64+0x30] ;  /* 0x00003024042c7981 */ /* 0x000ee2000c1e1d00 */
[----:B--2-4-:R0:W1:-:S15]  /*1de30*/  DADD R36, R36, R8 ;  /* 0x0000000024247229 */ /* 0x01405e0000000008 */
        /* <DEDUP_REMOVED lines=34> */
[----:B-1234-:R0:W0:Y:S02]  /*1e060*/  DADD R30, R30, R46 ;  /* 0x000000001e1e7229 */ /* 0x01e024000000002e */
.L_x_578:
[----:B------:R-:W-:Y:S05]  /*1e070*/  BRA.U !UP0, `(.L_x_579) ;  /* 0x0000000508ec7547 */ /* 0x000fea000b800000 */
[----:B------:R-:W1:Y:S02]  /*1e080*/  LDCU UR4, c[0x0][0x7ac] ;  /* 0x0000f580ff0477ac */ /* 0x000e640008000800 */
[----:B-1----:R-:W-:-:S09]  /*1e090*/  UISETP.NE.AND UP0, UPT, UR4, 0x1, UPT ;  /* 0x000000010400788c */ /* 0x002fd2000bf05270 */
[----:B------:R-:W-:Y:S05]  /*1e0a0*/  BRA.U !UP0, `(.L_x_580) ;  /* 0x0000000108407547 */ /* 0x000fea000b800000 */
[----:B------:R-:W-:Y:S01]  /*1e0b0*/  MOV R0, 0x0 ;  /* 0x0000000000007802 */ /* 0x000fe20000000f00 */
[----:B------:R-:W1:Y:S01]  /*1e0c0*/  LDCU.64 UR4, c[0x4][0x590] ;  /* 0x0100b200ff0477ac */ /* 0x000e620008000a00 */
[----:B0-----:R-:W-:Y:S02]  /*1e0d0*/  HFMA2 R8, -RZ, RZ, 0, 4.4763088226318359375e-05 ;  /* 0x000002efff087431 */ /* 0x001fe400000001ff */
[----:B------:R-:W-:Y:S01]  /*1e0e0*/  IMAD.MOV.U32 R12, RZ, RZ, 0x1 ;  /* 0x00000001ff0c7424 */ /* 0x000fe200078e00ff */
[----:B--2-4-:R0:W2:Y:S01]  /*1e0f0*/  LDC.64 R2, c[0x4][R0] ;  /* 0x0100000000027b82 */ /* 0x0140a20000000a00 */
[----:B------:R-:W4:Y:S01]  /*1e100*/  LDCU.64 UR6, c[0x4][0x578] ;  /* 0x0100af00ff0677ac */ /* 0x000f220008000a00 */
[----:B------:R-:W-:Y:S01]  /*1e110*/  MOV R13, RZ ;  /* 0x000000ff000d7202 */ /* 0x000fe20000000f00 */
[----:B------:R-:W3:Y:S01]  /*1e120*/  LDCU.64 UR8, c[0x4][0x430] ;  /* 0x01008600ff0877ac */ /* 0x000ee20008000a00 */
[----:B-1----:R-:W-:Y:S01]  /*1e130*/  MOV R4, UR4 ;  /* 0x0000000400047c02 */ /* 0x002fe20008000f00 */
[----:B------:R-:W-:Y:S01]  /*1e140*/  IMAD.U32 R5, RZ, RZ, UR5 ;  /* 0x00000005ff057e24 */ /* 0x000fe2000f8e00ff */
[----:B----4-:R-:W-:-:S02]  /*1e150*/  MOV R6, UR6 ;  /* 0x0000000600067c02 */ /* 0x010fc40008000f00 */
[----:B------:R-:W-:Y:S01]  /*1e160*/  MOV R7, UR7 ;  /* 0x0000000700077c02 */ /* 0x000fe20008000f00 */
[----:B---3--:R-:W-:Y:S01]  /*1e170*/  IMAD.U32 R10, RZ, RZ, UR8 ;  /* 0x00000008ff0a7e24 */ /* 0x008fe2000f8e00ff */
[----:B0-----:R-:W-:-:S07]  /*1e180*/  MOV R11, UR9 ;  /* 0x00000009000b7c02 */ /* 0x001fce0008000f00 */
[----:B------:R-:W-:-:S07]  /*1e190*/  LEPC R20, `(.L_x_580) ;  /* 0x000000001014794e */ /* 0x000fce0000000000 */
[----:B--2--5:R-:W-:Y:S05]  /*1e1a0*/  CALL.ABS.NOINC R2 ;  /* 0x0000000002007343 */ /* 0x024fea0003c00000 */
.L_x_580:
[----:B------:R-:W1:Y:S01]  /*1e1b0*/  LDCU.64 UR4, c[0x0][0x778] ;  /* 0x0000ef00ff0477ac */ /* 0x000e620008000a00 */
[----:B------:R-:W2:Y:S01]  /*1e1c0*/  LDCU.64 UR6, c[0x0][0x380] ;  /* 0x00007000ff0677ac */ /* 0x000ea20008000a00 */
[----:B-1----:R-:W-:Y:S01]  /*1e1d0*/  IADD3 R22, P0, PT, R22, UR4, RZ ;  /* 0x0000000416167c10 */ /* 0x002fe2000ff1e0ff */
[----:B------:R-:W1:Y:S03]  /*1e1e0*/  LDCU UR4, c[0x0][0x7ac] ;  /* 0x0000f580ff0477ac */ /* 0x000e660008000800 */
[----:B------:R-:W-:Y:S01]  /*1e1f0*/  IADD3.X R23, PT, PT, RZ, UR5, RZ, P0, !PT ;  /* 0x00000005ff177c10 */ /* 0x000fe200087fe4ff */
[----:B--2-4-:R-:W-:Y:S01]  /*1e200*/  DMUL R36, R36, UR6 ;  /* 0x0000000624247c28 */ /* 0x014fe20008000000 */
        /* <DEDUP_REMOVED lines=10> */
[----:B0-----:R-:W-:Y:S01]  /*1e2b0*/  IMAD.MOV.U32 R8, RZ, RZ, 0x2ef ;  /* 0x000002efff087424 */ /* 0x001fe200078e00ff */
[----:B------:R-:W-:Y:S01]  /*1e2c0*/  MOV R12, 0x1 ;  /* 0x00000001000c7802 */ /* 0x000fe20000000f00 */
[----:B------:R0:W4:Y:S01]  /*1e2d0*/  LDC.64 R2, c[0x4][R0] ;  /* 0x0100000000027b82 */ /* 0x0001220000000a00 */
[----:B------:R-:W3:Y:S01]  /*1e2e0*/  LDCU.64 UR6, c[0x4][0x578] ;  /* 0x0100af00ff0677ac */ /* 0x000ee20008000a00 */
[----:B------:R-:W-:Y:S01]  /*1e2f0*/  MOV R13, RZ ;  /* 0x000000ff000d7202 */ /* 0x000fe20000000f00 */
[----:B------:R-:W0:Y:S01]  /*1e300*/  LDCU.64 UR8, c[0x4][0x430] ;  /* 0x01008600ff0877ac */ /* 0x000e220008000a00 */
[----:B--2---:R-:W-:Y:S01]  /*1e310*/  IMAD.U32 R4, RZ, RZ, UR4 ;  /* 0x00000004ff047e24 */ /* 0x004fe2000f8e00ff */
[----:B------:R-:W-:Y:S02]  /*1e320*/  MOV R5, UR5 ;  /* 0x0000000500057c02 */ /* 0x000fe40008000f00 */
[----:B---3--:R-:W-:Y:S01]  /*1e330*/  MOV R6, UR6 ;  /* 0x0000000600067c02 */ /* 0x008fe20008000f00 */
[----:B------:R-:W-:Y:S01]  /*1e340*/  IMAD.U32 R7, RZ, RZ, UR7 ;  /* 0x00000007ff077e24 */ /* 0x000fe2000f8e00ff */
[----:B0-----:R-:W-:-:S02]  /*1e350*/  MOV R10, UR8 ;  /* 0x00000008000a7c02 */ /* 0x001fc40008000f00 */
[----:B------:R-:W-:-:S07]  /*1e360*/  MOV R11, UR9 ;  /* 0x00000009000b7c02 */ /* 0x000fce0008000f00 */
[----:B------:R-:W-:-:S07]  /*1e370*/  LEPC R20, `(.L_x_581) ;  /* 0x000000001014794e */ /* 0x000fce0000000000 */
[----:B-1--45:R-:W-:Y:S05]  /*1e380*/  CALL.ABS.NOINC R2 ;  /* 0x0000000002007343 */ /* 0x032fea0003c00000 */
.L_x_581:
[----:B------:R-:W2:Y:S01]  /*1e390*/  LDCU.64 UR4, c[0x0][0x778] ;  /* 0x0000ef00ff0477ac */ /* 0x000ea20008000a00 */
[----:B------:R-:W4:Y:S01]  /*1e3a0*/  LDCU.64 UR6, c[0x0][0x380] ;  /* 0x00007000ff0677ac */ /* 0x000f220008000a00 */
[----:B--2---:R-:W-:Y:S01]  /*1e3b0*/  IADD3 R2, P0, PT, R19, UR4, RZ ;  /* 0x0000000413027c10 */ /* 0x004fe2000ff1e0ff */
[----:B------:R-:W2:Y:S01]  /*1e3c0*/  LDCU UR4, c[0x0][0x7ac] ;  /* 0x0000f580ff0477ac */ /* 0x000ea20008000800 */
[----:B----4-:R-:W-:Y:S03]  /*1e3d0*/  DMUL R32, R32, UR6 ;  /* 0x0000000620207c28 */ /* 0x010fe60008000000 */
[----:B------:R-:W-:Y:S01]  /*1e3e0*/  IMAD.X R3, RZ, RZ, UR5, P0 ;  /* 0x00000005ff037e24 */ /* 0x000fe200080e06ff */
[----:B--2---:R-:W-:-:S15]  /*1e3f0*/  UISETP.NE.AND UP0, UPT, UR4, 0x1, UPT ;  /* 0x000000010400788c */ /* 0x004fde000bf05270 */
[----:B------:R-:W-:-:S15]  /*1e400*/  NOP ;  /* 0x0000000000007918 */ /* 0x000fde0000000000 */
[----:B------:R-:W-:-:S15]  /*1e410*/  NOP ;  /* 0x0000000000007918 */ /* 0x000fde0000000000 */
[----:B------:R-:W-:-:S15]  /*1e420*/  NOP ;  /* 0x0000000000007918 */ /* 0x000fde0000000000 */
[----:B------:R-:W2:Y:S02]  /*1e430*/  DMUL R34, R34, UR6 ;  /* 0x0000000622227c28 */ /* 0x000ea40008000000 */
[----:B--2---:R2:W-:Y:S01]  /*1e440*/  STG.E.128 desc[UR36][R2.64], R32 ;  /* 0x0000002002007986 */ /* 0x0045e2000c101d24 */
[----:B------:R-:W-:Y:S05]  /*1e450*/  BRA.U !UP0, `(.L_x_582) ;  /* 0x0000000108407547 */ /* 0x000fea000b800000 */
[----:B------:R-:W-:Y:S01]  /*1e460*/  MOV R0, 0x0 ;  /* 0x0000000000007802 */ /* 0x000fe20000000f00 */
[----:B------:R-:W4:Y:S01]  /*1e470*/  LDCU.64 UR4, c[0x4][0x590] ;  /* 0x0100b200ff0477ac */ /* 0x000f220008000a00 */
[----:B0-----:R-:W-:Y:S01]  /*1e480*/  MOV R8, 0x2ef ;  /* 0x000002ef00087802 */ /* 0x001fe20000000f00 */
[----:B------:R-:W-:Y:S01]  /*1e490*/  IMAD.MOV.U32 R13, RZ, RZ, RZ ;  /* 0x000000ffff0d7224 */ /* 0x000fe200078e00ff */
[----:B--2---:R0:W2:Y:S01]  /*1e4a0*/  LDC.64 R2, c[0x4][R0] ;  /* 0x0100000000027b82 */ /* 0x0040a20000000a00 */
[----:B------:R-:W1:Y:S01]  /*1e4b0*/  LDCU.64 UR6, c[0x4][0x578] ;  /* 0x0100af00ff0677ac */ /* 0x000e620008000a00 */
[----:B------:R-:W-:Y:S01]  /*1e4c0*/  MOV R12, 0x1 ;  /* 0x00000001000c7802 */ /* 0x000fe20000000f00 */
[----:B------:R-:W3:Y:S01]  /*1e4d0*/  LDCU.64 UR8, c[0x4][0x430] ;  /* 0x01008600ff0877ac */ /* 0x000ee20008000a00 */
[----:B----4-:R-:W-:Y:S02]  /*1e4e0*/  MOV R4, UR4 ;  /* 0x0000000400047c02 */ /* 0x010fe40008000f00 */
[----:B------:R-:W-:Y:S01]  /*1e4f0*/  MOV R5, UR5 ;  /* 0x0000000500057c02 */ /* 0x000fe20008000f00 */
[----:B-1----:R-:W-:Y:S01]  /*1e500*/  IMAD.U32 R6, RZ, RZ, UR6 ;  /* 0x00000006ff067e24 */ /* 0x002fe2000f8e00ff */
[----:B------:R-:W-:-:S02]  /*1e510*/  MOV R7, UR7 ;  /* 0x0000000700077c02 */ /* 0x000fc40008000f00 */
[----:B---3--:R-:W-:Y:S01]  /*1e520*/  MOV R10, UR8 ;  /* 0x00000008000a7c02 */ /* 0x008fe20008000f00 */
[----:B0-----:R-:W-:-:S07]  /*1e530*/  IMAD.U32 R11, RZ, RZ, UR9 ;  /* 0x00000009ff0b7e24 */ /* 0x001fce000f8e00ff */
[----:B------:R-:W-:-:S07]  /*1e540*/  LEPC R20, `(.L_x_582) ;  /* 0x000000001014794e */ /* 0x000fce0000000000 */
[----:B--2--5:R-:W-:Y:S05]  /*1e550*/  CALL.ABS.NOINC R2 ;  /* 0x0000000002007343 */ /* 0x024fea0003c00000 */
.L_x_582:
[----:B------:R-:W4:Y:S01]  /*1e560*/  LDCU.64 UR4, c[0x0][0x778] ;  /* 0x0000ef00ff0477ac */ /* 0x000f220008000a00 */
[----:B------:R-:W0:Y:S01]  /*1e570*/  LDCU.64 UR6, c[0x0][0x380] ;  /* 0x00007000ff0677ac */ /* 0x000e220008000a00 */
[----:B----4-:R-:W-:Y:S01]  /*1e580*/  IADD3 R18, P0, PT, R18, UR4, RZ ;  /* 0x0000000412127c10 */ /* 0x010fe2000ff1e0ff */
[----:B------:R-:W4:Y:S03]  /*1e590*/  LDCU UR4, c[0x0][0x7ac] ;  /* 0x0000f580ff0477ac */ /* 0x000f260008000800 */
[----:B------:R-:W-:Y:S01]  /*1e5a0*/  IADD3.X R19, PT, PT, RZ, UR5, RZ, P0, !PT ;  /* 0x00000005ff137c10 */ /* 0x000fe200087fe4ff */
[----:B0-----:R-:W-:Y:S01]  /*1e5b0*/  DMUL R24, R24, UR6 ;  /* 0x0000000618187c28 */ /* 0x001fe20008000000 */
[----:B----4-:R-:W-:-:S15]  /*1e5c0*/  UISETP.NE.AND UP0, UPT, UR4, 0x1, UPT ;  /* 0x000000010400788c */ /* 0x010fde000bf05270 */
        /* <DEDUP_REMOVED lines=10> */
[----:B------:R-:W4:-:S15]  /*1e670*/  DMUL R28, R28, UR6 ;  /* 0x000000061c1c7c28 */ /* 0x000f1e0008000000 */
[----:B------:R-:W-:-:S15]  /*1e680*/  NOP ;  /* 0x0000000000007918 */ /* 0x000fde0000000000 */
[----:B------:R-:W-:-:S15]  /*1e690*/  NOP ;  /* 0x0000000000007918 */ /* 0x000fde0000000000 */
[----:B------:R-:W-:-:S15]  /*1e6a0*/  NOP ;  /* 0x0000000000007918 */ /* 0x000fde0000000000 */
[----:B------:R-:W-:-:S04]  /*1e6b0*/  NOP ;  /* 0x0000000000007918 */ /* 0x000fc80000000000 */
[----:B------:R-:W0:Y:S02]  /*1e6c0*/  DMUL R30, R30, UR6 ;  /* 0x000000061e1e7c28 */ /* 0x000e240008000000 */
[----:B0---4-:R-:W-:Y:S05]  /*1e6d0*/  BRA.U !UP0, `(.L_x_583) ;  /* 0x0000000108407547 */ /* 0x011fea000b800000 */
[----:B------:R-:W-:Y:S01]  /*1e6e0*/  MOV R0, 0x0 ;  /* 0x0000000000007802 */ /* 0x000fe20000000f00 */
[----:B------:R-:W0:Y:S01]  /*1e6f0*/  LDCU.64 UR4, c[0x4][0x590] ;  /* 0x0100b200ff0477ac */ /* 0x000e220008000a00 */
[----:B------:R-:W-:Y:S01]  /*1e700*/  MOV R8, 0x2ef ;  /* 0x000002ef00087802 */ /* 0x000fe20000000f00 */
[----:B------:R-:W-:Y:S01]  /*1e710*/  IMAD.MOV.U32 R12, RZ, RZ, 0x1 ;  /* 0x00000001ff0c7424 */ /* 0x000fe200078e00ff */
[----:B--2---:R2:W4:Y:S01]  /*1e720*/  LDC.64 R2, c[0x4][R0] ;  /* 0x0100000000027b82 */ /* 0x0045220000000a00 */
[----:B------:R-:W1:Y:S01]  /*1e730*/  LDCU.64 UR6, c[0x4][0x578] ;  /* 0x0100af00ff0677ac */ /* 0x000e620008000a00 */
[----:B------:R-:W-:Y:S01]  /*1e740*/  MOV R13, RZ ;  /* 0x000000ff000d7202 */ /* 0x000fe20000000f00 */
[----:B------:R-:W3:Y:S01]  /*1e750*/  LDCU.64 UR8, c[0x4][0x430] ;  /* 0x01008600ff0877ac */ /* 0x000ee20008000a00 */
[----:B0-----:R-:W-:Y:S01]  /*1e760*/  MOV R4, UR4 ;  /* 0x0000000400047c02 */ /* 0x001fe20008000f00 */
[----:B------:R-:W-:Y:S01]  /*1e770*/  IMAD.U32 R5, RZ, RZ, UR5 ;  /* 0x00000005ff057e24 */ /* 0x000fe2000f8e00ff */
[----:B-1----:R-:W-:-:S02]  /*1e780*/  MOV R6, UR6 ;  /* 0x0000000600067c02 */ /* 0x002fc40008000f00 */
[----:B------:R-:W-:Y:S01]  /*1e790*/  MOV R7, UR7 ;  /* 0x0000000700077c02 */ /* 0x000fe20008000f00 */
[----:B---3--:R-:W-:Y:S01]  /*1e7a0*/  IMAD.U32 R10, RZ, RZ, UR8 ;  /* 0x00000008ff0a7e24 */ /* 0x008fe2000f8e00ff */
[----:B--2---:R-:W-:-:S07]  /*1e7b0*/  MOV R11, UR9 ;  /* 0x00000009000b7c02 */ /* 0x004fce0008000f00 */
[----:B------:R-:W-:-:S07]  /*1e7c0*/  LEPC R20, `(.L_x_583) ;  /* 0x000000001014794e */ /* 0x000fce0000000000 */
[----:B----45:R-:W-:Y:S05]  /*1e7d0*/  CALL.ABS.NOINC R2 ;  /* 0x0000000002007343 */ /* 0x030fea0003c00000 */
.L_x_583:
[----:B------:R-:W0:Y:S02]  /*1e7e0*/  LDCU.64 UR4, c[0x0][0x778] ;  /* 0x0000ef00ff0477ac */ /* 0x000e240008000a00 */
[----:B0-----:R-:W-:-:S04]  /*1e7f0*/  IADD3 R16, P0, PT, R16, UR4, RZ ;  /* 0x0000000410107c10 */ /* 0x001fc8000ff1e0ff */
[----:B------:R-:W-:-:S05]  /*1e800*/  IADD3.X R17, PT, PT, RZ, UR5, RZ, P0, !PT ;  /* 0x00000005ff117c10 */ /* 0x000fca00087fe4ff */
[----:B------:R-:W-:Y:S01]  /*1e810*/  STG.E.128 desc[UR36][R16.64], R28 ;  /* 0x0000001c10007986 */ /* 0x000fe2000c101d24 */
[----:B------:R-:W-:Y:S05]  /*1e820*/  EXIT ;  /* 0x000000000000794d */ /* 0x000fea0003800000 */
.L_x_579:
[----:B------:R-:W-:Y:S04]  /*1e830*/  STG.E.128 desc[UR36][R4.64], R36 ;  /* 0x0000002404007986 */ /* 0x000fe8000c101d24 */
[----:B------:R-:W-:Y:S04]  /*1e840*/  STG.E.128 desc[UR36][R4.64+0x10], R32 ;  /* 0x0000102004007986 */ /* 0x000fe8000c101d24 */
[----:B0-----:R-:W-:Y:S04]  /*1e850*/  STG.E.128 desc[UR36][R4.64+0x20], R24 ;  /* 0x0000201804007986 */ /* 0x001fe8000c101d24 */
[----:B------:R-:W-:Y:S01]  /*1e860*/  STG.E.128 desc[UR36][R4.64+0x30], R28 ;  /* 0x0000301c04007986 */ /* 0x000fe2000c101d24 */
[----:B------:R-:W-:Y:S05]  /*1e870*/  EXIT ;  /* 0x000000000000794d */ /* 0x000fea0003800000 */
.L_x_548:
        /* <DEDUP_REMOVED lines=15> */
[----:B------:R-:W2:Y:S01]  /*1e970*/  LDCU.64 UR4, c[0x0][0x778] ;  /* 0x0000ef00ff0477ac */ /* 0x000ea20008000a00 */
[----:B0-----:R-:W-:Y:S02]  /*1e980*/  ISETP.NE.AND P0, PT, RZ, UR6, PT ;  /* 0x00000006ff007c0c */ /* 0x001fe4000bf05270 */
[----:B--2---:R-:W-:Y:S02]  /*1e990*/  IADD3 R30, P4, PT, R19, UR4, RZ ;  /* 0x00000004131e7c10 */ /* 0x004fe4000ff9e0ff */
[----:B------:R-:W-:Y:S02]  /*1e9a0*/  IADD3 R28, P3, PT, R16, UR4, RZ ;  /* 0x00000004101c7c10 */ /* 0x000fe4000ff7e0ff */
[----:B------:R-:W-:Y:S01]  /*1e9b0*/  IADD3 R26, P2, PT, R18, UR4, RZ ;  /* 0x00000004121a7c10 */ /* 0x000fe2000ff5e0ff */
[----:B------:R-:W-:Y:S01]  /*1e9c0*/  IMAD.X R31, RZ, RZ, UR5, P4 ;  /* 0x00000005ff1f7e24 */ /* 0x000fe2000a0e06ff */
[----:B------:R-:W-:-:S02]  /*1e9d0*/  IADD3 R2, P1, PT, R24, UR4, RZ ;  /* 0x0000000418027c10 */ /* 0x000fc4000ff3e0ff */
[----:B------:R-:W-:Y:S02]  /*1e9e0*/  IADD3.X R29, PT, PT, RZ, UR5, RZ, P3, !PT ;  /* 0x00000005ff1d7c10 */ /* 0x000fe40009ffe4ff */
[----:B------:R-:W-:Y:S01]  /*1e9f0*/  IADD3.X R27, PT, PT, RZ, UR5, RZ, P2, !PT ;  /* 0x00000005ff1b7c10 */ /* 0x000fe200097fe4ff */
[----:B------:R-:W-:Y:S01]  /*1ea00*/  IMAD.X R3, RZ, RZ, UR5, P1 ;  /* 0x00000005ff037e24 */ /* 0x000fe200088e06ff */
        /* <DEDUP_REMOVED lines=22> */
[----:B------:R-:W2:Y:S02]  /*1eb70*/  @P0 DADD R130, R130, R10 ;  /* 0x0000000082820229 */ /* 0x000ea4000000000a */
[----:B--2---:R0:W-:-:S15]  /*1eb80*/  @!P1 STG.E.128 desc[UR36][R28.64], R128 ;  /* 0x000000801c009986 */ /* 0x0041de000c101d24 */
        /* <DEDUP_REMOVED lines=20> */
[----:B------:R-:W2:Y:S02]  /*1ecd0*/  @P0 DADD R142, R142, R22 ;  /* 0x000000008e8e0229 */ /* 0x000ea40000000016 */
[----:B--2---:R0:W-:Y:S01]  /*1ece0*/  @!P1 STG.E.128 desc[UR36][R2.64], R140 ;  /* 0x0000008c02009986 */ /* 0x0041e2000c101d24 */
        /* <DEDUP_REMOVED lines=8> */
[----:B0-----:R0:W3:Y:S01]  /*1ed70*/  LDC.64 R2, c[0x4][R0] ;  /* 0x0100000000027b82 */ /* 0x0010e20000000a00 */
[----:B------:R-:W4:Y:S01]  /*1ed80*/  LDCU.64 UR6, c[0x4][0x578] ;  /* 0x0100af00ff0677ac */ /* 0x000f220008000a00 */
[----:B------:R-:W-:Y:S01]  /*1ed90*/  IMAD.MOV.U32 R13, RZ, RZ, RZ ;  /* 0x000000ffff0d7224 */ /* 0x000fe200078e00ff */
[----:B------:R-:W1:Y:S01]  /*1eda0*/  LDCU.64 UR8, c[0x4][0x430] ;  /* 0x01008600ff0877ac */ /* 0x000e620008000a00 */
[----:B--2---:R-:W-:Y:S02]  /*1edb0*/  MOV R4, UR4 ;  /* 0x0000000400047c02 */ /* 0x004fe40008000f00 */
[----:B------:R-:W-:Y:S01]  /*1edc0*/  MOV R5, UR5 ;  /* 0x0000000500057c02 */ /* 0x000fe20008000f00 */
[----:B----4-:R-:W-:Y:S01]  /*1edd0*/  IMAD.U32 R6, RZ, RZ, UR6 ;  /* 0x00000006ff067e24 */ /* 0x010fe2000f8e00ff */
[----:B------:R-:W-:-:S02]  /*1ede0*/  MOV R7, UR7 ;  /* 0x0000000700077c02 */ /* 0x000fc40008000f00 */
[----:B-1----:R-:W-:Y:S01]  /*1edf0*/  MOV R10, UR8 ;  /* 0x00000008000a7c02 */ /* 0x002fe20008000f00 */
[----:B0-----:R-:W-:-:S07]  /*1ee00*/  IMAD.U32 R11, RZ, RZ, UR9 ;  /* 0x00000009ff0b7e24 */ /* 0x001fce000f8e00ff */
[----:B------:R-:W-:-:S07]  /*1ee10*/  LEPC R20, `(.L_x_585) ;  /* 0x000000001014794e */ /* 0x000fce0000000000 */
[----:B---3-5:R-:W-:Y:S05]  /*1ee20*/  CALL.ABS.NOINC R2 ;  /* 0x0000000002007343 */ /* 0x028fea0003c00000 */
.L_x_585:
[----:B------:R-:W0:Y:S01]  /*1ee30*/  LDCU.64 UR4, c[0x0][0x778] ;  /* 0x0000ef00ff0477ac */ /* 0x000e220008000a00 */
[----:B------:R-:W2:Y:S01]  /*1ee40*/  LDCU.64 UR6, c[0x0][0x380] ;  /* 0x00007000ff0677ac */ /* 0x000ea20008000a00 */
[----:B0-----:R-:W-:Y:S01]  /*1ee50*/  IADD3 R2, P0, PT, R19, UR4, RZ ;  /* 0x0000000413027c10 */ /* 0x001fe2000ff1e0ff */
[----:B------:R-:W0:Y:S03]  /*1ee60*/  LDCU UR4, c[0x0][0x7ac] ;  /* 0x0000f580ff0477ac */ /* 0x000e260008000800 */
[----:B------:R-:W-:Y:S01]  /*1ee70*/  IADD3.X R3, PT, PT, RZ, UR5, RZ, P0, !PT ;  /* 0x00000005ff037c10 */ /* 0x000fe200087fe4ff */
[----:B--2---:R-:W-:Y:S01]  /*1ee80*/  DMUL R124, R124, UR6 ;  /* 0x000000067c7c7c28 */ /* 0x004fe20008000000 */
[----:B0-----:R-:W-:-:S15]  /*1ee90*/  UISETP.NE.AND UP0, UPT, UR4, 0x1, UPT ;  /* 0x000000010400788c */ /* 0x001fde000bf05270 */
        /* <DEDUP_REMOVED lines=8> */
[----:B------:R-:W2:Y:S01]  /*1ef20*/  LDCU.64 UR4, c[0x4][0x590] ;  /* 0x0100b200ff0477ac */ /* 0x000ea20008000a00 */
[----:B------:R-:W-:Y:S01]  /*1ef30*/  MOV R8, 0x2ef ;  /* 0x000002ef00087802 */ /* 0x000fe20000000f00 */
[----:B------:R-:W-:Y:S01]  /*1ef40*/  IMAD.MOV.U32 R12, RZ, RZ, 0x1 ;  /* 0x00000001ff0c7424 */ /* 0x000fe200078e00ff */
[----:B0-----:R0:W3:Y:S01]  /*1ef50*/  LDC.64 R2, c[0x4][R0] ;  /* 0x0100000000027b82 */ /* 0x0010e20000000a00 */
[----:B------:R-:W4:Y:S01]  /*1ef60*/  LDCU.64 UR6, c[0x4][0x578] ;  /* 0x0100af00ff0677ac */ /* 0x000f220008000a00 */
[----:B------:R-:W-:Y:S01]  /*1ef70*/  MOV R13, RZ ;  /* 0x000000ff000d7202 */ /* 0x000fe20000000f00 */
[----:B------:R-:W1:Y:S01]  /*1ef80*/  LDCU.64 UR8, c[0x4][0x430] ;  /* 0x01008600ff0877ac */ /* 0x000e620008000a00 */
[----:B--2---:R-:W-:Y:S01]  /*1ef90*/  MOV R4, UR4 ;  /* 0x0000000400047c02 */ /* 0x004fe20008000f00 */
[----:B------:R-:W-:Y:S01]  /*1efa0*/  IMAD.U32 R5, RZ, RZ, UR5 ;  /* 0x00000005ff057e24 */ /* 0x000fe2000f8e00ff */
[----:B----4-:R-:W-:-:S02]  /*1efb0*/  MOV R6, UR6 ;  /* 0x0000000600067c02 */ /* 0x010fc40008000f00 */
[----:B------:R-:W-:Y:S01]  /*1efc0*/  MOV R7, UR7 ;  /* 0x0000000700077c02 */ /* 0x000fe20008000f00 */
[----:B-1----:R-:W-:Y:S01]  /*1efd0*/  IMAD.U32 R10, RZ, RZ, UR8 ;  /* 0x00000008ff0a7e24 */ /* 0x002fe2000f8e00ff */
[----:B0-----:R-:W-:-:S07]  /*1efe0*/  MOV R11, UR9 ;  /* 0x00000009000b7c02 */ /* 0x001fce0008000f00 */
[----:B------:R-:W-:-:S07]  /*1eff0*/  LEPC R20, `(.L_x_586) ;  /* 0x000000001014794e */ /* 0x000fce0000000000 */
[----:B---3-5:R-:W-:Y:S05]  /*1f000*/  CALL.ABS.NOINC R2 ;  /* 0x0000000002007343 */ /* 0x028fea0003c00000 */
.L_x_586:
[----:B------:R-:W2:Y:S01]  /*1f010*/  LDCU.64 UR4, c[0x0][0x778] ;  /* 0x0000ef00ff0477ac */ /* 0x000ea20008000a00 */
[----:B------:R-:W3:Y:S01]  /*1f020*/  LDCU.64 UR6, c[0x0][0x380] ;  /* 0x00007000ff0677ac */ /* 0x000ee20008000a00 */
[----:B--2---:R-:W-:Y:S01]  /*1f030*/  IADD3 R16, P0, PT, R16, UR4, RZ ;  /* 0x0000000410107c10 */ /* 0x004fe2000ff1e0ff */
[----:B------:R-:W2:Y:S03]  /*1f040*/  LDCU UR4, c[0x0][0x7ac] ;  /* 0x0000f580ff0477ac */ /* 0x000ea60008000800 */
[----:B------:R-:W-:Y:S01]  /*1f050*/  IADD3.X R17, PT, PT, RZ, UR5, RZ, P0, !PT ;  /* 0x00000005ff117c10 */ /* 0x000fe200087fe4ff */
[----:B---3--:R-:W-:Y:S01]  /*1f060*/  DMUL R128, R128, UR6 ;  /* 0x0000000680807c28 */ /* 0x008fe20008000000 */
[----:B--2---:R-:W-:-:S15]  /*1f070*/  UISETP.NE.AND UP0, UPT, UR4, 0x1, UPT ;  /* 0x000000010400788c */ /* 0x004fde000bf05270 */
[----:B------:R-:W-:-:S15]  /*1f080*/  NOP ;  /* 0x0000000000007918 */ /* 0x000fde0000000000 */
[----:B------:R-:W-:-:S15]  /*1f090*/  NOP ;  /* 0x0000000000007918 */ /* 0x000fde0000000000 */
[----:B------:R-:W-:-:S15]  /*1f0a0*/  NOP ;  /* 0x0000000000007918 */ /* 0x000fde0000000000 */
[----:B------:R-:W-:-:S03]  /*1f0b0*/  NOP ;  /* 0x0000000000007918 */ /* 0x000fc60000000000 */
[----:B------:R-:W2:Y:S02]  /*1f0c0*/  DMUL R130, R130, UR6 ;  /* 0x0000000682827c28 */ /* 0x000ea40008000000 */
[----:B--2---:R2:W-:Y:S01]  /*1f0d0*/  STG.E.128 desc[UR36][R16.64], R128 ;  /* 0x0000008010007986 */ /* 0x0045e2000c101d24 */
[----:B------:R-:W-:Y:S05]  /*1f0e0*/  BRA.U !UP0, `(.L_x_587) ;  /* 0x0000000108407547 */ /* 0x000fea000b800000 */
[----:B------:R-:W-:Y:S01]  /*1f0f0*/  MOV R0, 0x0 ;  /* 0x0000000000007802 */ /* 0x000fe20000000f00 */
[----:B------:R-:W3:Y:S01]  /*1f100*/  LDCU.64 UR4, c[0x4][0x590] ;  /* 0x0100b200ff0477ac */ /* 0x000ee20008000a00 */
[----:B------:R-:W-:Y:S01]  /*1f110*/  IMAD.MOV.U32 R8, RZ, RZ, 0x2ef ;  /* 0x000002efff087424 */ /* 0x000fe200078e00ff */
[----:B------:R-:W-:Y:S01]  /*1f120*/  MOV R12, 0x1 ;  /* 0x00000001000c7802 */ /* 0x000fe20000000f00 */
[----:B0-----:R0:W4:Y:S01]  /*1f130*/  LDC.64 R2, c[0x4][R0] ;  /* 0x0100000000027b82 */ /* 0x0011220000000a00 */
[----:B------:R-:W1:Y:S01]  /*1f140*/  LDCU.64 UR6, c[0x4][0x578] ;  /* 0x0100af00ff0677ac */ /* 0x000e620008000a00 */
[----:B------:R-:W-:Y:S01]  /*1f150*/  MOV R13, RZ ;  /* 0x000000ff000d7202 */ /* 0x000fe20000000f00 */
[----:B------:R-:W0:Y:S01]  /*1f160*/  LDCU.64 UR8, c[0x4][0x430] ;  /* 0x01008600ff0877ac */ /* 0x000e220008000a00 */
[----:B---3--:R-:W-:Y:S01]  /*1f170*/  IMAD.U32 R4, RZ, RZ, UR4 ;  /* 0x00000004ff047e24 */ /* 0x008fe2000f8e00ff */
[----:B------:R-:W-:Y:S02]  /*1f180*/  MOV R5, UR5 ;  /* 0x0000000500057c02 */ /* 0x000fe40008000f00 */
[----:B-1----:R-:W-:Y:S01]  /*1f190*/  MOV R6, UR6 ;  /* 0x0000000600067c02 */ /* 0x002fe20008000f00 */
[----:B------:R-:W-:Y:S01]  /*1f1a0*/  IMAD.U32 R7, RZ, RZ, UR7 ;  /* 0x00000007ff077e24 */ /* 0x000fe2000f8e00ff */
[----:B0-----:R-:W-:-:S02]  /*1f1b0*/  MOV R10, UR8 ;  /* 0x00000008000a7c02 */ /* 0x001fc40008000f00 */
[----:B------:R-:W-:-:S07]  /*1f1c0*/  MOV R11, UR9 ;  /* 0x00000009000b7c02 */ /* 0x000fce0008000f00 */
[----:B------:R-:W-:-:S07]  /*1f1d0*/  LEPC R20, `(.L_x_587) ;  /* 0x000000001014794e */ /* 0x000fce0000000000 */
[----:B--2-45:R-:W-:Y:S05]  /*1f1e0*/  CALL.ABS.NOINC R2 ;  /* 0x0000000002007343 */ /* 0x034fea0003c00000 */
.L_x_587:
[----:B------:R-:W3:Y:S01]  /*1f1f0*/  LDCU.64 UR4, c[0x0][0x778] ;  /* 0x0000ef00ff0477ac */ /* 0x000ee20008000a00 */
[----:B------:R-:W4:Y:S01]  /*1f200*/  LDCU.64 UR6, c[0x0][0x380] ;  /* 0x00007000ff0677ac */ /* 0x000f220008000a00 */
[----:B---3--:R-:W-:Y:S01]  /*1f210*/  IADD3 R18, P0, PT, R18, UR4, RZ ;  /* 0x0000000412127c10 */ /* 0x008fe2000ff1e0ff */
[----:B------:R-:W3:Y:S01]  /*1f220*/  LDCU UR4, c[0x0][0x7ac] ;  /* 0x0000f580ff0477ac */ /* 0x000ee20008000800 */
[----:B----4-:R-:W-:Y:S03]  /*1f230*/  DMUL R132, R132, UR6 ;  /* 0x0000000684847c28 */ /* 0x010fe60008000000 */
[----:B------:R-:W-:Y:S01]  /*1f240*/  IMAD.X R19, RZ, RZ, UR5, P0 ;  /* 0x00000005ff137e24 */ /* 0x000fe200080e06ff */
[----:B---3--:R-:W-:-:S15]  /*1f250*/  UISETP.NE.AND UP0, UPT, UR4, 0x1, UPT ;  /* 0x000000010400788c */ /* 0x008fde000bf05270 */
[----:B------:R-:W-:-:S15]  /*1f260*/  NOP ;  /* 0x0000000000007918 */ /* 0x000fde0000000000 */
[----:B------:R-:W-:-:S15]  /*1f270*/  NOP ;  /* 0x0000000000007918 */ /* 0x000fde0000000000 */
[----:B------:R-:W-:-:S15]  /*1f280*/  NOP ;  /* 0x0000000000007918 */ /* 0x000fde0000000000 */
[----:B------:R-:W3:Y:S02]  /*1f290*/  DMUL R134, R134, UR6 ;  /* 0x0000000686867c28 */ /* 0x000ee40008000000 */
[----:B---3--:R3:W-:-:S15]  /*1f2a0*/  STG.E.128 desc[UR36][R18.64], R132 ;  /* 0x0000008412007986 */ /* 0x0087de000c101d24 */
        /* <DEDUP_REMOVED lines=10> */
[----:B0--34-:R-:W-:Y:S05]  /*1f350*/  BRA.U !UP0, `(.L_x_588) ;  /* 0x0000000108407547 */ /* 0x019fea000b800000 */
[----:B------:R-:W-:Y:S01]  /*1f360*/  MOV R0, 0x0 ;  /* 0x0000000000007802 */ /* 0x000fe20000000f00 */
[----:B------:R-:W0:Y:S01]  /*1f370*/  LDCU.64 UR4, c[0x4][0x590] ;  /* 0x0100b200ff0477ac */ /* 0x000e220008000a00 */
[----:B------:R-:W-:Y:S01]  /*1f380*/  MOV R8, 0x2ef ;  /* 0x000002ef00087802 */ /* 0x000fe20000000f00 */
[----:B------:R-:W-:Y:S01]  /*1f390*/  IMAD.MOV.U32 R13, RZ, RZ, RZ ;  /* 0x000000ffff0d7224 */ /* 0x000fe200078e00ff */
[----:B------:R3:W4:Y:S01]  /*1f3a0*/  LDC.64 R2, c[0x4][R0] ;  /* 0x0100000000027b82 */ /* 0x0007220000000a00 */
[----:B------:R-:W1:Y:S01]  /*1f3b0*/  LDCU.64 UR6, c[0x4][0x578] ;  /* 0x0100af00ff0677ac */ /* 0x000e620008000a00 */
[----:B------:R-:W-:Y:S01]  /*1f3c0*/  MOV R12, 0x1 ;  /* 0x00000001000c7802 */ /* 0x000fe20000000f00 */
[----:B------:R-:W2:Y:S01]  /*1f3d0*/  LDCU.64 UR8, c[0x4][0x430] ;  /* 0x01008600ff0877ac */ /* 0x000ea20008000a00 */
[----:B0-----:R-:W-:Y:S02]  /*1f3e0*/  MOV R4, UR4 ;  /* 0x0000000400047c02 */ /* 0x001fe40008000f00 */
[----:B------:R-:W-:Y:S01]  /*1f3f0*/  MOV R5, UR5 ;  /* 0x0000000500057c02 */ /* 0x000fe20008000f00 */
[----:B-1----:R-:W-:Y:S01]  /*1f400*/  IMAD.U32 R6, RZ, RZ, UR6 ;  /* 0x00000006ff067e24 */ /* 0x002fe2000f8e00ff */
[----:B------:R-:W-:-:S02]  /*1f410*/  MOV R7, UR7 ;  /* 0x0000000700077c02 */ /* 0x000fc40008000f00 */
[----:B--2---:R-:W-:Y:S01]  /*1f420*/  MOV R10, UR8 ;  /* 0x00000008000a7c02 */ /* 0x004fe20008000f00 */
[----:B---3--:R-:W-:-:S07]  /*1f430*/  IMAD.U32 R11, RZ, RZ, UR9 ;  /* 0x00000009ff0b7e24 */ /* 0x008fce000f8e00ff */
[----:B------:R-:W-:-:S07]  /*1f440*/  LEPC R20, `(.L_x_588) ;  /* 0x000000001014794e */ /* 0x000fce0000000000 */
[----:B----45:R-:W-:Y:S05]  /*1f450*/  CALL.ABS.NOINC R2 ;  /* 0x0000000002007343 */ /* 0x030fea0003c00000 */
.L_x_588:
[----:B------:R-:W0:Y:S02]  /*1f460*/  LDCU.64 UR4, c[0x0][0x778] ;  /* 0x0000ef00ff0477ac */ /* 0x000e240008000a00 */
[----:B0-----:R-:W-:-:S04]  /*1f470*/  IADD3 R24, P0, PT, R24, UR4, RZ ;  /* 0x0000000418187c10 */ /* 0x001fc8000ff1e0ff */
[----:B------:R-:W-:-:S05]  /*1f480*/  IADD3.X R25, PT, PT, RZ, UR5, RZ, P0, !PT ;  /* 0x00000005ff197c10 */ /* 0x000fca00087fe4ff */
[----:B------:R-:W-:Y:S01]  /*1f490*/  STG.E.128 desc[UR36][R24.64], R140 ;  /* 0x0000008c18007986 */ /* 0x000fe2000c101d24 */
[----:B------:R-:W-:Y:S05]  /*1f4a0*/  EXIT ;  /* 0x000000000000794d */ /* 0x000fea0003800000 */
.L_x_584:
[----:B------:R-:W0:Y:S01]  /*1f4b0*/  LDCU.U8 UR4, c[0x0][0x7a8] ;  /* 0x0000f500ff0477ac */ /* 0x000e220008000000 */
[----:B------:R-:W2:Y:S01]  /*1f4c0*/  LDCU.U8 UR5, c[0x0][0x7a9] ;  /* 0x0000f520ff0577ac */ /* 0x000ea20008000000 */
[----:B0-----:R-:W-:Y:S02]  /*1f4d0*/  UISETP.NE.AND UP0, UPT, UR4, URZ, UPT ;  /* 0x000000ff0400728c */ /* 0x001fe4000bf05270 */
[----:B--2---:R-:W-:-:S07]  /*1f4e0*/  UISETP.NE.AND UP1, UPT, UR5, URZ, UPT ;  /* 0x000000ff0500728c */ /* 0x004fce000bf25270 */
[----:B------:R-:W-:Y:S05]  /*1f4f0*/  BRA.U !UP0, `(.L_x_589) ;  /* 0x0000000108a07547 */ /* 0x000fea000b800000 */
[----:B---3--:R-:W2:Y:S04]  /*1f500*/  LDG.E.128 R8, desc[UR36][R4.64] ;  /* 0x0000002404087981 */ /* 0x008ea8000c1e1d00 */
[----:B------:R-:W3:Y:S04]  /*1f510*/  LDG.E.128 R12, desc[UR36][R4.64+0x10] ;  /* 0x00001024040c7981 */ /* 0x000ee8000c1e1d00 */
[----:B------:R-:W4:Y:S04]  /*1f520*/  LDG.E.128 R20, desc[UR36][R4.64+0x20] ;  /* 0x0000202404147981 */ /* 0x000f28000c1e1d00 */
[----:B------:R-:W4:Y:S01]  /*1f530*/  LDG.E.128 R28, desc[UR36][R4.64+0x30] ;  /* 0x00003024041c7981 */ /* 0x000f22000c1e1d00 */
        /* <DEDUP_REMOVED lines=35> */
[----:B--2-4-:R3:W0:Y:S02]  /*1f770*/  DADD R142, R142, R30 ;  /* 0x000000008e8e7229 */ /* 0x014624000000001e */
.L_x_589:
[----:B------:R-:W-:Y:S05]  /*1f780*/  BRA.U !UP1, `(.L_x_590) ;  /* 0x0000000509ec7547 */ /* 0x000fea000b800000 */
[----:B------:R-:W2:Y:S02]  /*1f790*/  LDCU UR4, c[0x0][0x7ac] ;  /* 0x0000f580ff0477ac */ /* 0x000ea40008000800 */
[----:B--2---:R-:W-:-:S09]  /*1f7a0*/  UISETP.NE.AND UP0, UPT, UR4, 0x1, UPT ;  /* 0x000000010400788c */ /* 0x004fd2000bf05270 */
[----:B------:R-:W-:Y:S05]  /*1f7b0*/  BRA.U !UP0, `(.L_x_591) ;  /* 0x0000000108407547 */ /* 0x000fea000b800000 */
[----:B------:R-:W-:Y:S01]  /*1f7c0*/  MOV R0, 0x0 ;  /* 0x0000000000007802 */ /* 0x000fe20000000f00 */
[----:B------:R-:W2:Y:S01]  /*1f7d0*/  LDCU.64 UR4, c[0x4][0x590] ;  /* 0x0100b200ff0477ac */ /* 0x000ea20008000a00 */
[----:B0-----:R-:W-:Y:S02]  /*1f7e0*/  HFMA2 R8, -RZ, RZ, 0, 4.4763088226318359375e-05 ;  /* 0x000002efff087431 */ /* 0x001fe400000001ff */
[----:B---3--:R-:W-:Y:S01]  /*1f7f0*/  IMAD.MOV.U32 R12, RZ, RZ, 0x1 ;  /* 0x00000001ff0c7424 */ /* 0x008fe200078e00ff */
[----:B------:R0:W3:Y:S01]  /*1f800*/  LDC.64 R2, c[0x4][R0] ;  /* 0x0100000000027b82 */ /* 0x0000e20000000a00 */
        /* <DEDUP_REMOVED lines=11> */
.L_x_591:
        /* <DEDUP_REMOVED lines=11> */
[----:B0-----:R-:W0:Y:S02]  /*1f970*/  DMUL R126, R126, UR6 ;  /* 0x000000067e7e7c28 */ /* 0x001e240008000000 */
[----:B0-----:R0:W-:Y:S01]  /*1f980*/  STG.E.128 desc[UR36][R2.64], R124 ;  /* 0x0000007c02007986 */ /* 0x0011e2000c101d24 */
[----:B------:R-:W-:Y:S05]  /*1f990*/  BRA.U !UP0, `(.L_x_592) ;  /* 0x0000000108407547 */ /* 0x000fea000b800000 */
[----:B------:R-:W-:Y:S01]  /*1f9a0*/  MOV R0, 0x0 ;  /* 0x0000000000007802 */ /* 0x000fe20000000f00 */
[----:B------:R-:W2:Y:S01]  /*1f9b0*/  LDCU.64 UR4, c[0x4][0x590] ;  /* 0x0100b200ff0477ac */ /* 0x000ea20008000a00 */
[----:B------:R-:W-:Y:S01]  /*1f9c0*/  IMAD.MOV.U32 R8, RZ, RZ, 0x2ef ;  /* 0x000002efff087424 */ /* 0x000fe200078e00ff */
[----:B------:R-:W-:Y:S01]  /*1f9d0*/  MOV R12, 0x1 ;  /* 0x00000001000c7802 */ /* 0x000fe20000000f00 */
[----:B0-----:R0:W3:Y:S01]  /*1f9e0*/  LDC.64 R2, c[0x4][R0] ;  /* 0x0100000000027b82 */ /* 0x0010e20000000a00 */
[----:B------:R-:W4:Y:S01]  /*1f9f0*/  LDCU.64 UR6, c[0x4][0x578] ;  /* 0x0100af00ff0677ac */ /* 0x000f220008000a00 */
[----:B------:R-:W-:Y:S01]  /*1fa00*/  MOV R13, RZ ;  /* 0x000000ff000d7202 */ /* 0x000fe20000000f00 */
[----:B------:R-:W1:Y:S01]  /*1fa10*/  LDCU.64 UR8, c[0x4][0x430] ;  /* 0x01008600ff0877ac */ /* 0x000e620008000a00 */
[----:B--2---:R-:W-:Y:S01]  /*1fa20*/  IMAD.U32 R4, RZ, RZ, UR4 ;  /* 0x00000004ff047e24 */ /* 0x004fe2000f8e00ff */
[----:B------:R-:W-:Y:S02]  /*1fa30*/  MOV R5, UR5 ;  /* 0x0000000500057c02 */ /* 0x000fe40008000f00 */
[----:B----4-:R-:W-:Y:S01]  /*1fa40*/  MOV R6, UR6 ;  /* 0x0000000600067c02 */ /* 0x010fe20008000f00 */
[----:B------:R-:W-:Y:S01]  /*1fa50*/  IMAD.U32 R7, RZ, RZ, UR7 ;  /* 0x00000007ff077e24 */ /* 0x000fe2000f8e00ff */
[----:B-1----:R-:W-:-:S02]  /*1fa60*/  MOV R10, UR8 ;  /* 0x00000008000a7c02 */ /* 0x002fc40008000f00 */
[----:B0-----:R-:W-:-:S07]  /*1fa70*/  MOV R11, UR9 ;  /* 0x00000009000b7c02 */ /* 0x001fce0008000f00 */
[----:B------:R-:W-:-:S07]  /*1fa80*/  LEPC R20, `(.L_x_592) ;  /* 0x000000001014794e */ /* 0x000fce0000000000 */
[----:B---3-5:R-:W-:Y:S05]  /*1fa90*/  CALL.ABS.NOINC R2 ;  /* 0x0000000002007343 */ /* 0x028fea0003c00000 */
.L_x_592:
        /* <DEDUP_REMOVED lines=14> */
[----:B------:R-:W3:Y:S01]  /*1fb80*/  LDCU.64 UR4, c[0x4][0x590] ;  /* 0x0100b200ff0477ac */ /* 0x000ee20008000a00 */
[----:B------:R-:W-:Y:S01]  /*1fb90*/  MOV R8, 0x2ef ;  /* 0x000002ef00087802 */ /* 0x000fe20000000f00 */
[----:B------:R-:W-:Y:S01]  /*1fba0*/  IMAD.MOV.U32 R13, RZ, RZ, RZ ;  /* 0x000000ffff0d7224 */ /* 0x000fe200078e00ff */
[----:B0-----:R0:W4:Y:S01]  /*1fbb0*/  LDC.64 R2, c[0x4][R0] ;  /* 0x0100000000027b82 */ /* 0x0011220000000a00 */
[----:B------:R-:W1:Y:S01]  /*1fbc0*/  LDCU.64 UR6, c[0x4][0x578] ;  /* 0x0100af00ff0677ac */ /* 0x000e620008000a00 */
[----:B------:R-:W-:Y:S01]  /*1fbd0*/  MOV R12, 0x1 ;  /* 0x00000001000c7802 */ /* 0x000fe20000000f00 */
[----:B------:R-:W0:Y:S01]  /*1fbe0*/  LDCU.64 UR8, c[0x4][0x430] ;  /* 0x01008600ff0877ac */ /* 0x000e220008000a00 */
[----:B---3--:R-:W-:Y:S02]  /*1fbf0*/  MOV R4, UR4 ;  /* 0x0000000400047c02 */ /* 0x008fe40008000f00 */
[----:B------:R-:W-:Y:S01]  /*1fc00*/  MOV R5, UR5 ;  /* 0x0000000500057c02 */ /* 0x000fe20008000f00 */
[----:B-1----:R-:W-:Y:S01]  /*1fc10*/  IMAD.U32 R6, RZ, RZ, UR6 ;  /* 0x00000006ff067e24 */ /* 0x002fe2000f8e00ff */
[----:B------:R-:W-:-:S02]  /*1fc20*/  MOV R7, UR7 ;  /* 0x0000000700077c02 */ /* 0x000fc40008000f00 */
[----:B0-----:R-:W-:Y:S01]  /*1fc30*/  MOV R10, UR8 ;  /* 0x00000008000a7c02 */ /* 0x001fe20008000f00 */
[----:B------:R-:W-:-:S07]  /*1fc40*/  IMAD.U32 R11, RZ, RZ, UR9 ;  /* 0x00000009ff0b7e24 */ /* 0x000fce000f8e00ff */
[----:B------:R-:W-:-:S07]  /*1fc50*/  LEPC R20, `(.L_x_593) ;  /* 0x000000001014794e */ /* 0x000fce0000000000 */
[----:B--2-45:R-:W-:Y:S05]  /*1fc60*/  CALL.ABS.NOINC R2 ;  /* 0x0000000002007343 */ /* 0x034fea0003c00000 */
.L_x_593:
[----:B------:R-:W3:Y:S01]  /*1fc70*/  LDCU.64 UR4, c[0x0][0x778] ;  /* 0x0000ef00ff0477ac */ /* 0x000ee20008000a00 */
[----:B------:R-:W4:Y:S01]  /*1fc80*/  LDCU.64 UR6, c[0x0][0x380] ;  /* 0x00007000ff0677ac */ /* 0x000f220008000a00 */
[----:B---3--:R-:W-:Y:S01]  /*1fc90*/  IADD3 R18, P0, PT, R18, UR4, RZ ;  /* 0x0000000412127c10 */ /* 0x008fe2000ff1e0ff */
[----:B------:R-:W3:Y:S03]  /*1fca0*/  LDCU UR4, c[0x0][0x7ac] ;  /* 0x0000f580ff0477ac */ /* 0x000ee60008000800 */
[----:B------:R-:W-:Y:S01]  /*1fcb0*/  IADD3.X R19, PT, PT, RZ, UR5, RZ, P0, !PT ;  /* 0x00000005ff137c10 */ /* 0x000fe200087fe4ff */
[----:B----4-:R-:W-:Y:S01]  /*1fcc0*/  DMUL R132, R132, UR6 ;  /* 0x0000000684847c28 */ /* 0x010fe20008000000 */
[----:B---3--:R-:W-:-:S15]  /*1fcd0*/  UISETP.NE.AND UP0, UPT, UR4, 0x1, UPT ;  /* 0x000000010400788c */ /* 0x008fde000bf05270 */
[----:B------:R-:W-:-:S15]  /*1fce0*/  NOP ;  /* 0x0000000000007918 */ /* 0x000fde0000000000 */
[----:B------:R-:W-:-:S15]  /*1fcf0*/  NOP ;  /* 0x0000000000007918 */ /* 0x000fde0000000000 */
[----:B------:R-:W-:-:S15]  /*1fd00*/  NOP ;  /* 0x0000000000007918 */ /* 0x000fde0000000000 */
[----:B------:R-:W-:-:S03]  /*1fd10*/  NOP ;  /* 0x0000000000007918 */ /* 0x000fc60000000000 */
        /* <DEDUP_REMOVED lines=16> */
[----:B------:R-:W-:Y:S01]  /*1fe20*/  IMAD.MOV.U32 R12, RZ, RZ, 0x1 ;  /* 0x00000001ff0c7424 */ /* 0x000fe200078e00ff */
[----:B------:R3:W4:Y:S01]  /*1fe30*/  LDC.64 R2, c[0x4][R0] ;  /* 0x0100000000027b82 */ /* 0x0007220000000a00 */
[----:B------:R-:W1:Y:S01]  /*1fe40*/  LDCU.64 UR6, c[0x4][0x578] ;  /* 0x0100af00ff0677ac */ /* 0x000e620008000a00 */
[----:B------:R-:W-:Y:S01]  /*1fe50*/  MOV R13, RZ ;  /* 0x000000ff000d7202 */ /* 0x000fe20000000f00 */
[----:B------:R-:W2:Y:S01]  /*1fe60*/  LDCU.64 UR8, c[0x4][0x430] ;  /* 0x01008600ff0877ac */ /* 0x000ea20008000a00 */
[----:B0-----:R-:W-:Y:S01]  /*1fe70*/  MOV R4, UR4 ;  /* 0x0000000400047c02 */ /* 0x001fe20008000f00 */
[----:B------:R-:W-:Y:S01]  /*1fe80*/  IMAD.U32 R5, RZ, RZ, UR5 ;  /* 0x00000005ff057e24 */ /* 0x000fe2000f8e00ff */
[----:B-1----:R-:W-:-:S02]  /*1fe90*/  MOV R6, UR6 ;  /* 0x0000000600067c02 */ /* 0x002fc40008000f00 */
[----:B------:R-:W-:Y:S01]  /*1fea0*/  MOV R7, UR7 ;  /* 0x0000000700077c02 */ /* 0x000fe20008000f00 */
[----:B--2---:R-:W-:Y:S01]  /*1feb0*/  IMAD.U32 R10, RZ, RZ, UR8 ;  /* 0x00000008ff0a7e24 */ /* 0x004fe2000f8e00ff */
[----:B---3--:R-:W-:-:S07]  /*1fec0*/  MOV R11, UR9 ;  /* 0x00000009000b7c02 */ /* 0x008fce0008000f00 */
[----:B------:R-:W-:-:S07]  /*1fed0*/  LEPC R20, `(.L_x_594) ;  /* 0x000000001014794e */ /* 0x000fce0000000000 */
[----:B----45:R-:W-:Y:S05]  /*1fee0*/  CALL.ABS.NOINC R2 ;  /* 0x0000000002007343 */ /* 0x030fea0003c00000 */
.L_x_594:
[----:B------:R-:W0:Y:S02]  /*1fef0*/  LDCU.64 UR4, c[0x0][0x778] ;  /* 0x0000ef00ff0477ac */ /* 0x000e240008000a00 */
[----:B0-----:R-:W-:-:S04]  /*1ff00*/  IADD3 R24, P0, PT, R24, UR4, RZ ;  /* 0x0000000418187c10 */ /* 0x001fc8000ff1e0ff */
[----:B------:R-:W-:-:S05]  /*1ff10*/  IADD3.X R25, PT, PT, RZ, UR5, RZ, P0, !PT ;  /* 0x00000005ff197c10 */ /* 0x000fca00087fe4ff */
[----:B------:R-:W-:Y:S01]  /*1ff20*/  STG.E.128 desc[UR36][R24.64], R140 ;  /* 0x0000008c18007986 */ /* 0x000fe2000c101d24 */
[----:B------:R-:W-:Y:S05]  /*1ff30*/  EXIT ;  /* 0x000000000000794d */ /* 0x000fea0003800000 */
.L_x_590:
[----:B0-----:R-:W-:Y:S04]  /*1ff40*/  STG.E.128 desc[UR36][R4.64], R124 ;  /* 0x0000007c04007986 */ /* 0x001fe8000c101d24 */
[----:B------:R-:W-:Y:S04]  /*1ff50*/  STG.E.128 desc[UR36][R4.64+0x10], R128 ;  /* 0x0000108004007986 */ /* 0x000fe8000c101d24 */
[----:B------:R-:W-:Y:S04]  /*1ff60*/  STG.E.128 desc[UR36][R4.64+0x20], R132 ;  /* 0x0000208404007986 */ /* 0x000fe8000c101d24 */
[----:B------:R-:W-:Y:S01]  /*1ff70*/  STG.E.128 desc[UR36][R4.64+0x30], R140 ;  /* 0x0000308c04007986 */ /* 0x000fe2000c101d24 */
[----:B------:R-:W-:Y:S05]  /*1ff80*/  EXIT ;  /* 0x000000000000794d */ /* 0x000fea0003800000 */
.L_x_595:
        /* <DEDUP_REMOVED lines=15> */
.L_x_7267:


//--------------------- .text._ZN2at6native13reduce_kernelILi512ELi1ENS0_8ReduceOpIfNS0_7MeanOpsIffffEEjfLi4ELi4EEEEEvT1_ --------------------------
	.section	.text._ZN2at6native13reduce_kernelILi512ELi1ENS0_8ReduceOpIfNS0_7MeanOpsIffffEEjfLi4ELi4EEEEEvT1_,"ax",@progbits
	.align	128
        .global         _ZN2at6native13reduce_kernelILi512ELi1ENS0_8ReduceOpIfNS0_7MeanOpsIffffEEjfLi4ELi4EEEEEvT1_
        .type           _ZN2at6native13reduce_kernelILi512ELi1ENS0_8ReduceOpIfNS0_7MeanOpsIffffEEjfLi4ELi4EEEEEvT1_,@function
        .size           _ZN2at6native13reduce_kernelILi512ELi1ENS0_8ReduceOpIfNS0_7MeanOpsIffffEEjfLi4ELi4EEEEEvT1_,(.L_x_7268 - _ZN2at6native13reduce_kernelILi512ELi1ENS0_8ReduceOpIfNS0_7MeanOpsIffffEEjfLi4ELi4EEEEEvT1_)
        .other          _ZN2at6native13reduce_kernelILi512ELi1ENS0_8ReduceOpIfNS0_7MeanOpsIffffEEjfLi4ELi4EEEEEvT1_,@"STO_CUDA_ENTRY STV_DEFAULT"
_ZN2at6native13reduce_kernelILi512ELi1ENS0_8ReduceOpIfNS0_7MeanOpsIffffEEjfLi4ELi4EEEEEvT1_:
.text._ZN2at6native13reduce_kernelILi512ELi1ENS0_8ReduceOpIfNS0_7MeanOpsIffffEEjfLi4ELi4EEEEEvT1_:
[----:B------:R-:W0:Y:S01]  /*0000*/  LDC R1, c[0x0][0x37c] ;  /* 0x0000df00ff017b82 */ /* 0x000e220000000800 */
[----:B------:R-:W1:Y:S01]  /*0010*/  S2R R0, SR_TID.X ;  /* 0x0000000000007919 */ /* 0x000e620000002100 */
[----:B------:R-:W2:Y:S06]  /*0020*/  LDCU UR4, c[0x0][0x55c] ;  /* 0x0000ab80ff0477ac */ /* 0x000eac0008000800 */
[----:B------:R-:W3:Y:S01]  /*0030*/  S2UR UR5, SR_CTAID.X ;  /* 0x00000000000579c3 */ /* 0x000ee20000002500 */
[----:B------:R-:W-:Y:S01]  /*0040*/  HFMA2 R14, -RZ, RZ, 0, 0 ;  /* 0x00000000ff0e7431 */ /* 0x000fe200000001ff */
[----:B------:R-:W4:Y:S01]  /*0050*/  S2R R7, SR_TID.Y ;  /* 0x0000000000077919 */ /* 0x000f220000002200 */
[----:B------:R-:W1:Y:S01]  /*0060*/  LDCU.128 UR20, c[0x0][0x3a0] ;  /* 0x00007400ff1477ac */ /* 0x000e620008000c00 */
[----:B------:R-:W5:Y:S01]  /*0070*/  S2R R6, SR_CTAID.Y ;  /* 0x0000000000067919 */ /* 0x000f620000002600 */
[----:B------:R-:W4:Y:S03]  /*0080*/  LDCU UR6, c[0x0][0x3b0] ;  /* 0x00007600ff0677ac */ /* 0x000f260008000800 */
[----:B------:R-:W3:Y:S01]  /*0090*/  LDC R17, c[0x0][0x398] ;  /* 0x0000e600ff117b82 */ /* 0x000ee20000000800 */
[----:B--2---:R-:W-:Y:S01]  /*00a0*/  UISETP.NE.AND UP0, UPT, UR4, URZ, UPT ;  /* 0x000000ff0400728c */ /* 0x004fe2000bf05270 */
[----:B-1----:R-:W-:-:S02]  /*00b0*/  IMAD R2, R0, UR23, RZ ;  /* 0x0000001700027c24 */ /* 0x002fc4000f8e02ff */
[----:B------:R-:W-:Y:S02]  /*00c0*/  IMAD R4, R0, UR20, RZ ;  /* 0x0000001400047c24 */ /* 0x000fe4000f8e02ff */
[C---:B----4-:R-:W-:Y:S02]  /*00d0*/  IMAD R2, R7.reuse, UR6, R2 ;  /* 0x0000000607027c24 */ /* 0x050fe4000f8e0202 */
[----:B------:R-:W-:Y:S02]  /*00e0*/  IMAD R23, R7, UR21, R4 ;  /* 0x0000001507177c24 */ /* 0x000fe4000f8e0204 */
[----:B---3--:R-:W-:Y:S02]  /*00f0*/  IMAD R17, R17, UR5, R2 ;  /* 0x0000000511117c24 */ /* 0x008fe4000f8e0202 */
[----:B-----5:R-:W-:Y:S01]  /*0100*/  IMAD R23, R6, UR22, R23 ;  /* 0x0000001606177c24 */ /* 0x020fe2000f8e0217 */
        /* <DEDUP_REMOVED lines=278> */
.L_x_596:
[----:B------:R-:W0:Y:S01]  /*1270*/  LDCU UR5, c[0x0][0x38c] ;  /* 0x00007180ff0577ac */ /* 0x000e220008000800 */
[----:B------:R-:W-:Y:S01]  /*1280*/  BSSY.RECONVERGENT B0, `(.L_x_597) ;  /* 0x000098e000007945 */ /* 0x000fe20003800200 */
[----:B------:R-:W1:Y:S01]  /*1290*/  LDCU UR4, c[0x0][0x390] ;  /* 0x00007200ff0477ac */ /* 0x000e620008000800 */
        /* <DEDUP_REMOVED lines=18> */
[----:B-1----:R-:W-:Y:S01]  /*13c0*/  MOV R10, UR4 ;  /* 0x00000004000a7c02 */ /* 0x002fe20008000f00 */
[----:B0-----:R-:W-:Y:S01]  /*13d0*/  IMAD.MOV.U32 R8, RZ, RZ, R12 ;  /* 0x000000ffff087224 */ /* 0x001fe200078e000c */
[----:B------:R-:W-:-:S09]  /*13e0*/  MOV R9, R12 ;  /* 0x0000000c00097202 */ /* 0x000fd20000000f00 */
[----:B------:R-:W-:Y:S05]  /*13f0*/  @!P0 BRA `(.L_x_601) ;  /* 0x00000000005c8947 */ /* 0x000fea0003800000 */
[C---:B------:R-:W-:Y:S01]  /*1400*/  ISETP.GT.U32.AND P0, PT, R0.reuse, 0x3, PT ;  /* 0x000000030000780c */ /* 0x040fe20003f04070 */
[----:B------:R-:W-:Y:S01]  /*1410*/  BSSY.RECONVERGENT B2, `(.L_x_602) ;  /* 0x0000012000027945 */ /* 0x000fe20003800200 */
[----:B------:R-:W-:Y:S01]  /*1420*/  IADD3 R5, PT, PT, -R11, RZ, RZ ;  /* 0x000000ff0b057210 */ /* 0x000fe20007ffe1ff */
[----:B------:R-:W-:Y:S01]  /*1430*/  IMAD.MOV.U32 R9, RZ, RZ, R12 ;  /* 0x000000ffff097224 */ /* 0x000fe200078e000c */
[----:B------:R-:W-:-:S03]  /*1440*/  ISETP.LT.U32.OR P0, PT, R0, R11, P0 ;  /* 0x0000000b0000720c */ /* 0x000fc60000701470 */
[----:B------:R-:W-:-:S10]  /*1450*/  IMAD.WIDE R4, R5, 0x4, R2 ;  /* 0x0000000405047825 */ /* 0x000fd400078e0202 */
[----:B------:R-:W-:Y:S05]  /*1460*/  @P0 BRA `(.L_x_603) ;  /* 0x0000000000300947 */ /* 0x000fea0003800000 */
[----:B------:R-:W-:Y:S02]  /*1470*/  ISETP.NE.AND P0, PT, RZ, UR21, PT ;  /* 0x00000015ff007c0c */ /* 0x000fe4000bf05270 */
[----:B------:R-:W-:Y:S02]  /*1480*/  ISETP.NE.AND P1, PT, R7, RZ, PT ;  /* 0x000000ff0700720c */ /* 0x000fe40003f25270 */
[----:B------:R-:W-:-:S11]  /*1490*/  MOV R9, R12 ;  /* 0x0000000c00097202 */ /* 0x000fd60000000f00 */
[----:B------:R-:W-:Y:S05]  /*14a0*/  @P0 BRA P1, `(.L_x_603) ;  /* 0x0000000000200947 */ /* 0x000fea0000800000 */
[----:B------:R-:W-:Y:S02]  /*14b0*/  ISETP.NE.AND P0, PT, RZ, UR22, PT ;  /* 0x00000016ff007c0c */ /* 0x000fe4000bf05270 */
[----:B------:R-:W-:Y:S02]  /*14c0*/  ISETP.NE.AND P1, PT, R6, RZ, PT ;  /* 0x000000ff0600720c */ /* 0x000fe40003f25270 */
[----:B------:R-:W-:-:S11]  /*14d0*/  MOV R9, R12 ;  /* 0x0000000c00097202 */ /* 0x000fd60000000f00 */
[----:B------:R-:W-:Y:S05]  /*14e0*/  @P0 BRA P1, `(.L_x_603) ;  /* 0x0000000000100947 */ /* 0x000fea0000800000 */
[----:B------:R-:W-:Y:S01]  /*14f0*/  IMAD.WIDE.U32 R2, R0, 0x4, R4 ;  /* 0x0000000400027825 */ /* 0x000fe200078e0004 */
[----:B------:R-:W0:Y:S05]  /*1500*/  LDCU UR4, c[0x0][0x384] ;  /* 0x00007080ff0477ac */ /* 0x000e2a0008000800 */
[----:B------:R-:W0:Y:S02]  /*1510*/  LDG.E R2, desc[UR36][R2.64] ;  /* 0x0000002402027981 */ /* 0x000e24000c1e1900 */
[----:B0-----:R-:W-:-:S07]  /*1520*/  FADD.FTZ R9, R2, UR4 ;  /* 0x0000000402097e21 */ /* 0x001fce0008010000 */
.L_x_603:
[----:B------:R-:W-:Y:S05]  /*1530*/  BSYNC.RECONVERGENT B2 ;  /* 0x0000000000027941 */ /* 0x000fea0003800200 */
.L_x_602:
[----:B------:R-:W-:Y:S02]  /*1540*/  IADD3 R2, P0, PT, R4, 0x10, RZ ;  /* 0x0000001004027810 */ /* 0x000fe40007f1e0ff */
[----:B------:R-:W-:-:S03]  /*1550*/  IADD3 R10, PT, PT, R11, -0x4, R22 ;  /* 0xfffffffc0b0a7810 */ /* 0x000fc60007ffe016 */
[----:B------:R-:W-:-:S08]  /*1560*/  IMAD.X R3, RZ, RZ, R5, P0 ;  /* 0x000000ffff037224 */ /* 0x000fd000000e0605 */
.L_x_601:
[----:B------:R-:W-:Y:S05]  /*1570*/  BSYNC.RECONVERGENT B1 ;  /* 0x0000000000017941 */ /* 0x000fea0003800200 */
.L_x_600:
[----:B------:R-:W-:Y:S01]  /*1580*/  LEA R5, R23, 0x3, 0x2 ;  /* 0x0000000317057811 */ /* 0x000fe200078e10ff */
[----:B------:R-:W-:Y:S01]  /*1590*/  BSSY.RECONVERGENT B1, `(.L_x_604) ;  /* 0x0000015000017945 */ /* 0x000fe20003800200 */
[----:B------:R-:W-:Y:S02]  /*15a0*/  ISETP.NE.AND P0, PT, RZ, UR21, PT ;  /* 0x00000015ff007c0c */ /* 0x000fe4000bf05270 */
[----:B------:R-:W-:Y:S02]  /*15b0*/  ISETP.GE.U32.AND P2, PT, R5, R10, PT ;  /* 0x0000000a0500720c */ /* 0x000fe40003f46070 */
[----:B------:R-:W-:Y:S02]  /*15c0*/  ISETP.NE.AND P1, PT, RZ, UR22, PT ;  /* 0x00000016ff007c0c */ /* 0x000fe4000bf25270 */
[----:B------:R-:W-:Y:S02]  /*15d0*/  ISETP.NE.AND P0, PT, R7, RZ, P0 ;  /* 0x000000ff0700720c */ /* 0x000fe40000705270 */
[----:B------:R-:W-:-:S02]  /*15e0*/  ISETP.NE.AND P1, PT, R6, RZ, P1 ;  /* 0x000000ff0600720c */ /* 0x000fc40000f25270 */
[----:B------:R-:W-:Y:S02]  /*15f0*/  MOV R11, R12 ;  /* 0x0000000c000b7202 */ /* 0x000fe40000000f00 */
[----:B------:R-:W-:-:S03]  /*1600*/  PLOP3.LUT P0, PT, P0, P1, PT, 0xf8, 0x8f ;  /* 0x00000000008f781c */ /* 0x000fc60000703f70 */
[----:B------:R-:W-:Y:S10]  /*1610*/  @P2 BRA `(.L_x_605) ;  /* 0x0000000000302947 */ /* 0x000ff40003800000 */
[----:B------:R-:W-:-:S07]  /*1620*/  MOV R11, R12 ;  /* 0x0000000c000b7202 */ /* 0x000fce0000000f00 */
.L_x_606:
[C---:B------:R-:W-:Y:S01]  /*1630*/  IMAD.WIDE.U32 R4, R23.reuse, 0x10, R2 ;  /* 0x0000001017047825 */ /* 0x040fe200078e0002 */
[----:B------:R-:W0:Y:S05]  /*1640*/  LDCU UR4, c[0x0][0x394] ;  /* 0x00007280ff0477ac */ /* 0x000e2a0008000800 */
[----:B------:R-:W2:Y:S01]  /*1650*/  LDG.E.128 R4, desc[UR36][R4.64] ;  /* 0x0000002404047981 */ /* 0x000ea2000c1e1d00 */
[----:B0-----:R-:W-:-:S05]  /*1660*/  VIADD R23, R23, UR4 ;  /* 0x0000000417177c36 */ /* 0x001fca0008000000 */
[----:B------:R-:W-:-:S04]  /*1670*/  LEA R13, R23, 0x3, 0x2 ;  /* 0x00000003170d7811 */ /* 0x000fc800078e10ff */
[----:B------:R-:W-:Y:S01]  /*1680*/  ISETP.GE.U32.AND P1, PT, R13, R10, PT ;  /* 0x0000000a0d00720c */ /* 0x000fe20003f26070 */
[----:B--2---:R-:W-:Y:S01]  /*1690*/  FADD.FTZ R9, R4, R9 ;  /* 0x0000000904097221 */ /* 0x004fe20000010000 */
[----:B------:R-:W-:Y:S01]  /*16a0*/  FADD.FTZ R12, R5, R12 ;  /* 0x0000000c050c7221 */ /* 0x000fe20000010000 */
[----:B------:R-:W-:Y:S01]  /*16b0*/  FADD.FTZ R11, R6, R11 ;  /* 0x0000000b060b7221 */ /* 0x000fe20000010000 */
[----:B------:R-:W-:-:S09]  /*16c0*/  FADD.FTZ R8, R7, R8 ;  /* 0x0000000807087221 */ /* 0x000fd20000010000 */
[----:B------:R-:W-:Y:S05]  /*16d0*/  @!P1 BRA `(.L_x_606) ;  /* 0xfffffffc00d49947 */ /* 0x000fea000383ffff */
.L_x_605:
[----:B------:R-:W-:Y:S05]  /*16e0*/  BSYNC.RECONVERGENT B1 ;  /* 0x0000000000017941 */ /* 0x000fea0003800200 */
.L_x_604:
[----:B------:R-:W-:Y:S04]  /*16f0*/  BSSY.RECONVERGENT B1, `(.L_x_607) ;  /* 0x0000009000017945 */ /* 0x000fe80003800200 */
[----:B------:R-:W-:Y:S05]  /*1700*/  @P0 BRA `(.L_x_608) ;  /* 0x00000000001c0947 */ /* 0x000fea0003800000 */
[----:B------:R-:W-:-:S04]  /*1710*/  LOP3.LUT R5, R10, 0xfffffffc, RZ, 0xc0, !PT ;  /* 0xfffffffc0a057812 */ /* 0x000fc800078ec0ff */
[----:B------:R-:W-:-:S04]  /*1720*/  IADD3 R5, PT, PT, R5, R0, RZ ;  /* 0x0000000005057210 */ /* 0x000fc80007ffe0ff */
[----:B------:R-:W-:-:S13]  /*1730*/  ISETP.GE.U32.AND P0, PT, R5, R10, PT ;  /* 0x0000000a0500720c */ /* 0x000fda0003f06070 */
[----:B------:R-:W-:Y:S05]  /*1740*/  @P0 BRA `(.L_x_608) ;  /* 0x00000000000c0947 */ /* 0x000fea0003800000 */
[----:B------:R-:W-:-:S06]  /*1750*/  IMAD.WIDE R2, R5, 0x4, R2 ;  /* 0x0000000405027825 */ /* 0x000fcc00078e0202 */
[----:B------:R-:W2:Y:S02]  /*1760*/  LDG.E R2, desc[UR36][R2.64] ;  /* 0x0000002402027981 */ /* 0x000ea4000c1e1900 */
[----:B--2---:R-:W-:-:S07]  /*1770*/  FADD.FTZ R9, R9, R2 ;  /* 0x0000000209097221 */ /* 0x004fce0000010000 */
.L_x_608:
[----:B------:R-:W-:Y:S05]  /*1780*/  BSYNC.RECONVERGENT B1 ;  /* 0x0000000000017941 */ /* 0x000fea0003800200 */
.L_x_607:
[----:B------:R-:W-:-:S04]  /*1790*/  FADD.FTZ R12, R12, R9 ;  /* 0x000000090c0c7221 */ /* 0x000fc80000010000 */
[----:B------:R-:W-:-:S04]  /*17a0*/  FADD.FTZ R11, R12, R11 ;  /* 0x0000000b0c0b7221 */ /* 0x000fc80000010000 */
[----:B------:R-:W-:Y:S01]  /*17b0*/  FADD.FTZ R21, R11, R8 ;  /* 0x000000080b157221 */ /* 0x000fe20000010000 */
[----:B------:R-:W-:Y:S06]  /*17c0*/  BRA `(.L_x_598) ;  /* 0x0000009000e47947 */ /* 0x000fec0003800000 */
.L_x_599:
[----:B------:R-:W0:Y:S08]  /*17d0*/  LDC R0, c[0x0][0x4f8] ;  /* 0x00013e00ff007b82 */ /* 0x000e300000000800 */
[----:B------:R-:W1:Y:S01]  /*17e0*/  LDC R6, c[0x0][0x3c8] ;  /* 0x0000f200ff067b82 */ /* 0x000e620000000800 */
[----:B0-----:R-:W-:-:S04]  /*17f0*/  SHF.R.U32.HI R0, RZ, 0x2, R0 ;  /* 0x00000002ff007819 */ /* 0x001fc80000011600 */
[----:B------:R-:W-:-:S04]  /*1800*/  ISETP.NE.AND P0, PT, R0, 0x1, PT ;  /* 0x000000010000780c */ /* 0x000fc80003f05270 */
[----:B-1----:R-:W-:-:S13]  /*1810*/  ISETP.NE.OR P0, PT, R6, 0x1, P0 ;  /* 0x000000010600780c */ /* 0x002fda0000705670 */
[----:B------:R-:W-:Y:S05]  /*1820*/  @P0 BRA `(.L_x_609) ;  /* 0x0000000400200947 */ /* 0x000fea0003800000 */
[----:B------:R-:W0:Y:S01]  /*1830*/  LDC R0, c[0x0][0x394] ;  /* 0x0000e500ff007b82 */ /* 0x000e220000000800 */
[----:B------:R-:W-:Y:S07]  /*1840*/  BSSY.RECONVERGENT B1, `(.L_x_610) ;  /* 0x0000020000017945 */ /* 0x000fee0003800200 */
[----:B------:R-:W1:Y:S01]  /*1850*/  LDC R4, c[0x0][0x384] ;  /* 0x0000e100ff047b82 */ /* 0x000e620000000800 */
[----:B0-----:R-:W-:-:S05]  /*1860*/  IMAD R5, R0, 0x3, R23 ;  /* 0x0000000300057824 */ /* 0x001fca00078e0217 */
[----:B------:R-:W-:Y:S02]  /*1870*/  ISETP.GE.U32.AND P0, PT, R5, R22, PT ;  /* 0x000000160500720c */ /* 0x000fe40003f06070 */
[-C--:B-1----:R-:W-:Y:S01]  /*1880*/  MOV R21, R4.reuse ;  /* 0x0000000400157202 */ /* 0x082fe20000000f00 */
[----:B------:R-:W-:Y:S01]  /*1890*/  IMAD.MOV.U32 R6, RZ, RZ, R4 ;  /* 0x000000ffff067224 */ /* 0x000fe200078e0004 */
[----:B------:R-:W-:-:S09]  /*18a0*/  MOV R5, R4 ;  /* 0x0000000400057202 */ /* 0x000fd20000000f00 */
[----:B------:R-:W-:Y:S05]  /*18b0*/  @P0 BRA `(.L_x_611) ;  /* 0x0000000000600947 */ /* 0x000fea0003800000 */
[----:B------:R-:W-:Y:S01]  /*18c0*/  BSSY.RECONVERGENT B2, `(.L_x_612) ;  /* 0x0000016000027945 */ /* 0x000fe20003800200 */
[----:B------:R-:W-:Y:S01]  /*18d0*/  MOV R6, R4 ;  /* 0x0000000400067202 */ /* 0x000fe20000000f00 */
[----:B------:R-:W-:-:S07]  /*18e0*/  IMAD.MOV.U32 R5, RZ, RZ, R4 ;  /* 0x000000ffff057224 */ /* 0x000fce00078e0004 */
.L_x_613:
[C---:B------:R-:W-:Y:S01]  /*18f0*/  IADD3 R13, PT, PT, R23.reuse, R0, RZ ;  /* 0x00000000170d7210 */ /* 0x040fe20007ffe0ff */
[----:B------:R-:W-:-:S03]  /*1900*/  IMAD.WIDE.U32 R10, R23, 0x4, R2 ;  /* 0x00000004170a7825 */ /* 0x000fc600078e0002 */
[C---:B------:R-:W-:Y:S01]  /*1910*/  IADD3 R15, PT, PT, R13.reuse, R0, RZ ;  /* 0x000000000d0f7210 */ /* 0x040fe20007ffe0ff */
[----:B------:R-:W-:Y:S02]  /*1920*/  IMAD.WIDE.U32 R12, R13, 0x4, R2 ;  /* 0x000000040d0c7825 */ /* 0x000fe400078e0002 */
[----:B------:R-:W2:Y:S02]  /*1930*/  LDG.E R11, desc[UR36][R10.64] ;  /* 0x000000240a0b7981 */ /* 0x000ea4000c1e1900 */
[C---:B------:R-:W-:Y:S02]  /*1940*/  IMAD.IADD R7, R15.reuse, 0x1, R0 ;  /* 0x000000010f077824 */ /* 0x040fe400078e0200 */
[--C-:B------:R-:W-:Y:S01]  /*1950*/  IMAD.WIDE.U32 R14, R15, 0x4, R2.reuse ;  /* 0x000000040f0e7825 */ /* 0x100fe200078e0002 */
[----:B------:R-:W3:Y:S03]  /*1960*/  LDG.E R12, desc[UR36][R12.64] ;  /* 0x000000240c0c7981 */ /* 0x000ee6000c1e1900 */
[----:B------:R-:W-:-:S02]  /*1970*/  IMAD.WIDE.U32 R8, R7, 0x4, R2 ;  /* 0x0000000407087825 */ /* 0x000fc400078e0002 */
[----:B------:R-:W4:Y:S04]  /*1980*/  LDG.E R15, desc[UR36][R14.64] ;  /* 0x000000240e0f7981 */ /* 0x000f28000c1e1900 */
[----:B------:R-:W5:Y:S01]  /*1990*/  LDG.E R8, desc[UR36][R8.64] ;  /* 0x0000002408087981 */ /* 0x000f62000c1e1900 */
[----:B------:R-:W-:-:S05]  /*19a0*/  IADD3 R23, PT, PT, R7, R0, RZ ;  /* 0x0000000007177210 */ /* 0x000fca0007ffe0ff */
[----:B------:R-:W-:-:S05]  /*19b0*/  IMAD R7, R0, 0x3, R23 ;  /* 0x0000000300077824 */ /* 0x000fca00078e0217 */
[----:B------:R-:W-:Y:S01]  /*19c0*/  ISETP.GE.U32.AND P0, PT, R7, R22, PT ;  /* 0x000000160700720c */ /* 0x000fe20003f06070 */
[----:B--2---:R-:W-:Y:S01]  /*19d0*/  FADD.FTZ R4, R11, R4 ;  /* 0x000000040b047221 */ /* 0x004fe20000010000 */
[----:B---3--:R-:W-:Y:S01]  /*19e0*/  FADD.FTZ R5, R12, R5 ;  /* 0x000000050c057221 */ /* 0x008fe20000010000 */
[----:B----4-:R-:W-:Y:S01]  /*19f0*/  FADD.FTZ R6, R15, R6 ;  /* 0x000000060f067221 */ /* 0x010fe20000010000 */
[----:B-----5:R-:W-:-:S09]  /*1a00*/  FADD.FTZ R21, R8, R21 ;  /* 0x0000001508157221 */ /* 0x020fd20000010000 */
[----:B------:R-:W-:Y:S05]  /*1a10*/  @!P0 BRA `(.L_x_613) ;  /* 0xfffffffc00b48947 */ /* 0x000fea000383ffff */
[----:B------:R-:W-:Y:S05]  /*1a20*/  BSYNC.RECONVERGENT B2 ;  /* 0x0000000000027941 */ /* 0x000fea0003800200 */
.L_x_612:
[----:B------:R-:W-:-:S07]  /*1a30*/  MOV R10, R8 ;  /* 0x00000008000a7202 */ /* 0x000fce0000000f00 */
.L_x_611:
[----:B------:R-:W-:Y:S05]  /*1a40*/  BSYNC.RECONVERGENT B1 ;  /* 0x0000000000017941 */ /* 0x000fea0003800200 */
.L_x_610:
[----:B------:R-:W-:Y:S01]  /*1a50*/  ISETP.GE.U32.AND P0, PT, R23, R22, PT ;  /* 0x000000161700720c */ /* 0x000fe20003f06070 */
[----:B------:R-:W-:-:S12]  /*1a60*/  BSSY.RECONVERGENT B1, `(.L_x_614) ;  /* 0x0000012000017945 */ /* 0x000fd80003800200 */
[----:B------:R-:W-:Y:S05]  /*1a70*/  @P0 BRA `(.L_x_615) ;  /* 0x0000000000400947 */ /* 0x000fea0003800000 */
[----:B------:R-:W-:-:S05]  /*1a80*/  IMAD.WIDE.U32 R8, R23, 0x4, R2 ;  /* 0x0000000417087825 */ /* 0x000fca00078e0002 */
[----:B------:R0:W5:Y:S01]  /*1a90*/  LDG.E R11, desc[UR36][R8.64] ;  /* 0x00000024080b7981 */ /* 0x000162000c1e1900 */
[----:B------:R-:W-:-:S05]  /*1aa0*/  IMAD.IADD R7, R23, 0x1, R0 ;  /* 0x0000000117077824 */ /* 0x000fca00078e0200 */
[----:B------:R-:W-:-:S13]  /*1ab0*/  ISETP.GE.U32.AND P1, PT, R7, R22, PT ;  /* 0x000000160700720c */ /* 0x000fda0003f26070 */
[----:B0-----:R-:W-:Y:S05]  /*1ac0*/  @P1 BRA `(.L_x_615) ;  /* 0x00000000002c1947 */ /* 0x001fea0003800000 */
[----:B------:R-:W-:-:S05]  /*1ad0*/  IMAD.WIDE.U32 R8, R7, 0x4, R2 ;  /* 0x0000000407087825 */ /* 0x000fca00078e0002 */
[----:B------:R0:W5:Y:S01]  /*1ae0*/  LDG.E R12, desc[UR36][R8.64] ;  /* 0x00000024080c7981 */ /* 0x000162000c1e1900 */
[----:B------:R-:W-:-:S04]  /*1af0*/  IADD3 R7, PT, PT, R7, R0, RZ ;  /* 0x0000000007077210 */ /* 0x000fc80007ffe0ff */
[----:B------:R-:W-:-:S13]  /*1b00*/  ISETP.GE.U32.AND P1, PT, R7, R22, PT ;  /* 0x000000160700720c */ /* 0x000fda0003f26070 */
[----:B0-----:R-:W-:Y:S05]  /*1b10*/  @P1 BRA `(.L_x_615) ;  /* 0x0000000000181947 */ /* 0x001fea0003800000 */
[C---:B------:R-:W-:Y:S01]  /*1b20*/  IADD3 R13, PT, PT, R7.reuse, R0, RZ ;  /* 0x00000000070d7210 */ /* 0x040fe20007ffe0ff */
[----:B------:R-:W-:-:S03]  /*1b30*/  IMAD.WIDE.U32 R8, R7, 0x4, R2 ;  /* 0x0000000407087825 */ /* 0x000fc600078e0002 */
[C---:B------:R-:W-:Y:S02]  /*1b40*/  ISETP.GE.U32.AND P1, PT, R13.reuse, R22, PT ;  /* 0x000000160d00720c */ /* 0x040fe40003f26070 */
[----:B------:R0:W5:Y:S11]  /*1b50*/  LDG.E R15, desc[UR36][R8.64] ;  /* 0x00000024080f7981 */ /* 0x000176000c1e1900 */
[----:B------:R-:W-:-:S05]  /*1b60*/  @!P1 IMAD.WIDE.U32 R2, R13, 0x4, R2 ;  /* 0x000000040d029825 */ /* 0x000fca00078e0002 */
[----:B------:R0:W5:Y:S02]  /*1b70*/  @!P1 LDG.E R10, desc[UR36][R2.64] ;  /* 0x00000024020a9981 */ /* 0x000164000c1e1900 */
.L_x_615:
[----:B------:R-:W-:Y:S05]  /*1b80*/  BSYNC.RECONVERGENT B1 ;  /* 0x0000000000017941 */ /* 0x000fea0003800200 */
.L_x_614:
[----:B------:R-:W-:Y:S04]  /*1b90*/  BSSY.RECONVERGENT B1, `(.L_x_616) ;  /* 0x000000d000017945 */ /* 0x000fe80003800200 */
[----:B------:R-:W-:Y:S05]  /*1ba0*/  @P0 BRA `(.L_x_617) ;  /* 0x00000000002c0947 */ /* 0x000fea0003800000 */
[----:B0-----:R-:W-:Y:S02]  /*1bb0*/  IMAD.IADD R3, R23, 0x1, R0 ;  /* 0x0000000117037824 */ /* 0x001fe400078e0200 */
[----:B-----5:R-:W-:-:S03]  /*1bc0*/  FADD.FTZ R4, R4, R11 ;  /* 0x0000000b04047221 */ /* 0x020fc60000010000 */
[----:B------:R-:W-:-:S13]  /*1bd0*/  ISETP.GE.U32.AND P0, PT, R3, R22, PT ;  /* 0x000000160300720c */ /* 0x000fda0003f06070 */
[----:B------:R-:W-:Y:S05]  /*1be0*/  @P0 BRA `(.L_x_617) ;  /* 0x00000000001c0947 */ /* 0x000fea0003800000 */
[----:B------:R-:W-:Y:S01]  /*1bf0*/  IADD3 R3, PT, PT, R3, R0, RZ ;  /* 0x0000000003037210 */ /* 0x000fe20007ffe0ff */
[----:B------:R-:W-:-:S03]  /*1c00*/  FADD.FTZ R5, R5, R12 ;  /* 0x0000000c05057221 */ /* 0x000fc60000010000 */
[----:B------:R-:W-:-:S13]  /*1c10*/  ISETP.GE.U32.AND P0, PT, R3, R22, PT ;  /* 0x000000160300720c */ /* 0x000fda0003f06070 */
[----:B------:R-:W-:Y:S01]  /*1c20*/  @!P0 IADD3 R3, PT, PT, R3, R0, RZ ;  /* 0x0000000003038210 */ /* 0x000fe20007ffe0ff */
[----:B------:R-:W-:-:S03]  /*1c30*/  @!P0 FADD.FTZ R6, R6, R15 ;  /* 0x0000000f06068221 */ /* 0x000fc60000010000 */
[----:B------:R-:W-:-:S13]  /*1c40*/  ISETP.GE.U32.OR P1, PT, R3, R22, P0 ;  /* 0x000000160300720c */ /* 0x000fda0000726470 */
[----:B------:R-:W-:-:S07]  /*1c50*/  @!P1 FADD.FTZ R21, R21, R10 ;  /* 0x0000000a15159221 */ /* 0x000fce0000010000 */
.L_x_617:
[----:B------:R-:W-:Y:S05]  /*1c60*/  BSYNC.RECONVERGENT B1 ;  /* 0x0000000000017941 */ /* 0x000fea0003800200 */
.L_x_616:
[----:B------:R-:W-:-:S04]  /*1c70*/  FADD.FTZ R5, R4, R5 ;  /* 0x0000000504057221 */ /* 0x000fc80000010000 */
[----:B------:R-:W-:-:S04]  /*1c80*/  FADD.FTZ R6, R5, R6 ;  /* 0x0000000605067221 */ /* 0x000fc80000010000 */
[----:B------:R-:W-:Y:S01]  /*1c90*/  FADD.FTZ R21, R6, R21 ;  /* 0x0000001506157221 */ /* 0x000fe20000010000 */
[----:B------:R-:W-:Y:S06]  /*1ca0*/  BRA `(.L_x_598) ;  /* 0x0000008c00ac7947 */ /* 0x000fec0003800000 */
.L_x_609:
[----:B------:R-:W-:-:S13]  /*1cb0*/  ISETP.NE.AND P0, PT, R6, 0x1, PT ;  /* 0x000000010600780c */ /* 0x000fda0003f05270 */
[----:B------:R-:W-:Y:S05]  /*1cc0*/  @P0 BRA `(.L_x_618) ;  /* 0x0000000400440947 */ /* 0x000fea0003800000 */
[----:B------:R-:W0:Y:S01]  /*1cd0*/  LDC R4, c[0x0][0x394] ;  /* 0x0000e500ff047b82 */ /* 0x000e220000000800 */
[----:B------:R-:W-:Y:S07]  /*1ce0*/  BSSY.RECONVERGENT B1, `(.L_x_619) ;  /* 0x0000025000017945 */ /* 0x000fee0003800200 */
[----:B------:R-:W1:Y:S01]  /*1cf0*/  LDC R6, c[0x0][0x384] ;  /* 0x0000e100ff067b82 */ /* 0x000e620000000800 */
[----:B0-----:R-:W-:-:S05]  /*1d00*/  IMAD R5, R4, 0x3, R23 ;  /* 0x0000000304057824 */ /* 0x001fca00078e0217 */
[----:B------:R-:W-:Y:S01]  /*1d10*/  ISETP.GE.U32.AND P0, PT, R5, R22, PT ;  /* 0x000000160500720c */ /* 0x000fe20003f06070 */
[----:B-1----:R-:W-:Y:S01]  /*1d20*/  IMAD.MOV.U32 R5, RZ, RZ, R6 ;  /* 0x000000ffff057224 */ /* 0x002fe200078e0006 */
[-C--:B------:R-:W-:Y:S02]  /*1d30*/  MOV R7, R6.reuse ;  /* 0x0000000600077202 */ /* 0x080fe40000000f00 */
[----:B------:R-:W-:-:S09]  /*1d40*/  MOV R8, R6 ;  /* 0x0000000600087202 */ /* 0x000fd20000000f00 */
[----:B------:R-:W-:Y:S05]  /*1d50*/  @P0 BRA `(.L_x_620) ;  /* 0x0000000000740947 */ /* 0x000fea0003800000 */
[----:B------:R-:W-:Y:S01]  /*1d60*/  BSSY.RECONVERGENT B2, `(.L_x_621) ;  /* 0x000001a000027945 */ /* 0x000fe20003800200 */
[----:B------:R-:W-:Y:S01]  /*1d70*/  IMAD.MOV.U32 R7, RZ, RZ, R6 ;  /* 0x000000ffff077224 */ /* 0x000fe200078e0006 */
[----:B------:R-:W-:-:S07]  /*1d80*/  MOV R8, R6 ;  /* 0x0000000600087202 */ /* 0x000fce0000000f00 */
.L_x_622:
[----:B------:R-:W-:Y:S01]  /*1d90*/  IADD3 R11, PT, PT, R23, R4, RZ ;  /* 0x00000004170b7210 */ /* 0x000fe20007ffe0ff */
[----:B------:R-:W-:-:S04]  /*1da0*/  IMAD R19, R0, R23, RZ ;  /* 0x0000001700137224 */ /* 0x000fc800078e02ff */
[----:B------:R-:W-:Y:S02]  /*1db0*/  IMAD.IADD R13, R11, 0x1, R4 ;  /* 0x000000010b0d7824 */ /* 0x000fe400078e0204 */
[----:B------:R-:W-:Y:S02]  /*1dc0*/  IMAD R11, R0, R11, RZ ;  /* 0x0000000b000b7224 */ /* 0x000fe400078e02ff */
[----:B------:R-:W-:Y:S01]  /*1dd0*/  IMAD.WIDE.U32 R18, R19, 0x4, R2 ;  /* 0x0000000413127825 */ /* 0x000fe200078e0002 */
[----:B------:R-:W-:-:S03]  /*1de0*/  IADD3 R9, PT, PT, R13, R4, RZ ;  /* 0x000000040d097210 */ /* 0x000fc60007ffe0ff */
[C---:B------:R-:W-:Y:S02]  /*1df0*/  IMAD R13, R0.reuse, R13, RZ ;  /* 0x0000000d000d7224 */ /* 0x040fe400078e02ff */
[----:B------:R-:W-:Y:S01]  /*1e00*/  IMAD R15, R0, R9, RZ ;  /* 0x00000009000f7224 */ /* 0x000fe200078e02ff */
[----:B------:R-:W2:Y:S01]  /*1e10*/  LDG.E R19, desc[UR36][R18.64] ;  /* 0x0000002412137981 */ /* 0x000ea2000c1e1900 */
[----:B------:R-:W-:-:S04]  /*1e20*/  IMAD.WIDE.U32 R12, R13, 0x4, R2 ;  /* 0x000000040d0c7825 */ /* 0x000fc800078e0002 */
[--C-:B------:R-:W-:Y:S02]  /*1e30*/  IMAD.WIDE.U32 R10, R11, 0x4, R2.reuse ;  /* 0x000000040b0a7825 */ /* 0x100fe400078e0002 */
[----:B------:R-:W3:Y:S02]  /*1e40*/  LDG.E R13, desc[UR36][R12.64] ;  /* 0x000000240c0d7981 */ /* 0x000ee4000c1e1900 */
[----:B------:R-:W-:Y:S02]  /*1e50*/  IMAD.WIDE.U32 R14, R15, 0x4, R2 ;  /* 0x000000040f0e7825 */ /* 0x000fe400078e0002 */
        /* <DEDUP_REMOVED lines=11> */
.L_x_621:
[----:B------:R-:W-:Y:S01]  /*1f10*/  IMAD.MOV.U32 R9, RZ, RZ, R19 ;  /* 0x000000ffff097224 */ /* 0x000fe200078e0013 */
[----:B------:R-:W-:-:S07]  /*1f20*/  MOV R14, R10 ;  /* 0x0000000a000e7202 */ /* 0x000fce0000000f00 */
.L_x_620:
[----:B------:R-:W-:Y:S05]  /*1f30*/  BSYNC.RECONVERGENT B1 ;  /* 0x0000000000017941 */ /* 0x000fea0003800200 */
.L_x_619:
[----:B------:R-:W-:Y:S01]  /*1f40*/  ISETP.GE.U32.AND P0, PT, R23, R22, PT ;  /* 0x000000161700720c */ /* 0x000fe20003f06070 */
[----:B------:R-:W-:-:S12]  /*1f50*/  BSSY.RECONVERGENT B1, `(.L_x_623) ;  /* 0x0000016000017945 */ /* 0x000fd80003800200 */
[----:B------:R-:W-:Y:S05]  /*1f60*/  @P0 BRA `(.L_x_624) ;  /* 0x0000000000500947 */ /* 0x000fea0003800000 */
[----:B------:R-:W-:-:S04]  /*1f70*/  IMAD R11, R0, R23, RZ ;  /* 0x00000017000b7224 */ /* 0x000fc800078e02ff */
[----:B------:R-:W-:-:S05]  /*1f80*/  IMAD.WIDE.U32 R10, R11, 0x4, R2 ;  /* 0x000000040b0a7825 */ /* 0x000fca00078e0002 */
[----:B------:R0:W5:Y:S01]  /*1f90*/  LDG.E R9, desc[UR36][R10.64] ;  /* 0x000000240a097981 */ /* 0x000162000c1e1900 */
[----:B------:R-:W-:-:S04]  /*1fa0*/  IADD3 R15, PT, PT, R23, R4, RZ ;  /* 0x00000004170f7210 */ /* 0x000fc80007ffe0ff */
[----:B------:R-:W-:-:S13]  /*1fb0*/  ISETP.GE.U32.AND P1, PT, R15, R22, PT ;  /* 0x000000160f00720c */ /* 0x000fda0003f26070 */
[----:B0-----:R-:W-:Y:S05]  /*1fc0*/  @P1 BRA `(.L_x_624) ;  /* 0x0000000000381947 */ /* 0x001fea0003800000 */
[----:B------:R-:W-:-:S04]  /*1fd0*/  IMAD R11, R0, R15, RZ ;  /* 0x0000000f000b7224 */ /* 0x000fc800078e02ff */
[----:B------:R-:W-:-:S05]  /*1fe0*/  IMAD.WIDE.U32 R10, R11, 0x4, R2 ;  /* 0x000000040b0a7825 */ /* 0x000fca00078e0002 */
[----:B------:R0:W5:Y:S01]  /*1ff0*/  LDG.E R14, desc[UR36][R10.64] ;  /* 0x000000240a0e7981 */ /* 0x000162000c1e1900 */
[----:B------:R-:W-:-:S05]  /*2000*/  IMAD.IADD R15, R15, 0x1, R4 ;  /* 0x000000010f0f7824 */ /* 0x000fca00078e0204 */
[----:B------:R-:W-:-:S13]  /*2010*/  ISETP.GE.U32.AND P1, PT, R15, R22, PT ;  /* 0x000000160f00720c */ /* 0x000fda0003f26070 */
[----:B0-----:R-:W-:Y:S05]  /*2020*/  @P1 BRA `(.L_x_624) ;  /* 0x0000000000201947 */ /* 0x001fea0003800000 */
[----:B------:R-:W-:Y:S01]  /*2030*/  IADD3 R13, PT, PT, R15, R4, RZ ;  /* 0x000000040f0d7210 */ /* 0x000fe20007ffe0ff */
[----:B------:R-:W-:-:S03]  /*2040*/  IMAD R11, R0, R15, RZ ;  /* 0x0000000f000b7224 */ /* 0x000fc600078e02ff */
[----:B------:R-:W-:Y:S01]  /*2050*/  ISETP.GE.U32.AND P1, PT, R13, R22, PT ;  /* 0x000000160d00720c */ /* 0x000fe20003f26070 */
[----:B------:R-:W-:-:S12]  /*2060*/  IMAD.WIDE.U32 R10, R11, 0x4, R2 ;  /* 0x000000040b0a7825 */ /* 0x000fd800078e0002 */
[----:B------:R-:W-:-:S04]  /*2070*/  @!P1 IMAD R13, R0, R13, RZ ;  /* 0x0000000d000d9224 */ /* 0x000fc800078e02ff */
[----:B------:R-:W-:Y:S02]  /*2080*/  @!P1 IMAD.WIDE.U32 R2, R13, 0x4, R2 ;  /* 0x000000040d029825 */ /* 0x000fe400078e0002 */
[----:B------:R0:W5:Y:S04]  /*2090*/  LDG.E R13, desc[UR36][R10.64] ;  /* 0x000000240a0d7981 */ /* 0x000168000c1e1900 */
[----:B------:R0:W5:Y:S02]  /*20a0*/  @!P1 LDG.E R12, desc[UR36][R2.64] ;  /* 0x00000024020c9981 */ /* 0x000164000c1e1900 */
.L_x_624:
[----:B------:R-:W-:Y:S05]  /*20b0*/  BSYNC.RECONVERGENT B1 ;  /* 0x0000000000017941 */ /* 0x000fea0003800200 */
.L_x_623:
[----:B------:R-:W-:Y:S04]  /*20c0*/  BSSY.RECONVERGENT B1, `(.L_x_625) ;  /* 0x000000d000017945 */ /* 0x000fe80003800200 */
[----:B------:R-:W-:Y:S05]  /*20d0*/  @P0 BRA `(.L_x_626) ;  /* 0x00000000002c0947 */ /* 0x000fea0003800000 */
[----:B0-----:R-:W-:Y:S01]  /*20e0*/  IADD3 R3, PT, PT, R23, R4, RZ ;  /* 0x0000000417037210 */ /* 0x001fe20007ffe0ff */
[----:B-----5:R-:W-:-:S03]  /*20f0*/  FADD.FTZ R8, R8, R9 ;  /* 0x0000000908087221 */ /* 0x020fc60000010000 */
[----:B------:R-:W-:-:S13]  /*2100*/  ISETP.GE.U32.AND P0, PT, R3, R22, PT ;  /* 0x000000160300720c */ /* 0x000fda0003f06070 */
[----:B------:R-:W-:Y:S05]  /*2110*/  @P0 BRA `(.L_x_626) ;  /* 0x00000000001c0947 */ /* 0x000fea0003800000 */
[----:B------:R-:W-:Y:S02]  /*2120*/  IMAD.IADD R3, R3, 0x1, R4 ;  /* 0x0000000103037824 */ /* 0x000fe400078e0204 */
[----:B------:R-:W-:-:S03]  /*2130*/  FADD.FTZ R7, R7, R14 ;  /* 0x0000000e07077221 */ /* 0x000fc60000010000 */
[----:B------:R-:W-:-:S13]  /*2140*/  ISETP.GE.U32.AND P0, PT, R3, R22, PT ;  /* 0x000000160300720c */ /* 0x000fda0003f06070 */
[----:B------:R-:W-:Y:S01]  /*2150*/  @!P0 IADD3 R3, PT, PT, R3, R4, RZ ;  /* 0x0000000403038210 */ /* 0x000fe20007ffe0ff */
[----:B------:R-:W-:-:S03]  /*2160*/  @!P0 FADD.FTZ R6, R6, R13 ;  /* 0x0000000d06068221 */ /* 0x000fc60000010000 */
[----:B------:R-:W-:-:S13]  /*2170*/  ISETP.GE.U32.OR P1, PT, R3, R22, P0 ;  /* 0x000000160300720c */ /* 0x000fda0000726470 */
[----:B------:R-:W-:-:S07]  /*2180*/  @!P1 FADD.FTZ R5, R5, R12 ;  /* 0x0000000c05059221 */ /* 0x000fce0000010000 */
.L_x_626:
[----:B------:R-:W-:Y:S05]  /*2190*/  BSYNC.RECONVERGENT B1 ;  /* 0x0000000000017941 */ /* 0x000fea0003800200 */
.L_x_625:
[----:B------:R-:W-:-:S04]  /*21a0*/  FADD.FTZ R7, R8, R7 ;  /* 0x0000000708077221 */ /* 0x000fc80000010000 */
[----:B------:R-:W-:-:S04]  /*21b0*/  FADD.FTZ R6, R7, R6 ;  /* 0x0000000607067221 */ /* 0x000fc80000010000 */
[----:B------:R-:W-:Y:S01]  /*21c0*/  FADD.FTZ R21, R6, R5 ;  /* 0x0000000506157221 */ /* 0x000fe20000010000 */
[----:B------:R-:W-:Y:S06]  /*21d0*/  BRA `(.L_x_598) ;  /* 0x0000008800607947 */ /* 0x000fec0003800000 */
.L_x_618:
[----:B------:R-:W0:Y:S01]  /*21e0*/  LDCU UR4, c[0x0][0x394] ;  /* 0x00007280ff0477ac */ /* 0x000e220008000800 */
[----:B------:R-:W1:Y:S01]  /*21f0*/  LDC R9, c[0x0][0x384] ;  /* 0x0000e100ff097b82 */ /* 0x000e620000000800 */
[----:B------:R-:W-:Y:S01]  /*2200*/  BSSY.RECONVERGENT B1, `(.L_x_627) ;  /* 0x000040c000017945 */ /* 0x000fe20003800200 */
[----:B0-----:R-:W-:-:S05]  /*2210*/  MOV R20, UR4 ;  /* 0x0000000400147c02 */ /* 0x001fca0008000f00 */
[----:B------:R-:W-:Y:S02]  /*2220*/  IMAD R3, R20, 0x3, R23 ;  /* 0x0000000314037824 */ /* 0x000fe400078e0217 */
[----:B-1----:R-:W-:Y:S01]  /*2230*/  IMAD.MOV.U32 R21, RZ, RZ, R9 ;  /* 0x000000ffff157224 */ /* 0x002fe200078e0009 */
[-C--:B------:R-:W-:Y:S02]  /*2240*/  MOV R11, R9.reuse ;  /* 0x00000009000b7202 */ /* 0x080fe40000000f00 */
[----:B------:R-:W-:Y:S02]  /*2250*/  ISETP.GE.U32.AND P0, PT, R3, R22, PT ;  /* 0x000000160300720c */ /* 0x000fe40003f06070 */
[----:B------:R-:W-:-:S11]  /*2260*/  MOV R10, R9 ;  /* 0x00000009000a7202 */ /* 0x000fd60000000f00 */
[----:B------:R-:W-:Y:S05]  /*2270*/  @P0 BRA `(.L_x_628) ;  /* 0x0000004000100947 */ /* 0x000fea0003800000 */
[----:B------:R-:W-:-:S13]  /*2280*/  ISETP.NE.AND P0, PT, R6, RZ, PT ;  /* 0x000000ff0600720c */ /* 0x000fda0003f05270 */
[----:B------:R0:W5:Y:S01]  /*2290*/  @!P0 LDG.E R2, desc[UR36][R4.64] ;  /* 0x0000002404028981 */ /* 0x000162000c1e1900 */
[----:B------:R-:W-:Y:S01]  /*22a0*/  VIADD R3, R6, 0xffffffff ;  /* 0xffffffff06037836 */ /* 0x000fe20000000000 */
[-C--:B------:R-:W-:Y:S01]  /*22b0*/  MOV R21, R9.reuse ;  /* 0x0000000900157202 */ /* 0x080fe20000000f00 */
[----:B------:R-:W-:Y:S01]  /*22c0*/  IMAD.MOV.U32 R10, RZ, RZ, R9 ;  /* 0x000000ffff0a7224 */ /* 0x000fe200078e0009 */
[----:B------:R-:W-:Y:S02]  /*22d0*/  MOV R11, R9 ;  /* 0x00000009000b7202 */ /* 0x000fe40000000f00 */
[----:B------:R-:W-:-:S04]  /*22e0*/  VIMNMX.U32 R8, PT, PT, R3, 0x18, PT ;  /* 0x0000001803087848 */ /* 0x000fc80003fe0000 */
[----:B0-----:R-:W-:-:S07]  /*22f0*/  IADD3 R8, PT, PT, R8, 0x1, RZ ;  /* 0x0000000108087810 */ /* 0x001fce0007ffe0ff */
.L_x_634:
[----:B------:R-:W0:Y:S01]  /*2300*/  LDCU UR4, c[0x0][0x394] ;  /* 0x00007280ff0477ac */ /* 0x000e220008000800 */
[-C--:B-----5:R-:W-:Y:S01]  /*2310*/  @!P0 MOV R12, R2.reuse ;  /* 0x00000002000c8202 */ /* 0x0a0fe20000000f00 */
[----:B------:R-:W-:Y:S01]  /*2320*/  @!P0 IMAD.MOV.U32 R0, RZ, RZ, R2 ;  /* 0x000000ffff008224 */ /* 0x000fe200078e0002 */
[-C--:B------:R-:W-:Y:S02]  /*2330*/  @!P0 MOV R7, R2.reuse ;  /* 0x0000000200078202 */ /* 0x080fe40000000f00 */
[----:B------:R-:W-:Y:S01]  /*2340*/  @!P0 MOV R6, R2 ;  /* 0x0000000200068202 */ /* 0x000fe20000000f00 */
[----:B------:R-:W-:Y:S06]  /*2350*/  @!P0 BRA `(.L_x_629) ;  /* 0x0000003c00ac8947 */ /* 0x000fec0003800000 */
[----:B------:R-:W1:Y:S01]  /*2360*/  LDCU.64 UR30, c[0x0][0x3d0] ;  /* 0x00007a00ff1e77ac */ /* 0x000e620008000a00 */
[----:B------:R-:W-:Y:S01]  /*2370*/  IMAD.MOV.U32 R22, RZ, RZ, RZ ;  /* 0x000000ffff167224 */ /* 0x000fe200078e00ff */
[----:B------:R-:W-:Y:S01]  /*2380*/  ISETP.NE.AND P1, PT, R3, RZ, PT ;  /* 0x000000ff0300720c */ /* 0x000fe20003f25270 */
[----:B------:R-:W2:Y:S01]  /*2390*/  LDCU UR52, c[0x0][0x3cc] ;  /* 0x00007980ff3477ac */ /* 0x000ea20008000800 */
[----:B------:R-:W3:Y:S01]  /*23a0*/  LDCU UR5, c[0x0][0x4f8] ;  /* 0x00009f00ff0577ac */ /* 0x000ee20008000800 */
[----:B------:R-:W4:Y:S01]  /*23b0*/  LDCU UR77, c[0x0][0x3e0] ;  /* 0x00007c00ff4d77ac */ /* 0x000f220008000800 */
[----:B------:R-:W0:Y:S01]  /*23c0*/  LDCU UR76, c[0x0][0x4fc] ;  /* 0x00009f80ff4c77ac */ /* 0x000e220008000800 */
[----:B-1----:R-:W-:Y:S01]  /*23d0*/  IMAD.HI.U32 R0, R23, UR30, R22 ;  /* 0x0000001e17007c27 */ /* 0x002fe2000f8e0016 */
[----:B------:R-:W1:Y:S04]  /*23e0*/  LDCU UR75, c[0x0][0x3e4] ;  /* 0x00007c80ff4b77ac */ /* 0x000e680008000800 */
[----:B------:R-:W-:Y:S01]  /*23f0*/  SHF.R.U32.HI R12, RZ, UR31, R0 ;  /* 0x0000001fff0c7c19 */ /* 0x000fe20008011600 */
[----:B------:R-:W0:Y:S03]  /*2400*/  LDCU UR74, c[0x0][0x500] ;  /* 0x0000a000ff4a77ac */ /* 0x000e260008000800 */
[----:B------:R-:W-:Y:S01]  /*2410*/  IADD3 R0, PT, PT, -R12, RZ, RZ ;  /* 0x000000ff0c007210 */ /* 0x000fe20007ffe1ff */
[----:B------:R-:W0:Y:S04]  /*2420*/  LDCU UR73, c[0x0][0x3f8] ;  /* 0x00007f00ff4977ac */ /* 0x000e280008000800 */
        /* <DEDUP_REMOVED lines=278> */
[----:B------:R-:W-:-:S05]  /*3590*/  @P2 SHF.R.U32.HI R12, RZ, R13, R12 ;  /* 0x0000000dff0c2219 */ /* 0x000fca000001160c */
[----:B------:R-:W-:-:S04]  /*35a0*/  @P2 IMAD.MOV R6, RZ, RZ, -R12 ;  /* 0x000000ffff062224 */ /* 0x000fc800078e0a0c */
[----:B-1----:R-:W-:-:S04]  /*35b0*/  @P2 IMAD R7, R6, R19, R7 ;  /* 0x0000001306072224 */ /* 0x002fc800078e0207 */
[----:B0-----:R-:W-:-:S07]  /*35c0*/  @P2 IMAD R0, R7, R18, R0 ;  /* 0x0000001207002224 */ /* 0x001fce00078e0200 */
.L_x_630:
[----:B------:R-:W-:Y:S01]  /*35d0*/  LOP3.LUT R7, R0, 0xfffffffc, RZ, 0xc0, !PT ;  /* 0xfffffffc00077812 */ /* 0x000fe200078ec0ff */
[----:B------:R-:W-:Y:S01]  /*35e0*/  IMAD.MOV.U32 R18, RZ, RZ, RZ ;  /* 0x000000ffff127224 */ /* 0x000fe200078e00ff */
[----:B0-----:R-:W-:Y:S01]  /*35f0*/  IADD3 R19, PT, PT, R23, UR4, RZ ;  /* 0x0000000417137c10 */ /* 0x001fe2000fffe0ff */
[----:B------:R-:W0:Y:S01]  /*3600*/  LDCU UR52, c[0x0][0x3cc] ;  /* 0x00007980ff3477ac */ /* 0x000e220008000800 */
[----:B------:R-:W-:-:S04]  /*3610*/  IADD3 R6, P2, PT, R7, R4, RZ ;  /* 0x0000000407067210 */ /* 0x000fc80007f5e0ff */
[----:B------:R-:W-:-:S05]  /*3620*/  IADD3.X R7, PT, PT, RZ, R5, RZ, P2, !PT ;  /* 0x00000005ff077210 */ /* 0x000fca00017fe4ff */
[----:B------:R1:W5:Y:S01]  /*3630*/  LDG.E R6, desc[UR36][R6.64] ;  /* 0x0000002406067981 */ /* 0x000362000c1e1900 */
[----:B------:R-:W-:-:S05]  /*3640*/  IMAD.HI.U32 R0, R19, UR30, R18 ;  /* 0x0000001e13007c27 */ /* 0x000fca000f8e0012 */
[----:B------:R-:W-:-:S04]  /*3650*/  SHF.R.U32.HI R15, RZ, UR31, R0 ;  /* 0x0000001fff0f7c19 */ /* 0x000fc80008011600 */
[----:B------:R-:W-:-:S05]  /*3660*/  IADD3 R13, PT, PT, -R15, RZ, RZ ;  /* 0x000000ff0f0d7210 */ /* 0x000fca0007ffe1ff */
[----:B0-----:R-:W-:-:S04]  /*3670*/  IMAD R0, R13, UR52, R19 ;  /* 0x000000340d007c24 */ /* 0x001fc8000f8e0213 */
[----:B------:R-:W-:Y:S01]  /*3680*/  IMAD R0, R0, UR5, RZ ;  /* 0x0000000500007c24 */ /* 0x000fe2000f8e02ff */
[----:B-1----:R-:W-:Y:S06]  /*3690*/  @!P1 BRA `(.L_x_631) ;  /* 0x0000000c00689947 */ /* 0x002fec0003800000 */
        /* <DEDUP_REMOVED lines=204> */
[----:B------:R-:W1:Y:S01]  /*4360*/  @P2 LDC R20, c[0x0][0x558] ;  /* 0x00015600ff142b82 */ /* 0x000e620000000800 */
[----:B0-----:R-:W-:-:S07]  /*4370*/  IMAD.HI.U32 R24, R15, UR53, R12 ;  /* 0x000000350f187c27 */ /* 0x001fce000f8e000c */
[----:B------:R-:W0:Y:S01]  /*4380*/  @P2 LDC.64 R12, c[0x0][0x4f0] ;  /* 0x00013c00ff0c2b82 */ /* 0x000e220000000a00 */
[----:B------:R-:W-:Y:S01]  /*4390*/  SHF.R.U32.HI R25, RZ, UR27, R24 ;  /* 0x0000001bff197c19 */ /* 0x000fe20008011618 */
[----:B------:R-:W-:-:S03]  /*43a0*/  @P2 IMAD.MOV.U32 R24, RZ, RZ, RZ ;  /* 0x000000ffff182224 */ /* 0x000fc600078e00ff */
[----:B------:R-:W-:-:S05]  /*43b0*/  IADD3 R7, PT, PT, -R25, RZ, RZ ;  /* 0x000000ff19077210 */ /* 0x000fca0007ffe1ff */
[----:B------:R-:W-:Y:S02]  /*43c0*/  IMAD R7, R7, UR52, R15 ;  /* 0x0000003407077c24 */ /* 0x000fe4000f8e020f */
[----:B------:R-:W2:Y:S02]  /*43d0*/  @P2 LDC R15, c[0x0][0x4ec] ;  /* 0x00013b00ff0f2b82 */ /* 0x000ea40000000800 */
[----:B------:R-:W-:Y:S02]  /*43e0*/  IMAD R0, R7, UR28, R0 ;  /* 0x0000001c07007c24 */ /* 0x000fe4000f8e0200 */
[----:B0-----:R-:W-:-:S05]  /*43f0*/  @P2 IMAD.HI.U32 R12, R25, R12, R24 ;  /* 0x0000000c190c2227 */ /* 0x001fca00078e0018 */
[----:B------:R-:W-:-:S04]  /*4400*/  @P2 SHF.R.U32.HI R12, RZ, R13, R12 ;  /* 0x0000000dff0c2219 */ /* 0x000fc8000001160c */
[----:B------:R-:W-:-:S05]  /*4410*/  @P2 IADD3 R13, PT, PT, -R12, RZ, RZ ;  /* 0x000000ff0c0d2210 */ /* 0x000fca0007ffe1ff */
[----:B--2---:R-:W-:-:S04]  /*4420*/  @P2 IMAD R25, R15, R13, R25 ;  /* 0x0000000d0f192224 */ /* 0x004fc800078e0219 */
[----:B-1----:R-:W-:-:S07]  /*4430*/  @P2 IMAD R0, R25, R20, R0 ;  /* 0x0000001419002224 */ /* 0x002fce00078e0200 */
.L_x_631:
[----:B------:R-:W-:Y:S01]  /*4440*/  LOP3.LUT R13, R0, 0xfffffffc, RZ, 0xc0, !PT ;  /* 0xfffffffc000d7812 */ /* 0x000fe200078ec0ff */
[----:B------:R-:W-:Y:S01]  /*4450*/  VIADD R19, R19, UR4 ;  /* 0x0000000413137c36 */ /* 0x000fe20008000000 */
[----:B------:R-:W-:Y:S01]  /*4460*/  MOV R18, RZ ;  /* 0x000000ff00127202 */ /* 0x000fe20000000f00 */
        /* <DEDUP_REMOVED lines=239> */
.L_x_632:
[----:B------:R-:W-:Y:S01]  /*5360*/  LOP3.LUT R13, R0, 0xfffffffc, RZ, 0xc0, !PT ;  /* 0xfffffffc000d7812 */ /* 0x000fe200078ec0ff */
[----:B------:R-:W-:Y:S02]  /*5370*/  HFMA2 R18, -RZ, RZ, 0, 0 ;  /* 0x00000000ff127431 */ /* 0x000fe400000001ff */
[----:B------:R-:W-:Y:S01]  /*5380*/  VIADD R19, R19, UR4 ;  /* 0x0000000413137c36 */ /* 0x000fe20008000000 */
[----:B------:R-:W0:Y:S01]  /*5390*/  LDCU UR52, c[0x0][0x3cc] ;  /* 0x00007980ff3477ac */ /* 0x000e220008000800 */
[----:B------:R-:W-:Y:S02]  /*53a0*/  IADD3 R12, P2, PT, R13, R4, RZ ;  /* 0x000000040d0c7210 */ /* 0x000fe40007f5e0ff */
[----:B------:R-:W-:Y:S02]  /*53b0*/  IMAD.HI.U32 R15, R19, UR30, R18 ;  /* 0x0000001e130f7c27 */ /* 0x000fe4000f8e0012 */
[----:B------:R-:W-:-:S05]  /*53c0*/  IADD3.X R13, PT, PT, RZ, R5, RZ, P2, !PT ;  /* 0x00000005ff0d7210 */ /* 0x000fca00017fe4ff */
[----:B------:R1:W5:Y:S02]  /*53d0*/  LDG.E R0, desc[UR36][R12.64] ;  /* 0x000000240c007981 */ /* 0x000364000c1e1900 */
[----:B-1----:R-:W-:-:S04]  /*53e0*/  SHF.R.U32.HI R13, RZ, UR31, R15 ;  /* 0x0000001fff0d7c19 */ /* 0x002fc8000801160f */
[----:B------:R-:W-:-:S05]  /*53f0*/  IADD3 R15, PT, PT, -R13, RZ, RZ ;  /* 0x000000ff0d0f7210 */ /* 0x000fca0007ffe1ff */
[----:B0-----:R-:W-:-:S04]  /*5400*/  IMAD R15, R15, UR52, R19 ;  /* 0x000000340f0f7c24 */ /* 0x001fc8000f8e0213 */
[----:B------:R-:W-:Y:S01]  /*5410*/  IMAD R15, R15, UR5, RZ ;  /* 0x000000050f0f7c24 */ /* 0x000fe2000f8e02ff */
        /* <DEDUP_REMOVED lines=219> */
.L_x_633:
[----:B------:R-:W-:-:S04]  /*61d0*/  LOP3.LUT R13, R15, 0xfffffffc, RZ, 0xc0, !PT ;  /* 0xfffffffc0f0d7812 */ /* 0x000fc800078ec0ff */
[----:B------:R-:W-:-:S04]  /*61e0*/  IADD3 R12, P1, PT, R13, R4, RZ ;  /* 0x000000040d0c7210 */ /* 0x000fc80007f3e0ff */
[----:B------:R-:W-:-:S05]  /*61f0*/  IADD3.X R13, PT, PT, RZ, R5, RZ, P1, !PT ;  /* 0x00000005ff0d7210 */ /* 0x000fca0000ffe4ff */
[----:B------:R1:W5:Y:S04]  /*6200*/  LDG.E R12, desc[UR36][R12.64] ;  /* 0x000000240c0c7981 */ /* 0x000368000c1e1900 */
.L_x_629:
[----:B------:R-:W2:Y:S01]  /*6210*/  LDCU UR5, c[0x0][0x38c] ;  /* 0x00007180ff0577ac */ /* 0x000ea20008000800 */
[----:B0-----:R-:W-:Y:S01]  /*6220*/  MOV R20, UR4 ;  /* 0x0000000400147c02 */ /* 0x001fe20008000f00 */
[----:B-----5:R-:W-:Y:S01]  /*6230*/  FADD.FTZ R9, R6, R9 ;  /* 0x0000000906097221 */ /* 0x020fe20000010000 */
[----:B------:R-:W-:Y:S01]  /*6240*/  FADD.FTZ R10, R7, R10 ;  /* 0x0000000a070a7221 */ /* 0x000fe20000010000 */
[----:B------:R-:W-:Y:S01]  /*6250*/  FADD.FTZ R11, R0, R11 ;  /* 0x0000000b000b7221 */ /* 0x000fe20000010000 */
[----:B------:R-:W-:Y:S01]  /*6260*/  FADD.FTZ R21, R12, R21 ;  /* 0x000000150c157221 */ /* 0x000fe20000010000 */
[----:B------:R-:W-:-:S04]  /*6270*/  IMAD R23, R20, 0x4, R23 ;  /* 0x0000000414177824 */ /* 0x000fc800078e0217 */
[----:B-1----:R-:W-:Y:S01]  /*6280*/  IMAD R13, R20, 0x3, R23 ;  /* 0x00000003140d7824 */ /* 0x002fe200078e0217 */
[----:B--2---:R-:W-:-:S04]  /*6290*/  MOV R22, UR5 ;  /* 0x0000000500167c02 */ /* 0x004fc80008000f00 */
[----:B------:R-:W-:-:S13]  /*62a0*/  ISETP.GE.U32.AND P1, PT, R13, R22, PT ;  /* 0x000000160d00720c */ /* 0x000fda0003f26070 */
[----:B------:R-:W-:Y:S05]  /*62b0*/  @!P1 BRA `(.L_x_634) ;  /* 0xffffffc000109947 */ /* 0x000fea000383ffff */
.L_x_628:
[----:B------:R-:W-:Y:S05]  /*62c0*/  BSYNC.RECONVERGENT B1 ;  /* 0x0000000000017941 */ /* 0x000fea0003800200 */
.L_x_627:
[----:B------:R-:W-:Y:S01]  /*62d0*/  ISETP.GE.U32.AND P0, PT, R23, R22, PT ;  /* 0x000000161700720c */ /* 0x000fe20003f06070 */
[----:B------:R-:W-:Y:S01]  /*62e0*/  BSSY.RECONVERGENT B1, `(.L_x_635) ;  /* 0x0000475000017945 */ /* 0x000fe20003800200 */
[----:B------:R-:W-:-:S11]  /*62f0*/  MOV R8, R12 ;  /* 0x0000000c00087202 */ /* 0x000fd60000000f00 */
        /* <DEDUP_REMOVED lines=282> */
.L_x_638:
[----:B------:R-:W-:Y:S01]  /*74a0*/  SHF.R.U32.HI R12, RZ, 0x2, R6 ;  /* 0x00000002ff0c7819 */ /* 0x000fe20000011606 */
[----:B------:R-:W-:-:S07]  /*74b0*/  IMAD.MOV.U32 R13, RZ, RZ, RZ ;  /* 0x000000ffff0d7224 */ /* 0x000fce00078e00ff */
.L_x_637:
[----:B------:R-:W0:Y:S02]  /*74c0*/  LDCU.64 UR4, c[0x0][0x758] ;  /* 0x0000eb00ff0477ac */ /* 0x000e240008000a00 */
[----:B0-----:R-:W-:-:S04]  /*74d0*/  IADD3 R3, P1, PT, R14, UR4, RZ ;  /* 0x000000040e037c10 */ /* 0x001fc8000ff3e0ff */
[----:B------:R-:W-:Y:S02]  /*74e0*/  IADD3.X R2, PT, PT, RZ, UR5, RZ, P1, !PT ;  /* 0x00000005ff027c10 */ /* 0x000fe40008ffe4ff */
[----:B------:R-:W-:-:S04]  /*74f0*/  LEA R18, P1, R12, R3, 0x2 ;  /* 0x000000030c127211 */ /* 0x000fc800078210ff */
[----:B------:R-:W-:-:S05]  /*7500*/  LEA.HI.X R19, R12, R2, R13, 0x2, P1 ;  /* 0x000000020c137211 */ /* 0x000fca00008f140d */
[----:B------:R0:W5:Y:S01]  /*7510*/  LDG.E R6, desc[UR36][R18.64] ;  /* 0x0000002412067981 */ /* 0x000162000c1e1900 */
[----:B------:R-:W-:-:S04]  /*7520*/  IADD3 R15, PT, PT, R23, R20, RZ ;  /* 0x00000014170f7210 */ /* 0x000fc80007ffe0ff */
[----:B------:R-:W-:-:S13]  /*7530*/  ISETP.GE.U32.AND P1, PT, R15, R22, PT ;  /* 0x000000160f00720c */ /* 0x000fda0003f26070 */
[----:B0-----:R-:W-:Y:S05]  /*7540*/  @P1 BRA `(.L_x_636) ;  /* 0x0000003400381947 */ /* 0x001fea0003800000 */
        /* <DEDUP_REMOVED lines=275> */
.L_x_640:
[----:B------:R-:W-:Y:S02]  /*8680*/  SHF.R.U32.HI R18, RZ, 0x2, R7 ;  /* 0x00000002ff127819 */ /* 0x000fe40000011607 */
[----:B------:R-:W-:-:S07]  /*8690*/  MOV R19, RZ ;  /* 0x000000ff00137202 */ /* 0x000fce0000000f00 */
.L_x_639:
        /* <DEDUP_REMOVED lines=281> */
.L_x_642:
[----:B------:R-:W-:Y:S02]  /*9830*/  SHF.R.U32.HI R18, RZ, 0x2, R0 ;  /* 0x00000002ff127819 */ /* 0x000fe40000011600 */
[----:B------:R-:W-:-:S07]  /*9840*/  MOV R19, RZ ;  /* 0x000000ff00137202 */ /* 0x000fce0000000f00 */
.L_x_641:
        /* <DEDUP_REMOVED lines=281> */
.L_x_644:
[----:B------:R-:W-:Y:S02]  /*a9e0*/  SHF.R.U32.HI R12, RZ, 0x2, R5 ;  /* 0x00000002ff0c7819 */ /* 0x000fe40000011605 */
[----:B------:R-:W-:-:S07]  /*a9f0*/  MOV R13, RZ ;  /* 0x000000ff000d7202 */ /* 0x000fce0000000f00 */
.L_x_643:
[----:B------:R-:W-:-:S04]  /*aa00*/  LEA R4, P0, R12, R3, 0x2 ;  /* 0x000000030c047211 */ /* 0x000fc800078010ff */
[----:B------:R-:W-:-:S05]  /*aa10*/  LEA.HI.X R5, R12, R2, R13, 0x2, P0 ;  /* 0x000000020c057211 */ /* 0x000fca00000f140d */
[----:B------:R0:W5:Y:S04]  /*aa20*/  LDG.E R8, desc[UR36][R4.64] ;  /* 0x0000002404087981 */ /* 0x000168000c1e1900 */
.L_x_636:
[----:B------:R-:W-:Y:S05]  /*aa30*/  BSYNC.RECONVERGENT B1 ;  /* 0x0000000000017941 */ /* 0x000fea0003800200 */
.L_x_635:
[----:B------:R-:W-:Y:S01]  /*aa40*/  ISETP.GE.U32.AND P0, PT, R23, R22, PT ;  /* 0x000000161700720c */ /* 0x000fe20003f06070 */
[----:B------:R-:W-:-:S12]  /*aa50*/  BSSY.RECONVERGENT B1, `(.L_x_645) ;  /* 0x000000d000017945 */ /* 0x000fd80003800200 */
[----:B------:R-:W-:Y:S05]  /*aa60*/  @P0 BRA `(.L_x_646) ;  /* 0x00000000002c0947 */ /* 0x000fea0003800000 */
[----:B------:R-:W-:Y:S01]  /*aa70*/  IADD3 R3, PT, PT, R23, R20, RZ ;  /* 0x0000001417037210 */ /* 0x000fe20007ffe0ff */
[----:B-----5:R-:W-:-:S03]  /*aa80*/  FADD.FTZ R9, R9, R6 ;  /* 0x0000000609097221 */ /* 0x020fc60000010000 */
[----:B------:R-:W-:-:S13]  /*aa90*/  ISETP.GE.U32.AND P0, PT, R3, R22, PT ;  /* 0x000000160300720c */ /* 0x000fda0003f06070 */
[----:B------:R-:W-:Y:S05]  /*aaa0*/  @P0 BRA `(.L_x_646) ;  /* 0x00000000001c0947 */ /* 0x000fea0003800000 */
[----:B------:R-:W-:Y:S01]  /*aab0*/  IADD3 R3, PT, PT, R3, R20, RZ ;  /* 0x0000001403037210 */ /* 0x000fe20007ffe0ff */
[----:B------:R-:W-:-:S03]  /*aac0*/  FADD.FTZ R10, R10, R7 ;  /* 0x000000070a0a7221 */ /* 0x000fc60000010000 */
[----:B------:R-:W-:-:S13]  /*aad0*/  ISETP.GE.U32.AND P0, PT, R3, R22, PT ;  /* 0x000000160300720c */ /* 0x000fda0003f06070 */
[----:B------:R-:W-:Y:S02]  /*aae0*/  @!P0 IMAD.IADD R3, R3, 0x1, R20 ;  /* 0x0000000103038824 */ /* 0x000fe400078e0214 */
[----:B------:R-:W-:-:S03]  /*aaf0*/  @!P0 FADD.FTZ R11, R11, R0 ;  /* 0x000000000b0b8221 */ /* 0x000fc60000010000 */
[----:B------:R-:W-:-:S13]  /*ab00*/  ISETP.GE.U32.OR P1, PT, R3, R22, P0 ;  /* 0x000000160300720c */ /* 0x000fda0000726470 */
[----:B------:R-:W-:-:S07]  /*ab10*/  @!P1 FADD.FTZ R21, R21, R8 ;  /* 0x0000000815159221 */ /* 0x000fce0000010000 */
.L_x_646:
[----:B------:R-:W-:Y:S05]  /*ab20*/  BSYNC.RECONVERGENT B1 ;  /* 0x0000000000017941 */ /* 0x000fea0003800200 */
.L_x_645:
[----:B------:R-:W-:-:S04]  /*ab30*/  FADD.FTZ R10, R10, R9 ;  /* 0x000000090a0a7221 */ /* 0x000fc80000010000 */
[----:B------:R-:W-:-:S04]  /*ab40*/  FADD.FTZ R10, R10, R11 ;  /* 0x0000000b0a0a7221 */ /* 0x000fc80000010000 */
[----:B------:R-:W-:-:S07]  /*ab50*/  FADD.FTZ R21, R10, R21 ;  /* 0x000000150a157221 */ /* 0x000fce0000010000 */
.L_x_598:
[----:B------:R-:W-:Y:S05]  /*ab60*/  BSYNC.RECONVERGENT B0 ;  /* 0x0000000000007941 */ /* 0x000fea0003800200 */
.L_x_597:
[----:B------:R-:W1:Y:S01]  /*ab70*/  LDCU UR4, c[0x0][0x3a4] ;  /* 0x00007480ff0477ac */ /* 0x000e620008000800 */
[----:B-----5:R-:W2:Y:S01]  /*ab80*/  S2R R0, SR_TID.X ;  /* 0x0000000000007919 */ /* 0x020ea20000002100 */
[----:B0-----:R-:W0:Y:S01]  /*ab90*/  S2R R5, SR_TID.Y ;  /* 0x0000000000057919 */ /* 0x001e220000002200 */
[----:B-1----:R-:W-:-:S09]  /*aba0*/  UISETP.NE.AND UP0, UPT, UR4, URZ, UPT ;  /* 0x000000ff0400728c */ /* 0x002fd2000bf05270 */
[----:B------:R-:W-:Y:S05]  /*abb0*/  BRA.U !UP0, `(.L_x_647) ;  /* 0x0000000108647547 */ /* 0x000fea000b800000 */
[----:B------:R-:W1:Y:S01]  /*abc0*/  S2UR UR5, SR_CgaCtaId ;  /* 0x00000000000579c3 */ /* 0x000e620000008800 */
[----:B------:R-:W0:Y:S01]  /*abd0*/  LDCU UR8, c[0x0][0x360] ;  /* 0x00006c00ff0877ac */ /* 0x000e220008000800 */
[----:B------:R-:W-:Y:S01]  /*abe0*/  UMOV UR4, 0x400 ;  /* 0x0000040000047882 */ /* 0x000fe20000000000 */
[----:B------:R-:W3:Y:S01]  /*abf0*/  LDCU UR6, c[0x0][0x364] ;  /* 0x00006c80ff0677ac */ /* 0x000ee20008000800 */
[----:B------:R-:W-:Y:S01]  /*ac00*/  UIADD3 UR4, UPT, UPT, UR4, 0x10, URZ ;  /* 0x0000001004047890 */ /* 0x000fe2000fffe0ff */
[----:B0-2---:R-:W-:-:S03]  /*ac10*/  IMAD R2, R5, UR8, R0 ;  /* 0x0000000805027c24 */ /* 0x005fc6000f8e0200 */
[----:B-1----:R-:W-:Y:S02]  /*ac20*/  ULEA UR4, UR5, UR4, 0x18 ;  /* 0x0000000405047291 */ /* 0x002fe4000f8ec0ff */
[----:B---3--:R-:W-:-:S04]  /*ac30*/  UISETP.GE.U32.AND UP0, UPT, UR6, 0x2, UPT ;  /* 0x000000020600788c */ /* 0x008fc8000bf06070 */
[----:B------:R-:W-:-:S05]  /*ac40*/  LEA R2, R2, UR4, 0x2 ;  /* 0x0000000402027c11 */ /* 0x000fca000f8e10ff */
[----:B------:R1:W-:Y:S01]  /*ac50*/  STS [R2], R21 ;  /* 0x0000001502007388 */ /* 0x0003e20000000800 */
[----:B------:R-:W-:Y:S05]  /*ac60*/  BRA.U !UP0, `(.L_x_647) ;  /* 0x0000000108387547 */ /* 0x000fea000b800000 */
[----:B------:R-:W-:-:S05]  /*ac70*/  UMOV UR5, UR6 ;  /* 0x0000000600057c82 */ /* 0x000fca0008000000 */
.L_x_648:
        /* <DEDUP_REMOVED lines=9> */
[----:B------:R-:W1:Y:S02]  /*ad10*/  @!P0 LDS R4, [R3] ;  /* 0x0000000003048984 */ /* 0x000e640000000800 */
[----:B-1-3--:R-:W-:-:S05]  /*ad20*/  @!P0 FADD.FTZ R21, R21, R4 ;  /* 0x0000000415158221 */ /* 0x00afca0000010000 */
[----:B------:R3:W-:Y:S01]  /*ad30*/  @!P0 STS [R2], R21 ;  /* 0x0000001502008388 */ /* 0x0007e20000000800 */
[----:B------:R-:W-:Y:S05]  /*ad40*/  BRA.U UP0, `(.L_x_648) ;  /* 0xfffffffd00cc7547 */ /* 0x000fea000b83ffff */
.L_x_647:
[----:B------:R-:W4:Y:S02]  /*ad50*/  LDCU UR4, c[0x0][0x3a0] ;  /* 0x00007400ff0477ac */ /* 0x000f240008000800 */
[----:B----4-:R-:W-:-:S09]  /*ad60*/  UISETP.NE.AND UP0, UPT, UR4, URZ, UPT ;  /* 0x000000ff0400728c */ /* 0x010fd2000bf05270 */
[----:B------:R-:W-:Y:S05]  /*ad70*/  BRA.U !UP0, `(.L_x_649) ;  /* 0x0000000108907547 */ /* 0x000fea000b800000 */
[----:B------:R-:W4:Y:S02]  /*ad80*/  LDCU UR5, c[0x0][0x360] ;  /* 0x00006c00ff0577ac */ /* 0x000f240008000800 */
[----:B----4-:R-:W-:Y:S02]  /*ad90*/  UISETP.GE.U32.AND UP0, UPT, UR5, 0x21, UPT ;  /* 0x000000210500788c */ /* 0x010fe4000bf06070 */
[----:B------:R-:W-:-:S07]  /*ada0*/  UMOV UR4, UR5 ;  /* 0x0000000500047c82 */ /* 0x000fce0008000000 */
[----:B------:R-:W-:Y:S05]  /*adb0*/  BRA.U !UP0, `(.L_x_650) ;  /* 0x00000001085c7547 */ /* 0x000fea000b800000 */
[----:B------:R-:W4:Y:S01]  /*adc0*/  S2UR UR6, SR_CgaCtaId ;  /* 0x00000000000679c3 */ /* 0x000f220000008800 */
[----:B------:R-:W-:Y:S01]  /*add0*/  UMOV UR4, 0x400 ;  /* 0x0000040000047882 */ /* 0x000fe20000000000 */
[----:B0123--:R-:W-:Y:S01]  /*ade0*/  IMAD R2, R5, UR5, R0 ;  /* 0x0000000505027c24 */ /* 0x00ffe2000f8e0200 */
[----:B------:R-:W-:Y:S02]  /*adf0*/  UIADD3 UR4, UPT, UPT, UR4, 0x10, URZ ;  /* 0x0000001004047890 */ /* 0x000fe4000fffe0ff */
[----:B------:R-:W-:Y:S02]  /*ae00*/  UISETP.GE.U32.AND UP0, UPT, UR5, 0x40, UPT ;  /* 0x000000400500788c */ /* 0x000fe4000bf06070 */
[----:B----4-:R-:W-:-:S06]  /*ae10*/  ULEA UR4, UR6, UR4, 0x18 ;  /* 0x0000000406047291 */ /* 0x010fcc000f8ec0ff */
[----:B------:R-:W-:Y:S01]  /*ae20*/  LEA R2, R2, UR4, 0x2 ;  /* 0x0000000402027c11 */ /* 0x000fe2000f8e10ff */
[----:B------:R-:W-:-:S04]  /*ae30*/  UMOV UR4, 0x20 ;  /* 0x0000002000047882 */ /* 0x000fc80000000000 */
[----:B------:R4:W-:Y:S01]  /*ae40*/  STS [R2], R21 ;  /* 0x0000001502007388 */ /* 0x0009e20000000800 */
[----:B------:R-:W-:Y:S05]  /*ae50*/  BRA.U !UP0, `(.L_x_650) ;  /* 0x0000000108347547 */ /* 0x000fea000b800000 */
[----:B------:R-:W-:-:S07]  /*ae60*/  MOV R3, UR5 ;  /* 0x0000000500037c02 */ /* 0x000fce0008000f00 */
.L_x_651:
[----:B------:R-:W-:Y:S01]  /*ae70*/  SHF.R.U32.HI R7, RZ, 0x1, R3 ;  /* 0x00000001ff077819 */ /* 0x000fe20000011603 */
[----:B------:R-:W-:Y:S03]  /*ae80*/  BAR.SYNC.DEFER_BLOCKING 0x0 ;  /* 0x0000000000007b1d */ /* 0x000fe60000010000 */
[----:B------:R-:W-:-:S04]  /*ae90*/  IADD3 R4, PT, PT, R7, R0, RZ ;  /* 0x0000000007047210 */ /* 0x000fc80007ffe0ff */
[----:B------:R-:W-:-:S04]  /*aea0*/  ISETP.GE.U32.AND P0, PT, R4, UR5, PT ;  /* 0x0000000504007c0c */ /* 0x000fc8000bf06070 */
[----:B------:R-:W-:-:S13]  /*aeb0*/  ISETP.GE.U32.OR P0, PT, R0, R7, P0 ;  /* 0x000000070000720c */ /* 0x000fda0000706470 */
[----:B------:R-:W-:-:S06]  /*aec0*/  @!P0 IMAD R4, R7, 0x4, R2 ;  /* 0x0000000407048824 */ /* 0x000fcc00078e0202 */
[----:B------:R-:W4:Y:S02]  /*aed0*/  @!P0 LDS R4, [R4] ;  /* 0x0000000004048984 */ /* 0x000f240000000800 */
[----:B----4-:R-:W-:-:S05]  /*aee0*/  @!P0 FADD.FTZ R21, R21, R4 ;  /* 0x0000000415158221 */ /* 0x010fca0000010000 */
[----:B------:R0:W-:Y:S01]  /*aef0*/  @!P0 STS [R2], R21 ;  /* 0x0000001502008388 */ /* 0x0001e20000000800 */
[----:B------:R-:W-:Y:S02]  /*af00*/  ISETP.GT.U32.AND P0, PT, R3, 0x7f, PT ;  /* 0x0000007f0300780c */ /* 0x000fe40003f04070 */
[----:B------:R-:W-:-:S11]  /*af10*/  MOV R3, R7 ;  /* 0x0000000700037202 */ /* 0x000fd60000000f00 */
[----:B0-----:R-:W-:Y:S05]  /*af20*/  @P0 BRA `(.L_x_651) ;  /* 0xfffffffc00d00947 */ /* 0x001fea000383ffff */
.L_x_650:
[----:B------:R-:W-:Y:S01]  /*af30*/  BAR.SYNC.DEFER_BLOCKING 0x0 ;  /* 0x0000000000007b1d */ /* 0x000fe20000010000 */
[----:B------:R-:W-:-:S09]  /*af40*/  UISETP.GE.U32.AND UP0, UPT, UR4, 0x2, UPT ;  /* 0x000000020400788c */ /* 0x000fd2000bf06070 */
[----:B------:R-:W-:Y:S05]  /*af50*/  BRA.U !UP0, `(.L_x_649) ;  /* 0x0000000108187547 */ /* 0x000fea000b800000 */
[----:B-1-34-:R-:W-:-:S07]  /*af60*/  HFMA2 R2, -RZ, RZ, 0, 5.9604644775390625e-08 ;  /* 0x00000001ff027431 */ /* 0x01afce00000001ff */
.L_x_652:
[----:B------:R1:W3:Y:S02]  /*af70*/  SHFL.DOWN PT, R4, R21, R2, 0x1f ;  /* 0x08001f0215047589 */ /* 0x0002e400000e0000 */
[----:B-1----:R-:W-:-:S04]  /*af80*/  SHF.L.U32 R2, R2, 0x1, RZ ;  /* 0x0000000102027819 */ /* 0x002fc800000006ff */
[----:B------:R-:W-:Y:S01]  /*af90*/  ISETP.GE.AND P0, PT, R2, UR4, PT ;  /* 0x0000000402007c0c */ /* 0x000fe2000bf06270 */
[----:B---3--:R-:W-:-:S12]  /*afa0*/  FADD.FTZ R21, R4, R21 ;  /* 0x0000001504157221 */ /* 0x008fd80000010000 */
[----:B------:R-:W-:Y:S05]  /*afb0*/  @!P0 BRA `(.L_x_652) ;  /* 0xfffffffc00ec8947 */ /* 0x000fea000383ffff */
.L_x_649:
[----:B------:R-:W5:Y:S01]  /*afc0*/  LDCU UR4, c[0x0][0x55c] ;  /* 0x0000ab80ff0477ac */ /* 0x000f620008000800 */
[----:B------:R-:W-:Y:S01]  /*afd0*/  IMAD.MOV.U32 R18, RZ, RZ, RZ ;  /* 0x000000ffff127224 */ /* 0x000fe200078e00ff */
[----:B-----5:R-:W-:-:S09]  /*afe0*/  UISETP.NE.AND UP0, UPT, UR4, URZ, UPT ;  /* 0x000000ff0400728c */ /* 0x020fd2000bf05270 */
[----:B------:R-:W-:Y:S05]  /*aff0*/  BRA.U !UP0, `(.L_x_653) ;  /* 0x0000001108587547 */ /* 0x000fea000b800000 */
[----:B------:R-:W5:Y:S01]  /*b000*/  LDCU.64 UR8, c[0x0][0x560] ;  /* 0x0000ac00ff0877ac */ /* 0x000f620008000a00 */
[----:B-1-34-:R-:W-:Y:S02]  /*b010*/  MOV R2, RZ ;  /* 0x000000ff00027202 */ /* 0x01afe40000000f00 */
[----:B------:R-:W-:Y:S01]  /*b020*/  MOV R3, R17 ;  /* 0x0000001100037202 */ /* 0x000fe20000000f00 */
[----:B------:R-:W1:Y:S01]  /*b030*/  LDCU UR5, c[0x0][0x568] ;  /* 0x0000ad00ff0577ac */ /* 0x000e620008000800 */
[----:B------:R-:W3:Y:S01]  /*b040*/  LDCU UR6, c[0x0][0x68c] ;  /* 0x0000d180ff0677ac */ /* 0x000ee20008000800 */
[----:B-----5:R-:W-:-:S05]  /*b050*/  IMAD.HI.U32 R2, R17, UR9, R2 ;  /* 0x0000000911027c27 */ /* 0x020fca000f8e0002 */
[----:B-1----:R-:W-:Y:S01]  /*b060*/  SHF.R.U32.HI R3, RZ, UR5, R2 ;  /* 0x00000005ff037c19 */ /* 0x002fe20008011602 */
[----:B------:R-:W-:-:S03]  /*b070*/  UIADD3 UR5, UPT, UPT, UR4, -0x1, URZ ;  /* 0xffffffff04057890 */ /* 0x000fc6000fffe0ff */
[----:B------:R-:W-:Y:S01]  /*b080*/  IADD3 R7, PT, PT, -R3, RZ, RZ ;  /* 0x000000ff03077210 */ /* 0x000fe20007ffe1ff */
[----:B------:R-:W-:-:S04]  /*b090*/  UISETP.NE.AND UP1, UPT, UR5, URZ, UPT ;  /* 0x000000ff0500728c */ /* 0x000fc8000bf25270 */
[----:B------:R-:W-:-:S04]  /*b0a0*/  IMAD R7, R7, UR8, R17 ;  /* 0x0000000807077c24 */ /* 0x000fc8000f8e0211 */
[----:B---3--:R-:W-:Y:S01]  /*b0b0*/  IMAD R18, R7, UR6, RZ ;  /* 0x0000000607127c24 */ /* 0x008fe2000f8e02ff */
[----:B------:R-:W-:Y:S06]  /*b0c0*/  BRA.U !UP1, `(.L_x_653) ;  /* 0x0000001109247547 */ /* 0x000fec000b800000 */
[----:B------:R-:W1:Y:S01]  /*b0d0*/  LDCU.64 UR6, c[0x0][0x570] ;  /* 0x0000ae00ff0677ac */ /* 0x000e620008000a00 */
[----:B------:R-:W-:Y:S01]  /*b0e0*/  IMAD.MOV.U32 R2, RZ, RZ, RZ ;  /* 0x000000ffff027224 */ /* 0x000fe200078e00ff */
[----:B------:R-:W-:Y:S01]  /*b0f0*/  UISETP.LT.U32.AND UP1, UPT, UR5, 0x18, UPT ;  /* 0x000000180500788c */ /* 0x000fe2000bf21070 */
[----:B------:R-:W3:Y:S03]  /*b100*/  LDCU UR8, c[0x0][0x56c] ;  /* 0x0000ad80ff0877ac */ /* 0x000ee60008000800 */
[----:B------:R-:W-:-:S04]  /*b110*/  USEL UR5, UR5, 0x18, UP1 ;  /* 0x0000001805057887 */ /* 0x000fc80008800000 */
[----:B------:R-:W-:Y:S01]  /*b120*/  UIADD3 UR5, UPT, UPT, UR5, 0x1, URZ ;  /* 0x0000000105057890 */ /* 0x000fe2000fffe0ff */
[----:B-1----:R-:W-:Y:S01]  /*b130*/  IMAD.HI.U32 R6, R3, UR6, R2 ;  /* 0x0000000603067c27 */ /* 0x002fe2000f8e0002 */
[----:B------:R-:W1:Y:S04]  /*b140*/  LDCU UR6, c[0x0][0x694] ;  /* 0x0000d280ff0677ac */ /* 0x000e680008000800 */
[----:B------:R-:W-:Y:S01]  /*b150*/  SHF.R.U32.HI R7, RZ, UR7, R6 ;  /* 0x00000007ff077c19 */ /* 0x000fe20008011606 */
[----:B------:R-:W-:-:S03]  /*b160*/  UISETP.NE.AND UP1, UPT, UR5, 0x2, UPT ;  /* 0x000000020500788c */ /* 0x000fc6000bf25270 */
[----:B------:R-:W-:-:S05]  /*b170*/  IADD3 R2, PT, PT, -R7, RZ, RZ ;  /* 0x000000ff07027210 */ /* 0x000fca0007ffe1ff */
[----:B---3--:R-:W-:-:S04]  /*b180*/  IMAD R3, R2, UR8, R3 ;  /* 0x0000000802037c24 */ /* 0x008fc8000f8e0203 */
[----:B-1----:R-:W-:Y:S01]  /*b190*/  IMAD R18, R3, UR6, R18 ;  /* 0x0000000603127c24 */ /* 0x002fe2000f8e0212 */
[----:B------:R-:W-:Y:S06]  /*b1a0*/  BRA.U !UP1, `(.L_x_653) ;  /* 0x0000000d09ec7547 */ /* 0x000fec000b800000 */
[----:B------:R-:W1:Y:S01]  /*b1b0*/  LDCU.64 UR8, c[0x0][0x578] ;  /* 0x0000af00ff0877ac */ /* 0x000e620008000a00 */
[----:B------:R-:W-:Y:S01]  /*b1c0*/  HFMA2 R6, -RZ, RZ, 0, 0 ;  /* 0x00000000ff067431 */ /* 0x000fe200000001ff */
[----:B------:R-:W3:Y:S01]  /*b1d0*/  LDCU UR7, c[0x0][0x580] ;  /* 0x0000b000ff0777ac */ /* 0x000ee20008000800 */
[----:B------:R-:W4:Y:S01]  /*b1e0*/  LDCU UR6, c[0x0][0x69c] ;  /* 0x0000d380ff0677ac */ /* 0x000f220008000800 */
[----:B------:R-:W-:Y:S02]  /*b1f0*/  UISETP.NE.AND UP1, UPT, UR5, 0x3, UPT ;  /* 0x000000030500788c */ /* 0x000fe4000bf25270 */
[----:B-1----:R-:W-:-:S05]  /*b200*/  IMAD.HI.U32 R2, R7, UR9, R6 ;  /* 0x0000000907027c27 */ /* 0x002fca000f8e0006 */
[----:B---3--:R-:W-:-:S04]  /*b210*/  SHF.R.U32.HI R3, RZ, UR7, R2 ;  /* 0x00000007ff037c19 */ /* 0x008fc80008011602 */
[----:B------:R-:W-:-:S05]  /*b220*/  IADD3 R6, PT, PT, -R3, RZ, RZ ;  /* 0x000000ff03067210 */ /* 0x000fca0007ffe1ff */
[----:B------:R-:W-:-:S04]  /*b230*/  IMAD R7, R6, UR8, R7 ;  /* 0x0000000806077c24 */ /* 0x000fc8000f8e0207 */
[----:B----4-:R-:W-:Y:S01]  /*b240*/  IMAD R18, R7, UR6, R18 ;  /* 0x0000000607127c24 */ /* 0x010fe2000f8e0212 */
[----:B------:R-:W-:Y:S06]  /*b250*/  BRA.U !UP1, `(.L_x_653) ;  /* 0x0000000d09c07547 */ /* 0x000fec000b800000 */
[----:B------:R-:W1:Y:S01]  /*b260*/  LDCU.64 UR8, c[0x0][0x588] ;  /* 0x0000b100ff0877ac */ /* 0x000e620008000a00 */
[----:B------:R-:W-:Y:S01]  /*b270*/  IMAD.MOV.U32 R2, RZ, RZ, RZ ;  /* 0x000000ffff027224 */ /* 0x000fe200078e00ff */
[----:B------:R-:W3:Y:S01]  /*b280*/  LDCU UR7, c[0x0][0x584] ;  /* 0x0000b080ff0777ac */ /* 0x000ee20008000800 */
[----:B------:R-:W4:Y:S01]  /*b290*/  LDCU UR6, c[0x0][0x6a4] ;  /* 0x0000d480ff0677ac */ /* 0x000f220008000800 */
[----:B------:R-:W-:Y:S01]  /*b2a0*/  UISETP.NE.AND UP1, UPT, UR5, 0x4, UPT ;  /* 0x000000040500788c */ /* 0x000fe2000bf25270 */
[----:B-1----:R-:W-:-:S05]  /*b2b0*/  IMAD.HI.U32 R6, R3, UR8, R2 ;  /* 0x0000000803067c27 */ /* 0x002fca000f8e0002 */
[----:B------:R-:W-:-:S04]  /*b2c0*/  SHF.R.U32.HI R7, RZ, UR9, R6 ;  /* 0x00000009ff077c19 */ /* 0x000fc80008011606 */
[----:B------:R-:W-:-:S05]  /*b2d0*/  IADD3 R2, PT, PT, -R7, RZ, RZ ;  /* 0x000000ff07027210 */ /* 0x000fca0007ffe1ff */
[----:B---3--:R-:W-:-:S04]  /*b2e0*/  IMAD R3, R2, UR7, R3 ;  /* 0x0000000702037c24 */ /* 0x008fc8000f8e0203 */
[----:B----4-:R-:W-:Y:S01]  /*b2f0*/  IMAD R18, R3, UR6, R18 ;  /* 0x0000000603127c24 */ /* 0x010fe2000f8e0212 */
[----:B------:R-:W-:Y:S06]  /*b300*/  BRA.U !UP1, `(.L_x_653) ;  /* 0x0000000d09947547 */ /* 0x000fec000b800000 */
[----:B------:R-:W1:Y:S01]  /*b310*/  LDCU.64 UR8, c[0x0][0x590] ;  /* 0x0000b200ff0877ac */ /* 0x000e620008000a00 */
[----:B------:R-:W-:Y:S01]  /*b320*/  MOV R6, RZ ;  /* 0x000000ff00067202 */ /* 0x000fe20000000f00 */
        /* <DEDUP_REMOVED lines=221> */
[----:B------:R-:W4:Y:S03]  /*c100*/  LDCU UR5, c[0x0][0x74c] ;  /* 0x0000e980ff0577ac */ /* 0x000f260008000800 */
[----:B-1----:R-:W-:-:S05]  /*c110*/  IMAD.HI.U32 R2, R7, UR9, R6 ;  /* 0x0000000907027c27 */ /* 0x002fca000f8e0006 */
[----:B---3--:R-:W-:-:S04]  /*c120*/  SHF.R.U32.HI R2, RZ, UR6, R2 ;  /* 0x00000006ff027c19 */ /* 0x008fc80008011602 */
[----:B------:R-:W-:-:S05]  /*c130*/  IADD3 R3, PT, PT, -R2, RZ, RZ ;  /* 0x000000ff02037210 */ /* 0x000fca0007ffe1ff */
[----:B------:R-:W-:-:S04]  /*c140*/  IMAD R3, R3, UR8, R7 ;  /* 0x0000000803037c24 */ /* 0x000fc8000f8e0207 */
[----:B----4-:R-:W-:-:S07]  /*c150*/  IMAD R18, R3, UR5, R18 ;  /* 0x0000000503127c24 */ /* 0x010fce000f8e0212 */
.L_x_653:
[----:B------:R-:W5:Y:S01]  /*c160*/  LDCU UR5, c[0x0][0x3a8] ;  /* 0x00007500ff0577ac */ /* 0x000f620008000800 */
[----:B------:R-:W1:Y:S01]  /*c170*/  LDCU.64 UR6, c[0x0][0x770] ;  /* 0x0000ee00ff0677ac */ /* 0x000e620008000a00 */
[----:B-----5:R-:W-:Y:S01]  /*c180*/  UISETP.NE.AND UP1, UPT, UR5, URZ, UPT ;  /* 0x000000ff0500728c */ /* 0x020fe2000bf25270 */
[----:B-1-34-:R-:W-:Y:S02]  /*c190*/  IADD3 R2, P1, PT, R18, UR6, RZ ;  /* 0x0000000612027c10 */ /* 0x01afe4000ff3e0ff */
[----:B------:R-:W-:-:S03]  /*c1a0*/  ISETP.NE.U32.AND P0, PT, RZ, UR6, PT ;  /* 0x00000006ff007c0c */ /* 0x000fc6000bf05070 */
[----:B------:R-:W-:Y:S01]  /*c1b0*/  IMAD.X R3, RZ, RZ, UR7, P1 ;  /* 0x00000007ff037e24 */ /* 0x000fe200088e06ff */
[----:B------:R-:W-:-:S04]  /*c1c0*/  ISETP.NE.AND.EX P0, PT, RZ, UR7, PT, P0 ;  /* 0x00000007ff007c0c */ /* 0x000fc8000bf05300 */
[----:B------:R-:W-:Y:S02]  /*c1d0*/  SEL R2, R2, RZ, P0 ;  /* 0x000000ff02027207 */ /* 0x000fe40000000000 */
[----:B------:R-:W-:Y:S01]  /*c1e0*/  SEL R3, R3, RZ, P0 ;  /* 0x000000ff03037207 */ /* 0x000fe20000000000 */
[----:B------:R-:W-:Y:S06]  /*c1f0*/  BRA.U !UP1, `(.L_x_654) ;  /* 0x0000002109707547 */ /* 0x000fec000b800000 */
[----:B------:R-:W1:Y:S01]  /*c200*/  S2R R4, SR_CTAID.X ;  /* 0x0000000000047919 */ /* 0x000e620000002500 */
[----:B------:R-:W2:Y:S01]  /*c210*/  LDCU UR5, c[0x0][0x3ac] ;  /* 0x00007580ff0577ac */ /* 0x000ea20008000800 */
[----:B------:R-:W-:Y:S01]  /*c220*/  HFMA2 R16, -RZ, RZ, 0, 0 ;  /* 0x00000000ff107431 */ /* 0x000fe200000001ff */
[----:B------:R-:W0:Y:S01]  /*c230*/  LDCU UR6, c[0x0][0x3b0] ;  /* 0x00007600ff0677ac */ /* 0x000e220008000800 */
[----:B------:R-:W1:Y:S01]  /*c240*/  LDCU UR7, c[0x0][0x398] ;  /* 0x00007300ff0777ac */ /* 0x000e620008000800 */
[----:B--2---:R-:W-:-:S04]  /*c250*/  IMAD R6, R0, UR5, RZ ;  /* 0x0000000500067c24 */ /* 0x004fc8000f8e02ff */
[----:B0-----:R-:W-:-:S04]  /*c260*/  IMAD R7, R5, UR6, R6 ;  /* 0x0000000605077c24 */ /* 0x001fc8000f8e0206 */
[----:B-1----:R-:W-:Y:S01]  /*c270*/  IMAD R7, R4, UR7, R7 ;  /* 0x0000000704077c24 */ /* 0x002fe2000f8e0207 */
[----:B------:R-:W-:Y:S06]  /*c280*/  BRA.U !UP0, `(.L_x_655) ;  /* 0x0000001108547547 */ /* 0x000fec000b800000 */
[----:B------:R-:W0:Y:S01]  /*c290*/  LDCU.64 UR6, c[0x0][0x560] ;  /* 0x0000ac00ff0677ac */ /* 0x000e220008000a00 */
[----:B------:R-:W-:Y:S01]  /*c2a0*/  MOV R6, RZ ;  /* 0x000000ff00067202 */ /* 0x000fe20000000f00 */
        /* <DEDUP_REMOVED lines=275> */
.L_x_655:
        /* <DEDUP_REMOVED lines=23> */
[----:B------:R0:W-:Y:S05]  /*d550*/  STG.E desc[UR36][R6.64], R21 ;  /* 0x0000001506007986 */ /* 0x0001ea000c101924 */
.L_x_657:
[----:B------:R-:W-:Y:S05]  /*d560*/  BSYNC.RECONVERGENT B0 ;  /* 0x0000000000007941 */ /* 0x000fea0003800200 */
.L_x_656:
        /* <DEDUP_REMOVED lines=35> */
.L_x_659:
[----:B------:R-:W-:Y:S05]  /*d7a0*/  BSYNC.RECONVERGENT B0 ;  /* 0x0000000000007941 */ /* 0x000fea0003800200 */
.L_x_658:
        /* <DEDUP_REMOVED lines=16> */
[----:B------:R-:W1:Y:S01]  /*d8b0*/  LDCU UR5, c[0x0][0x384] ;  /* 0x00007080ff0577ac */ /* 0x000e620008000800 */
[----:B0-----:R-:W-:Y:S01]  /*d8c0*/  UISETP.NE.AND UP0, UPT, UR4, URZ, UPT ;  /* 0x000000ff0400728c */ /* 0x001fe2000bf05270 */
[----:B-1----:R-:W-:-:S08]  /*d8d0*/  MOV R7, UR5 ;  /* 0x0000000500077c02 */ /* 0x002fd00008000f00 */
        /* <DEDUP_REMOVED lines=8> */
[----:B------:R-:W-:Y:S07]  /*d960*/  BSSY.RECONVERGENT B1, `(.L_x_663) ;  /* 0x000000b000017945 */ /* 0x000fee0003800200 */
[----:B------:R-:W2:Y:S01]  /*d970*/  LDC.64 R8, c[0x0][0x778] ;  /* 0x0001de00ff087b82 */ /* 0x000ea20000000a00 */
[----:B0-----:R-:W-:-:S02]  /*d980*/  IMAD R13, R4, UR5, RZ ;  /* 0x00000005040d7c24 */ /* 0x001fc4000f8e02ff */
[----:B-1----:R-:W-:-:S07]  /*d990*/  IMAD R15, R15, UR4, RZ ;  /* 0x000000040f0f7c24 */ /* 0x002fce000f8e02ff */
.L_x_664:
[----:B------:R-:W-:-:S05]  /*d9a0*/  IADD3 R11, PT, PT, R13, R6, RZ ;  /* 0x000000060d0b7210 */ /* 0x000fca0007ffe0ff */
[----:B--2---:R-:W-:-:S06]  /*d9b0*/  IMAD.WIDE.U32 R10, R11, 0x4, R8 ;  /* 0x000000040b0a7825 */ /* 0x004fcc00078e0008 */
[----:B------:R-:W2:Y:S01]  /*d9c0*/  LDG.E R10, desc[UR36][R10.64] ;  /* 0x000000240a0a7981 */ /* 0x000ea2000c1e1900 */
[----:B------:R-:W-:-:S04]  /*d9d0*/  IADD3 R6, PT, PT, R15, R6, RZ ;  /* 0x000000060f067210 */ /* 0x000fc80007ffe0ff */
[----:B------:R-:W-:Y:S01]  /*d9e0*/  ISETP.GE.U32.AND P1, PT, R6, UR6, PT ;  /* 0x0000000606007c0c */ /* 0x000fe2000bf26070 */
[----:B--2---:R-:W-:-:S12]  /*d9f0*/  FADD.FTZ R7, R10, R7 ;  /* 0x000000070a077221 */ /* 0x004fd80000010000 */
[----:B------:R-:W-:Y:S05]  /*da00*/  @!P1 BRA `(.L_x_664) ;  /* 0xfffffffc00e49947 */ /* 0x000fea000383ffff */
[----:B------:R-:W-:Y:S05]  /*da10*/  BSYNC.RECONVERGENT B1 ;  /* 0x0000000000017941 */ /* 0x000fea0003800200 */
.L_x_663:
[----:B------:R-:W-:Y:S05]  /*da20*/  BRA `(.L_x_662) ;  /* 0x0000000000447947 */ /* 0x000fea0003800000 */
.L_x_661:
        /* <DEDUP_REMOVED lines=9> */
.L_x_665:
[----:B------:R-:W-:-:S05]  /*dac0*/  IADD3 R11, PT, PT, R4, R13, RZ ;  /* 0x0000000d040b7210 */ /* 0x000fca0007ffe0ff */
[----:B-1----:R-:W-:-:S04]  /*dad0*/  IMAD R11, R11, R6, R0 ;  /* 0x000000060b0b7224 */ /* 0x002fc800078e0200 */
[----:B--2---:R-:W-:-:S06]  /*dae0*/  IMAD.WIDE.U32 R10, R11, 0x4, R8 ;  /* 0x000000040b0a7825 */ /* 0x004fcc00078e0008 */
[----:B------:R-:W2:Y:S01]  /*daf0*/  LDG.E R10, desc[UR36][R10.64] ;  /* 0x000000240a0a7981 */ /* 0x000ea2000c1e1900 */
[----:B---3--:R-:W-:-:S04]  /*db00*/  IADD3 R13, PT, PT, R12, R13, RZ ;  /* 0x0000000d0c0d7210 */ /* 0x008fc80007ffe0ff */
[----:B------:R-:W-:Y:S01]  /*db10*/  ISETP.GE.U32.AND P1, PT, R13, UR5, PT ;  /* 0x000000050d007c0c */ /* 0x000fe2000bf26070 */
[----:B--2---:R-:W-:-:S12]  /*db20*/  FADD.FTZ R7, R10, R7 ;  /* 0x000000070a077221 */ /* 0x004fd80000010000 */
[----:B------:R-:W-:Y:S05]  /*db30*/  @!P1 BRA `(.L_x_665) ;  /* 0xfffffffc00e09947 */ /* 0x000fea000383ffff */
.L_x_662:
[----:B------:R-:W-:Y:S05]  /*db40*/  BSYNC.RECONVERGENT B0 ;  /* 0x0000000000007941 */ /* 0x000fea0003800200 */
.L_x_660:
        /* <DEDUP_REMOVED lines=8> */
[----:B------:R0:W-:Y:S01]  /*dbd0*/  STS [R4], R7 ;  /* 0x0000000704007388 */ /* 0x0001e20000000800 */
[----:B--2---:R-:W-:-:S04]  /*dbe0*/  UISETP.NE.AND UP0, UPT, UR4, URZ, UPT ;  /* 0x000000ff0400728c */ /* 0x004fc8000bf05270 */
[----:B------:R-:W-:Y:S07]  /*dbf0*/  BRA.U !UP1, `(.L_x_666) ;  /* 0x0000000109387547 */ /* 0x000fee000b800000 */
[----:B------:R-:W-:-:S05]  /*dc00*/  UMOV UR4, UR6 ;  /* 0x0000000600047c82 */ /* 0x000fca0008000000 */
.L_x_667:
        /* <DEDUP_REMOVED lines=9> */
[----:B------:R-:W0:Y:S02]  /*dca0*/  @!P1 LDS R6, [R6] ;  /* 0x0000000006069984 */ /* 0x000e240000000800 */
[----:B01----:R-:W-:-:S05]  /*dcb0*/  @!P1 FADD.FTZ R7, R7, R6 ;  /* 0x0000000607079221 */ /* 0x003fca0000010000 */
[----:B------:R1:W-:Y:S01]  /*dcc0*/  @!P1 STS [R4], R7 ;  /* 0x0000000704009388 */ /* 0x0003e20000000800 */
[----:B------:R-:W-:Y:S05]  /*dcd0*/  BRA.U UP1, `(.L_x_667) ;  /* 0xfffffffd01cc7547 */ /* 0x000fea000b83ffff */
.L_x_666:
[----:B------:R-:W-:Y:S05]  /*dce0*/  BRA.U !UP0, `(.L_x_668) ;  /* 0x0000000108747547 */ /* 0x000fea000b800000 */
[----:B------:R-:W-:Y:S02]  /*dcf0*/  UISETP.GE.U32.AND UP0, UPT, UR5, 0x21, UPT ;  /* 0x000000210500788c */ /* 0x000fe4000bf06070 */
[----:B------:R-:W-:-:S07]  /*dd00*/  UMOV UR4, UR5 ;  /* 0x0000000500047c82 */ /* 0x000fce0008000000 */
[----:B------:R-:W-:Y:S05]  /*dd10*/  BRA.U !UP0, `(.L_x_669) ;  /* 0x0000000108447547 */ /* 0x000fea000b800000 */
[----:B------:R2:W-:Y:S01]  /*dd20*/  STS [R4], R7 ;  /* 0x0000000704007388 */ /* 0x0005e20000000800 */
[----:B------:R-:W-:Y:S01]  /*dd30*/  UISETP.GE.U32.AND UP0, UPT, UR5, 0x40, UPT ;  /* 0x000000400500788c */ /* 0x000fe2000bf06070 */
[----:B------:R-:W-:-:S08]  /*dd40*/  UMOV UR4, 0x20 ;  /* 0x0000002000047882 */ /* 0x000fd00000000000 */
[----:B--2---:R-:W-:Y:S05]  /*dd50*/  BRA.U !UP0, `(.L_x_669) ;  /* 0x0000000108347547 */ /* 0x004fea000b800000 */
[----:B------:R-:W-:-:S07]  /*dd60*/  IMAD.U32 R5, RZ, RZ, UR5 ;  /* 0x00000005ff057e24 */ /* 0x000fce000f8e00ff */
.L_x_670:
[----:B------:R-:W-:Y:S01]  /*dd70*/  SHF.R.U32.HI R9, RZ, 0x1, R5 ;  /* 0x00000001ff097819 */ /* 0x000fe20000011605 */
[----:B------:R-:W-:Y:S03]  /*dd80*/  BAR.SYNC.DEFER_BLOCKING 0x0 ;  /* 0x0000000000007b1d */ /* 0x000fe60000010000 */
[----:B------:R-:W-:-:S04]  /*dd90*/  IADD3 R6, PT, PT, R9, R0, RZ ;  /* 0x0000000009067210 */ /* 0x000fc80007ffe0ff */
[----:B------:R-:W-:-:S04]  /*dda0*/  ISETP.GE.U32.AND P1, PT, R6, UR5, PT ;  /* 0x0000000506007c0c */ /* 0x000fc8000bf26070 */
[----:B------:R-:W-:-:S13]  /*ddb0*/  ISETP.GE.U32.OR P1, PT, R0, R9, P1 ;  /* 0x000000090000720c */ /* 0x000fda0000f26470 */
[----:B------:R-:W-:-:S06]  /*ddc0*/  @!P1 LEA R6, R9, R4, 0x2 ;  /* 0x0000000409069211 */ /* 0x000fcc00078e10ff */
[----:B------:R-:W0:Y:S02]  /*ddd0*/  @!P1 LDS R6, [R6] ;  /* 0x0000000006069984 */ /* 0x000e240000000800 */
[----:B01----:R-:W-:-:S05]  /*dde0*/  @!P1 FADD.FTZ R7, R7, R6 ;  /* 0x0000000607079221 */ /* 0x003fca0000010000 */
[----:B------:R2:W-:Y:S01]  /*ddf0*/  @!P1 STS [R4], R7 ;  /* 0x0000000704009388 */ /* 0x0005e20000000800 */
[----:B------:R-:W-:Y:S02]  /*de00*/  ISETP.GT.U32.AND P1, PT, R5, 0x7f, PT ;  /* 0x0000007f0500780c */ /* 0x000fe40003f24070 */
[----:B------:R-:W-:-:S11]  /*de10*/  MOV R5, R9 ;  /* 0x0000000900057202 */ /* 0x000fd60000000f00 */
[----:B--2---:R-:W-:Y:S05]  /*de20*/  @P1 BRA `(.L_x_670) ;  /* 0xfffffffc00d01947 */ /* 0x004fea000383ffff */
.L_x_669:
[----:B------:R-:W-:Y:S01]  /*de30*/  BAR.SYNC.DEFER_BLOCKING 0x0 ;  /* 0x0000000000007b1d */ /* 0x000fe20000010000 */
[----:B------:R-:W-:-:S09]  /*de40*/  UISETP.GE.U32.AND UP0, UPT, UR4, 0x2, UPT ;  /* 0x000000020400788c */ /* 0x000fd2000bf06070 */
[----:B------:R-:W-:Y:S05]  /*de50*/  BRA.U !UP0, `(.L_x_668) ;  /* 0x0000000108187547 */ /* 0x000fea000b800000 */
[----:B------:R-:W-:-:S07]  /*de60*/  IMAD.MOV.U32 R0, RZ, RZ, 0x1 ;  /* 0x00000001ff007424 */ /* 0x000fce00078e00ff */
.L_x_671:
[----:B01----:R0:W1:Y:S02]  /*de70*/  SHFL.DOWN PT, R4, R7, R0, 0x1f ;  /* 0x08001f0007047589 */ /* 0x00306400000e0000 */
[----:B0-----:R-:W-:-:S04]  /*de80*/  SHF.L.U32 R0, R0, 0x1, RZ ;  /* 0x0000000100007819 */ /* 0x001fc800000006ff */
[----:B------:R-:W-:Y:S01]  /*de90*/  ISETP.GE.AND P1, PT, R0, UR4, PT ;  /* 0x0000000400007c0c */ /* 0x000fe2000bf26270 */
[----:B-1----:R-:W-:-:S12]  /*dea0*/  FADD.FTZ R7, R4, R7 ;  /* 0x0000000704077221 */ /* 0x002fd80000010000 */
[----:B------:R-:W-:Y:S05]  /*deb0*/  @!P1 BRA `(.L_x_671) ;  /* 0xfffffffc00ec9947 */ /* 0x000fea000383ffff */
.L_x_668:
[----:B------:R-:W-:Y:S05]  /*dec0*/  @!P0 EXIT ;  /* 0x000000000000894d */ /* 0x000fea0003800000 */
[----:B------:R-:W2:Y:S02]  /*ded0*/  LDCU.64 UR4, c[0x0][0x770] ;  /* 0x0000ee00ff0477ac */ /* 0x000ea40008000a00 */
[----:B--2---:R-:W-:-:S04]  /*dee0*/  UISETP.NE.U32.AND UP0, UPT, UR4, URZ, UPT ;  /* 0x000000ff0400728c */ /* 0x004fc8000bf05070 */
[----:B------:R-:W-:-:S09]  /*def0*/  UISETP.NE.AND.EX UP0, UPT, UR5, URZ, UPT, UP0 ;  /* 0x000000ff0500728c */ /* 0x000fd2000bf05300 */
[----:B------:R-:W-:Y:S05]  /*df00*/  BRA.U UP0, `(.L_x_672) ;  /* 0x00000001009c7547 */ /* 0x000fea000b800000 */
[----:B------:R-:W2:Y:S01]  /*df10*/  LDCU.U8 UR6, c[0x0][0x790] ;  /* 0x0000f200ff0677ac */ /* 0x000ea20008000000 */
[----:B------:R-:W3:Y:S01]  /*df20*/  LDCU.64 UR4, c[0x0][0x760] ;  /* 0x0000ec00ff0477ac */ /* 0x000ee20008000a00 */
[----:B------:R-:W4:Y:S01]  /*df30*/  LDCU.U8 UR7, c[0x0][0x791] ;  /* 0x0000f220ff0777ac */ /* 0x000f220008000000 */
[----:B--2---:R-:W-:Y:S01]  /*df40*/  UISETP.NE.AND UP0, UPT, UR6, URZ, UPT ;  /* 0x000000ff0600728c */ /* 0x004fe2000bf05270 */
[----:B---3--:R-:W-:-:S04]  /*df50*/  IADD3 R2, P0, PT, R16, UR4, RZ ;  /* 0x0000000410027c10 */ /* 0x008fc8000ff1e0ff */
[----:B------:R-:W-:Y:S01]  /*df60*/  IADD3.X R3, PT, PT, RZ, UR5, RZ, P0, !PT ;  /* 0x00000005ff037c10 */ /* 0x000fe200087fe4ff */
[----:B----4-:R-:W-:-:S03]  /*df70*/  UISETP.NE.AND UP1, UPT, UR7, URZ, UPT ;  /* 0x000000ff0700728c */ /* 0x010fc6000bf25270 */
[----:B------:R-:W-:Y:S08]  /*df80*/  BRA.U !UP0, `(.L_x_673) ;  /* 0x0000000108087547 */ /* 0x000ff0000b800000 */
[----:B------:R-:W0:Y:S02]  /*df90*/  LDG.E R0, desc[UR36][R2.64] ;  /* 0x0000002402007981 */ /* 0x000e24000c1e1900 */
[----:B01----:R-:W-:-:S07]  /*dfa0*/  FADD.FTZ R7, R7, R0 ;  /* 0x0000000007077221 */ /* 0x003fce0000010000 */
.L_x_673:
[----:B------:R-:W-:Y:S05]  /*dfb0*/  BRA.U !UP1, `(.L_x_674) ;  /* 0x0000000109687547 */ /* 0x000fea000b800000 */
[----:B------:R-:W2:Y:S01]  /*dfc0*/  LDCU UR5, c[0x0][0x794] ;  /* 0x0000f280ff0577ac */ /* 0x000ea20008000800 */
[----:B------:R-:W3:Y:S01]  /*dfd0*/  LDCU UR4, c[0x0][0x380] ;  /* 0x00007000ff0477ac */ /* 0x000ee20008000800 */
[----:B--2---:R-:W-:Y:S01]  /*dfe0*/  UISETP.NE.AND UP0, UPT, UR5, 0x1, UPT ;  /* 0x000000010500788c */ /* 0x004fe2000bf05270 */
[----:B---3--:R-:W-:-:S08]  /*dff0*/  FMUL.FTZ R19, R7, UR4 ;  /* 0x0000000407137c20 */ /* 0x008fd00008410000 */
[----:B------:R-:W-:Y:S05]  /*e000*/  BRA.U !UP0, `(.L_x_675) ;  /* 0x0000000108407547 */ /* 0x000fea000b800000 */
[----:B------:R-:W-:Y:S01]  /*e010*/  MOV R2, 0x0 ;  /* 0x0000000000027802 */ /* 0x000fe20000000f00 */
[----:B------:R-:W0:Y:S01]  /*e020*/  LDCU.64 UR4, c[0x4][0x590] ;  /* 0x0100b200ff0477ac */ /* 0x000e220008000a00 */
[----:B------:R-:W-:Y:S01]  /*e030*/  HFMA2 R8, -RZ, RZ, 0, 4.4763088226318359375e-05 ;  /* 0x000002efff087431 */ /* 0x000fe200000001ff */
[----:B------:R-:W-:Y:S01]  /*e040*/  MOV R12, 0x1 ;  /* 0x00000001000c7802 */ /* 0x000fe20000000f00 */
[----:B------:R-:W-:Y:S01]  /*e050*/  HFMA2 R13, -RZ, RZ, 0, 0 ;  /* 0x00000000ff0d7431 */ /* 0x000fe200000001ff */
[----:B------:R-:W2:Y:S01]  /*e060*/  LDCU.64 UR6, c[0x4][0x578] ;  /* 0x0100af00ff0677ac */ /* 0x000ea20008000a00 */
[----:B------:R-:W3:Y:S01]  /*e070*/  LDC.64 R2, c[0x4][R2] ;  /* 0x0100000002027b82 */ /* 0x000ee20000000a00 */
[----:B------:R-:W4:Y:S01]  /*e080*/  LDCU.64 UR8, c[0x4][0x3f8] ;  /* 0x01007f00ff0877ac */ /* 0x000f220008000a00 */
[----:B01----:R-:W-:Y:S01]  /*e090*/  MOV R4, UR4 ;  /* 0x0000000400047c02 */ /* 0x003fe20008000f00 */
[----:B------:R-:W-:Y:S01]  /*e0a0*/  IMAD.U32 R5, RZ, RZ, UR5 ;  /* 0x00000005ff057e24 */ /* 0x000fe2000f8e00ff */
[----:B--2---:R-:W-:-:S02]  /*e0b0*/  MOV R6, UR6 ;  /* 0x0000000600067c02 */ /* 0x004fc40008000f00 */
[----:B------:R-:W-:Y:S02]  /*e0c0*/  MOV R7, UR7 ;  /* 0x0000000700077c02 */ /* 0x000fe40008000f00 */
[----:B----4-:R-:W-:Y:S01]  /*e0d0*/  MOV R10, UR8 ;  /* 0x00000008000a7c02 */ /* 0x010fe20008000f00 */
[----:B------:R-:W-:-:S07]  /*e0e0*/  IMAD.U32 R11, RZ, RZ, UR9 ;  /* 0x00000009ff0b7e24 */ /* 0x000fce000f8e00ff */
[----:B------:R-:W-:-:S07]  /*e0f0*/  LEPC R20, `(.L_x_675) ;  /* 0x000000001014794e */ /* 0x000fce0000000000 */
[----:B---3--:R-:W-:Y:S05]  /*e100*/  CALL.ABS.NOINC R2 ;  /* 0x0000000002007343 */ /* 0x008fea0003c00000 */
.L_x_675:
[----:B------:R-:W2:Y:S02]  /*e110*/  LDCU.64 UR4, c[0x0][0x760] ;  /* 0x0000ec00ff0477ac */ /* 0x000ea40008000a00 */
[----:B--2---:R-:W-:-:S05]  /*e120*/  IADD3 R16, P0, PT, R16, UR4, RZ ;  /* 0x0000000410107c10 */ /* 0x004fca000ff1e0ff */
[----:B------:R-:W-:-:S05]  /*e130*/  IMAD.X R17, RZ, RZ, UR5, P0 ;  /* 0x00000005ff117e24 */ /* 0x000fca00080e06ff */
[----:B------:R-:W-:Y:S01]  /*e140*/  STG.E desc[UR36][R16.64], R19 ;  /* 0x0000001310007986 */ /* 0x000fe2000c101924 */
[----:B------:R-:W-:Y:S05]  /*e150*/  EXIT ;  /* 0x000000000000794d */ /* 0x000fea0003800000 */
.L_x_674:
[----:B------:R-:W-:Y:S01]  /*e160*/  STG.E desc[UR36][R2.64], R7 ;  /* 0x0000000702007986 */ /* 0x000fe2000c101924 */
[----:B------:R-:W-:Y:S05]  /*e170*/  EXIT ;  /* 0x000000000000794d */ /* 0x000fea0003800000 */
.L_x_672:
[----:B------:R-:W2:Y:S01]  /*e180*/  LDCU.U8 UR4, c[0x0][0x790] ;  /* 0x0000f200ff0477ac */ /* 0x000ea20008000000 */
[----:B------:R-:W3:Y:S01]  /*e190*/  LDCU.U8 UR5, c[0x0][0x791] ;  /* 0x0000f220ff0577ac */ /* 0x000ee20008000000 */
[----:B--2---:R-:W-:Y:S02]  /*e1a0*/  UISETP.NE.AND UP0, UPT, UR4, URZ, UPT ;  /* 0x000000ff0400728c */ /* 0x004fe4000bf05270 */
[----:B---3--:R-:W-:-:S07]  /*e1b0*/  UISETP.NE.AND UP1, UPT, UR5, URZ, UPT ;  /* 0x000000ff0500728c */ /* 0x008fce000bf25270 */
[----:B------:R-:W-:Y:S05]  /*e1c0*/  BRA.U !UP0, `(.L_x_676) ;  /* 0x0000000108087547 */ /* 0x000fea000b800000 */
[----:B------:R-:W0:Y:S02]  /*e1d0*/  LDG.E R0, desc[UR36][R2.64] ;  /* 0x0000002402007981 */ /* 0x000e24000c1e1900 */
[----:B01----:R-:W-:-:S07]  /*e1e0*/  FADD.FTZ R7, R7, R0 ;  /* 0x0000000007077221 */ /* 0x003fce0000010000 */
.L_x_676:
        /* <DEDUP_REMOVED lines=8> */
[----:B------:R-:W-:Y:S02]  /*e270*/  HFMA2 R8, -RZ, RZ, 0, 4.4763088226318359375e-05 ;  /* 0x000002efff087431 */ /* 0x000fe400000001ff */
[----:B------:R-:W-:Y:S01]  /*e280*/  IMAD.MOV.U32 R12, RZ, RZ, 0x1 ;  /* 0x00000001ff0c7424 */ /* 0x000fe200078e00ff */
[----:B------:R-:W-:Y:S01]  /*e290*/  MOV R13, RZ ;  /* 0x000000ff000d7202 */ /* 0x000fe20000000f00 */
[----:B------:R-:W2:Y:S01]  /*e2a0*/  LDCU.64 UR6, c[0x4][0x578] ;  /* 0x0100af00ff0677ac */ /* 0x000ea20008000a00 */
[----:B------:R-:W3:Y:S01]  /*e2b0*/  LDC.64 R2, c[0x4][R2] ;  /* 0x0100000002027b82 */ /* 0x000ee20000000a00 */
[----:B------:R-:W4:Y:S01]  /*e2c0*/  LDCU.64 UR8, c[0x4][0x3f8] ;  /* 0x01007f00ff0877ac */ /* 0x000f220008000a00 */
[----:B01----:R-:W-:Y:S02]  /*e2d0*/  MOV R4, UR4 ;  /* 0x0000000400047c02 */ /* 0x003fe40008000f00 */
[----:B------:R-:W-:-:S02]  /*e2e0*/  MOV R5, UR5 ;  /* 0x0000000500057c02 */ /* 0x000fc40008000f00 */
[----:B--2---:R-:W-:Y:S01]  /*e2f0*/  MOV R6, UR6 ;  /* 0x0000000600067c02 */ /* 0x004fe20008000f00 */
[----:B------:R-:W-:Y:S01]  /*e300*/  IMAD.U32 R7, RZ, RZ, UR7 ;  /* 0x00000007ff077e24 */ /* 0x000fe2000f8e00ff */
[----:B----4-:R-:W-:Y:S02]  /*e310*/  MOV R10, UR8 ;  /* 0x00000008000a7c02 */ /* 0x010fe40008000f00 */
[----:B------:R-:W-:-:S07]  /*e320*/  MOV R11, UR9 ;  /* 0x00000009000b7c02 */ /* 0x000fce0008000f00 */
[----:B------:R-:W-:-:S07]  /*e330*/  LEPC R20, `(.L_x_678) ;  /* 0x000000001014794e */ /* 0x000fce0000000000 */
[----:B---3--:R-:W-:Y:S05]  /*e340*/  CALL.ABS.NOINC R2 ;  /* 0x0000000002007343 */ /* 0x008fea0003c00000 */
.L_x_678:
[----:B------:R-:W2:Y:S02]  /*e350*/  LDCU.64 UR4, c[0x0][0x760] ;  /* 0x0000ec00ff0477ac */ /* 0x000ea40008000a00 */
[----:B--2---:R-:W-:-:S04]  /*e360*/  IADD3 R16, P0, PT, R16, UR4, RZ ;  /* 0x0000000410107c10 */ /* 0x004fc8000ff1e0ff */
[----:B------:R-:W-:-:S05]  /*e370*/  IADD3.X R17, PT, PT, RZ, UR5, RZ, P0, !PT ;  /* 0x00000005ff117c10 */ /* 0x000fca00087fe4ff */
[----:B------:R-:W-:Y:S01]  /*e380*/  STG.E desc[UR36][R16.64], R19 ;  /* 0x0000001310007986 */ /* 0x000fe2000c101924 */
[----:B------:R-:W-:Y:S05]  /*e390*/  EXIT ;  /* 0x000000000000794d */ /* 0x000fea0003800000 */
.L_x_677:
[----:B------:R-:W-:Y:S01]  /*e3a0*/  STG.E desc[UR36][R2.64], R7 ;  /* 0x0000000702007986 */ /* 0x000fe2000c101924 */
[----:B------:R-:W-:Y:S05]  /*e3b0*/  EXIT ;  /* 0x000000000000794d */ /* 0x000fea0003800000 */
.L_x_654:
[----:B------:R-:W1:Y:S02]  /*e3c0*/  LDCU UR4, c[0x0][0x390] ;  /* 0x00007200ff0477ac */ /* 0x000e640008000800 */
[----:B-1----:R-:W-:-:S13]  /*e3d0*/  ISETP.GE.AND P0, PT, R17, UR4, PT ;  /* 0x0000000411007c0c */ /* 0x002fda000bf06270 */
[----:B------:R-:W-:Y:S05]  /*e3e0*/  @P0 EXIT ;  /* 0x000000000000094d */ /* 0x000fea0003800000 */
[----:B------:R-:W1:Y:S01]  /*e3f0*/  LDCU UR4, c[0x0][0x3a0] ;  /* 0x00007400ff0477ac */ /* 0x000e620008000800 */
[----:B--2---:R-:W-:Y:S02]  /*e400*/  ISETP.NE.AND P1, PT, R0, RZ, PT ;  /* 0x000000ff0000720c */ /* 0x004fe40003f25270 */
[----:B-1----:R-:W-:-:S13]  /*e410*/  ISETP.NE.AND P0, PT, RZ, UR4, PT ;  /* 0x00000004ff007c0c */ /* 0x002fda000bf05270 */
[----:B------:R-:W-:Y:S05]  /*e420*/  @P0 EXIT P1 ;  /* 0x000000000000094d */ /* 0x000fea0000800000 */
[----:B------:R-:W1:Y:S01]  /*e430*/  LDCU UR4, c[0x0][0x3a4] ;  /* 0x00007480ff0477ac */ /* 0x000e620008000800 */
[----:B0-----:R-:W-:Y:S02]  /*e440*/  ISETP.NE.AND P1, PT, R5, RZ, PT ;  /* 0x000000ff0500720c */ /* 0x001fe40003f25270 */
[----:B-1----:R-:W-:-:S13]  /*e450*/  ISETP.NE.AND P0, PT, RZ, UR4, PT ;  /* 0x00000004ff007c0c */ /* 0x002fda000bf05270 */
        /* <DEDUP_REMOVED lines=12> */
[----:B------:R-:W2:Y:S02]  /*e520*/  LDG.E R0, desc[UR36][R2.64] ;  /* 0x0000002402007981 */ /* 0x000ea4000c1e1900 */
[----:B--2---:R-:W-:-:S07]  /*e530*/  FADD.FTZ R21, R21, R0 ;  /* 0x0000000015157221 */ /* 0x004fce0000010000 */
.L_x_680:
[----:B------:R-:W-:Y:S05]  /*e540*/  BRA.U !UP1, `(.L_x_681) ;  /* 0x0000000109687547 */ /* 0x000fea000b800000 */
[----:B------:R-:W0:Y:S01]  /*e550*/  LDCU UR5, c[0x0][0x794] ;  /* 0x0000f280ff0577ac */ /* 0x000e220008000800 */
[----:B------:R-:W1:Y:S01]  /*e560*/  LDCU UR4, c[0x0][0x380] ;  /* 0x00007000ff0477ac */ /* 0x000e620008000800 */
[----:B0-----:R-:W-:Y:S01]  /*e570*/  UISETP.NE.AND UP0, UPT, UR5, 0x1, UPT ;  /* 0x000000010500788c */ /* 0x001fe2000bf05270 */
[----:B-1----:R-:W-:-:S08]  /*e580*/  FMUL.FTZ R17, R21, UR4 ;  /* 0x0000000415117c20 */ /* 0x002fd00008410000 */
        /* <DEDUP_REMOVED lines=17> */
.L_x_682:
[----:B------:R-:W0:Y:S02]  /*e6a0*/  LDCU.64 UR4, c[0x0][0x760] ;  /* 0x0000ec00ff0477ac */ /* 0x000e240008000a00 */
[----:B0-----:R-:W-:-:S04]  /*e6b0*/  IADD3 R18, P0, PT, R18, UR4, RZ ;  /* 0x0000000412127c10 */ /* 0x001fc8000ff1e0ff */
[----:B------:R-:W-:-:S05]  /*e6c0*/  IADD3.X R19, PT, PT, RZ, UR5, RZ, P0, !PT ;  /* 0x00000005ff137c10 */ /* 0x000fca00087fe4ff */
[----:B------:R-:W-:Y:S01]  /*e6d0*/  STG.E desc[UR36][R18.64], R17 ;  /* 0x0000001112007986 */ /* 0x000fe2000c101924 */
[----:B------:R-:W-:Y:S05]  /*e6e0*/  EXIT ;  /* 0x000000000000794d */ /* 0x000fea0003800000 */
.L_x_681:
[----:B------:R-:W-:Y:S01]  /*e6f0*/  STG.E desc[UR36][R2.64], R21 ;  /* 0x0000001502007986 */ /* 0x000fe2000c101924 */
[----:B------:R-:W-:Y:S05]  /*e700*/  EXIT ;  /* 0x000000000000794d */ /* 0x000fea0003800000 */
.L_x_679:
[----:B------:R-:W0:Y:S01]  /*e710*/  LDCU.U8 UR4, c[0x0][0x790] ;  /* 0x0000f200ff0477ac */ /* 0x000e220008000000 */
[----:B------:R-:W1:Y:S01]  /*e720*/  LDCU.U8 UR5, c[0x0][0x791] ;  /* 0x0000f220ff0577ac */ /* 0x000e620008000000 */
[----:B0-----:R-:W-:Y:S02]  /*e730*/  UISETP.NE.AND UP0, UPT, UR4, URZ, UPT ;  /* 0x000000ff0400728c */ /* 0x001fe4000bf05270 */
[----:B-1----:R-:W-:-:S07]  /*e740*/  UISETP.NE.AND UP1, UPT, UR5, URZ, UPT ;  /* 0x000000ff0500728c */ /* 0x002fce000bf25270 */
[----:B------:R-:W-:Y:S05]  /*e750*/  BRA.U !UP0, `(.L_x_683) ;  /* 0x0000000108087547 */ /* 0x000fea000b800000 */
[----:B------:R-:W2:Y:S02]  /*e760*/  LDG.E R0, desc[UR36][R2.64] ;  /* 0x0000002402007981 */ /* 0x000ea4000c1e1900 */
[----:B--2---:R-:W-:-:S07]  /*e770*/  FADD.FTZ R21, R21, R0 ;  /* 0x0000000015157221 */ /* 0x004fce0000010000 */
.L_x_683:
        /* <DEDUP_REMOVED lines=22> */
.L_x_685:
[----:B------:R-:W0:Y:S02]  /*e8e0*/  LDCU.64 UR4, c[0x0][0x760] ;  /* 0x0000ec00ff0477ac */ /* 0x000e240008000a00 */
[----:B0-----:R-:W-:-:S04]  /*e8f0*/  IADD3 R18, P0, PT, R18, UR4, RZ ;  /* 0x0000000412127c10 */ /* 0x001fc8000ff1e0ff */
[----:B------:R-:W-:-:S05]  /*e900*/  IADD3.X R19, PT, PT, RZ, UR5, RZ, P0, !PT ;  /* 0x00000005ff137c10 */ /* 0x000fca00087fe4ff */
[----:B------:R-:W-:Y:S01]  /*e910*/  STG.E desc[UR36][R18.64], R17 ;  /* 0x0000001112007986 */ /* 0x000fe2000c101924 */
[----:B------:R-:W-:Y:S05]  /*e920*/  EXIT ;  /* 0x000000000000794d */ /* 0x000fea0003800000 */
.L_x_684:
[----:B------:R-:W-:Y:S01]  /*e930*/  STG.E desc[UR36][R2.64], R21 ;  /* 0x0000001502007986 */ /* 0x000fe2000c101924 */
[----:B------:R-:W-:Y:S05]  /*e940*/  EXIT ;  /* 0x000000000000794d */ /* 0x000fea0003800000 */
.L_x_686:
        /* <DEDUP_REMOVED lines=11> */
.L_x_7268:


//--------------------- .text._ZN2at6native13reduce_kernelILi256ELi2ENS0_8ReduceOpIfNS0_7MeanOpsIffffEEjfLi4ELi4EEEEEvT1_ --------------------------
	.section	.text._ZN2at6native13reduce_kernelILi256ELi2ENS0_8ReduceOpIfNS0_7MeanOpsIffffEEjfLi4ELi4EEEEEvT1_,"ax",@progbits
	.align	128
        .global         _ZN2at6native13reduce_kernelILi256ELi2ENS0_8ReduceOpIfNS0_7MeanOpsIffffEEjfLi4ELi4EEEEEvT1_
        .type           _ZN2at6native13reduce_kernelILi256ELi2ENS0_8ReduceOpIfNS0_7MeanOpsIffffEEjfLi4ELi4EEEEEvT1_,@function
        .size           _ZN2at6native13reduce_kernelILi256ELi2ENS0_8ReduceOpIfNS0_7MeanOpsIffffEEjfLi4ELi4EEEEEvT1_,(.L_x_7269 - _ZN2at6native13reduce_kernelILi256ELi2ENS0_8ReduceOpIfNS0_7MeanOpsIffffEEjfLi4ELi4EEEEEvT1_)
        .other          _ZN2at6native13reduce_kernelILi256ELi2ENS0_8ReduceOpIfNS0_7MeanOpsIffffEEjfLi4ELi4EEEEEvT1_,@"STO_CUDA_ENTRY STV_DEFAULT"
_ZN2at6native13reduce_kernelILi256ELi2ENS0_8ReduceOpIfNS0_7MeanOpsIffffEEjfLi4ELi4EEEEEvT1_:
.text._ZN2at6native13reduce_kernelILi256ELi2ENS0_8ReduceOpIfNS0_7MeanOpsIffffEEjfLi4ELi4EEEEEvT1_:
[----:B------:R-:W0:Y:S01]  /*0000*/  LDC R1, c[0x0][0x37c] ;  /* 0x0000df00ff017b82 */ /* 0x000e220000000800 */
[----:B------:R-:W1:Y:S01]  /*0010*/  S2R R23, SR_TID.X ;  /* 0x0000000000177919 */ /* 0x000e620000002100 */
[----:B------:R-:W1:Y:S01]  /*0020*/  LDCU.128 UR8, c[0x0][0x3a0] ;  /* 0x00007400ff0877ac */ /* 0x000e620008000c00 */
[----:B------:R-:W-:Y:S01]  /*0030*/  HFMA2 R26, -RZ, RZ, 0, 0 ;  /* 0x00000000ff1a7431 */ /* 0x000fe200000001ff */
[----:B------:R-:W2:Y:S01]  /*0040*/  S2R R22, SR_TID.Y ;  /* 0x0000000000167919 */ /* 0x000ea20000002200 */
[----:B------:R-:W3:Y:S01]  /*0050*/  LDCU UR4, c[0x0][0x55c] ;  /* 0x0000ab80ff0477ac */ /* 0x000ee20008000800 */
[----:B------:R-:W4:Y:S01]  /*0060*/  S2R R2, SR_CTAID.X ;  /* 0x0000000000027919 */ /* 0x000f220000002500 */
[----:B------:R-:W2:Y:S01]  /*0070*/  LDCU UR5, c[0x0][0x3b0] ;  /* 0x00007600ff0577ac */ /* 0x000ea20008000800 */
[----:B------:R-:W5:Y:S01]  /*0080*/  S2R R24, SR_CTAID.Y ;  /* 0x0000000000187919 */ /* 0x000f620000002600 */
[----:B------:R-:W4:Y:S01]  /*0090*/  LDCU UR6, c[0x0][0x398] ;  /* 0x00007300ff0677ac */ /* 0x000f220008000800 */
[----:B---3--:R-:W-:Y:S01]  /*00a0*/  UISETP.NE.AND UP0, UPT, UR4, URZ, UPT ;  /* 0x000000ff0400728c */ /* 0x008fe2000bf05270 */
[----:B-1----:R-:W-:-:S02]  /*00b0*/  IMAD R3, R23, UR11, RZ ;  /* 0x0000000b17037c24 */ /* 0x002fc4000f8e02ff */
[----:B------:R-:W-:Y:S02]  /*00c0*/  IMAD R5, R23, UR8, RZ ;  /* 0x0000000817057c24 */ /* 0x000fe4000f8e02ff */
[C---:B--2---:R-:W-:Y:S02]  /*00d0*/  IMAD R3, R22.reuse, UR5, R3 ;  /* 0x0000000516037c24 */ /* 0x044fe4000f8e0203 */
[----:B------:R-:W-:Y:S02]  /*00e0*/  IMAD R5, R22, UR9, R5 ;  /* 0x0000000916057c24 */ /* 0x000fe4000f8e0205 */
[----:B----4-:R-:W-:Y:S02]  /*00f0*/  IMAD R3, R2, UR6, R3 ;  /* 0x0000000602037c24 */ /* 0x010fe4000f8e0203 */
[----:B-----5:R-:W-:-:S03]  /*0100*/  IMAD R27, R24, UR10, R5 ;  /* 0x0000000a181b7c24 */ /* 0x020fc6000f8e0205 */
        /* <DEDUP_REMOVED lines=279> */
.L_x_687:
[----:B------:R-:W1:Y:S01]  /*1280*/  LDCU UR5, c[0x0][0x38c] ;  /* 0x00007180ff0577ac */ /* 0x000e620008000800 */
[----:B------:R-:W-:Y:S01]  /*1290*/  BSSY.RECONVERGENT B6, `(.L_x_688) ;  /* 0x0000a0b000067945 */ /* 0x000fe20003800200 */
        /* <DEDUP_REMOVED lines=9> */
[----:B--2---:R-:W-:-:S05]  /*1330*/  IADD3 R18, P0, PT, R26, UR4, RZ ;  /* 0x000000041a127c10 */ /* 0x004fca000ff1e0ff */
[----:B------:R-:W-:-:S03]  /*1340*/  IMAD.X R19, RZ, RZ, UR5, P0 ;  /* 0x00000005ff137e24 */ /* 0x000fc600080e06ff */
[----:B------:R-:W-:Y:S05]  /*1350*/  BRA.U !UP0, `(.L_x_690) ;  /* 0x00000005087c7547 */ /* 0x000fea000b800000 */
[----:B------:R-:W-:Y:S01]  /*1360*/  MOV R14, 0x0 ;  /* 0x00000000000e7802 */ /* 0x000fe20000000f00 */
[----:B------:R-:W1:Y:S01]  /*1370*/  LDCU.64 UR6, c[0x4][0x570] ;  /* 0x0100ae00ff0677ac */ /* 0x000e620008000a00 */
[----:B------:R-:W-:Y:S01]  /*1380*/  HFMA2 R8, -RZ, RZ, 0, 2.8789043426513671875e-05 ;  /* 0x000001e3ff087431 */ /* 0x000fe200000001ff */
[----:B------:R-:W-:Y:S01]  /*1390*/  MOV R12, 0x1 ;  /* 0x00000001000c7802 */ /* 0x000fe20000000f00 */
[----:B------:R-:W-:Y:S01]  /*13a0*/  IMAD.MOV.U32 R13, RZ, RZ, RZ ;  /* 0x000000ffff0d7224 */ /* 0x000fe200078e00ff */
[----:B------:R-:W2:Y:S01]  /*13b0*/  LDCU.64 UR8, c[0x4][0x578] ;  /* 0x0100af00ff0877ac */ /* 0x000ea20008000a00 */
[----:B------:R-:W3:Y:S01]  /*13c0*/  LDC.64 R14, c[0x4][R14] ;  /* 0x010000000e0e7b82 */ /* 0x000ee20000000a00 */
[----:B------:R-:W4:Y:S01]  /*13d0*/  LDCU.64 UR10, c[0x4][0x408] ;  /* 0x01008100ff0a77ac */ /* 0x000f220008000a00 */
[----:B------:R-:W5:Y:S01]  /*13e0*/  LDCU UR4, c[0x0][0x38c] ;  /* 0x00007180ff0477ac */ /* 0x000f620008000800 */
[----:B-1----:R-:W-:Y:S02]  /*13f0*/  MOV R4, UR6 ;  /* 0x0000000600047c02 */ /* 0x002fe40008000f00 */
[----:B------:R-:W-:Y:S01]  /*1400*/  MOV R5, UR7 ;  /* 0x0000000700057c02 */ /* 0x000fe20008000f00 */
[----:B--2---:R-:W-:Y:S01]  /*1410*/  IMAD.U32 R6, RZ, RZ, UR8 ;  /* 0x00000008ff067e24 */ /* 0x004fe2000f8e00ff */
[----:B------:R-:W-:-:S02]  /*1420*/  MOV R7, UR9 ;  /* 0x0000000900077c02 */ /* 0x000fc40008000f00 */
[----:B----4-:R-:W-:Y:S01]  /*1430*/  MOV R10, UR10 ;  /* 0x0000000a000a7c02 */ /* 0x010fe20008000f00 */
[----:B------:R-:W-:Y:S01]  /*1440*/  IMAD.U32 R11, RZ, RZ, UR11 ;  /* 0x0000000bff0b7e24 */ /* 0x000fe2000f8e00ff */
[----:B-----5:R-:W-:-:S07]  /*1450*/  MOV R25, UR4 ;  /* 0x0000000400197c02 */ /* 0x020fce0008000f00 */
[----:B------:R-:W-:-:S07]  /*1460*/  LEPC R20, `(.L_x_691) ;  /* 0x000000001014794e */ /* 0x000fce0000000000 */
[----:B0--3--:R-:W-:Y:S05]  /*1470*/  CALL.ABS.NOINC R14 ;  /* 0x000000000e007343 */ /* 0x009fea0003c00000 */
.L_x_691:
[----:B------:R-:W0:Y:S01]  /*1480*/  LDC R8, c[0x0][0x384] ;  /* 0x0000e100ff087b82 */ /* 0x000e220000000800 */
[----:B------:R-:W-:Y:S01]  /*1490*/  SHF.R.U32.HI R0, RZ, 0x2, R18 ;  /* 0x00000002ff007819 */ /* 0x000fe20000011612 */
[----:B------:R-:W-:Y:S03]  /*14a0*/  BSSY.RECONVERGENT B0, `(.L_x_692) ;  /* 0x000001f000007945 */ /* 0x000fe60003800200 */
[----:B------:R-:W-:Y:S02]  /*14b0*/  LOP3.LUT P0, R6, R0, 0x3, RZ, 0xc0, !PT ;  /* 0x0000000300067812 */ /* 0x000fe4000780c0ff */
[----:B0-----:R-:W-:Y:S01]  /*14c0*/  MOV R0, R8 ;  /* 0x0000000800007202 */ /* 0x001fe20000000f00 */
[----:B------:R-:W-:-:S10]  /*14d0*/  IMAD.MOV.U32 R3, RZ, RZ, R8 ;  /* 0x000000ffff037224 */ /* 0x000fd400078e0008 */
[----:B------:R-:W-:Y:S05]  /*14e0*/  @!P0 BRA `(.L_x_693) ;  /* 0x0000000000688947 */ /* 0x000fea0003800000 */
[C---:B------:R-:W-:Y:S01]  /*14f0*/  ISETP.GT.U32.AND P0, PT, R23.reuse, 0x3, PT ;  /* 0x000000031700780c */ /* 0x040fe20003f04070 */
[----:B------:R-:W-:Y:S01]  /*1500*/  BSSY.RECONVERGENT B1, `(.L_x_694) ;  /* 0x0000014000017945 */ /* 0x000fe20003800200 */
[----:B------:R-:W-:Y:S02]  /*1510*/  IADD3 R5, PT, PT, -R6, RZ, RZ ;  /* 0x000000ff06057210 */ /* 0x000fe40007ffe1ff */
[----:B------:R-:W-:Y:S02]  /*1520*/  ISETP.LT.U32.OR P0, PT, R23, R6, P0 ;  /* 0x000000061700720c */ /* 0x000fe40000701470 */
[----:B------:R-:W-:Y:S01]  /*1530*/  MOV R3, R8 ;  /* 0x0000000800037202 */ /* 0x000fe20000000f00 */
[----:B------:R-:W-:-:S10]  /*1540*/  IMAD.WIDE R18, R5, 0x4, R18 ;  /* 0x0000000405127825 */ /* 0x000fd400078e0212 */
[----:B------:R-:W-:Y:S05]  /*1550*/  @P0 BRA `(.L_x_695) ;  /* 0x0000000000380947 */ /* 0x000fea0003800000 */
[----:B------:R-:W0:Y:S01]  /*1560*/  LDCU UR4, c[0x0][0x3a4] ;  /* 0x00007480ff0477ac */ /* 0x000e220008000800 */
[----:B------:R-:W-:Y:S01]  /*1570*/  ISETP.NE.AND P1, PT, R22, RZ, PT ;  /* 0x000000ff1600720c */ /* 0x000fe20003f25270 */
[----:B------:R-:W-:Y:S01]  /*1580*/  IMAD.MOV.U32 R3, RZ, RZ, R8 ;  /* 0x000000ffff037224 */ /* 0x000fe200078e0008 */
[----:B0-----:R-:W-:-:S13]  /*1590*/  ISETP.NE.AND P0, PT, RZ, UR4, PT ;  /* 0x00000004ff007c0c */ /* 0x001fda000bf05270 */
[----:B------:R-:W-:Y:S05]  /*15a0*/  @P0 BRA P1, `(.L_x_695) ;  /* 0x0000000000240947 */ /* 0x000fea0000800000 */
[----:B------:R-:W0:Y:S01]  /*15b0*/  LDCU UR4, c[0x0][0x3a8] ;  /* 0x00007500ff0477ac */ /* 0x000e220008000800 */
[----:B------:R-:W-:Y:S02]  /*15c0*/  ISETP.NE.AND P1, PT, R24, RZ, PT ;  /* 0x000000ff1800720c */ /* 0x000fe40003f25270 */
[----:B------:R-:W-:Y:S02]  /*15d0*/  MOV R3, R8 ;  /* 0x0000000800037202 */ /* 0x000fe40000000f00 */
[----:B0-----:R-:W-:-:S13]  /*15e0*/  ISETP.NE.AND P0, PT, RZ, UR4, PT ;  /* 0x00000004ff007c0c */ /* 0x001fda000bf05270 */
[----:B------:R-:W-:Y:S05]  /*15f0*/  @P0 BRA P1, `(.L_x_695) ;  /* 0x0000000000100947 */ /* 0x000fea0000800000 */
[----:B------:R-:W-:Y:S01]  /*1600*/  IMAD.WIDE.U32 R4, R23, 0x4, R18 ;  /* 0x0000000417047825 */ /* 0x000fe200078e0012 */
[----:B------:R-:W0:Y:S05]  /*1610*/  LDCU UR4, c[0x0][0x384] ;  /* 0x00007080ff0477ac */ /* 0x000e2a0008000800 */
[----:B------:R-:W0:Y:S02]  /*1620*/  LDG.E R4, desc[UR36][R4.64] ;  /* 0x0000002404047981 */ /* 0x000e24000c1e1900 */
[----:B0-----:R-:W-:-:S07]  /*1630*/  FADD.FTZ R3, R4, UR4 ;  /* 0x0000000404037e21 */ /* 0x001fce0008010000 */
.L_x_695:
[----:B------:R-:W-:Y:S05]  /*1640*/  BSYNC.RECONVERGENT B1 ;  /* 0x0000000000017941 */ /* 0x000fea0003800200 */
.L_x_694:
[----:B------:R-:W0:Y:S01]  /*1650*/  LDC R25, c[0x0][0x38c] ;  /* 0x0000e300ff197b82 */ /* 0x000e220000000800 */
[----:B------:R-:W-:-:S04]  /*1660*/  IADD3 R18, P0, PT, R18, 0x10, RZ ;  /* 0x0000001012127810 */ /* 0x000fc80007f1e0ff */
[----:B------:R-:W-:Y:S02]  /*1670*/  IADD3.X R19, PT, PT, RZ, R19, RZ, P0, !PT ;  /* 0x00000013ff137210 */ /* 0x000fe400007fe4ff */
[----:B0-----:R-:W-:-:S07]  /*1680*/  IADD3 R25, PT, PT, R6, -0x4, R25 ;  /* 0xfffffffc06197810 */ /* 0x001fce0007ffe019 */
.L_x_693:
[----:B------:R-:W-:Y:S05]  /*1690*/  BSYNC.RECONVERGENT B0 ;  /* 0x0000000000007941 */ /* 0x000fea0003800200 */
.L_x_692:
        /* <DEDUP_REMOVED lines=13> */
[----:B------:R-:W-:-:S11]  /*1770*/  PLOP3.LUT P0, PT, P0, P1, PT, 0xf8, 0x8f ;  /* 0x00000000008f781c */ /* 0x000fd60000703f70 */
[----:B------:R-:W-:Y:S05]  /*1780*/  @P2 BRA `(.L_x_697) ;  /* 0x0000000000302947 */ /* 0x000fea0003800000 */
[----:B------:R-:W-:-:S07]  /*1790*/  MOV R11, R8 ;  /* 0x00000008000b7202 */ /* 0x000fce0000000f00 */
.L_x_698:
[C---:B------:R-:W-:Y:S01]  /*17a0*/  IMAD.WIDE.U32 R4, R9.reuse, 0x10, R18 ;  /* 0x0000001009047825 */ /* 0x040fe200078e0012 */
[----:B------:R-:W0:Y:S05]  /*17b0*/  LDCU UR4, c[0x0][0x394] ;  /* 0x00007280ff0477ac */ /* 0x000e2a0008000800 */
[----:B------:R-:W2:Y:S01]  /*17c0*/  LDG.E.128 R4, desc[UR36][R4.64] ;  /* 0x0000002404047981 */ /* 0x000ea2000c1e1d00 */
[----:B0-----:R-:W-:-:S04]  /*17d0*/  IADD3 R9, PT, PT, R9, UR4, RZ ;  /* 0x0000000409097c10 */ /* 0x001fc8000fffe0ff */
[----:B------:R-:W-:-:S04]  /*17e0*/  LEA R10, R9, 0x3, 0x2 ;  /* 0x00000003090a7811 */ /* 0x000fc800078e10ff */
[----:B------:R-:W-:Y:S01]  /*17f0*/  ISETP.GE.U32.AND P1, PT, R10, R25, PT ;  /* 0x000000190a00720c */ /* 0x000fe20003f26070 */
[----:B--2---:R-:W-:Y:S01]  /*1800*/  FADD.FTZ R3, R4, R3 ;  /* 0x0000000304037221 */ /* 0x004fe20000010000 */
[----:B------:R-:W-:Y:S01]  /*1810*/  FADD.FTZ R8, R5, R8 ;  /* 0x0000000805087221 */ /* 0x000fe20000010000 */
[----:B------:R-:W-:Y:S01]  /*1820*/  FADD.FTZ R11, R6, R11 ;  /* 0x0000000b060b7221 */ /* 0x000fe20000010000 */
[----:B------:R-:W-:-:S09]  /*1830*/  FADD.FTZ R0, R7, R0 ;  /* 0x0000000007007221 */ /* 0x000fd20000010000 */
[----:B------:R-:W-:Y:S05]  /*1840*/  @!P1 BRA `(.L_x_698) ;  /* 0xfffffffc00d49947 */ /* 0x000fea000383ffff */
.L_x_697:
[----:B------:R-:W-:Y:S05]  /*1850*/  BSYNC.RECONVERGENT B0 ;  /* 0x0000000000007941 */ /* 0x000fea0003800200 */
.L_x_696:
[----:B------:R-:W-:Y:S04]  /*1860*/  BSSY.RECONVERGENT B0, `(.L_x_699) ;  /* 0x0000009000007945 */ /* 0x000fe80003800200 */
[----:B------:R-:W-:Y:S05]  /*1870*/  @P0 BRA `(.L_x_700) ;  /* 0x00000000001c0947 */ /* 0x000fea0003800000 */
[----:B------:R-:W-:-:S05]  /*1880*/  LOP3.LUT R4, R25, 0xfffffffc, RZ, 0xc0, !PT ;  /* 0xfffffffc19047812 */ /* 0x000fca00078ec0ff */
[----:B------:R-:W-:-:S05]  /*1890*/  IMAD.IADD R4, R4, 0x1, R23 ;  /* 0x0000000104047824 */ /* 0x000fca00078e0217 */
[----:B------:R-:W-:-:S13]  /*18a0*/  ISETP.GE.U32.AND P0, PT, R4, R25, PT ;  /* 0x000000190400720c */ /* 0x000fda0003f06070 */
[----:B------:R-:W-:Y:S05]  /*18b0*/  @P0 BRA `(.L_x_700) ;  /* 0x00000000000c0947 */ /* 0x000fea0003800000 */
[----:B------:R-:W-:-:S06]  /*18c0*/  IMAD.WIDE R18, R4, 0x4, R18 ;  /* 0x0000000404127825 */ /* 0x000fcc00078e0212 */
[----:B------:R-:W2:Y:S02]  /*18d0*/  LDG.E R18, desc[UR36][R18.64] ;  /* 0x0000002412127981 */ /* 0x000ea4000c1e1900 */
[----:B--2---:R-:W-:-:S07]  /*18e0*/  FADD.FTZ R3, R3, R18 ;  /* 0x0000001203037221 */ /* 0x004fce0000010000 */
.L_x_700:
[----:B------:R-:W-:Y:S05]  /*18f0*/  BSYNC.RECONVERGENT B0 ;  /* 0x0000000000007941 */ /* 0x000fea0003800200 */
.L_x_699:
[----:B------:R-:W-:Y:S01]  /*1900*/  FADD.FTZ R8, R8, R3 ;  /* 0x0000000308087221 */ /* 0x000fe20000010000 */
[----:B------:R-:W-:-:S03]  /*1910*/  HFMA2 R19, -RZ, RZ, 0, 0 ;  /* 0x00000000ff137431 */ /* 0x000fc600000001ff */
[----:B------:R-:W-:-:S04]  /*1920*/  FADD.FTZ R11, R8, R11 ;  /* 0x0000000b080b7221 */ /* 0x000fc80000010000 */
[----:B------:R-:W-:Y:S01]  /*1930*/  FADD.FTZ R18, R11, R0 ;  /* 0x000000000b127221 */ /* 0x000fe20000010000 */
[----:B------:R-:W-:Y:S06]  /*1940*/  BRA `(.L_x_689) ;  /* 0x00000098007c7947 */ /* 0x000fec0003800000 */
.L_x_690:
        /* <DEDUP_REMOVED lines=8> */
[----:B------:R-:W-:-:S06]  /*19d0*/  MOV R3, R27 ;  /* 0x0000001b00037202 */ /* 0x000fcc0000000f00 */
[----:B------:R-:W2:Y:S01]  /*19e0*/  LDC R6, c[0x0][0x384] ;  /* 0x0000e100ff067b82 */ /* 0x000ea20000000800 */
[----:B-1----:R-:W-:-:S05]  /*19f0*/  IMAD R5, R0, 0x3, R27 ;  /* 0x0000000300057824 */ /* 0x002fca00078e021b */
[----:B------:R-:W-:Y:S01]  /*1a00*/  ISETP.GE.U32.AND P0, PT, R5, R30, PT ;  /* 0x0000001e0500720c */ /* 0x000fe20003f06070 */
[--C-:B--2---:R-:W-:Y:S01]  /*1a10*/  IMAD.MOV.U32 R4, RZ, RZ, R6.reuse ;  /* 0x000000ffff047224 */ /* 0x104fe200078e0006 */
[-C--:B------:R-:W-:Y:S01]  /*1a20*/  MOV R5, R6.reuse ;  /* 0x0000000600057202 */ /* 0x080fe20000000f00 */
[--C-:B------:R-:W-:Y:S01]  /*1a30*/  IMAD.MOV.U32 R8, RZ, RZ, R6.reuse ;  /* 0x000000ffff087224 */ /* 0x100fe200078e0006 */
[-C--:B------:R-:W-:Y:S01]  /*1a40*/  MOV R7, R6.reuse ;  /* 0x0000000600077202 */ /* 0x080fe20000000f00 */
[----:B------:R-:W-:Y:S01]  /*1a50*/  IMAD.MOV.U32 R25, RZ, RZ, R6 ;  /* 0x000000ffff197224 */ /* 0x000fe200078e0006 */
[-C--:B------:R-:W-:Y:S02]  /*1a60*/  MOV R9, R6.reuse ;  /* 0x0000000600097202 */ /* 0x080fe40000000f00 */
[----:B------:R-:W-:-:S05]  /*1a70*/  MOV R24, R6 ;  /* 0x0000000600187202 */ /* 0x000fca0000000f00 */
[----:B------:R-:W-:Y:S05]  /*1a80*/  @P0 BRA `(.L_x_703) ;  /* 0x00000000009c0947 */ /* 0x000fea0003800000 */
[----:B------:R-:W-:Y:S01]  /*1a90*/  BSSY.RECONVERGENT B1, `(.L_x_703) ;  /* 0x0000026000017945 */ /* 0x000fe20003800200 */
[-C--:B------:R-:W-:Y:S01]  /*1aa0*/  MOV R5, R6.reuse ;  /* 0x0000000600057202 */ /* 0x080fe20000000f00 */
[--C-:B------:R-:W-:Y:S01]  /*1ab0*/  IMAD.MOV.U32 R8, RZ, RZ, R6.reuse ;  /* 0x000000ffff087224 */ /* 0x100fe200078e0006 */
[-C--:B------:R-:W-:Y:S01]  /*1ac0*/  MOV R7, R6.reuse ;  /* 0x0000000600077202 */ /* 0x080fe20000000f00 */
[----:B------:R-:W-:Y:S01]  /*1ad0*/  IMAD.MOV.U32 R25, RZ, RZ, R6 ;  /* 0x000000ffff197224 */ /* 0x000fe200078e0006 */
[-C--:B------:R-:W-:Y:S02]  /*1ae0*/  MOV R9, R6.reuse ;  /* 0x0000000600097202 */ /* 0x080fe40000000f00 */
[----:B------:R-:W-:-:S07]  /*1af0*/  MOV R24, R6 ;  /* 0x0000000600187202 */ /* 0x000fce0000000f00 */
.L_x_704:
[----:B------:R-:W-:Y:S02]  /*1b00*/  SHF.R.U32.HI R13, RZ, 0x1, R3 ;  /* 0x00000001ff0d7819 */ /* 0x000fe40000011603 */
[-C--:B------:R-:W-:Y:S02]  /*1b10*/  IADD3 R3, PT, PT, R3, R0.reuse, RZ ;  /* 0x0000000003037210 */ /* 0x080fe40007ffe0ff */
[----:B------:R-:W-:Y:S02]  /*1b20*/  IADD3 R10, PT, PT, R13, R0, RZ ;  /* 0x000000000d0a7210 */ /* 0x000fe40007ffe0ff */
[----:B------:R-:W-:Y:S02]  /*1b30*/  SHF.R.U32.HI R11, RZ, 0x1, R3 ;  /* 0x00000001ff0b7819 */ /* 0x000fe40000011603 */
[----:B------:R-:W-:Y:S01]  /*1b40*/  LEA R3, R0, R3, 0x1 ;  /* 0x0000000300037211 */ /* 0x000fe200078e08ff */
[----:B------:R-:W-:Y:S01]  /*1b50*/  IMAD.SHL.U32 R12, R10, 0x8, RZ ;  /* 0x000000080a0c7824 */ /* 0x000fe200078e00ff */
[----:B------:R-:W-:-:S02]  /*1b60*/  SHF.R.U32.HI R10, RZ, 0x1d, R10 ;  /* 0x0000001dff0a7819 */ /* 0x000fc4000001160a */
[----:B------:R-:W-:Y:S02]  /*1b70*/  SHF.R.U32.HI R15, RZ, 0x1, R3 ;  /* 0x00000001ff0f7819 */ /* 0x000fe40000011603 */
[----:B------:R-:W-:Y:S01]  /*1b80*/  LOP3.LUT R21, R12, 0xfffffff8, RZ, 0xc0, !PT ;  /* 0xfffffff80c157812 */ /* 0x000fe200078ec0ff */
[--C-:B------:R-:W-:Y:S01]  /*1b90*/  IMAD.WIDE.U32 R12, R13, 0x8, R18.reuse ;  /* 0x000000080d0c7825 */ /* 0x100fe200078e0012 */
[----:B------:R-:W-:Y:S02]  /*1ba0*/  LOP3.LUT R27, R10, 0x3, RZ, 0xc0, !PT ;  /* 0x000000030a1b7812 */ /* 0x000fe400078ec0ff */
[----:B------:R-:W-:Y:S01]  /*1bb0*/  IADD3 R20, P0, PT, R18, R21, RZ ;  /* 0x0000001512147210 */ /* 0x000fe20007f1e0ff */
[--C-:B------:R-:W-:Y:S02]  /*1bc0*/  IMAD.WIDE.U32 R10, R11, 0x8, R18.reuse ;  /* 0x000000080b0a7825 */ /* 0x100fe400078e0012 */
[----:B------:R-:W2:Y:S01]  /*1bd0*/  LDG.E.64 R12, desc[UR36][R12.64] ;  /* 0x000000240c0c7981 */ /* 0x000ea2000c1e1b00 */
[----:B------:R-:W-:Y:S01]  /*1be0*/  IADD3.X R21, PT, PT, R19, R27, RZ, P0, !PT ;  /* 0x0000001b13157210 */ /* 0x000fe200007fe4ff */
[----:B------:R-:W-:-:S02]  /*1bf0*/  IMAD.WIDE.U32 R14, R15, 0x8, R18 ;  /* 0x000000080f0e7825 */ /* 0x000fc400078e0012 */
[----:B------:R-:W3:Y:S04]  /*1c00*/  LDG.E.64 R10, desc[UR36][R10.64] ;  /* 0x000000240a0a7981 */ /* 0x000ee8000c1e1b00 */
        /* <DEDUP_REMOVED lines=15> */
.L_x_703:
[----:B------:R-:W-:Y:S05]  /*1d00*/  BSYNC.RECONVERGENT B0 ;  /* 0x0000000000007941 */ /* 0x000fea0003800200 */
.L_x_702:
[----:B------:R-:W-:Y:S01]  /*1d10*/  ISETP.GE.U32.AND P0, PT, R3, R30, PT ;  /* 0x0000001e0300720c */ /* 0x000fe20003f06070 */
[----:B------:R-:W-:-:S12]  /*1d20*/  BSSY.RECONVERGENT B0, `(.L_x_705) ;  /* 0x0000016000007945 */ /* 0x000fd80003800200 */
[----:B------:R-:W-:Y:S05]  /*1d30*/  @P0 BRA `(.L_x_706) ;  /* 0x0000000000500947 */ /* 0x000fea0003800000 */
[----:B------:R-:W-:-:S05]  /*1d40*/  SHF.R.U32.HI R13, RZ, 0x1, R3 ;  /* 0x00000001ff0d7819 */ /* 0x000fca0000011603 */
[----:B------:R-:W-:-:S06]  /*1d50*/  IMAD.WIDE.U32 R12, R13, 0x8, R18 ;  /* 0x000000080d0c7825 */ /* 0x000fcc00078e0012 */
[----:B------:R-:W5:Y:S01]  /*1d60*/  LDG.E.64 R12, desc[UR36][R12.64] ;  /* 0x000000240c0c7981 */ /* 0x000f62000c1e1b00 */
[----:B------:R-:W-:-:S04]  /*1d70*/  IADD3 R27, PT, PT, R3, R0, RZ ;  /* 0x00000000031b7210 */ /* 0x000fc80007ffe0ff */
[----:B------:R-:W-:-:S13]  /*1d80*/  ISETP.GE.U32.AND P1, PT, R27, R30, PT ;  /* 0x0000001e1b00720c */ /* 0x000fda0003f26070 */
[----:B------:R-:W-:Y:S05]  /*1d90*/  @P1 BRA `(.L_x_706) ;  /* 0x0000000000381947 */ /* 0x000fea0003800000 */
[----:B------:R-:W-:-:S05]  /*1da0*/  SHF.R.U32.HI R11, RZ, 0x1, R27 ;  /* 0x00000001ff0b7819 */ /* 0x000fca000001161b */
[----:B------:R-:W-:-:S06]  /*1db0*/  IMAD.WIDE.U32 R10, R11, 0x8, R18 ;  /* 0x000000080b0a7825 */ /* 0x000fcc00078e0012 */
[----:B------:R-:W5:Y:S01]  /*1dc0*/  LDG.E.64 R10, desc[UR36][R10.64] ;  /* 0x000000240a0a7981 */ /* 0x000f62000c1e1b00 */
[----:B------:R-:W-:-:S04]  /*1dd0*/  IADD3 R27, PT, PT, R27, R0, RZ ;  /* 0x000000001b1b7210 */ /* 0x000fc80007ffe0ff */
[----:B------:R-:W-:-:S13]  /*1de0*/  ISETP.GE.U32.AND P1, PT, R27, R30, PT ;  /* 0x0000001e1b00720c */ /* 0x000fda0003f26070 */
[----:B------:R-:W-:Y:S05]  /*1df0*/  @P1 BRA `(.L_x_706) ;  /* 0x0000000000201947 */ /* 0x000fea0003800000 */
[----:B------:R-:W-:Y:S01]  /*1e00*/  IMAD.IADD R29, R27, 0x1, R0 ;  /* 0x000000011b1d7824 */ /* 0x000fe200078e0200 */
[----:B------:R-:W-:-:S04]  /*1e10*/  SHF.R.U32.HI R21, RZ, 0x1, R27 ;  /* 0x00000001ff157819 */ /* 0x000fc8000001161b */
[----:B------:R-:W-:Y:S01]  /*1e20*/  ISETP.GE.U32.AND P1, PT, R29, R30, PT ;  /* 0x0000001e1d00720c */ /* 0x000fe20003f26070 */
[----:B------:R-:W-:-:S06]  /*1e30*/  IMAD.WIDE.U32 R20, R21, 0x8, R18 ;  /* 0x0000000815147825 */ /* 0x000fcc00078e0012 */
[----:B------:R-:W5:Y:S06]  /*1e40*/  LDG.E.64 R20, desc[UR36][R20.64] ;  /* 0x0000002414147981 */ /* 0x000f6c000c1e1b00 */
[----:B------:R-:W-:-:S05]  /*1e50*/  @!P1 SHF.R.U32.HI R27, RZ, 0x1, R29 ;  /* 0x00000001ff1b9819 */ /* 0x000fca000001161d */
[----:B------:R-:W-:-:S05]  /*1e60*/  @!P1 IMAD.WIDE.U32 R18, R27, 0x8, R18 ;  /* 0x000000081b129825 */ /* 0x000fca00078e0012 */
[----:B------:R1:W5:Y:S02]  /*1e70*/  @!P1 LDG.E.64 R14, desc[UR36][R18.64] ;  /* 0x00000024120e9981 */ /* 0x000364000c1e1b00 */
.L_x_706:
[----:B------:R-:W-:Y:S05]  /*1e80*/  BSYNC.RECONVERGENT B0 ;  /* 0x0000000000007941 */ /* 0x000fea0003800200 */
.L_x_705:
        /* <DEDUP_REMOVED lines=18> */
.L_x_708:
[----:B------:R-:W-:Y:S05]  /*1fb0*/  BSYNC.RECONVERGENT B0 ;  /* 0x0000000000007941 */ /* 0x000fea0003800200 */
.L_x_707:
[----:B------:R-:W-:Y:S01]  /*1fc0*/  FADD.FTZ R0, R25, R9 ;  /* 0x0000000919007221 */ /* 0x000fe20000010000 */
[----:B------:R-:W-:-:S03]  /*1fd0*/  FADD.FTZ R3, R24, R8 ;  /* 0x0000000818037221 */ /* 0x000fc60000010000 */
[----:B------:R-:W-:Y:S01]  /*1fe0*/  FADD.FTZ R0, R0, R7 ;  /* 0x0000000700007221 */ /* 0x000fe20000010000 */
[----:B------:R-:W-:-:S03]  /*1ff0*/  FADD.FTZ R3, R3, R6 ;  /* 0x0000000603037221 */ /* 0x000fc60000010000 */
[----:B-1----:R-:W-:Y:S01]  /*2000*/  FADD.FTZ R18, R0, R5 ;  /* 0x0000000500127221 */ /* 0x002fe20000010000 */
[----:B------:R-:W-:Y:S01]  /*2010*/  FADD.FTZ R19, R3, R4 ;  /* 0x0000000403137221 */ /* 0x000fe20000010000 */
[----:B------:R-:W-:Y:S06]  /*2020*/  BRA `(.L_x_689) ;  /* 0x0000009000c47947 */ /* 0x000fec0003800000 */
.L_x_701:
[----:B------:R-:W-:-:S13]  /*2030*/  ISETP.NE.AND P0, PT, R12, 0x1, PT ;  /* 0x000000010c00780c */ /* 0x000fda0003f05270 */
[----:B------:R-:W-:Y:S05]  /*2040*/  @P0 BRA `(.L_x_709) ;  /* 0x0000000400b00947 */ /* 0x000fea0003800000 */
[----:B------:R-:W1:Y:S01]  /*2050*/  LDC R3, c[0x0][0x394] ;  /* 0x0000e500ff037b82 */ /* 0x000e620000000800 */
[----:B------:R-:W-:Y:S01]  /*2060*/  BSSY.RECONVERGENT B0, `(.L_x_710) ;  /* 0x0000034000007945 */ /* 0x000fe20003800200 */
[----:B------:R-:W-:-:S06]  /*2070*/  MOV R4, R27 ;  /* 0x0000001b00047202 */ /* 0x000fcc0000000f00 */
[----:B------:R-:W2:Y:S01]  /*2080*/  LDC R7, c[0x0][0x384] ;  /* 0x0000e100ff077b82 */ /* 0x000ea20000000800 */
        /* <DEDUP_REMOVED lines=8> */
[----:B------:R-:W-:-:S03]  /*2110*/  MOV R11, R7 ;  /* 0x00000007000b7202 */ /* 0x000fc60000000f00 */
[----:B------:R-:W-:Y:S05]  /*2120*/  @P0 BRA `(.L_x_711) ;  /* 0x00000000009c0947 */ /* 0x000fea0003800000 */
[----:B------:R-:W-:Y:S01]  /*2130*/  BSSY.RECONVERGENT B1, `(.L_x_711) ;  /* 0x0000026000017945 */ /* 0x000fe20003800200 */
[--C-:B------:R-:W-:Y:S01]  /*2140*/  IMAD.MOV.U32 R5, RZ, RZ, R7.reuse ;  /* 0x000000ffff057224 */ /* 0x100fe200078e0007 */
[-C--:B------:R-:W-:Y:S01]  /*2150*/  MOV R8, R7.reuse ;  /* 0x0000000700087202 */ /* 0x080fe20000000f00 */
[----:B------:R-:W-:Y:S01]  /*2160*/  IMAD.MOV.U32 R9, RZ, RZ, R7 ;  /* 0x000000ffff097224 */ /* 0x000fe200078e0007 */
[-C--:B------:R-:W-:Y:S02]  /*2170*/  MOV R10, R7.reuse ;  /* 0x00000007000a7202 */ /* 0x080fe40000000f00 */
[-C--:B------:R-:W-:Y:S02]  /*2180*/  MOV R26, R7.reuse ;  /* 0x00000007001a7202 */ /* 0x080fe40000000f00 */
[----:B------:R-:W-:-:S07]  /*2190*/  MOV R11, R7 ;  /* 0x00000007000b7202 */ /* 0x000fce0000000f00 */
.L_x_712:
[----:B------:R-:W-:Y:S02]  /*21a0*/  IMAD.IADD R13, R4, 0x1, R3 ;  /* 0x00000001040d7824 */ /* 0x000fe400078e0203 */
[----:B------:R-:W-:-:S03]  /*21b0*/  IMAD R12, R0, R4, RZ ;  /* 0x00000004000c7224 */ /* 0x000fc600078e02ff */
[----:B------:R-:W-:Y:S01]  /*21c0*/  IADD3 R14, PT, PT, R13, R3, RZ ;  /* 0x000000030d0e7210 */ /* 0x000fe20007ffe0ff */
[----:B------:R-:W-:Y:S01]  /*21d0*/  IMAD R13, R0, R13, RZ ;  /* 0x0000000d000d7224 */ /* 0x000fe200078e02ff */
        /* <DEDUP_REMOVED lines=8> */
[----:B------:R-:W2:Y:S02]  /*2260*/  LDG.E.64 R20, desc[UR36][R20.64] ;  /* 0x0000002414147981 */ /* 0x000ea4000c1e1b00 */
[----:B------:R-:W-:Y:S01]  /*2270*/  SHF.R.U32.HI R27, RZ, 0x1, R12 ;  /* 0x00000001ff1b7819 */ /* 0x000fe2000001160c */
[--C-:B------:R-:W-:Y:S02]  /*2280*/  IMAD.WIDE.U32 R12, R15, 0x8, R18.reuse ;  /* 0x000000080f0c7825 */ /* 0x100fe400078e0012 */
[----:B------:R-:W3:Y:S02]  /*2290*/  LDG.E.64 R24, desc[UR36][R24.64] ;  /* 0x0000002418187981 */ /* 0x000ee4000c1e1b00 */
        /* <DEDUP_REMOVED lines=16> */
.L_x_711:
[----:B------:R-:W-:Y:S05]  /*23a0*/  BSYNC.RECONVERGENT B0 ;  /* 0x0000000000007941 */ /* 0x000fea0003800200 */
.L_x_710:
[----:B------:R-:W-:Y:S01]  /*23b0*/  ISETP.GE.U32.AND P0, PT, R4, R30, PT ;  /* 0x0000001e0400720c */ /* 0x000fe20003f06070 */
[----:B------:R-:W-:-:S12]  /*23c0*/  BSSY.RECONVERGENT B0, `(.L_x_713) ;  /* 0x000001a000007945 */ /* 0x000fd80003800200 */
[----:B------:R-:W-:Y:S05]  /*23d0*/  @P0 BRA `(.L_x_714) ;  /* 0x0000000000600947 */ /* 0x000fea0003800000 */
[----:B------:R-:W-:-:S05]  /*23e0*/  IMAD R20, R0, R4, RZ ;  /* 0x0000000400147224 */ /* 0x000fca00078e02ff */
[----:B------:R-:W-:-:S05]  /*23f0*/  SHF.R.U32.HI R21, RZ, 0x1, R20 ;  /* 0x00000001ff157819 */ /* 0x000fca0000011614 */
[----:B------:R-:W-:-:S06]  /*2400*/  IMAD.WIDE.U32 R20, R21, 0x8, R18 ;  /* 0x0000000815147825 */ /* 0x000fcc00078e0012 */
[----:B------:R-:W5:Y:S01]  /*2410*/  LDG.E.64 R20, desc[UR36][R20.64] ;  /* 0x0000002414147981 */ /* 0x000f62000c1e1b00 */
[----:B------:R-:W-:-:S04]  /*2420*/  IADD3 R27, PT, PT, R4, R3, RZ ;  /* 0x00000003041b7210 */ /* 0x000fc80007ffe0ff */
[----:B------:R-:W-:-:S13]  /*2430*/  ISETP.GE.U32.AND P1, PT, R27, R30, PT ;  /* 0x0000001e1b00720c */ /* 0x000fda0003f26070 */
        /* <DEDUP_REMOVED lines=16> */
[----:B------:R-:W5:Y:S04]  /*2540*/  LDG.E.64 R12, desc[UR36][R12.64] ;  /* 0x000000240c0c7981 */ /* 0x000f68000c1e1b00 */
[----:B------:R1:W5:Y:S02]  /*2550*/  @!P1 LDG.E.64 R14, desc[UR36][R18.64] ;  /* 0x00000024120e9981 */ /* 0x000364000c1e1b00 */
.L_x_714:
[----:B------:R-:W-:Y:S05]  /*2560*/  BSYNC.RECONVERGENT B0 ;  /* 0x0000000000007941 */ /* 0x000fea0003800200 */
.L_x_713:
        /* <DEDUP_REMOVED lines=18> */
.L_x_716:
[----:B------:R-:W-:Y:S05]  /*2690*/  BSYNC.RECONVERGENT B0 ;  /* 0x0000000000007941 */ /* 0x000fea0003800200 */
.L_x_715:
[----:B------:R-:W-:Y:S01]  /*26a0*/  FADD.FTZ R0, R11, R9 ;  /* 0x000000090b007221 */ /* 0x000fe20000010000 */
[----:B------:R-:W-:-:S03]  /*26b0*/  FADD.FTZ R3, R26, R10 ;  /* 0x0000000a1a037221 */ /* 0x000fc60000010000 */
[----:B------:R-:W-:Y:S01]  /*26c0*/  FADD.FTZ R0, R0, R7 ;  /* 0x0000000700007221 */ /* 0x000fe20000010000 */
[----:B------:R-:W-:-:S03]  /*26d0*/  FADD.FTZ R3, R3, R8 ;  /* 0x0000000803037221 */ /* 0x000fc60000010000 */
[----:B-1----:R-:W-:Y:S01]  /*26e0*/  FADD.FTZ R18, R0, R5 ;  /* 0x0000000500127221 */ /* 0x002fe20000010000 */
[----:B------:R-:W-:Y:S01]  /*26f0*/  FADD.FTZ R19, R3, R6 ;  /* 0x0000000603137221 */ /* 0x000fe20000010000 */
[----:B------:R-:W-:Y:S06]  /*2700*/  BRA `(.L_x_689) ;  /* 0x0000008c000c7947 */ /* 0x000fec0003800000 */
.L_x_709:
[----:B------:R-:W1:Y:S01]  /*2710*/  LDCU UR4, c[0x0][0x394] ;  /* 0x00007280ff0477ac */ /* 0x000e620008000800 */
[----:B------:R-:W2:Y:S01]  /*2720*/  LDC R4, c[0x0][0x384] ;  /* 0x0000e100ff047b82 */ /* 0x000ea20000000800 */
[----:B------:R-:W-:Y:S01]  /*2730*/  BSSY.RECONVERGENT B0, `(.L_x_717) ;  /* 0x0000430000007945 */ /* 0x000fe20003800200 */
[----:B-1----:R-:W-:-:S05]  /*2740*/  MOV R28, UR4 ;  /* 0x00000004001c7c02 */ /* 0x002fca0008000f00 */
[----:B------:R-:W-:Y:S01]  /*2750*/  IMAD R3, R28, 0x3, R27 ;  /* 0x000000031c037824 */ /* 0x000fe200078e021b */
[-C--:B--2---:R-:W-:Y:S01]  /*2760*/  MOV R8, R4.reuse ;  /* 0x0000000400087202 */ /* 0x084fe20000000f00 */
[--C-:B------:R-:W-:Y:S01]  /*2770*/  IMAD.MOV.U32 R9, RZ, RZ, R4.reuse ;  /* 0x000000ffff097224 */ /* 0x100fe200078e0004 */
[----:B------:R-:W-:Y:S01]  /*2780*/  MOV R6, R4 ;  /* 0x0000000400067202 */ /* 0x000fe20000000f00 */
[----:B------:R-:W-:Y:S01]  /*2790*/  IMAD.MOV.U32 R5, RZ, RZ, R4 ;  /* 0x000000ffff057224 */ /* 0x000fe200078e0004 */
[----:B------:R-:W-:Y:S02]  /*27a0*/  ISETP.GE.U32.AND P0, PT, R3, R30, PT ;  /* 0x0000001e0300720c */ /* 0x000fe40003f06070 */
[-C--:B------:R-:W-:Y:S02]  /*27b0*/  MOV R7, R4.reuse ;  /* 0x0000000400077202 */ /* 0x080fe40000000f00 */
[-C--:B------:R-:W-:Y:S02]  /*27c0*/  MOV R0, R4.reuse ;  /* 0x0000000400007202 */ /* 0x080fe40000000f00 */
[----:B------:R-:W-:-:S07]  /*27d0*/  MOV R3, R4 ;  /* 0x0000000400037202 */ /* 0x000fce0000000f00 */
[----:B------:R-:W-:Y:S05]  /*27e0*/  @P0 BRA `(.L_x_718) ;  /* 0x0000004000900947 */ /* 0x000fea0003800000 */
[----:B------:R-:W-:-:S13]  /*27f0*/  ISETP.NE.AND P0, PT, R12, RZ, PT ;  /* 0x000000ff0c00720c */ /* 0x000fda0003f05270 */
[----:B------:R1:W5:Y:S01]  /*2800*/  @!P0 LDG.E.64 R10, desc[UR36][R18.64] ;  /* 0x00000024120a8981 */ /* 0x000362000c1e1b00 */
[----:B------:R-:W-:Y:S01]  /*2810*/  VIADD R0, R12, 0xffffffff ;  /* 0xffffffff0c007836 */ /* 0x000fe20000000000 */
[-C--:B------:R-:W-:Y:S01]  /*2820*/  MOV R8, R4.reuse ;  /* 0x0000000400087202 */ /* 0x080fe20000000f00 */
[--C-:B------:R-:W-:Y:S01]  /*2830*/  IMAD.MOV.U32 R6, RZ, RZ, R4.reuse ;  /* 0x000000ffff067224 */ /* 0x100fe200078e0004 */
[-C--:B------:R-:W-:Y:S02]  /*2840*/  MOV R9, R4.reuse ;  /* 0x0000000400097202 */ /* 0x080fe40000000f00 */
[----:B------:R-:W-:Y:S01]  /*2850*/  VIMNMX.U32 R29, PT, PT, R0, 0x18, PT ;  /* 0x00000018001d7848 */ /* 0x000fe20003fe0000 */
[----:B------:R-:W-:Y:S01]  /*2860*/  IMAD.MOV.U32 R0, RZ, RZ, R4 ;  /* 0x000000ffff007224 */ /* 0x000fe200078e0004 */
[-C--:B------:R-:W-:Y:S02]  /*2870*/  MOV R7, R4.reuse ;  /* 0x0000000400077202 */ /* 0x080fe40000000f00 */
[----:B------:R-:W-:-:S02]  /*2880*/  MOV R5, R4 ;  /* 0x0000000400057202 */ /* 0x000fc40000000f00 */
[----:B------:R-:W-:Y:S02]  /*2890*/  MOV R3, R4 ;  /* 0x0000000400037202 */ /* 0x000fe40000000f00 */
[----:B-1----:R-:W-:-:S07]  /*28a0*/  IADD3 R29, PT, PT, R29, 0x1, RZ ;  /* 0x000000011d1d7810 */ /* 0x002fce0007ffe0ff */
.L_x_724:
[----:B------:R-:W1:Y:S01]  /*28b0*/  LDCU UR4, c[0x0][0x394] ;  /* 0x00007280ff0477ac */ /* 0x000e620008000800 */
[--C-:B-----5:R-:W-:Y:S01]  /*28c0*/  @!P0 IMAD.MOV.U32 R24, RZ, RZ, R10.reuse ;  /* 0x000000ffff188224 */ /* 0x120fe200078e000a */
[-C--:B------:R-:W-:Y:S01]  /*28d0*/  @!P0 MOV R25, R11.reuse ;  /* 0x0000000b00198202 */ /* 0x080fe20000000f00 */
[----:B------:R-:W-:Y:S01]  /*28e0*/  @!P0 IMAD.MOV.U32 R12, RZ, RZ, R10 ;  /* 0x000000ffff0c8224 */ /* 0x000fe200078e000a */
[-C--:B------:R-:W-:Y:S01]  /*28f0*/  @!P0 MOV R13, R11.reuse ;  /* 0x0000000b000d8202 */ /* 0x080fe20000000f00 */
[----:B------:R-:W-:Y:S01]  /*2900*/  @!P0 IMAD.MOV.U32 R21, RZ, RZ, R11 ;  /* 0x000000ffff158224 */ /* 0x000fe200078e000b */
[----:B------:R-:W-:Y:S02]  /*2910*/  @!P0 MOV R15, R11 ;  /* 0x0000000b000f8202 */ /* 0x000fe40000000f00 */
[-C--:B------:R-:W-:Y:S02]  /*2920*/  @!P0 MOV R14, R10.reuse ;  /* 0x0000000a000e8202 */ /* 0x080fe40000000f00 */
[----:B------:R-:W-:Y:S01]  /*2930*/  @!P0 MOV R20, R10 ;  /* 0x0000000a00148202 */ /* 0x000fe20000000f00 */
[----:B0-----:R-:W-:Y:S06]  /*2940*/  @!P0 BRA `(.L_x_719) ;  /* 0x0000003c00fc8947 */ /* 0x001fec0003800000 */
[----:B------:R-:W2:Y:S01]  /*2950*/  LDCU.64 UR30, c[0x0][0x3d0] ;  /* 0x00007a00ff1e77ac */ /* 0x000ea20008000a00 */
[----:B------:R-:W-:Y:S02]  /*2960*/  HFMA2 R12, -RZ, RZ, 0, 0 ;  /* 0x00000000ff0c7431 */ /* 0x000fe400000001ff */
[----:B------:R-:W-:Y:S01]  /*2970*/  IMAD.MOV.U32 R13, RZ, RZ, R27 ;  /* 0x000000ffff0d7224 */ /* 0x000fe200078e001b */
[----:B------:R-:W3:Y:S01]  /*2980*/  LDCU.64 UR28, c[0x0][0x3c8] ;  /* 0x00007900ff1c77ac */ /* 0x000ee20008000a00 */
[----:B------:R-:W4:Y:S01]  /*2990*/  LDCU UR5, c[0x0][0x4f8] ;  /* 0x00009f00ff0577ac */ /* 0x000f220008000800 */
[----:B------:R-:W0:Y:S01]  /*29a0*/  LDCU UR77, c[0x0][0x3e0] ;  /* 0x00007c00ff4d77ac */ /* 0x000e220008000800 */
[----:B------:R-:W0:Y:S01]  /*29b0*/  LDCU UR76, c[0x0][0x4fc] ;  /* 0x00009f80ff4c77ac */ /* 0x000e220008000800 */
[----:B--2---:R-:W-:Y:S01]  /*29c0*/  IMAD.HI.U32 R12, R27, UR30, R12 ;  /* 0x0000001e1b0c7c27 */ /* 0x004fe2000f8e000c */
[----:B------:R-:W2:Y:S04]  /*29d0*/  LDCU UR75, c[0x0][0x3e4] ;  /* 0x00007c80ff4b77ac */ /* 0x000ea80008000800 */
[----:B------:R-:W-:Y:S01]  /*29e0*/  SHF.R.U32.HI R14, RZ, UR31, R12 ;  /* 0x0000001fff0e7c19 */ /* 0x000fe2000801160c */
[----:B---3--:R-:W-:Y:S01]  /*29f0*/  UISETP.NE.AND UP0, UPT, UR28, 0x1, UPT ;  /* 0x000000011c00788c */ /* 0x008fe2000bf05270 */
[----:B------:R-:W3:Y:S02]  /*2a00*/  LDCU UR74, c[0x0][0x500] ;  /* 0x0000a000ff4a77ac */ /* 0x000ee40008000800 */
[----:B------:R-:W-:Y:S01]  /*2a10*/  IADD3 R20, PT, PT, -R14, RZ, RZ ;  /* 0x000000ff0e147210 */ /* 0x000fe20007ffe1ff */
[----:B------:R-:W0:Y:S04]  /*2a20*/  LDCU UR73, c[0x0][0x3f8] ;  /* 0x00007f00ff4977ac */ /* 0x000e280008000800 */
[----:B------:R-:W-:Y:S01]  /*2a30*/  IMAD R20, R20, UR29, R27 ;  /* 0x0000001d14147c24 */ /* 0x000fe2000f8e021b */
[----:B------:R-:W0:Y:S03]  /*2a40*/  LDCU UR72, c[0x0][0x504] ;  /* 0x0000a080ff4877ac */ /* 0x000e260008000800 */
        /* <DEDUP_REMOVED lines=50> */
[----:B--234-:R-:W-:Y:S05]  /*2d70*/  BRA.U !UP0, `(.L_x_720) ;  /* 0x0000000d08947547 */ /* 0x01cfea000b800000 */
        /* <DEDUP_REMOVED lines=213> */
[----:B------:R-:W-:Y:S01]  /*3ad0*/  MOV R14, RZ ;  /* 0x000000ff000e7202 */ /* 0x000fe20000000f00 */
[----:B------:R-:W-:-:S10]  /*3ae0*/  IMAD.MOV.U32 R15, RZ, RZ, R25 ;  /* 0x000000ffff0f7224 */ /* 0x000fd400078e0019 */
[----:B------:R-:W2:Y:S01]  /*3af0*/  @P1 LDC.64 R12, c[0x0][0x4f0] ;  /* 0x00013c00ff0c1b82 */ /* 0x000ea20000000a00 */
[----:B0-----:R-:W-:-:S07]  /*3b00*/  IMAD.HI.U32 R14, R25, UR53, R14 ;  /* 0x00000035190e7c27 */ /* 0x001fce000f8e000e */
[----:B------:R-:W0:Y:S01]  /*3b10*/  @P1 LDC R21, c[0x0][0x4ec] ;  /* 0x00013b00ff151b82 */ /* 0x000e220000000800 */
[----:B------:R-:W-:Y:S02]  /*3b20*/  SHF.R.U32.HI R15, RZ, UR26, R14 ;  /* 0x0000001aff0f7c19 */ /* 0x000fe4000801160e */
[----:B------:R-:W-:-:S05]  /*3b30*/  @P1 MOV R14, RZ ;  /* 0x000000ff000e1202 */ /* 0x000fca0000000f00 */
[----:B------:R-:W3:Y:S01]  /*3b40*/  @P1 LDC R24, c[0x0][0x558] ;  /* 0x00015600ff181b82 */ /* 0x000ee20000000800 */
[C---:B--2---:R-:W-:Y:S01]  /*3b50*/  @P1 IMAD.HI.U32 R12, R15.reuse, R12, R14 ;  /* 0x0000000c0f0c1227 */ /* 0x044fe200078e000e */
[----:B------:R-:W-:-:S04]  /*3b60*/  IADD3 R14, PT, PT, -R15, RZ, RZ ;  /* 0x000000ff0f0e7210 */ /* 0x000fc80007ffe1ff */
[----:B------:R-:W-:Y:S01]  /*3b70*/  @P1 SHF.R.U32.HI R12, RZ, R13, R12 ;  /* 0x0000000dff0c1219 */ /* 0x000fe2000001160c */
[----:B------:R-:W-:-:S04]  /*3b80*/  IMAD R13, R14, UR52, R25 ;  /* 0x000000340e0d7c24 */ /* 0x000fc8000f8e0219 */
[----:B------:R-:W-:Y:S02]  /*3b90*/  @P1 IMAD.MOV R14, RZ, RZ, -R12 ;  /* 0x000000ffff0e1224 */ /* 0x000fe400078e0a0c */
[----:B------:R-:W-:Y:S02]  /*3ba0*/  IMAD R20, R13, UR27, R20 ;  /* 0x0000001b0d147c24 */ /* 0x000fe4000f8e0214 */
[----:B0-----:R-:W-:-:S04]  /*3bb0*/  @P1 IMAD R15, R14, R21, R15 ;  /* 0x000000150e0f1224 */ /* 0x001fc800078e020f */
[----:B---3--:R-:W-:-:S07]  /*3bc0*/  @P1 IMAD R20, R15, R24, R20 ;  /* 0x000000180f141224 */ /* 0x008fce00078e0214 */
.L_x_720:
[----:B------:R-:W-:-:S04]  /*3bd0*/  LOP3.LUT R21, R20, 0xfffffff8, RZ, 0xc0, !PT ;  /* 0xfffffff814157812 */ /* 0x000fc800078ec0ff */
[----:B------:R-:W-:-:S04]  /*3be0*/  IADD3 R20, P1, PT, R21, R18, RZ ;  /* 0x0000001215147210 */ /* 0x000fc80007f3e0ff */
[----:B------:R-:W-:-:S06]  /*3bf0*/  IADD3.X R21, PT, PT, RZ, R19, RZ, P1, !PT ;  /* 0x00000013ff157210 */ /* 0x000fcc0000ffe4ff */
[----:B------:R-:W5:Y:S01]  /*3c00*/  LDG.E.64 R20, desc[UR36][R20.64] ;  /* 0x0000002414147981 */ /* 0x000f62000c1e1b00 */
[----:B-1----:R-:W-:Y:S01]  /*3c10*/  IADD3 R25, PT, PT, R27, UR4, RZ ;  /* 0x000000041b197c10 */ /* 0x002fe2000fffe0ff */
[----:B------:R-:W-:-:S04]  /*3c20*/  IMAD.MOV.U32 R24, RZ, RZ, RZ ;  /* 0x000000ffff187224 */ /* 0x000fc800078e00ff */
[----:B------:R-:W-:-:S05]  /*3c30*/  IMAD.HI.U32 R12, R25, UR30, R24 ;  /* 0x0000001e190c7c27 */ /* 0x000fca000f8e0018 */
[----:B------:R-:W-:-:S04]  /*3c40*/  SHF.R.U32.HI R14, RZ, UR31, R12 ;  /* 0x0000001fff0e7c19 */ /* 0x000fc8000801160c */
[----:B------:R-:W-:-:S05]  /*3c50*/  IADD3 R13, PT, PT, -R14, RZ, RZ ;  /* 0x000000ff0e0d7210 */ /* 0x000fca0007ffe1ff */
[----:B------:R-:W-:-:S04]  /*3c60*/  IMAD R28, R13, UR29, R25 ;  /* 0x0000001d0d1c7c24 */ /* 0x000fc8000f8e0219 */
[----:B------:R-:W-:Y:S01]  /*3c70*/  IMAD R28, R28, UR5, RZ ;  /* 0x000000051c1c7c24 */ /* 0x000fe2000f8e02ff */
[----:B------:R-:W-:Y:S06]  /*3c80*/  BRA.U !UP0, `(.L_x_721) ;  /* 0x0000000d08947547 */ /* 0x000fec000b800000 */
        /* <DEDUP_REMOVED lines=229> */
.L_x_721:
[----:B------:R-:W-:-:S04]  /*4ae0*/  LOP3.LUT R15, R28, 0xfffffff8, RZ, 0xc0, !PT ;  /* 0xfffffff81c0f7812 */ /* 0x000fc800078ec0ff */
[----:B------:R-:W-:-:S04]  /*4af0*/  IADD3 R14, P1, PT, R15, R18, RZ ;  /* 0x000000120f0e7210 */ /* 0x000fc80007f3e0ff */
[----:B------:R-:W-:-:S06]  /*4b00*/  IADD3.X R15, PT, PT, RZ, R19, RZ, P1, !PT ;  /* 0x00000013ff0f7210 */ /* 0x000fcc0000ffe4ff */
[----:B------:R-:W5:Y:S01]  /*4b10*/  LDG.E.64 R14, desc[UR36][R14.64] ;  /* 0x000000240e0e7981 */ /* 0x000f62000c1e1b00 */
        /* <DEDUP_REMOVED lines=237> */
.L_x_722:
        /* <DEDUP_REMOVED lines=241> */
.L_x_723:
[----:B------:R-:W-:-:S04]  /*6900*/  LOP3.LUT R25, R28, 0xfffffff8, RZ, 0xc0, !PT ;  /* 0xfffffff81c197812 */ /* 0x000fc800078ec0ff */
[----:B------:R-:W-:-:S04]  /*6910*/  IADD3 R24, P1, PT, R25, R18, RZ ;  /* 0x0000001219187210 */ /* 0x000fc80007f3e0ff */
[----:B------:R-:W-:-:S06]  /*6920*/  IADD3.X R25, PT, PT, RZ, R19, RZ, P1, !PT ;  /* 0x00000013ff197210 */ /* 0x000fcc0000ffe4ff */
[----:B------:R-:W5:Y:S03]  /*6930*/  LDG.E.64 R24, desc[UR36][R24.64] ;  /* 0x0000002418187981 */ /* 0x000f66000c1e1b00 */
.L_x_719:
[----:B------:R-:W2:Y:S01]  /*6940*/  LDCU UR5, c[0x0][0x38c] ;  /* 0x00007180ff0577ac */ /* 0x000ea20008000800 */
[----:B-1----:R-:W-:Y:S01]  /*6950*/  MOV R28, UR4 ;  /* 0x00000004001c7c02 */ /* 0x002fe20008000f00 */
        /* <DEDUP_REMOVED lines=10> */
[----:B--2---:R-:W-:-:S05]  /*6a00*/  IMAD.U32 R30, RZ, RZ, UR5 ;  /* 0x00000005ff1e7e24 */ /* 0x004fca000f8e00ff */
[----:B------:R-:W-:-:S13]  /*6a10*/  ISETP.GE.U32.AND P1, PT, R31, R30, PT ;  /* 0x0000001e1f00720c */ /* 0x000fda0003f26070 */
[----:B------:R-:W-:Y:S05]  /*6a20*/  @!P1 BRA `(.L_x_724) ;  /* 0xffffffbc00a09947 */ /* 0x000fea000383ffff */
.L_x_718:
[----:B0-----:R-:W-:Y:S05]  /*6a30*/  BSYNC.RECONVERGENT B0 ;  /* 0x0000000000007941 */ /* 0x001fea0003800200 */
.L_x_717:
        /* <DEDUP_REMOVED lines=11> */
[----:B------:R-:W-:Y:S02]  /*6af0*/  HFMA2 R10, -RZ, RZ, 0, 0 ;  /* 0x00000000ff0a7431 */ /* 0x000fe400000001ff */
[----:B------:R-:W-:Y:S01]  /*6b00*/  IMAD.MOV.U32 R11, RZ, RZ, R27 ;  /* 0x000000ffff0b7224 */ /* 0x000fe200078e001b */
        /* <DEDUP_REMOVED lines=271> */
.L_x_728:
[----:B------:R-:W-:Y:S02]  /*7c00*/  SHF.R.U32.HI R20, RZ, 0x3, R20 ;  /* 0x00000003ff147819 */ /* 0x000fe40000011614 */
[----:B------:R-:W-:-:S07]  /*7c10*/  MOV R21, RZ ;  /* 0x000000ff00157202 */ /* 0x000fce0000000f00 */
.L_x_727:
[----:B------:R-:W0:Y:S02]  /*7c20*/  LDCU.64 UR4, c[0x0][0x758] ;  /* 0x0000eb00ff0477ac */ /* 0x000e240008000a00 */
[----:B0-----:R-:W-:-:S04]  /*7c30*/  IADD3 R32, P1, PT, R26, UR4, RZ ;  /* 0x000000041a207c10 */ /* 0x001fc8000ff3e0ff */
[----:B------:R-:W-:Y:S02]  /*7c40*/  IADD3.X R26, PT, PT, RZ, UR5, RZ, P1, !PT ;  /* 0x00000005ff1a7c10 */ /* 0x000fe40008ffe4ff */
[----:B------:R-:W-:-:S04]  /*7c50*/  LEA R18, P1, R20, R32, 0x3 ;  /* 0x0000002014127211 */ /* 0x000fc800078218ff */
[----:B------:R-:W-:-:S05]  /*7c60*/  LEA.HI.X R19, R20, R26, R21, 0x3, P1 ;  /* 0x0000001a14137211 */ /* 0x000fca00008f1c15 */
[----:B------:R0:W5:Y:S01]  /*7c70*/  LDG.E.64 R20, desc[UR36][R18.64] ;  /* 0x0000002412147981 */ /* 0x000162000c1e1b00 */
[----:B------:R-:W-:-:S05]  /*7c80*/  IMAD.IADD R11, R27, 0x1, R28 ;  /* 0x000000011b0b7824 */ /* 0x000fca00078e021c */
        /* <DEDUP_REMOVED lines=277> */
.L_x_730:
[----:B------:R-:W-:Y:S02]  /*8de0*/  SHF.R.U32.HI R18, RZ, 0x3, R33 ;  /* 0x00000003ff127819 */ /* 0x000fe40000011621 */
[----:B------:R-:W-:-:S07]  /*8df0*/  MOV R19, RZ ;  /* 0x000000ff00137202 */ /* 0x000fce0000000f00 */
.L_x_729:
[----:B------:R-:W-:-:S04]  /*8e00*/  LEA R14, P1, R18, R32, 0x3 ;  /* 0x00000020120e7211 */ /* 0x000fc800078218ff */
[----:B------:R-:W-:-:S06]  /*8e10*/  LEA.HI.X R15, R18, R26, R19, 0x3, P1 ;  /* 0x0000001a120f7211 */ /* 0x000fcc00008f1c13 */
[----:B------:R-:W5:Y:S01]  /*8e20*/  LDG.E.64 R14, desc[UR36][R14.64] ;  /* 0x000000240e0e7981 */ /* 0x000f62000c1e1b00 */
        /* <DEDUP_REMOVED lines=278> */
.L_x_732:
[----:B------:R-:W-:Y:S02]  /*9f90*/  SHF.R.U32.HI R18, RZ, 0x3, R33 ;  /* 0x00000003ff127819 */ /* 0x000fe40000011621 */
[----:B------:R-:W-:-:S07]  /*9fa0*/  MOV R19, RZ ;  /* 0x000000ff00137202 */ /* 0x000fce0000000f00 */
.L_x_731:
        /* <DEDUP_REMOVED lines=281> */
.L_x_734:
[----:B------:R-:W-:Y:S02]  /*b140*/  SHF.R.U32.HI R24, RZ, 0x3, R24 ;  /* 0x00000003ff187819 */ /* 0x000fe40000011618 */
[----:B------:R-:W-:-:S07]  /*b150*/  MOV R25, RZ ;  /* 0x000000ff00197202 */ /* 0x000fce0000000f00 */
.L_x_733:
[----:B------:R-:W-:-:S04]  /*b160*/  LEA R32, P0, R24, R32, 0x3 ;  /* 0x0000002018207211 */ /* 0x000fc800078018ff */
[----:B------:R-:W-:-:S05]  /*b170*/  LEA.HI.X R33, R24, R26, R25, 0x3, P0 ;  /* 0x0000001a18217211 */ /* 0x000fca00000f1c19 */
[----:B------:R0:W5:Y:S04]  /*b180*/  LDG.E.64 R24, desc[UR36][R32.64] ;  /* 0x0000002420187981 */ /* 0x000168000c1e1b00 */
.L_x_726:
[----:B------:R-:W-:Y:S05]  /*b190*/  BSYNC.RECONVERGENT B0 ;  /* 0x0000000000007941 */ /* 0x000fea0003800200 */
.L_x_725:
        /* <DEDUP_REMOVED lines=19> */
.L_x_736:
[----:B------:R-:W-:Y:S05]  /*b2d0*/  BSYNC.RECONVERGENT B0 ;  /* 0x0000000000007941 */ /* 0x000fea0003800200 */
.L_x_735:
[----:B------:R-:W-:Y:S01]  /*b2e0*/  FADD.FTZ R10, R5, R3 ;  /* 0x00000003050a7221 */ /* 0x000fe20000010000 */
[----:B------:R-:W-:-:S03]  /*b2f0*/  FADD.FTZ R3, R4, R0 ;  /* 0x0000000004037221 */ /* 0x000fc60000010000 */
[----:B------:R-:W-:Y:S01]  /*b300*/  FADD.FTZ R10, R10, R7 ;  /* 0x000000070a0a7221 */ /* 0x000fe20000010000 */
[----:B------:R-:W-:-:S03]  /*b310*/  FADD.FTZ R3, R3, R6 ;  /* 0x0000000603037221 */ /* 0x000fc60000010000 */
[----:B------:R-:W-:Y:S01]  /*b320*/  FADD.FTZ R18, R10, R9 ;  /* 0x000000090a127221 */ /* 0x000fe20000010000 */
[----:B------:R-:W-:-:S07]  /*b330*/  FADD.FTZ R19, R3, R8 ;  /* 0x0000000803137221 */ /* 0x000fce0000010000 */
.L_x_689:
[----:B------:R-:W-:Y:S05]  /*b340*/  BSYNC.RECONVERGENT B6 ;  /* 0x0000000000067941 */ /* 0x000fea0003800200 */
.L_x_688:
        /* <DEDUP_REMOVED lines=10> */
[----:B---3--:R-:W-:-:S03]  /*b3f0*/  ISETP.GE.U32.AND P0, PT, R5, 0x2, PT ;  /* 0x000000020500780c */ /* 0x008fc60003f06070 */
[----:B------:R-:W-:-:S05]  /*b400*/  IMAD R0, R0, 0x8, R3 ;  /* 0x0000000800007824 */ /* 0x000fca00078e0203 */
[----:B------:R1:W-:Y:S05]  /*b410*/  STS.64 [R0], R18 ;  /* 0x0000001200007388 */ /* 0x0003ea0000000a00 */
[----:B------:R-:W-:Y:S05]  /*b420*/  @!P0 BRA `(.L_x_737) ;  /* 0x0000000000408947 */ /* 0x000fea0003800000 */
[----:B------:R-:W-:-:S07]  /*b430*/  MOV R4, R5 ;  /* 0x0000000500047202 */ /* 0x000fce0000000f00 */
.L_x_738:
[----:B------:R-:W-:Y:S01]  /*b440*/  SHF.R.U32.HI R9, RZ, 0x1, R4 ;  /* 0x00000001ff097819 */ /* 0x000fe20000011604 */
[----:B------:R-:W-:Y:S05]  /*b450*/  WARPSYNC.ALL ;  /* 0x0000000000007948 */ /* 0x000fea0003800000 */
[----:B------:R-:W-:Y:S01]  /*b460*/  IADD3 R6, PT, PT, R9, R22, RZ ;  /* 0x0000001609067210 */ /* 0x000fe20007ffe0ff */
[----:B------:R-:W-:Y:S03]  /*b470*/  BAR.SYNC.DEFER_BLOCKING 0x0 ;  /* 0x0000000000007b1d */ /* 0x000fe60000010000 */
[----:B------:R-:W-:-:S04]  /*b480*/  ISETP.GE.U32.AND P0, PT, R6, R5, PT ;  /* 0x000000050600720c */ /* 0x000fc80003f06070 */
[----:B------:R-:W-:-:S13]  /*b490*/  ISETP.GE.U32.OR P0, PT, R22, R9, P0 ;  /* 0x000000091600720c */ /* 0x000fda0000706470 */
[----:B------:R-:W-:-:S05]  /*b4a0*/  @!P0 IMAD R6, R6, R8, R23 ;  /* 0x0000000806068224 */ /* 0x000fca00078e0217 */
[----:B------:R-:W-:-:S06]  /*b4b0*/  @!P0 LEA R6, R6, R3, 0x3 ;  /* 0x0000000306068211 */ /* 0x000fcc00078e18ff */
[----:B------:R-:W1:Y:S02]  /*b4c0*/  @!P0 LDS.64 R6, [R6] ;  /* 0x0000000006068984 */ /* 0x000e640000000a00 */
[----:B-1----:R-:W-:Y:S01]  /*b4d0*/  @!P0 FADD.FTZ R18, R18, R6 ;  /* 0x0000000612128221 */ /* 0x002fe20000010000 */
[----:B------:R-:W-:-:S05]  /*b4e0*/  @!P0 FADD.FTZ R19, R19, R7 ;  /* 0x0000000713138221 */ /* 0x000fca0000010000 */
[----:B------:R2:W-:Y:S01]  /*b4f0*/  @!P0 STS.64 [R0], R18 ;  /* 0x0000001200008388 */ /* 0x0005e20000000a00 */
[----:B------:R-:W-:Y:S01]  /*b500*/  ISETP.GT.U32.AND P0, PT, R4, 0x3, PT ;  /* 0x000000030400780c */ /* 0x000fe20003f04070 */
[----:B------:R-:W-:-:S12]  /*b510*/  IMAD.MOV.U32 R4, RZ, RZ, R9 ;  /* 0x000000ffff047224 */ /* 0x000fd800078e0009 */
[----:B--2---:R-:W-:Y:S05]  /*b520*/  @P0 BRA `(.L_x_738) ;  /* 0xfffffffc00c40947 */ /* 0x004fea000383ffff */
.L_x_737:
[----:B------:R-:W2:Y:S02]  /*b530*/  LDCU UR4, c[0x0][0x3a0] ;  /* 0x00007400ff0477ac */ /* 0x000ea40008000800 */
[----:B--2---:R-:W-:-:S09]  /*b540*/  UISETP.NE.AND UP0, UPT, UR4, URZ, UPT ;  /* 0x000000ff0400728c */ /* 0x004fd2000bf05270 */
[----:B------:R-:W-:Y:S05]  /*b550*/  BRA.U !UP0, `(.L_x_739) ;  /* 0x0000000108a47547 */ /* 0x000fea000b800000 */
[----:B------:R-:W2:Y:S02]  /*b560*/  LDC R8, c[0x0][0x360] ;  /* 0x0000d800ff087b82 */ /* 0x000ea40000000800 */
[----:B--2---:R-:W-:Y:S02]  /*b570*/  ISETP.GE.U32.AND P0, PT, R8, 0x21, PT ;  /* 0x000000210800780c */ /* 0x004fe40003f06070 */
[----:B-1----:R-:W-:-:S11]  /*b580*/  MOV R0, R8 ;  /* 0x0000000800007202 */ /* 0x002fd60000000f00 */
        /* <DEDUP_REMOVED lines=9> */
[----:B------:R1:W-:Y:S01]  /*b620*/  STS.64 [R3], R18 ;  /* 0x0000001203007388 */ /* 0x0003e20000000a00 */
[----:B------:R-:W-:Y:S05]  /*b630*/  @!P0 BRA `(.L_x_740) ;  /* 0x00000000003c8947 */ /* 0x000fea0003800000 */
[----:B------:R-:W-:-:S07]  /*b640*/  MOV R4, R8 ;  /* 0x0000000800047202 */ /* 0x000fce0000000f00 */
.L_x_741:
[----:B-----5:R-:W-:Y:S01]  /*b650*/  SHF.R.U32.HI R10, RZ, 0x1, R4 ;  /* 0x00000001ff0a7819 */ /* 0x020fe20000011604 */
[----:B------:R-:W-:Y:S05]  /*b660*/  WARPSYNC.ALL ;  /* 0x0000000000007948 */ /* 0x000fea0003800000 */
[----:B------:R-:W-:Y:S01]  /*b670*/  IMAD.IADD R5, R10, 0x1, R23 ;  /* 0x000000010a057824 */ /* 0x000fe200078e0217 */
[----:B------:R-:W-:Y:S04]  /*b680*/  BAR.SYNC.DEFER_BLOCKING 0x0 ;  /* 0x0000000000007b1d */ /* 0x000fe80000010000 */
[----:B------:R-:W-:-:S04]  /*b690*/  ISETP.GE.U32.AND P0, PT, R5, R8, PT ;  /* 0x000000080500720c */ /* 0x000fc80003f06070 */
[----:B------:R-:W-:-:S13]  /*b6a0*/  ISETP.GE.U32.OR P0, PT, R23, R10, P0 ;  /* 0x0000000a1700720c */ /* 0x000fda0000706470 */
[----:B------:R-:W-:-:S05]  /*b6b0*/  @!P0 LEA R5, R10, R3, 0x3 ;  /* 0x000000030a058211 */ /* 0x000fca00078e18ff */
[----:B------:R-:W1:Y:S02]  /*b6c0*/  @!P0 LDS.64 R6, [R5] ;  /* 0x0000000005068984 */ /* 0x000e640000000a00 */
[----:B-1----:R-:W-:Y:S01]  /*b6d0*/  @!P0 FADD.FTZ R18, R18, R6 ;  /* 0x0000000612128221 */ /* 0x002fe20000010000 */
[----:B------:R-:W-:-:S05]  /*b6e0*/  @!P0 FADD.FTZ R19, R19, R7 ;  /* 0x0000000713138221 */ /* 0x000fca0000010000 */
[----:B------:R2:W-:Y:S01]  /*b6f0*/  @!P0 STS.64 [R3], R18 ;  /* 0x0000001203008388 */ /* 0x0005e20000000a00 */
[----:B------:R-:W-:Y:S02]  /*b700*/  ISETP.GT.U32.AND P0, PT, R4, 0x7f, PT ;  /* 0x0000007f0400780c */ /* 0x000fe40003f04070 */
[----:B------:R-:W-:-:S11]  /*b710*/  MOV R4, R10 ;  /* 0x0000000a00047202 */ /* 0x000fd60000000f00 */
[----:B--2---:R-:W-:Y:S05]  /*b720*/  @P0 BRA `(.L_x_741) ;  /* 0xfffffffc00c80947 */ /* 0x004fea000383ffff */
.L_x_740:
[----:B------:R-:W-:Y:S01]  /*b730*/  ISETP.GE.U32.AND P0, PT, R0, 0x2, PT ;  /* 0x000000020000780c */ /* 0x000fe20003f06070 */
[----:B------:R-:W-:Y:S05]  /*b740*/  WARPSYNC.ALL ;  /* 0x0000000000007948 */ /* 0x000fea0003800000 */
[----:B------:R-:W-:Y:S07]  /*b750*/  BAR.SYNC.DEFER_BLOCKING 0x0 ;  /* 0x0000000000007b1d */ /* 0x000fee0000010000 */
[----:B------:R-:W-:Y:S05]  /*b760*/  @!P0 BRA `(.L_x_739) ;  /* 0x0000000000208947 */ /* 0x000fea0003800000 */
[----:B-1----:R-:W-:-:S07]  /*b770*/  HFMA2 R3, -RZ, RZ, 0, 5.9604644775390625e-08 ;  /* 0x00000001ff037431 */ /* 0x002fce00000001ff */
.L_x_742:
[----:B------:R-:W1:Y:S04]  /*b780*/  SHFL.DOWN PT, R5, R18, R3, 0x1f ;  /* 0x08001f0312057589 */ /* 0x000e6800000e0000 */
[----:B------:R2:W3:Y:S02]  /*b790*/  SHFL.DOWN PT, R4, R19, R3, 0x1f ;  /* 0x08001f0313047589 */ /* 0x0004e400000e0000 */
[----:B--2---:R-:W-:-:S05]  /*b7a0*/  IMAD.SHL.U32 R3, R3, 0x2, RZ ;  /* 0x0000000203037824 */ /* 0x004fca00078e00ff */
[----:B------:R-:W-:Y:S01]  /*b7b0*/  ISETP.GE.AND P0, PT, R3, R0, PT ;  /* 0x000000000300720c */ /* 0x000fe20003f06270 */
[----:B-1----:R-:W-:Y:S01]  /*b7c0*/  FADD.FTZ R18, R5, R18 ;  /* 0x0000001205127221 */ /* 0x002fe20000010000 */
[----:B---3--:R-:W-:-:S11]  /*b7d0*/  FADD.FTZ R19, R4, R19 ;  /* 0x0000001304137221 */ /* 0x008fd60000010000 */
[----:B------:R-:W-:Y:S05]  /*b7e0*/  @!P0 BRA `(.L_x_742) ;  /* 0xfffffffc00e48947 */ /* 0x000fea000383ffff */
.L_x_739:
[----:B------:R-:W2:Y:S01]  /*b7f0*/  LDCU UR6, c[0x0][0x55c] ;  /* 0x0000ab80ff0677ac */ /* 0x000ea20008000800 */
[----:B-----5:R-:W-:Y:S01]  /*b800*/  MOV R25, RZ ;  /* 0x000000ff00197202 */ /* 0x020fe20000000f00 */
[----:B--2---:R-:W-:-:S04]  /*b810*/  UIADD3 UR5, UPT, UPT, UR6, -0x1, URZ ;  /* 0xffffffff06057890 */ /* 0x004fc8000fffe0ff */
[----:B------:R-:W-:-:S04]  /*b820*/  UISETP.LT.U32.AND UP0, UPT, UR5, 0x18, UPT ;  /* 0x000000180500788c */ /* 0x000fc8000bf01070 */
[----:B------:R-:W-:Y:S02]  /*b830*/  USEL UR4, UR5, 0x18, UP0 ;  /* 0x0000001805047887 */ /* 0x000fe40008000000 */
[----:B------:R-:W-:Y:S02]  /*b840*/  UISETP.NE.AND UP0, UPT, UR6, URZ, UPT ;  /* 0x000000ff0600728c */ /* 0x000fe4000bf05270 */
[----:B------:R-:W-:-:S07]  /*b850*/  UIADD3 UR4, UPT, UPT, UR4, 0x1, URZ ;  /* 0x0000000104047890 */ /* 0x000fce000fffe0ff */
[----:B------:R-:W-:Y:S05]  /*b860*/  BRA.U !UP0, `(.L_x_743) ;  /* 0x0000001108487547 */ /* 0x000fea000b800000 */
[----:B------:R-:W2:Y:S01]  /*b870*/  LDCU.64 UR8, c[0x0][0x560] ;  /* 0x0000ac00ff0877ac */ /* 0x000ea20008000a00 */
[----:B------:R-:W-:Y:S01]  /*b880*/  HFMA2 R4, -RZ, RZ, 0, 0 ;  /* 0x00000000ff047431 */ /* 0x000fe200000001ff */
[----:B------:R-:W-:Y:S01]  /*b890*/  MOV R5, R17 ;  /* 0x0000001100057202 */ /* 0x000fe20000000f00 */
[----:B------:R-:W3:Y:S01]  /*b8a0*/  LDCU UR7, c[0x0][0x568] ;  /* 0x0000ad00ff0777ac */ /* 0x000ee20008000800 */
[----:B------:R-:W4:Y:S01]  /*b8b0*/  LDCU UR6, c[0x0][0x68c] ;  /* 0x0000d180ff0677ac */ /* 0x000f220008000800 */
[----:B------:R-:W-:Y:S01]  /*b8c0*/  UISETP.NE.AND UP1, UPT, UR5, URZ, UPT ;  /* 0x000000ff0500728c */ /* 0x000fe2000bf25270 */
[----:B--2---:R-:W-:-:S05]  /*b8d0*/  IMAD.HI.U32 R4, R17, UR9, R4 ;  /* 0x0000000911047c27 */ /* 0x004fca000f8e0004 */
[----:B---3--:R-:W-:-:S05]  /*b8e0*/  SHF.R.U32.HI R5, RZ, UR7, R4 ;  /* 0x00000007ff057c19 */ /* 0x008fca0008011604 */
[----:B-1----:R-:W-:-:S04]  /*b8f0*/  IMAD.MOV R3, RZ, RZ, -R5 ;  /* 0x000000ffff037224 */ /* 0x002fc800078e0a05 */
[----:B------:R-:W-:-:S04]  /*b900*/  IMAD R3, R3, UR8, R17 ;  /* 0x0000000803037c24 */ /* 0x000fc8000f8e0211 */
[----:B----4-:R-:W-:Y:S01]  /*b910*/  IMAD R25, R3, UR6, RZ ;  /* 0x0000000603197c24 */ /* 0x010fe2000f8e02ff */
        /* <DEDUP_REMOVED lines=263> */
.L_x_743:
[----:B------:R-:W-:Y:S01]  /*c990*/  MOV R24, RZ ;  /* 0x000000ff00187202 */ /* 0x000fe20000000f00 */
[----:B------:R-:W-:Y:S06]  /*c9a0*/  BRA.U !UP0, `(.L_x_744) ;  /* 0x0000001108487547 */ /* 0x000fec000b800000 */
[----:B------:R-:W2:Y:S01]  /*c9b0*/  LDCU.64 UR8, c[0x0][0x560] ;  /* 0x0000ac00ff0877ac */ /* 0x000ea20008000a00 */
[----:B------:R-:W-:Y:S02]  /*c9c0*/  IADD3 R5, PT, PT, R17, 0x1, RZ ;  /* 0x0000000111057810 */ /* 0x000fe40007ffe0ff */
[----:B------:R-:W-:Y:S01]  /*c9d0*/  MOV R4, RZ ;  /* 0x000000ff00047202 */ /* 0x000fe20000000f00 */
[----:B------:R-:W3:Y:S01]  /*c9e0*/  LDCU UR6, c[0x0][0x568] ;  /* 0x0000ad00ff0677ac */ /* 0x000ee20008000800 */
[----:B------:R-:W4:Y:S01]  /*c9f0*/  LDCU UR7, c[0x0][0x68c] ;  /* 0x0000d180ff0777ac */ /* 0x000f220008000800 */
[----:B------:R-:W-:Y:S02]  /*ca00*/  UISETP.NE.AND UP1, UPT, UR5, URZ, UPT ;  /* 0x000000ff0500728c */ /* 0x000fe4000bf25270 */
[----:B--2---:R-:W-:-:S05]  /*ca10*/  IMAD.HI.U32 R6, R5, UR9, R4 ;  /* 0x0000000905067c27 */ /* 0x004fca000f8e0004 */
[----:B---3--:R-:W-:-:S05]  /*ca20*/  SHF.R.U32.HI R7, RZ, UR6, R6 ;  /* 0x00000006ff077c19 */ /* 0x008fca0008011606 */
[----:B------:R-:W-:-:S04]  /*ca30*/  IMAD.MOV R4, RZ, RZ, -R7 ;  /* 0x000000ffff047224 */ /* 0x000fc800078e0a07 */
[----:B------:R-:W-:-:S04]  /*ca40*/  IMAD R4, R4, UR8, R5 ;  /* 0x0000000804047c24 */ /* 0x000fc8000f8e0205 */
[----:B----4-:R-:W-:Y:S01]  /*ca50*/  IMAD R24, R4, UR7, RZ ;  /* 0x0000000704187c24 */ /* 0x010fe2000f8e02ff */
[----:B------:R-:W-:Y:S06]  /*ca60*/  BRA.U !UP1, `(.L_x_744) ;  /* 0x0000001109187547 */ /* 0x000fec000b800000 */
[----:B------:R-:W2:Y:S01]  /*ca70*/  LDCU.64 UR6, c[0x0][0x570] ;  /* 0x0000ae00ff0677ac */ /* 0x000ea20008000a00 */
[----:B------:R-:W-:Y:S01]  /*ca80*/  HFMA2 R6, -RZ, RZ, 0, 0 ;  /* 0x00000000ff067431 */ /* 0x000fe200000001ff */
[----:B------:R-:W3:Y:S01]  /*ca90*/  LDCU UR8, c[0x0][0x56c] ;  /* 0x0000ad80ff0877ac */ /* 0x000ee20008000800 */
[----:B------:R-:W4:Y:S01]  /*caa0*/  LDCU UR9, c[0x0][0x694] ;  /* 0x0000d280ff0977ac */ /* 0x000f220008000800 */
[----:B------:R-:W-:Y:S02]  /*cab0*/  UISETP.NE.AND UP1, UPT, UR4, 0x2, UPT ;  /* 0x000000020400788c */ /* 0x000fe4000bf25270 */
[----:B--2---:R-:W-:-:S05]  /*cac0*/  IMAD.HI.U32 R4, R7, UR6, R6 ;  /* 0x0000000607047c27 */ /* 0x004fca000f8e0006 */
[----:B------:R-:W-:-:S04]  /*cad0*/  SHF.R.U32.HI R5, RZ, UR7, R4 ;  /* 0x00000007ff057c19 */ /* 0x000fc80008011604 */
[----:B-1----:R-:W-:-:S05]  /*cae0*/  IADD3 R3, PT, PT, -R5, RZ, RZ ;  /* 0x000000ff05037210 */ /* 0x002fca0007ffe1ff */
[----:B---3--:R-:W-:-:S04]  /*caf0*/  IMAD R7, R3, UR8, R7 ;  /* 0x0000000803077c24 */ /* 0x008fc8000f8e0207 */
[----:B----4-:R-:W-:Y:S01]  /*cb00*/  IMAD R24, R7, UR9, R24 ;  /* 0x0000000907187c24 */ /* 0x010fe2000f8e0218 */
        /* <DEDUP_REMOVED lines=252> */
.L_x_744:
[----:B------:R-:W2:Y:S01]  /*dad0*/  LDC.64 R6, c[0x0][0x770] ;  /* 0x0001dc00ff067b82 */ /* 0x000ea20000000a00 */
[----:B------:R-:W3:Y:S02]  /*dae0*/  LDCU UR6, c[0x0][0x3a8] ;  /* 0x00007500ff0677ac */ /* 0x000ee40008000800 */
[----:B---3--:R-:W-:Y:S01]  /*daf0*/  UISETP.NE.AND UP1, UPT, UR6, URZ, UPT ;  /* 0x000000ff0600728c */ /* 0x008fe2000bf25270 */
[----:B--2---:R-:W-:Y:S02]  /*db00*/  ISETP.NE.U32.AND P0, PT, R6, RZ, PT ;  /* 0x000000ff0600720c */ /* 0x004fe40003f05070 */
[----:B------:R-:W-:Y:S02]  /*db10*/  IADD3 R4, P1, PT, R25, R6, RZ ;  /* 0x0000000619047210 */ /* 0x000fe40007f3e0ff */
[----:B------:R-:W-:Y:S02]  /*db20*/  ISETP.NE.AND.EX P0, PT, R7, RZ, PT, P0 ;  /* 0x000000ff0700720c */ /* 0x000fe40003f05300 */
[----:B-1----:R-:W-:-:S02]  /*db30*/  IADD3.X R0, PT, PT, RZ, R7, RZ, P1, !PT ;  /* 0x00000007ff007210 */ /* 0x002fc40000ffe4ff */
[----:B------:R-:W-:Y:S02]  /*db40*/  SEL R4, R4, RZ, P0 ;  /* 0x000000ff04047207 */ /* 0x000fe40000000000 */
[----:B------:R-:W-:Y:S01]  /*db50*/  SEL R5, R0, RZ, P0 ;  /* 0x000000ff00057207 */ /* 0x000fe20000000000 */
[----:B------:R-:W-:Y:S06]  /*db60*/  BRA.U !UP1, `(.L_x_745) ;  /* 0x0000003509c07547 */ /* 0x000fec000b800000 */
[----:B------:R-:W1:Y:S01]  /*db70*/  LDCU UR6, c[0x0][0x3ac] ;  /* 0x00007580ff0677ac */ /* 0x000e620008000800 */
[----:B------:R-:W-:Y:S01]  /*db80*/  HFMA2 R17, -RZ, RZ, 0, 0 ;  /* 0x00000000ff117431 */ /* 0x000fe200000001ff */
        /* <DEDUP_REMOVED lines=8> */
[----:B------:R-:W-:Y:S01]  /*dc10*/  IMAD.MOV.U32 R6, RZ, RZ, RZ ;  /* 0x000000ffff067224 */ /* 0x000fe200078e00ff */
        /* <DEDUP_REMOVED lines=271> */
.L_x_746:
[----:B------:R-:W-:Y:S01]  /*ed10*/  MOV R16, RZ ;  /* 0x000000ff00107202 */ /* 0x000fe20000000f00 */
[----:B------:R-:W-:Y:S06]  /*ed20*/  BRA.U !UP0, `(.L_x_747) ;  /* 0x0000001108487547 */ /* 0x000fec000b800000 */
[----:B------:R-:W1:Y:S01]  /*ed30*/  LDCU.64 UR8, c[0x0][0x560] ;  /* 0x0000ac00ff0877ac */ /* 0x000e620008000a00 */
[----:B------:R-:W-:Y:S01]  /*ed40*/  IADD3 R9, PT, PT, R7, 0x1, RZ ;  /* 0x0000000107097810 */ /* 0x000fe20007ffe0ff */
        /* <DEDUP_REMOVED lines=272> */
.L_x_747:
        /* <DEDUP_REMOVED lines=22> */
[----:B------:R1:W-:Y:S04]  /*ffb0*/  STG.E desc[UR36][R6.64], R18 ;  /* 0x0000001206007986 */ /* 0x0003e8000c101924 */
[----:B------:R1:W-:Y:S02]  /*ffc0*/  STG.E desc[UR36][R6.64+0x4], R19 ;  /* 0x0000041306007986 */ /* 0x0003e4000c101924 */
.L_x_749:
[----:B------:R-:W-:Y:S05]  /*ffd0*/  BSYNC.RECONVERGENT B0 ;  /* 0x0000000000007941 */ /* 0x000fea0003800200 */
.L_x_748:
        /* <DEDUP_REMOVED lines=35> */
.L_x_751:
[----:B------:R-:W-:Y:S05]  /*10210*/  BSYNC.RECONVERGENT B0 ;  /* 0x0000000000007941 */ /* 0x000fea0003800200 */
.L_x_750:
        /* <DEDUP_REMOVED lines=18> */
[----:B------:R-:W1:Y:S01]  /*10340*/  LDCU UR9, c[0x0][0x384] ;  /* 0x00007080ff0977ac */ /* 0x000e620008000800 */
[----:B--2---:R-:W-:Y:S01]  /*10350*/  UISETP.NE.AND UP0, UPT, UR5, URZ, UPT ;  /* 0x000000ff0500728c */ /* 0x004fe2000bf05270 */
[----:B-1----:R-:W-:-:S08]  /*10360*/  MOV R18, UR9 ;  /* 0x0000000900127c02 */ /* 0x002fd00008000f00 */
[----:B------:R-:W-:Y:S05]  /*10370*/  BRA.U !UP0, `(.L_x_753) ;  /* 0x0000000108607547 */ /* 0x000fea000b800000 */
[----:B------:R-:W1:Y:S01]  /*10380*/  LDCU UR5, c[0x0][0x360] ;  /* 0x00006c00ff0577ac */ /* 0x000e620008000800 */
[----:B------:R-:W-:Y:S01]  /*10390*/  IMAD.U32 R19, RZ, RZ, UR9 ;  /* 0x00000009ff137e24 */ /* 0x000fe2000f8e00ff */
[----:B------:R-:W2:Y:S01]  /*103a0*/  LDCU UR8, c[0x0][0x39c] ;  /* 0x00007380ff0877ac */ /* 0x000ea20008000800 */
[----:B-1----:R-:W-:-:S05]  /*103b0*/  IMAD R0, R22, UR5, R23 ;  /* 0x0000000516007c24 */ /* 0x002fca000f8e0217 */
[----:B--2---:R-:W-:-:S13]  /*103c0*/  ISETP.GE.U32.AND P1, PT, R0, UR8, PT ;  /* 0x0000000800007c0c */ /* 0x004fda000bf26070 */
[----:B------:R-:W-:Y:S05]  /*103d0*/  @P1 BRA `(.L_x_754) ;  /* 0x00000000009c1947 */ /* 0x000fea0003800000 */
[----:B------:R-:W1:Y:S01]  /*103e0*/  LDCU UR6, c[0x0][0x374] ;  /* 0x00006e80ff0677ac */ /* 0x000e620008000800 */
[----:B------:R-:W2:Y:S01]  /*103f0*/  LDC R11, c[0x0][0x364] ;  /* 0x0000d900ff0b7b82 */ /* 0x000ea20000000800 */
[----:B------:R-:W-:Y:S01]  /*10400*/  BSSY.RECONVERGENT B1, `(.L_x_755) ;  /* 0x000000e000017945 */ /* 0x000fe20003800200 */
[----:B------:R-:W-:-:S06]  /*10410*/  MOV R19, UR9 ;  /* 0x0000000900137c02 */ /* 0x000fcc0008000f00 */
[----:B------:R-:W3:Y:S01]  /*10420*/  LDC.64 R6, c[0x0][0x778] ;  /* 0x0001de00ff067b82 */ /* 0x000ee20000000a00 */
[----:B-1----:R-:W-:Y:S02]  /*10430*/  IMAD R9, R2, UR6, RZ ;  /* 0x0000000602097c24 */ /* 0x002fe4000f8e02ff */
[----:B--2---:R-:W-:-:S07]  /*10440*/  IMAD R11, R11, UR5, RZ ;  /* 0x000000050b0b7c24 */ /* 0x004fce000f8e02ff */
.L_x_756:
[----:B------:R-:W-:-:S05]  /*10450*/  IADD3 R3, PT, PT, R9, R0, RZ ;  /* 0x0000000009037210 */ /* 0x000fca0007ffe0ff */
[----:B---3--:R-:W-:-:S05]  /*10460*/  IMAD.WIDE.U32 R2, R3, 0x8, R6 ;  /* 0x0000000803027825 */ /* 0x008fca00078e0006 */
[----:B------:R-:W2:Y:S04]  /*10470*/  LDG.E R13, desc[UR36][R2.64] ;  /* 0x00000024020d7981 */ /* 0x000ea8000c1e1900 */
[----:B------:R-:W3:Y:S01]  /*10480*/  LDG.E R8, desc[UR36][R2.64+0x4] ;  /* 0x0000042402087981 */ /* 0x000ee2000c1e1900 */
[----:B------:R-:W-:-:S04]  /*10490*/  IADD3 R0, PT, PT, R11, R0, RZ ;  /* 0x000000000b007210 */ /* 0x000fc80007ffe0ff */
[----:B------:R-:W-:Y:S01]  /*104a0*/  ISETP.GE.U32.AND P1, PT, R0, UR8, PT ;  /* 0x0000000800007c0c */ /* 0x000fe2000bf26070 */
[----:B--2---:R-:W-:Y:S01]  /*104b0*/  FADD.FTZ R18, R13, R18 ;  /* 0x000000120d127221 */ /* 0x004fe20000010000 */
[----:B---3--:R-:W-:-:S11]  /*104c0*/  FADD.FTZ R19, R8, R19 ;  /* 0x0000001308137221 */ /* 0x008fd60000010000 */
[----:B------:R-:W-:Y:S05]  /*104d0*/  @!P1 BRA `(.L_x_756) ;  /* 0xfffffffc00dc9947 */ /* 0x000fea000383ffff */
[----:B------:R-:W-:Y:S05]  /*104e0*/  BSYNC.RECONVERGENT B1 ;  /* 0x0000000000017941 */ /* 0x000fea0003800200 */
.L_x_755:
[----:B------:R-:W-:Y:S05]  /*104f0*/  BRA `(.L_x_754) ;  /* 0x0000000000547947 */ /* 0x000fea0003800000 */
.L_x_753:
[----:B------:R-:W1:Y:S01]  /*10500*/  LDCU UR6, c[0x0][0x39c] ;  /* 0x00007380ff0677ac */ /* 0x000e620008000800 */
[----:B------:R-:W-:Y:S01]  /*10510*/  IMAD.U32 R19, RZ, RZ, UR9 ;  /* 0x00000009ff137e24 */ /* 0x000fe2000f8e00ff */
[----:B-1----:R-:W-:-:S13]  /*10520*/  ISETP.GE.U32.AND P1, PT, R22, UR6, PT ;  /* 0x0000000616007c0c */ /* 0x002fda000bf26070 */
[----:B------:R-:W-:Y:S05]  /*10530*/  @P1 BRA `(.L_x_754) ;  /* 0x0000000000441947 */ /* 0x000fea0003800000 */
[----:B------:R-:W1:Y:S01]  /*10540*/  LDCU UR5, c[0x0][0x374] ;  /* 0x00006e80ff0577ac */ /* 0x000e620008000800 */
[----:B------:R-:W2:Y:S01]  /*10550*/  LDC R10, c[0x0][0x360] ;  /* 0x0000d800ff0a7b82 */ /* 0x000ea20000000800 */
[----:B------:R-:W-:Y:S02]  /*10560*/  MOV R9, R22 ;  /* 0x0000001600097202 */ /* 0x000fe40000000f00 */
[----:B------:R-:W-:-:S05]  /*10570*/  MOV R19, UR9 ;  /* 0x0000000900137c02 */ /* 0x000fca0008000f00 */
[----:B------:R-:W3:Y:S08]  /*10580*/  LDC.64 R6, c[0x0][0x778] ;  /* 0x0001de00ff067b82 */ /* 0x000ef00000000a00 */
[----:B------:R-:W4:Y:S01]  /*10590*/  LDC R12, c[0x0][0x364] ;  /* 0x0000d900ff0c7b82 */ /* 0x000f220000000800 */
[----:B-1----:R-:W-:-:S07]  /*105a0*/  IMAD R0, R2, UR5, RZ ;  /* 0x0000000502007c24 */ /* 0x002fce000f8e02ff */
.L_x_757:
[----:B------:R-:W-:-:S05]  /*105b0*/  IADD3 R2, PT, PT, R0, R9, RZ ;  /* 0x0000000900027210 */ /* 0x000fca0007ffe0ff */
[----:B--2---:R-:W-:-:S04]  /*105c0*/  IMAD R3, R2, R10, R23 ;  /* 0x0000000a02037224 */ /* 0x004fc800078e0217 */
[----:B---3--:R-:W-:-:S05]  /*105d0*/  IMAD.WIDE.U32 R2, R3, 0x8, R6 ;  /* 0x0000000803027825 */ /* 0x008fca00078e0006 */
[----:B------:R-:W2:Y:S04]  /*105e0*/  LDG.E R11, desc[UR36][R2.64] ;  /* 0x00000024020b7981 */ /* 0x000ea8000c1e1900 */
[----:B------:R-:W3:Y:S01]  /*105f0*/  LDG.E R8, desc[UR36][R2.64+0x4] ;  /* 0x0000042402087981 */ /* 0x000ee2000c1e1900 */
[----:B----4-:R-:W-:-:S05]  /*10600*/  IMAD.IADD R9, R12, 0x1, R9 ;  /* 0x000000010c097824 */ /* 0x010fca00078e0209 */
[----:B------:R-:W-:Y:S01]  /*10610*/  ISETP.GE.U32.AND P1, PT, R9, UR6, PT ;  /* 0x0000000609007c0c */ /* 0x000fe2000bf26070 */
[----:B--2---:R-:W-:Y:S01]  /*10620*/  FADD.FTZ R18, R11, R18 ;  /* 0x000000120b127221 */ /* 0x004fe20000010000 */
[----:B---3--:R-:W-:-:S11]  /*10630*/  FADD.FTZ R19, R8, R19 ;  /* 0x0000001308137221 */ /* 0x008fd60000010000 */
[----:B------:R-:W-:Y:S05]  /*10640*/  @!P1 BRA `(.L_x_757) ;  /* 0xfffffffc00d89947 */ /* 0x000fea000383ffff */
.L_x_754:
[----:B------:R-:W-:Y:S05]  /*10650*/  BSYNC.RECONVERGENT B0 ;  /* 0x0000000000007941 */ /* 0x000fea0003800200 */
.L_x_752:
        /* <DEDUP_REMOVED lines=8> */
[----:B------:R1:W-:Y:S01]  /*106e0*/  STS.64 [R0], R18 ;  /* 0x0000001200007388 */ /* 0x0003e20000000a00 */
[----:B---3--:R-:W-:-:S04]  /*106f0*/  UISETP.NE.AND UP0, UPT, UR9, URZ, UPT ;  /* 0x000000ff0900728c */ /* 0x008fc8000bf05270 */
[----:B------:R-:W-:Y:S07]  /*10700*/  BRA.U !UP1, `(.L_x_758) ;  /* 0x00000001093c7547 */ /* 0x000fee000b800000 */
[----:B------:R-:W-:-:S05]  /*10710*/  UMOV UR4, UR6 ;  /* 0x0000000600047c82 */ /* 0x000fca0008000000 */
.L_x_759:
        /* <DEDUP_REMOVED lines=9> */
[----:B------:R-:W1:Y:S02]  /*107b0*/  @!P1 LDS.64 R2, [R2] ;  /* 0x0000000002029984 */ /* 0x000e640000000a00 */
[----:B-12---:R-:W-:Y:S01]  /*107c0*/  @!P1 FADD.FTZ R18, R18, R2 ;  /* 0x0000000212129221 */ /* 0x006fe20000010000 */
[----:B------:R-:W-:-:S05]  /*107d0*/  @!P1 FADD.FTZ R19, R19, R3 ;  /* 0x0000000313139221 */ /* 0x000fca0000010000 */
[----:B------:R2:W-:Y:S01]  /*107e0*/  @!P1 STS.64 [R0], R18 ;  /* 0x0000001200009388 */ /* 0x0005e20000000a00 */
[----:B------:R-:W-:Y:S05]  /*107f0*/  BRA.U UP1, `(.L_x_759) ;  /* 0xfffffffd01c87547 */ /* 0x000fea000b83ffff */
.L_x_758:
        /* <DEDUP_REMOVED lines=8> */
[----:B------:R-:W-:-:S07]  /*10880*/  MOV R2, UR5 ;  /* 0x0000000500027c02 */ /* 0x000fce0008000f00 */
.L_x_762:
[----:B------:R-:W-:Y:S01]  /*10890*/  SHF.R.U32.HI R8, RZ, 0x1, R2 ;  /* 0x00000001ff087819 */ /* 0x000fe20000011602 */
[----:B------:R-:W-:Y:S03]  /*108a0*/  BAR.SYNC.DEFER_BLOCKING 0x0 ;  /* 0x0000000000007b1d */ /* 0x000fe60000010000 */
[----:B------:R-:W-:-:S04]  /*108b0*/  IADD3 R3, PT, PT, R8, R23, RZ ;  /* 0x0000001708037210 */ /* 0x000fc80007ffe0ff */
[----:B------:R-:W-:-:S04]  /*108c0*/  ISETP.GE.U32.AND P1, PT, R3, UR5, PT ;  /* 0x0000000503007c0c */ /* 0x000fc8000bf26070 */
[----:B------:R-:W-:-:S13]  /*108d0*/  ISETP.GE.U32.OR P1, PT, R23, R8, P1 ;  /* 0x000000081700720c */ /* 0x000fda0000f26470 */
[----:B------:R-:W-:-:S05]  /*108e0*/  @!P1 IMAD R3, R8, 0x8, R0 ;  /* 0x0000000808039824 */ /* 0x000fca00078e0200 */
[----:B------:R-:W1:Y:S02]  /*108f0*/  @!P1 LDS.64 R6, [R3] ;  /* 0x0000000003069984 */ /* 0x000e640000000a00 */
[----:B-123--:R-:W-:Y:S01]  /*10900*/  @!P1 FADD.FTZ R18, R18, R6 ;  /* 0x0000000612129221 */ /* 0x00efe20000010000 */
[----:B------:R-:W-:-:S05]  /*10910*/  @!P1 FADD.FTZ R19, R19, R7 ;  /* 0x0000000713139221 */ /* 0x000fca0000010000 */
[----:B------:R4:W-:Y:S01]  /*10920*/  @!P1 STS.64 [R0], R18 ;  /* 0x0000001200009388 */ /* 0x0009e20000000a00 */
[----:B------:R-:W-:Y:S02]  /*10930*/  ISETP.GT.U32.AND P1, PT, R2, 0x7f, PT ;  /* 0x0000007f0200780c */ /* 0x000fe40003f24070 */
[----:B------:R-:W-:-:S11]  /*10940*/  MOV R2, R8 ;  /* 0x0000000800027202 */ /* 0x000fd60000000f00 */
[----:B----4-:R-:W-:Y:S05]  /*10950*/  @P1 BRA `(.L_x_762) ;  /* 0xfffffffc00cc1947 */ /* 0x010fea000383ffff */
.L_x_761:
[----:B------:R-:W-:Y:S01]  /*10960*/  BAR.SYNC.DEFER_BLOCKING 0x0 ;  /* 0x0000000000007b1d */ /* 0x000fe20000010000 */
[----:B------:R-:W-:-:S09]  /*10970*/  UISETP.GE.U32.AND UP0, UPT, UR4, 0x2, UPT ;  /* 0x000000020400788c */ /* 0x000fd2000bf06070 */
[----:B------:R-:W-:Y:S05]  /*10980*/  BRA.U !UP0, `(.L_x_760) ;  /* 0x0000000108207547 */ /* 0x000fea000b800000 */
[----:B-123--:R-:W-:-:S07]  /*10990*/  HFMA2 R0, -RZ, RZ, 0, 5.9604644775390625e-08 ;  /* 0x00000001ff007431 */ /* 0x00efce00000001ff */
.L_x_763:
[----:B------:R-:W1:Y:S04]  /*109a0*/  SHFL.DOWN PT, R3, R18, R0, 0x1f ;  /* 0x08001f0012037589 */ /* 0x000e6800000e0000 */
[----:B------:R2:W3:Y:S02]  /*109b0*/  SHFL.DOWN PT, R2, R19, R0, 0x1f ;  /* 0x08001f0013027589 */ /* 0x0004e400000e0000 */
[----:B--2---:R-:W-:-:S04]  /*109c0*/  SHF.L.U32 R0, R0, 0x1, RZ ;  /* 0x0000000100007819 */ /* 0x004fc800000006ff */
[----:B------:R-:W-:Y:S01]  /*109d0*/  ISETP.GE.AND P1, PT, R0, UR4, PT ;  /* 0x0000000400007c0c */ /* 0x000fe2000bf26270 */
[----:B-1----:R-:W-:Y:S01]  /*109e0*/  FADD.FTZ R18, R3, R18 ;  /* 0x0000001203127221 */ /* 0x002fe20000010000 */
[----:B---3--:R-:W-:-:S11]  /*109f0*/  FADD.FTZ R19, R2, R19 ;  /* 0x0000001302137221 */ /* 0x008fd60000010000 */
[----:B------:R-:W-:Y:S05]  /*10a00*/  @!P1 BRA `(.L_x_763) ;  /* 0xfffffffc00e49947 */ /* 0x000fea000383ffff */
.L_x_760:
[----:B------:R-:W-:Y:S05]  /*10a10*/  @!P0 EXIT ;  /* 0x000000000000894d */ /* 0x000fea0003800000 */
[----:B------:R-:W4:Y:S02]  /*10a20*/  LDCU.64 UR4, c[0x0][0x770] ;  /* 0x0000ee00ff0477ac */ /* 0x000f240008000a00 */
[----:B----4-:R-:W-:-:S04]  /*10a30*/  UISETP.NE.U32.AND UP0, UPT, UR4, URZ, UPT ;  /* 0x000000ff0400728c */ /* 0x010fc8000bf05070 */
[----:B------:R-:W-:-:S09]  /*10a40*/  UISETP.NE.AND.EX UP0, UPT, UR5, URZ, UPT, UP0 ;  /* 0x000000ff0500728c */ /* 0x000fd2000bf05300 */
[----:B------:R-:W-:Y:S05]  /*10a50*/  BRA.U UP0, `(.L_x_764) ;  /* 0x0000000500087547 */ /* 0x000fea000b800000 */
[----:B------:R-:W4:Y:S01]  /*10a60*/  LDCU.U8 UR6, c[0x0][0x790] ;  /* 0x0000f200ff0677ac */ /* 0x000f220008000000 */
[----:B------:R-:W5:Y:S01]  /*10a70*/  LDCU.64 UR4, c[0x0][0x760] ;  /* 0x0000ec00ff0477ac */ /* 0x000f620008000a00 */
[----:B----4-:R-:W-:Y:S02]  /*10a80*/  ISETP.NE.AND P0, PT, RZ, UR6, PT ;  /* 0x00000006ff007c0c */ /* 0x010fe4000bf05270 */
[----:B-----5:R-:W-:Y:S02]  /*10a90*/  IADD3 R4, P2, PT, R17, UR4, RZ ;  /* 0x0000000411047c10 */ /* 0x020fe4000ff5e0ff */
[----:B------:R-:W-:-:S03]  /*10aa0*/  IADD3 R2, P1, PT, R16, UR4, RZ ;  /* 0x0000000410027c10 */ /* 0x000fc6000ff3e0ff */
[----:B------:R-:W-:Y:S01]  /*10ab0*/  IMAD.X R5, RZ, RZ, UR5, P2 ;  /* 0x00000005ff057e24 */ /* 0x000fe200090e06ff */
[----:B------:R-:W-:-:S05]  /*10ac0*/  IADD3.X R3, PT, PT, RZ, UR5, RZ, P1, !PT ;  /* 0x00000005ff037c10 */ /* 0x000fca0008ffe4ff */
[----:B------:R-:W4:Y:S04]  /*10ad0*/  @P0 LDG.E R7, desc[UR36][R4.64] ;  /* 0x0000002404070981 */ /* 0x000f28000c1e1900 */
[----:B-123--:R-:W2:Y:S01]  /*10ae0*/  @P0 LDG.E R0, desc[UR36][R2.64] ;  /* 0x0000002402000981 */ /* 0x00eea2000c1e1900 */
[----:B------:R-:W1:Y:S02]  /*10af0*/  LDCU.U8 UR4, c[0x0][0x791] ;  /* 0x0000f220ff0477ac */ /* 0x000e640008000000 */
[----:B-1----:R-:W-:Y:S01]  /*10b00*/  ISETP.NE.AND P1, PT, RZ, UR4, PT ;  /* 0x00000004ff007c0c */ /* 0x002fe2000bf25270 */
[----:B----4-:R-:W-:Y:S01]  /*10b10*/  @P0 FADD.FTZ R18, R18, R7 ;  /* 0x0000000712120221 */ /* 0x010fe20000010000 */
[----:B--2---:R-:W-:-:S11]  /*10b20*/  @P0 FADD.FTZ R19, R19, R0 ;  /* 0x0000000013130221 */ /* 0x004fd60000010000 */
[----:B------:R1:W-:Y:S04]  /*10b30*/  @!P1 STG.E desc[UR36][R4.64], R18 ;  /* 0x0000001204009986 */ /* 0x0003e8000c101924 */
[----:B------:R1:W-:Y:S01]  /*10b40*/  @!P1 STG.E desc[UR36][R2.64], R19 ;  /* 0x0000001302009986 */ /* 0x0003e2000c101924 */
[----:B------:R-:W-:Y:S05]  /*10b50*/  @!P1 EXIT ;  /* 0x000000000000994d */ /* 0x000fea0003800000 */
[----:B------:R-:W2:Y:S02]  /*10b60*/  LDCU UR4, c[0x0][0x794] ;  /* 0x0000f280ff0477ac */ /* 0x000ea40008000800 */
[----:B--2---:R-:W-:-:S09]  /*10b70*/  UISETP.NE.AND UP0, UPT, UR4, 0x1, UPT ;  /* 0x000000010400788c */ /* 0x004fd2000bf05270 */
[----:B------:R-:W-:Y:S05]  /*10b80*/  BRA.U !UP0, `(.L_x_765) ;  /* 0x0000000108407547 */ /* 0x000fea000b800000 */
[----:B------:R-:W-:Y:S01]  /*10b90*/  MOV R0, 0x0 ;  /* 0x0000000000007802 */ /* 0x000fe20000000f00 */
[----:B------:R-:W2:Y:S01]  /*10ba0*/  LDCU.64 UR4, c[0x4][0x590] ;  /* 0x0100b200ff0477ac */ /* 0x000ea20008000a00 */
[----:B------:R-:W-:Y:S02]  /*10bb0*/  HFMA2 R12, -RZ, RZ, 0, 5.9604644775390625e-08 ;  /* 0x00000001ff0c7431 */ /* 0x000fe400000001ff */
[----:B------:R-:W-:Y:S01]  /*10bc0*/  IMAD.MOV.U32 R8, RZ, RZ, 0x2ef ;  /* 0x000002efff087424 */ /* 0x000fe200078e00ff */
[----:B-1----:R1:W3:Y:S01]  /*10bd0*/  LDC.64 R2, c[0x4][R0] ;  /* 0x0100000000027b82 */ /* 0x0022e20000000a00 */
[----:B------:R-:W4:Y:S01]  /*10be0*/  LDCU.64 UR8, c[0x4][0x578] ;  /* 0x0100af00ff0877ac */ /* 0x000f220008000a00 */
[----:B------:R-:W-:Y:S01]  /*10bf0*/  MOV R13, RZ ;  /* 0x000000ff000d7202 */ /* 0x000fe20000000f00 */
[----:B------:R-:W5:Y:S01]  /*10c00*/  LDCU.64 UR6, c[0x4][0x3f8] ;  /* 0x01007f00ff0677ac */ /* 0x000f620008000a00 */
[----:B--2---:R-:W-:Y:S02]  /*10c10*/  MOV R4, UR4 ;  /* 0x0000000400047c02 */ /* 0x004fe40008000f00 */
[----:B------:R-:W-:Y:S01]  /*10c20*/  MOV R5, UR5 ;  /* 0x0000000500057c02 */ /* 0x000fe20008000f00 */
[----:B----4-:R-:W-:Y:S01]  /*10c30*/  IMAD.U32 R6, RZ, RZ, UR8 ;  /* 0x00000008ff067e24 */ /* 0x010fe2000f8e00ff */
[----:B------:R-:W-:-:S02]  /*10c40*/  MOV R7, UR9 ;  /* 0x0000000900077c02 */ /* 0x000fc40008000f00 */
[----:B-----5:R-:W-:Y:S02]  /*10c50*/  MOV R10, UR6 ;  /* 0x00000006000a7c02 */ /* 0x020fe40008000f00 */
[----:B-1----:R-:W-:-:S07]  /*10c60*/  MOV R11, UR7 ;  /* 0x00000007000b7c02 */ /* 0x002fce0008000f00 */
[----:B------:R-:W-:-:S07]  /*10c70*/  LEPC R20, `(.L_x_765) ;  /* 0x000000001014794e */ /* 0x000fce0000000000 */
[----:B0--3--:R-:W-:Y:S05]  /*10c80*/  CALL.ABS.NOINC R2 ;  /* 0x0000000002007343 */ /* 0x009fea0003c00000 */
.L_x_765:
[----:B------:R-:W1:Y:S01]  /*10c90*/  LDCU.64 UR6, c[0x0][0x760] ;  /* 0x0000ec00ff0677ac */ /* 0x000e620008000a00 */
[----:B------:R-:W2:Y:S01]  /*10ca0*/  LDCU UR4, c[0x0][0x380] ;  /* 0x00007000ff0477ac */ /* 0x000ea20008000800 */
[----:B------:R-:W3:Y:S01]  /*10cb0*/  LDCU UR5, c[0x0][0x794] ;  /* 0x0000f280ff0577ac */ /* 0x000ee20008000800 */
[----:B-1----:R-:W-:-:S04]  /*10cc0*/  IADD3 R2, P0, PT, R17, UR6, RZ ;  /* 0x0000000611027c10 */ /* 0x002fc8000ff1e0ff */
[----:B------:R-:W-:Y:S01]  /*10cd0*/  IADD3.X R3, PT, PT, RZ, UR7, RZ, P0, !PT ;  /* 0x00000007ff037c10 */ /* 0x000fe200087fe4ff */
[----:B--2---:R-:W-:Y:S01]  /*10ce0*/  FMUL.FTZ R5, R18, UR4 ;  /* 0x0000000412057c20 */ /* 0x004fe20008410000 */
[----:B------:R-:W-:Y:S01]  /*10cf0*/  FMUL.FTZ R19, R19, UR4 ;  /* 0x0000000413137c20 */ /* 0x000fe20008410000 */
[----:B---3--:R-:W-:-:S03]  /*10d00*/  UISETP.NE.AND UP0, UPT, UR5, 0x1, UPT ;  /* 0x000000010500788c */ /* 0x008fc6000bf05270 */
[----:B------:R1:W-:Y:S06]  /*10d10*/  STG.E desc[UR36][R2.64], R5 ;  /* 0x0000000502007986 */ /* 0x0003ec000c101924 */
        /* <DEDUP_REMOVED lines=17> */
.L_x_766:
[----:B------:R-:W2:Y:S02]  /*10e30*/  LDCU.64 UR4, c[0x0][0x760] ;  /* 0x0000ec00ff0477ac */ /* 0x000ea40008000a00 */
[----:B--2---:R-:W-:-:S04]  /*10e40*/  IADD3 R16, P0, PT, R16, UR4, RZ ;  /* 0x0000000410107c10 */ /* 0x004fc8000ff1e0ff */
[----:B------:R-:W-:-:S05]  /*10e50*/  IADD3.X R17, PT, PT, RZ, UR5, RZ, P0, !PT ;  /* 0x00000005ff117c10 */ /* 0x000fca00087fe4ff */
[----:B------:R-:W-:Y:S01]  /*10e60*/  STG.E desc[UR36][R16.64], R19 ;  /* 0x0000001310007986 */ /* 0x000fe2000c101924 */
[----:B------:R-:W-:Y:S05]  /*10e70*/  EXIT ;  /* 0x000000000000794d */ /* 0x000fea0003800000 */
.L_x_764:
[----:B------:R-:W4:Y:S01]  /*10e80*/  LDCU.U8 UR4, c[0x0][0x790] ;  /* 0x0000f200ff0477ac */ /* 0x000f220008000000 */
[----:B------:R-:W5:Y:S01]  /*10e90*/  LDCU.U8 UR5, c[0x0][0x791] ;  /* 0x0000f220ff0577ac */ /* 0x000f620008000000 */
[----:B----4-:R-:W-:Y:S02]  /*10ea0*/  UISETP.NE.AND UP1, UPT, UR4, URZ, UPT ;  /* 0x000000ff0400728c */ /* 0x010fe4000bf25270 */
[----:B-----5:R-:W-:-:S07]  /*10eb0*/  UISETP.NE.AND UP0, UPT, UR5, URZ, UPT ;  /* 0x000000ff0500728c */ /* 0x020fce000bf05270 */
[----:B------:R-:W-:Y:S05]  /*10ec0*/  BRA.U !UP1, `(.L_x_767) ;  /* 0x0000000109107547 */ /* 0x000fea000b800000 */
[----:B------:R-:W4:Y:S04]  /*10ed0*/  LDG.E R3, desc[UR36][R4.64] ;  /* 0x0000002404037981 */ /* 0x000f28000c1e1900 */
[----:B-123--:R-:W2:Y:S01]  /*10ee0*/  LDG.E R0, desc[UR36][R4.64+0x4] ;  /* 0x0000042404007981 */ /* 0x00eea2000c1e1900 */
[----:B----4-:R-:W-:Y:S01]  /*10ef0*/  FADD.FTZ R18, R18, R3 ;  /* 0x0000000312127221 */ /* 0x010fe20000010000 */
[----:B--2---:R-:W-:-:S07]  /*10f00*/  FADD.FTZ R19, R19, R0 ;  /* 0x0000000013137221 */ /* 0x004fce0000010000 */
.L_x_767:
[----:B------:R-:W-:Y:S05]  /*10f10*/  BRA.U !UP0, `(.L_x_768) ;  /* 0x0000000108c87547 */ /* 0x000fea000b800000 */
[----:B------:R-:W4:Y:S02]  /*10f20*/  LDCU UR4, c[0x0][0x794] ;  /* 0x0000f280ff0477ac */ /* 0x000f240008000800 */
[----:B----4-:R-:W-:-:S09]  /*10f30*/  UISETP.NE.AND UP0, UPT, UR4, 0x1, UPT ;  /* 0x000000010400788c */ /* 0x010fd2000bf05270 */
[----:B------:R-:W-:Y:S05]  /*10f40*/  BRA.U !UP0, `(.L_x_769) ;  /* 0x0000000108407547 */ /* 0x000fea000b800000 */
[----:B-123--:R-:W-:Y:S01]  /*10f50*/  MOV R0, 0x0 ;  /* 0x0000000000007802 */ /* 0x00efe20000000f00 */
        /* <DEDUP_REMOVED lines=15> */
.L_x_769:
[----:B------:R-:W4:Y:S01]  /*11050*/  LDCU.64 UR4, c[0x0][0x760] ;  /* 0x0000ec00ff0477ac */ /* 0x000f220008000a00 */
[----:B------:R-:W5:Y:S01]  /*11060*/  LDCU UR6, c[0x0][0x380] ;  /* 0x00007000ff0677ac */ /* 0x000f620008000800 */
[----:B----4-:R-:W-:Y:S01]  /*11070*/  IADD3 R2, P0, PT, R17, UR4, RZ ;  /* 0x0000000411027c10 */ /* 0x010fe2000ff1e0ff */
[----:B------:R-:W4:Y:S03]  /*11080*/  LDCU UR4, c[0x0][0x794] ;  /* 0x0000f280ff0477ac */ /* 0x000f260008000800 */
[----:B------:R-:W-:Y:S01]  /*11090*/  IADD3.X R3, PT, PT, RZ, UR5, RZ, P0, !PT ;  /* 0x00000005ff037c10 */ /* 0x000fe200087fe4ff */
[----:B-----5:R-:W-:Y:S01]  /*110a0*/  FMUL.FTZ R5, R18, UR6 ;  /* 0x0000000612057c20 */ /* 0x020fe20008410000 */
[----:B-123--:R-:W-:-:S04]  /*110b0*/  FMUL.FTZ R19, R19, UR6 ;  /* 0x0000000613137c20 */ /* 0x00efc80008410000 */
[----:B------:R1:W-:Y:S01]  /*110c0*/  STG.E desc[UR36][R2.64], R5 ;  /* 0x0000000502007986 */ /* 0x0003e2000c101924 */
[----:B----4-:R-:W-:-:S09]  /*110d0*/  UISETP.NE.AND UP0, UPT, UR4, 0x1, UPT ;  /* 0x000000010400788c */ /* 0x010fd2000bf05270 */
[----:B-1----:R-:W-:Y:S05]  /*110e0*/  BRA.U !UP0, `(.L_x_770) ;  /* 0x0000000108407547 */ /* 0x002fea000b800000 */
        /* <DEDUP_REMOVED lines=16> */
.L_x_770:
[----:B------:R-:W1:Y:S02]  /*111f0*/  LDCU.64 UR4, c[0x0][0x760] ;  /* 0x0000ec00ff0477ac */ /* 0x000e640008000a00 */
[----:B-1----:R-:W-:-:S04]  /*11200*/  IADD3 R16, P0, PT, R16, UR4, RZ ;  /* 0x0000000410107c10 */ /* 0x002fc8000ff1e0ff */
[----:B------:R-:W-:-:S05]  /*11210*/  IADD3.X R17, PT, PT, RZ, UR5, RZ, P0, !PT ;  /* 0x00000005ff117c10 */ /* 0x000fca00087fe4ff */
[----:B------:R-:W-:Y:S01]  /*11220*/  STG.E desc[UR36][R16.64], R19 ;  /* 0x0000001310007986 */ /* 0x000fe2000c101924 */
[----:B------:R-:W-:Y:S05]  /*11230*/  EXIT ;  /* 0x000000000000794d */ /* 0x000fea0003800000 */
.L_x_768:
[----:B------:R-:W-:Y:S04]  /*11240*/  STG.E desc[UR36][R4.64], R18 ;  /* 0x0000001204007986 */ /* 0x000fe8000c101924 */
[----:B------:R-:W-:Y:S01]  /*11250*/  STG.E desc[UR36][R4.64+0x4], R19 ;  /* 0x0000041304007986 */ /* 0x000fe2000c101924 */
[----:B------:R-:W-:Y:S05]  /*11260*/  EXIT ;  /* 0x000000000000794d */ /* 0x000fea0003800000 */
.L_x_745:
        /* <DEDUP_REMOVED lines=21> */
[----:B------:R-:W2:Y:S04]  /*113c0*/  @P2 LDG.E R7, desc[UR36][R4.64] ;  /* 0x0000002404072981 */ /* 0x000ea8000c1e1900 */
[----:B------:R-:W3:Y:S01]  /*113d0*/  @P2 LDG.E R0, desc[UR36][R2.64] ;  /* 0x0000002402002981 */ /* 0x000ee2000c1e1900 */
[----:B------:R-:W1:Y:S02]  /*113e0*/  LDCU.U8 UR4, c[0x0][0x791] ;  /* 0x0000f220ff0477ac */ /* 0x000e640008000000 */
[----:B-1----:R-:W-:Y:S01]  /*113f0*/  ISETP.NE.AND P0, PT, RZ, UR4, PT ;  /* 0x00000004ff007c0c */ /* 0x002fe2000bf05270 */
[----:B--2---:R-:W-:Y:S01]  /*11400*/  @P2 FADD.FTZ R18, R18, R7 ;  /* 0x0000000712122221 */ /* 0x004fe20000010000 */
[----:B---3--:R-:W-:-:S11]  /*11410*/  @P2 FADD.FTZ R19, R19, R0 ;  /* 0x0000000013132221 */ /* 0x008fd60000010000 */
        /* <DEDUP_REMOVED lines=22> */
.L_x_772:
[----:B------:R-:W1:Y:S01]  /*11580*/  LDCU.64 UR4, c[0x0][0x760] ;  /* 0x0000ec00ff0477ac */ /* 0x000e620008000a00 */
[----:B------:R-:W2:Y:S01]  /*11590*/  LDCU UR6, c[0x0][0x380] ;  /* 0x00007000ff0677ac */ /* 0x000ea20008000800 */
[----:B-1----:R-:W-:Y:S01]  /*115a0*/  IADD3 R2, P0, PT, R25, UR4, RZ ;  /* 0x0000000419027c10 */ /* 0x002fe2000ff1e0ff */
[----:B------:R-:W1:Y:S03]  /*115b0*/  LDCU UR4, c[0x0][0x794] ;  /* 0x0000f280ff0477ac */ /* 0x000e660008000800 */
[----:B------:R-:W-:Y:S01]  /*115c0*/  IADD3.X R3, PT, PT, RZ, UR5, RZ, P0, !PT ;  /* 0x00000005ff037c10 */ /* 0x000fe200087fe4ff */
[----:B--2---:R-:W-:Y:S01]  /*115d0*/  FMUL.FTZ R5, R18, UR6 ;  /* 0x0000000612057c20 */ /* 0x004fe20008410000 */
[----:B------:R-:W-:-:S04]  /*115e0*/  FMUL.FTZ R19, R19, UR6 ;  /* 0x0000000613137c20 */ /* 0x000fc80008410000 */
[----:B------:R2:W-:Y:S01]  /*115f0*/  STG.E desc[UR36][R2.64], R5 ;  /* 0x0000000502007986 */ /* 0x0005e2000c101924 */
        /* <DEDUP_REMOVED lines=18> */
.L_x_773:
[----:B------:R-:W1:Y:S02]  /*11720*/  LDCU.64 UR4, c[0x0][0x760] ;  /* 0x0000ec00ff0477ac */ /* 0x000e640008000a00 */
[----:B-1----:R-:W-:-:S04]  /*11730*/  IADD3 R24, P0, PT, R24, UR4, RZ ;  /* 0x0000000418187c10 */ /* 0x002fc8000ff1e0ff */
[----:B------:R-:W-:-:S05]  /*11740*/  IADD3.X R25, PT, PT, RZ, UR5, RZ, P0, !PT ;  /* 0x00000005ff197c10 */ /* 0x000fca00087fe4ff */
[----:B------:R-:W-:Y:S01]  /*11750*/  STG.E desc[UR36][R24.64], R19 ;  /* 0x0000001318007986 */ /* 0x000fe2000c101924 */
[----:B------:R-:W-:Y:S05]  /*11760*/  EXIT ;  /* 0x000000000000794d */ /* 0x000fea0003800000 */
.L_x_771:
[----:B------:R-:W1:Y:S01]  /*11770*/  LDCU.U8 UR4, c[0x0][0x790] ;  /* 0x0000f200ff0477ac */ /* 0x000e620008000000 */
[----:B------:R-:W2:Y:S01]  /*11780*/  LDCU.U8 UR5, c[0x0][0x791] ;  /* 0x0000f220ff0577ac */ /* 0x000ea20008000000 */
[----:B-1----:R-:W-:Y:S02]  /*11790*/  UISETP.NE.AND UP0, UPT, UR4, URZ, UPT ;  /* 0x000000ff0400728c */ /* 0x002fe4000bf05270 */
[----:B--2---:R-:W-:-:S07]  /*117a0*/  UISETP.NE.AND UP1, UPT, UR5, URZ, UPT ;  /* 0x000000ff0500728c */ /* 0x004fce000bf25270 */
[----:B------:R-:W-:Y:S05]  /*117b0*/  BRA.U !UP0, `(.L_x_774) ;  /* 0x0000000108107547 */ /* 0x000fea000b800000 */
[----:B------:R-:W2:Y:S04]  /*117c0*/  LDG.E R3, desc[UR36][R4.64] ;  /* 0x0000002404037981 */ /* 0x000ea8000c1e1900 */
[----:B------:R-:W3:Y:S01]  /*117d0*/  LDG.E R0, desc[UR36][R4.64+0x4] ;  /* 0x0000042404007981 */ /* 0x000ee2000c1e1900 */
[----:B--2---:R-:W-:Y:S01]  /*117e0*/  FADD.FTZ R18, R18, R3 ;  /* 0x0000000312127221 */ /* 0x004fe20000010000 */
[----:B---3--:R-:W-:-:S07]  /*117f0*/  FADD.FTZ R19, R19, R0 ;  /* 0x0000000013137221 */ /* 0x008fce0000010000 */
.L_x_774:
        /* <DEDUP_REMOVED lines=20> */
.L_x_776:
        /* <DEDUP_REMOVED lines=26> */
.L_x_777:
[----:B------:R-:W1:Y:S02]  /*11ae0*/  LDCU.64 UR4, c[0x0][0x760] ;  /* 0x0000ec00ff0477ac */ /* 0x000e640008000a00 */
[----:B-1----:R-:W-:-:S04]  /*11af0*/  IADD3 R24, P0, PT, R24, UR4, RZ ;  /* 0x0000000418187c10 */ /* 0x002fc8000ff1e0ff */
[----:B------:R-:W-:-:S05]  /*11b00*/  IADD3.X R25, PT, PT, RZ, UR5, RZ, P0, !PT ;  /* 0x00000005ff197c10 */ /* 0x000fca00087fe4ff */
[----:B------:R-:W-:Y:S01]  /*11b10*/  STG.E desc[UR36][R24.64], R19 ;  /* 0x0000001318007986 */ /* 0x000fe2000c101924 */
[----:B------:R-:W-:Y:S05]  /*11b20*/  EXIT ;  /* 0x000000000000794d */ /* 0x000fea0003800000 */
.L_x_775:
[----:B------:R-:W-:Y:S04]  /*11b30*/  STG.E desc[UR36][R4.64], R18 ;  /* 0x0000001204007986 */ /* 0x000fe8000c101924 */
[----:B------:R-:W-:Y:S01]  /*11b40*/  STG.E desc[UR36][R4.64+0x4], R19 ;  /* 0x0000041304007986 */ /* 0x000fe2000c101924 */
[----:B------:R-:W-:Y:S05]  /*11b50*/  EXIT ;  /* 0x000000000000794d */ /* 0x000fea0003800000 */
.L_x_778:
        /* <DEDUP_REMOVED lines=10> */
.L_x_7269:


//--------------------- .text._ZN2at6native13reduce_kernelILi128ELi4ENS0_8ReduceOpIfNS0_7MeanOpsIffffEEjfLi4ELi4EEEEEvT1_ --------------------------
	.section	.text._ZN2at6native13reduce_kernelILi128ELi4ENS0_8ReduceOpIfNS0_7MeanOpsIffffEEjfLi4ELi4EEEEEvT1_,"ax",@progbits
	.align	128
        .global         _ZN2at6native13reduce_kernelILi128ELi4ENS0_8ReduceOpIfNS0_7MeanOpsIffffEEjfLi4ELi4EEEEEvT1_
        .type           _ZN2at6native13reduce_kernelILi128ELi4ENS0_8ReduceOpIfNS0_7MeanOpsIffffEEjfLi4ELi4EEEEEvT1_,@function
        .size           _ZN2at6native13reduce_kernelILi128ELi4ENS0_8ReduceOpIfNS0_7MeanOpsIffffEEjfLi4ELi4EEEEEvT1_,(.L_x_7270 - _ZN2at6native13reduce_kernelILi128ELi4ENS0_8ReduceOpIfNS0_7MeanOpsIffffEEjfLi4ELi4EEEEEvT1_)
        .other          _ZN2at6native13reduce_kernelILi128ELi4ENS0_8ReduceOpIfNS0_7MeanOpsIffffEEjfLi4ELi4EEEEEvT1_,@"STO_CUDA_ENTRY STV_DEFAULT"
_ZN2at6native13reduce_kernelILi128ELi4ENS0_8ReduceOpIfNS0_7MeanOpsIffffEEjfLi4ELi4EEEEEvT1_:
.text._ZN2at6native13reduce_kernelILi128ELi4ENS0_8ReduceOpIfNS0_7MeanOpsIffffEEjfLi4ELi4EEEEEvT1_:
        /* <DEDUP_REMOVED lines=20> */
[----:B------:R-:W-:Y:S01]  /*0140*/  MOV R44, RZ ;  /* 0x000000ff002c7202 */ /* 0x000fe20000000f00 */
[----:B------:R-:W2:Y:S01]  /*0150*/  LDCU UR5, c[0x0][0x568] ;  /* 0x0000ad00ff0577ac */ /* 0x000ea20008000800 */
[----:B------:R-:W3:Y:S01]  /*0160*/  LDCU UR8, c[0x0][0x690] ;  /* 0x0000d200ff0877ac */ /* 0x000ee20008000800 */
[----:B------:R-:W-:-:S04]  /*0170*/  UIADD3 UR4, UPT, UPT, UR4, -0x1, URZ ;  /* 0xffffffff04047890 */ /* 0x000fc8000fffe0ff */
[----:B------:R-:W-:Y:S01]  /*0180*/  UISETP.NE.AND UP0, UPT, UR4, URZ, UPT ;  /* 0x000000ff0400728c */ /* 0x000fe2000bf05270 */
        /* <DEDUP_REMOVED lines=271> */
.L_x_779:
        /* <DEDUP_REMOVED lines=12> */
[----:B------:R-:W-:Y:S02]  /*1340*/  IADD3.X R49, PT, PT, RZ, UR5, RZ, P0, !PT ;  /* 0x00000005ff317c10 */ /* 0x000fe400087fe4ff */
[----:B------:R-:W-:-:S03]  /*1350*/  MOV R42, R48 ;  /* 0x00000030002a7202 */ /* 0x000fc60000000f00 */
[----:B------:R-:W-:Y:S01]  /*1360*/  IMAD.MOV.U32 R43, RZ, RZ, R49 ;  /* 0x000000ffff2b7224 */ /* 0x000fe200078e0031 */
[----:B------:R-:W-:Y:S06]  /*1370*/  BRA.U !UP0, `(.L_x_782) ;  /* 0x0000000508807547 */ /* 0x000fec000b800000 */
[----:B------:R-:W-:Y:S01]  /*1380*/  MOV R0, 0x0 ;  /* 0x0000000000007802 */ /* 0x000fe20000000f00 */
[----:B------:R-:W1:Y:S01]  /*1390*/  LDCU.64 UR6, c[0x4][0x570] ;  /* 0x0100ae00ff0677ac */ /* 0x000e620008000a00 */
[----:B------:R-:W-:Y:S02]  /*13a0*/  HFMA2 R8, -RZ, RZ, 0, 2.8789043426513671875e-05 ;  /* 0x000001e3ff087431 */ /* 0x000fe400000001ff */
[----:B------:R-:W-:Y:S01]  /*13b0*/  IMAD.MOV.U32 R12, RZ, RZ, 0x1 ;  /* 0x00000001ff0c7424 */ /* 0x000fe200078e00ff */
[----:B------:R2:W3:Y:S01]  /*13c0*/  LDC.64 R14, c[0x4][R0] ;  /* 0x01000000000e7b82 */ /* 0x0004e20000000a00 */
[----:B------:R-:W4:Y:S01]  /*13d0*/  LDCU.64 UR8, c[0x4][0x578] ;  /* 0x0100af00ff0877ac */ /* 0x000f220008000a00 */
[----:B------:R-:W-:Y:S01]  /*13e0*/  MOV R13, RZ ;  /* 0x000000ff000d7202 */ /* 0x000fe20000000f00 */
[----:B------:R-:W5:Y:S01]  /*13f0*/  LDCU.64 UR10, c[0x4][0x3e8] ;  /* 0x01007d00ff0a77ac */ /* 0x000f620008000a00 */
[----:B------:R-:W0:Y:S01]  /*1400*/  LDCU UR4, c[0x0][0x38c] ;  /* 0x00007180ff0477ac */ /* 0x000e220008000800 */
[----:B-1----:R-:W-:-:S02]  /*1410*/  MOV R4, UR6 ;  /* 0x0000000600047c02 */ /* 0x002fc40008000f00 */
[----:B------:R-:W-:Y:S02]  /*1420*/  MOV R5, UR7 ;  /* 0x0000000700057c02 */ /* 0x000fe40008000f00 */
[----:B----4-:R-:W-:Y:S01]  /*1430*/  MOV R6, UR8 ;  /* 0x0000000800067c02 */ /* 0x010fe20008000f00 */
[----:B------:R-:W-:Y:S01]  /*1440*/  IMAD.U32 R7, RZ, RZ, UR9 ;  /* 0x00000009ff077e24 */ /* 0x000fe2000f8e00ff */
[----:B-----5:R-:W-:Y:S02]  /*1450*/  MOV R10, UR10 ;  /* 0x0000000a000a7c02 */ /* 0x020fe40008000f00 */
[----:B------:R-:W-:Y:S02]  /*1460*/  MOV R11, UR11 ;  /* 0x0000000b000b7c02 */ /* 0x000fe40008000f00 */
[----:B0-2---:R-:W-:-:S07]  /*1470*/  MOV R18, UR4 ;  /* 0x0000000400127c02 */ /* 0x005fce0008000f00 */
[----:B------:R-:W-:-:S07]  /*1480*/  LEPC R20, `(.L_x_783) ;  /* 0x000000001014794e */ /* 0x000fce0000000000 */
[----:B---3--:R-:W-:Y:S05]  /*1490*/  CALL.ABS.NOINC R14 ;  /* 0x000000000e007343 */ /* 0x008fea0003c00000 */
.L_x_783:
        /* <DEDUP_REMOVED lines=15> */
[----:B------:R-:W-:Y:S02]  /*1590*/  ISETP.NE.AND P1, PT, R16, RZ, PT ;  /* 0x000000ff1000720c */ /* 0x000fe40003f25270 */
[----:B------:R-:W-:Y:S02]  /*15a0*/  MOV R3, R0 ;  /* 0x0000000000037202 */ /* 0x000fe40000000f00 */
[----:B0-----:R-:W-:-:S13]  /*15b0*/  ISETP.NE.AND P0, PT, RZ, UR4, PT ;  /* 0x00000004ff007c0c */ /* 0x001fda000bf05270 */
[----:B------:R-:W-:Y:S05]  /*15c0*/  @P0 BRA P1, `(.L_x_787) ;  /* 0x0000000000240947 */ /* 0x000fea0000800000 */
[----:B------:R-:W0:Y:S01]  /*15d0*/  LDCU UR4, c[0x0][0x3a8] ;  /* 0x00007500ff0477ac */ /* 0x000e220008000800 */
[----:B------:R-:W-:Y:S01]  /*15e0*/  ISETP.NE.AND P1, PT, R2, RZ, PT ;  /* 0x000000ff0200720c */ /* 0x000fe20003f25270 */
[----:B------:R-:W-:Y:S01]  /*15f0*/  IMAD.MOV.U32 R3, RZ, RZ, R0 ;  /* 0x000000ffff037224 */ /* 0x000fe200078e0000 */
[----:B0-----:R-:W-:-:S13]  /*1600*/  ISETP.NE.AND P0, PT, RZ, UR4, PT ;  /* 0x00000004ff007c0c */ /* 0x001fda000bf05270 */
[----:B------:R-:W-:Y:S05]  /*1610*/  @P0 BRA P1, `(.L_x_787) ;  /* 0x0000000000100947 */ /* 0x000fea0000800000 */
[----:B------:R-:W-:Y:S01]  /*1620*/  IMAD.WIDE.U32 R4, R19, 0x4, R42 ;  /* 0x0000000413047825 */ /* 0x000fe200078e002a */
[----:B------:R-:W0:Y:S05]  /*1630*/  LDCU UR4, c[0x0][0x384] ;  /* 0x00007080ff0477ac */ /* 0x000e2a0008000800 */
[----:B------:R-:W0:Y:S02]  /*1640*/  LDG.E R4, desc[UR36][R4.64] ;  /* 0x0000002404047981 */ /* 0x000e24000c1e1900 */
[----:B0-----:R-:W-:-:S07]  /*1650*/  FADD.FTZ R3, R4, UR4 ;  /* 0x0000000404037e21 */ /* 0x001fce0008010000 */
.L_x_787:
[----:B------:R-:W-:Y:S05]  /*1660*/  BSYNC.RECONVERGENT B1 ;  /* 0x0000000000017941 */ /* 0x000fea0003800200 */
.L_x_786:
[----:B------:R-:W0:Y:S01]  /*1670*/  LDC R5, c[0x0][0x38c] ;  /* 0x0000e300ff057b82 */ /* 0x000e220000000800 */
[----:B------:R-:W-:-:S04]  /*1680*/  IADD3 R42, P0, PT, R42, 0x10, RZ ;  /* 0x000000102a2a7810 */ /* 0x000fc80007f1e0ff */
[----:B------:R-:W-:Y:S02]  /*1690*/  IADD3.X R43, PT, PT, RZ, R43, RZ, P0, !PT ;  /* 0x0000002bff2b7210 */ /* 0x000fe400007fe4ff */
[----:B0-----:R-:W-:-:S07]  /*16a0*/  IADD3 R18, PT, PT, R48, -0x4, R5 ;  /* 0xfffffffc30127810 */ /* 0x001fce0007ffe005 */
.L_x_785:
[----:B------:R-:W-:Y:S05]  /*16b0*/  BSYNC.RECONVERGENT B0 ;  /* 0x0000000000007941 */ /* 0x000fea0003800200 */
.L_x_784:
[----:B------:R-:W0:Y:S01]  /*16c0*/  LDC.64 R4, c[0x0][0x3a0] ;  /* 0x0000e800ff047b82 */ /* 0x000e220000000a00 */
[----:B------:R-:W-:Y:S01]  /*16d0*/  BSSY.RECONVERGENT B0, `(.L_x_788) ;  /* 0x000001a000007945 */ /* 0x000fe20003800200 */
[----:B------:R-:W-:-:S06]  /*16e0*/  MOV R11, R0 ;  /* 0x00000000000b7202 */ /* 0x000fcc0000000f00 */
        /* <DEDUP_REMOVED lines=13> */
.L_x_790:
        /* <DEDUP_REMOVED lines=11> */
.L_x_789:
[----:B------:R-:W-:Y:S05]  /*1870*/  BSYNC.RECONVERGENT B0 ;  /* 0x0000000000007941 */ /* 0x000fea0003800200 */
.L_x_788:
        /* <DEDUP_REMOVED lines=9> */
.L_x_792:
[----:B------:R-:W-:Y:S05]  /*1910*/  BSYNC.RECONVERGENT B0 ;  /* 0x0000000000007941 */ /* 0x000fea0003800200 */
.L_x_791:
[----:B------:R-:W-:Y:S01]  /*1920*/  FADD.FTZ R0, R0, R3 ;  /* 0x0000000300007221 */ /* 0x000fe20000010000 */
[----:B------:R-:W-:Y:S01]  /*1930*/  HFMA2 R25, -RZ, RZ, 0, 0 ;  /* 0x00000000ff197431 */ /* 0x000fe200000001ff */
[----:B------:R-:W-:Y:S02]  /*1940*/  CS2R R26, SRZ ;  /* 0x00000000001a7805 */ /* 0x000fe4000001ff00 */
[----:B------:R-:W-:-:S04]  /*1950*/  FADD.FTZ R11, R0, R11 ;  /* 0x0000000b000b7221 */ /* 0x000fc80000010000 */
[----:B------:R-:W-:Y:S01]  /*1960*/  FADD.FTZ R24, R11, R24 ;  /* 0x000000180b187221 */ /* 0x000fe20000010000 */
[----:B------:R-:W-:Y:S06]  /*1970*/  BRA `(.L_x_781) ;  /* 0x000000a000247947 */ /* 0x000fec0003800000 */
.L_x_782:
[----:B------:R-:W1:Y:S08]  /*1980*/  LDC R24, c[0x0][0x4f8] ;  /* 0x00013e00ff187b82 */ /* 0x000e700000000800 */
[----:B------:R-:W2:Y:S01]  /*1990*/  LDC R50, c[0x0][0x3c8] ;  /* 0x0000f200ff327b82 */ /* 0x000ea20000000800 */
[----:B-1----:R-:W-:-:S04]  /*19a0*/  SHF.R.U32.HI R24, RZ, 0x2, R24 ;  /* 0x00000002ff187819 */ /* 0x002fc80000011618 */
[----:B------:R-:W-:-:S04]  /*19b0*/  ISETP.NE.AND P0, PT, R24, 0x1, PT ;  /* 0x000000011800780c */ /* 0x000fc80003f05270 */
[----:B--2---:R-:W-:-:S13]  /*19c0*/  ISETP.NE.OR P0, PT, R50, 0x1, P0 ;  /* 0x000000013200780c */ /* 0x004fda0000705670 */
[----:B------:R-:W-:Y:S05]  /*19d0*/  @P0 BRA `(.L_x_793) ;  /* 0x0000000800240947 */ /* 0x000fea0003800000 */
[----:B------:R-:W1:Y:S01]  /*19e0*/  LDC R24, c[0x0][0x394] ;  /* 0x0000e500ff187b82 */ /* 0x000e620000000800 */
[----:B------:R-:W-:Y:S07]  /*19f0*/  BSSY.RECONVERGENT B0, `(.L_x_794) ;  /* 0x0000047000007945 */ /* 0x000fee0003800200 */
[----:B------:R-:W2:Y:S01]  /*1a00*/  LDC R18, c[0x0][0x384] ;  /* 0x0000e100ff127b82 */ /* 0x000ea20000000800 */
[----:B-1----:R-:W-:-:S05]  /*1a10*/  IMAD R3, R24, 0x3, R39 ;  /* 0x0000000318037824 */ /* 0x002fca00078e0227 */
[----:B------:R-:W-:Y:S02]  /*1a20*/  ISETP.GE.U32.AND P0, PT, R3, R46, PT ;  /* 0x0000002e0300720c */ /* 0x000fe40003f06070 */
[-C--:B--2---:R-:W-:Y:S01]  /*1a30*/  MOV R0, R18.reuse ;  /* 0x0000001200007202 */ /* 0x084fe20000000f00 */
        /* <DEDUP_REMOVED lines=15> */
[----:B------:R-:W-:Y:S01]  /*1b30*/  BSSY.RECONVERGENT B1, `(.L_x_795) ;  /* 0x0000032000017945 */ /* 0x000fe20003800200 */
[-C--:B------:R-:W-:Y:S01]  /*1b40*/  MOV R3, R18.reuse ;  /* 0x0000001200037202 */ /* 0x080fe20000000f00 */
[--C-:B------:R-:W-:Y:S01]  /*1b50*/  IMAD.MOV.U32 R36, RZ, RZ, R18.reuse ;  /* 0x000000ffff247224 */ /* 0x100fe200078e0012 */
[-C--:B------:R-:W-:Y:S01]  /*1b60*/  MOV R37, R18.reuse ;  /* 0x0000001200257202 */ /* 0x080fe20000000f00 */
[--C-:B------:R-:W-:Y:S01]  /*1b70*/  IMAD.MOV.U32 R26, RZ, RZ, R18.reuse ;  /* 0x000000ffff1a7224 */ /* 0x100fe200078e0012 */
[-C--:B------:R-:W-:Y:S01]  /*1b80*/  MOV R35, R18.reuse ;  /* 0x0000001200237202 */ /* 0x080fe20000000f00 */
[----:B------:R-:W-:Y:S01]  /*1b90*/  IMAD.MOV.U32 R30, RZ, RZ, R18 ;  /* 0x000000ffff1e7224 */ /* 0x000fe200078e0012 */
        /* <DEDUP_REMOVED lines=8> */
.L_x_796:
[----:B------:R-:W-:Y:S01]  /*1c20*/  IMAD.IADD R5, R39, 0x1, R24 ;  /* 0x0000000127057824 */ /* 0x000fe200078e0218 */
[----:B------:R-:W-:-:S04]  /*1c30*/  SHF.R.U32.HI R13, RZ, 0x2, R39 ;  /* 0x00000002ff0d7819 */ /* 0x000fc80000011627 */
[-C--:B------:R-:W-:Y:S01]  /*1c40*/  IADD3 R39, PT, PT, R5, R24.reuse, RZ ;  /* 0x0000001805277210 */ /* 0x080fe20007ffe0ff */
[----:B------:R-:W-:Y:S01]  /*1c50*/  IMAD.WIDE.U32 R12, R13, 0x10, R42 ;  /* 0x000000100d0c7825 */ /* 0x000fe200078e002a */
[----:B------:R-:W-:Y:S02]  /*1c60*/  SHF.R.U32.HI R21, RZ, 0x2, R5 ;  /* 0x00000002ff157819 */ /* 0x000fe40000011605 */
[----:B------:R-:W-:Y:S02]  /*1c70*/  SHF.R.U32.HI R5, RZ, 0x2, R39 ;  /* 0x00000002ff057819 */ /* 0x000fe40000011627 */
[----:B------:R-:W-:Y:S01]  /*1c80*/  IADD3 R39, PT, PT, R39, R24, RZ ;  /* 0x0000001827277210 */ /* 0x000fe20007ffe0ff */
[----:B------:R-:W-:Y:S01]  /*1c90*/  IMAD.WIDE.U32 R20, R21, 0x10, R42 ;  /* 0x0000001015147825 */ /* 0x000fe200078e002a */
[----:B------:R-:W2:Y:S02]  /*1ca0*/  LDG.E.128 R12, desc[UR36][R12.64] ;  /* 0x000000240c0c7981 */ /* 0x000ea4000c1e1d00 */
[----:B------:R-:W-:Y:S01]  /*1cb0*/  SHF.R.U32.HI R9, RZ, 0x2, R39 ;  /* 0x00000002ff097819 */ /* 0x000fe20000011627 */
[----:B------:R-:W-:-:S02]  /*1cc0*/  IMAD.WIDE.U32 R4, R5, 0x10, R42 ;  /* 0x0000001005047825 */ /* 0x000fc400078e002a */
[----:B------:R-:W3:Y:S02]  /*1cd0*/  LDG.E.128 R20, desc[UR36][R20.64] ;  /* 0x0000002414147981 */ /* 0x000ee4000c1e1d00 */
[----:B------:R-:W-:Y:S02]  /*1ce0*/  IMAD.WIDE.U32 R8, R9, 0x10, R42 ;  /* 0x0000001009087825 */ /* 0x000fe400078e002a */
        /* <DEDUP_REMOVED lines=23> */
.L_x_795:
[----:B------:R-:W-:Y:S05]  /*1e60*/  BSYNC.RECONVERGENT B0 ;  /* 0x0000000000007941 */ /* 0x000fea0003800200 */
.L_x_794:
[----:B------:R-:W-:Y:S01]  /*1e70*/  ISETP.GE.U32.AND P0, PT, R39, R46, PT ;  /* 0x0000002e2700720c */ /* 0x000fe20003f06070 */
[----:B------:R-:W-:-:S12]  /*1e80*/  BSSY.RECONVERGENT B0, `(.L_x_797) ;  /* 0x0000016000007945 */ /* 0x000fd80003800200 */
[----:B------:R-:W-:Y:S05]  /*1e90*/  @P0 BRA `(.L_x_798) ;  /* 0x0000000000500947 */ /* 0x000fea0003800000 */
[----:B------:R-:W-:-:S05]  /*1ea0*/  SHF.R.U32.HI R13, RZ, 0x2, R39 ;  /* 0x00000002ff0d7819 */ /* 0x000fca0000011627 */
[----:B------:R-:W-:-:S06]  /*1eb0*/  IMAD.WIDE.U32 R12, R13, 0x10, R42 ;  /* 0x000000100d0c7825 */ /* 0x000fcc00078e002a */
[----:B------:R-:W5:Y:S01]  /*1ec0*/  LDG.E.128 R12, desc[UR36][R12.64] ;  /* 0x000000240c0c7981 */ /* 0x000f62000c1e1d00 */
[----:B------:R-:W-:-:S05]  /*1ed0*/  IMAD.IADD R41, R39, 0x1, R24 ;  /* 0x0000000127297824 */ /* 0x000fca00078e0218 */
[----:B------:R-:W-:-:S13]  /*1ee0*/  ISETP.GE.U32.AND P1, PT, R41, R46, PT ;  /* 0x0000002e2900720c */ /* 0x000fda0003f26070 */
[----:B------:R-:W-:Y:S05]  /*1ef0*/  @P1 BRA `(.L_x_798) ;  /* 0x0000000000381947 */ /* 0x000fea0003800000 */
[----:B------:R-:W-:-:S05]  /*1f00*/  SHF.R.U32.HI R21, RZ, 0x2, R41 ;  /* 0x00000002ff157819 */ /* 0x000fca0000011629 */
[----:B------:R-:W-:-:S06]  /*1f10*/  IMAD.WIDE.U32 R20, R21, 0x10, R42 ;  /* 0x0000001015147825 */ /* 0x000fcc00078e002a */
[----:B------:R-:W5:Y:S01]  /*1f20*/  LDG.E.128 R20, desc[UR36][R20.64] ;  /* 0x0000002414147981 */ /* 0x000f62000c1e1d00 */
        /* <DEDUP_REMOVED lines=11> */
.L_x_798:
[----:B------:R-:W-:Y:S05]  /*1fe0*/  BSYNC.RECONVERGENT B0 ;  /* 0x0000000000007941 */ /* 0x000fea0003800200 */
.L_x_797:
        /* <DEDUP_REMOVED lines=26> */
.L_x_800:
[----:B------:R-:W-:Y:S05]  /*2190*/  BSYNC.RECONVERGENT B0 ;  /* 0x0000000000007941 */ /* 0x000fea0003800200 */
.L_x_799:
        /* <DEDUP_REMOVED lines=13> */
.L_x_793:
        /* <DEDUP_REMOVED lines=39> */
.L_x_804:
        /* <DEDUP_REMOVED lines=40> */
.L_x_803:
[----:B------:R-:W-:Y:S05]  /*2760*/  BSYNC.RECONVERGENT B0 ;  /* 0x0000000000007941 */ /* 0x000fea0003800200 */
.L_x_802:
        /* <DEDUP_REMOVED lines=27> */
.L_x_806:
[----:B------:R-:W-:Y:S05]  /*2920*/  BSYNC.RECONVERGENT B0 ;  /* 0x0000000000007941 */ /* 0x000fea0003800200 */
.L_x_805:
        /* <DEDUP_REMOVED lines=26> */
.L_x_808:
[----:B------:R-:W-:Y:S05]  /*2ad0*/  BSYNC.RECONVERGENT B0 ;  /* 0x0000000000007941 */ /* 0x000fea0003800200 */
.L_x_807:
        /* <DEDUP_REMOVED lines=13> */
.L_x_801:
[----:B------:R-:W1:Y:S01]  /*2bb0*/  LDCU UR4, c[0x0][0x394] ;  /* 0x00007280ff0477ac */ /* 0x000e620008000800 */
[----:B------:R-:W2:Y:S01]  /*2bc0*/  LDC R0, c[0x0][0x384] ;  /* 0x0000e100ff007b82 */ /* 0x000ea20000000800 */
[----:B------:R-:W-:Y:S01]  /*2bd0*/  BSSY.RECONVERGENT B0, `(.L_x_809) ;  /* 0x0000445000007945 */ /* 0x000fe20003800200 */
[----:B------:R-:W-:Y:S02]  /*2be0*/  MOV R43, R39 ;  /* 0x00000027002b7202 */ /* 0x000fe40000000f00 */
[----:B-1----:R-:W-:-:S05]  /*2bf0*/  MOV R42, UR4 ;  /* 0x00000004002a7c02 */ /* 0x002fca0008000f00 */
[----:B------:R-:W-:Y:S01]  /*2c00*/  IMAD R3, R42, 0x3, R39 ;  /* 0x000000032a037824 */ /* 0x000fe200078e0227 */
[-C--:B--2---:R-:W-:Y:S01]  /*2c10*/  MOV R4, R0.reuse ;  /* 0x0000000000047202 */ /* 0x084fe20000000f00 */
[--C-:B------:R-:W-:Y:S01]  /*2c20*/  IMAD.MOV.U32 R39, RZ, RZ, R0.reuse ;  /* 0x000000ffff277224 */ /* 0x100fe200078e0000 */
[----:B------:R-:W-:Y:S01]  /*2c30*/  MOV R41, R0 ;  /* 0x0000000000297202 */ /* 0x000fe20000000f00 */
[--C-:B------:R-:W-:Y:S01]  /*2c40*/  IMAD.MOV.U32 R7, RZ, RZ, R0.reuse ;  /* 0x000000ffff077224 */ /* 0x100fe200078e0000 */
[----:B------:R-:W-:Y:S01]  /*2c50*/  ISETP.GE.U32.AND P0, PT, R3, R46, PT ;  /* 0x0000002e0300720c */ /* 0x000fe20003f06070 */
[--C-:B------:R-:W-:Y:S01]  /*2c60*/  IMAD.MOV.U32 R3, RZ, RZ, R0.reuse ;  /* 0x000000ffff037224 */ /* 0x100fe200078e0000 */
[-C--:B------:R-:W-:Y:S01]  /*2c70*/  MOV R38, R0.reuse ;  /* 0x0000000000267202 */ /* 0x080fe20000000f00 */
[----:B------:R-:W-:Y:S01]  /*2c80*/  IMAD.MOV.U32 R35, RZ, RZ, R0 ;  /* 0x000000ffff237224 */ /* 0x000fe200078e0000 */
        /* <DEDUP_REMOVED lines=14> */
[--C-:B------:R-:W-:Y:S01]  /*2d70*/  IMAD.MOV.U32 R39, RZ, RZ, R0.reuse ;  /* 0x000000ffff277224 */ /* 0x100fe200078e0000 */
[----:B------:R-:W-:Y:S01]  /*2d80*/  VIMNMX.U32 R47, PT, PT, R50, 0x18, PT ;  /* 0x00000018322f7848 */ /* 0x000fe20003fe0000 */
        /* <DEDUP_REMOVED lines=11> */
[----:B------:R-:W-:Y:S02]  /*2e40*/  MOV R37, R0 ;  /* 0x0000000000257202 */ /* 0x000fe40000000f00 */
[----:B-1----:R-:W-:-:S07]  /*2e50*/  IADD3 R47, PT, PT, R47, 0x1, RZ ;  /* 0x000000012f2f7810 */ /* 0x002fce0007ffe0ff */
.L_x_816:
[----:B------:R-:W1:Y:S01]  /*2e60*/  LDCU UR4, c[0x0][0x394] ;  /* 0x00007280ff0477ac */ /* 0x000e620008000800 */
[----:B-----5:R-:W-:Y:S01]  /*2e70*/  @!P0 IMAD.MOV.U32 R12, RZ, RZ, R8 ;  /* 0x000000ffff0c8224 */ /* 0x020fe200078e0008 */
        /* <DEDUP_REMOVED lines=8> */
[----:B------:R-:W-:Y:S02]  /*2f00*/  @!P0 MOV R20, R8 ;  /* 0x0000000800148202 */ /* 0x000fe40000000f00 */
[----:B------:R-:W-:Y:S02]  /*2f10*/  @!P0 MOV R26, R10 ;  /* 0x0000000a001a8202 */ /* 0x000fe40000000f00 */
[-C--:B------:R-:W-:Y:S02]  /*2f20*/  @!P0 MOV R25, R9.reuse ;  /* 0x0000000900198202 */ /* 0x080fe40000000f00 */
[----:B------:R-:W-:Y:S02]  /*2f30*/  @!P0 MOV R24, R8 ;  /* 0x0000000800188202 */ /* 0x000fe40000000f00 */
[----:B------:R-:W-:Y:S02]  /*2f40*/  @!P0 MOV R30, R10 ;  /* 0x0000000a001e8202 */ /* 0x000fe40000000f00 */
[----:B------:R-:W-:-:S02]  /*2f50*/  @!P0 MOV R29, R9 ;  /* 0x00000009001d8202 */ /* 0x000fc40000000f00 */
[----:B------:R-:W-:Y:S01]  /*2f60*/  @!P0 MOV R28, R8 ;  /* 0x00000008001c8202 */ /* 0x000fe20000000f00 */
[----:B01----:R-:W-:Y:S06]  /*2f70*/  @!P0 BRA `(.L_x_811) ;  /* 0x0000003c00cc8947 */ /* 0x003fec0003800000 */
        /* <DEDUP_REMOVED lines=295> */
.L_x_812:
        /* <DEDUP_REMOVED lines=11> */
[----:B------:R-:W-:Y:S06]  /*42a0*/  @!P1 BRA `(.L_x_813) ;  /* 0x0000000c00949947 */ /* 0x000fec0003800000 */
        /* <DEDUP_REMOVED lines=229> */
.L_x_813:
[----:B------:R-:W-:-:S04]  /*5100*/  LOP3.LUT R25, R22, 0xfffffff0, RZ, 0xc0, !PT ;  /* 0xfffffff016197812 */ /* 0x000fc800078ec0ff */
[----:B------:R-:W-:-:S05]  /*5110*/  IADD3 R24, P2, PT, R25, R48, RZ ;  /* 0x0000003019187210 */ /* 0x000fca0007f5e0ff */
[----:B------:R-:W-:-:S06]  /*5120*/  IMAD.X R25, RZ, RZ, R49, P2 ;  /* 0x000000ffff197224 */ /* 0x000fcc00010e0631 */
[----:B------:R-:W5:Y:S01]  /*5130*/  LDG.E.128 R24, desc[UR36][R24.64] ;  /* 0x0000002418187981 */ /* 0x000f62000c1e1d00 */
[----:B------:R-:W-:Y:S02]  /*5140*/  IADD3 R15, PT, PT, R15, UR4, RZ ;  /* 0x000000040f0f7c10 */ /* 0x000fe4000fffe0ff */
[----:B------:R-:W-:-:S05]  /*5150*/  MOV R14, RZ ;  /* 0x000000ff000e7202 */ /* 0x000fca0000000f00 */
[----:B------:R-:W-:-:S05]  /*5160*/  IMAD.HI.U32 R12, R15, UR30, R14 ;  /* 0x0000001e0f0c7c27 */ /* 0x000fca000f8e000e */
[----:B------:R-:W-:-:S04]  /*5170*/  SHF.R.U32.HI R20, RZ, UR31, R12 ;  /* 0x0000001fff147c19 */ /* 0x000fc8000801160c */
[----:B------:R-:W-:-:S05]  /*5180*/  IADD3 R13, PT, PT, -R20, RZ, RZ ;  /* 0x000000ff140d7210 */ /* 0x000fca0007ffe1ff */
[----:B------:R-:W-:-:S04]  /*5190*/  IMAD R22, R13, UR76, R15 ;  /* 0x0000004c0d167c24 */ /* 0x000fc8000f8e020f */
[----:B------:R-:W-:Y:S01]  /*51a0*/  IMAD R22, R22, UR5, RZ ;  /* 0x0000000516167c24 */ /* 0x000fe2000f8e02ff */
[----:B------:R-:W-:Y:S06]  /*51b0*/  @!P1 BRA `(.L_x_814) ;  /* 0x0000000c00949947 */ /* 0x000fec0003800000 */
        /* <DEDUP_REMOVED lines=229> */
.L_x_814:
        /* <DEDUP_REMOVED lines=11> */
[----:B------:R-:W-:Y:S06]  /*60c0*/  @!P1 BRA `(.L_x_815) ;  /* 0x0000000c00689947 */ /* 0x000fec0003800000 */
        /* <DEDUP_REMOVED lines=218> */
.L_x_815:
[----:B------:R-:W-:-:S04]  /*6e70*/  LOP3.LUT R13, R42, 0xfffffff0, RZ, 0xc0, !PT ;  /* 0xfffffff02a0d7812 */ /* 0x000fc800078ec0ff */
[----:B------:R-:W-:-:S04]  /*6e80*/  IADD3 R12, P1, PT, R13, R48, RZ ;  /* 0x000000300d0c7210 */ /* 0x000fc80007f3e0ff */
[----:B------:R-:W-:-:S06]  /*6e90*/  IADD3.X R13, PT, PT, RZ, R49, RZ, P1, !PT ;  /* 0x00000031ff0d7210 */ /* 0x000fcc0000ffe4ff */
[----:B------:R-:W5:Y:S03]  /*6ea0*/  LDG.E.128 R12, desc[UR36][R12.64] ;  /* 0x000000240c0c7981 */ /* 0x000f66000c1e1d00 */
.L_x_811:
[----:B------:R-:W1:Y:S01]  /*6eb0*/  LDCU UR5, c[0x0][0x38c] ;  /* 0x00007180ff0577ac */ /* 0x000e620008000800 */
[----:B------:R-:W-:Y:S02]  /*6ec0*/  IMAD.U32 R42, RZ, RZ, UR4 ;  /* 0x00000004ff2a7e24 */ /* 0x000fe4000f8e00ff */
        /* <DEDUP_REMOVED lines=21> */
.L_x_810:
[----:B0-----:R-:W-:Y:S05]  /*7020*/  BSYNC.RECONVERGENT B0 ;  /* 0x0000000000007941 */ /* 0x001fea0003800200 */
.L_x_809:
        /* <DEDUP_REMOVED lines=284> */
.L_x_820:
[----:B------:R-:W-:Y:S01]  /*81f0*/  SHF.R.U32.HI R28, RZ, 0x4, R28 ;  /* 0x00000004ff1c7819 */ /* 0x000fe2000001161c */
[----:B------:R-:W-:-:S07]  /*8200*/  IMAD.MOV.U32 R29, RZ, RZ, RZ ;  /* 0x000000ffff1d7224 */ /* 0x000fce00078e00ff */
.L_x_819:
        /* <DEDUP_REMOVED lines=284> */
.L_x_822:
[----:B------:R-:W-:Y:S02]  /*93d0*/  SHF.R.U32.HI R26, RZ, 0x4, R26 ;  /* 0x00000004ff1a7819 */ /* 0x000fe4000001161a */
[----:B------:R-:W-:-:S07]  /*93e0*/  MOV R27, RZ ;  /* 0x000000ff001b7202 */ /* 0x000fce0000000f00 */
.L_x_821:
        /* <DEDUP_REMOVED lines=281> */
.L_x_824:
[----:B------:R-:W-:Y:S02]  /*a580*/  SHF.R.U32.HI R22, RZ, 0x4, R22 ;  /* 0x00000004ff167819 */ /* 0x000fe40000011616 */
[----:B------:R-:W-:-:S07]  /*a590*/  MOV R23, RZ ;  /* 0x000000ff00177202 */ /* 0x000fce0000000f00 */
.L_x_823:
        /* <DEDUP_REMOVED lines=281> */
.L_x_826:
[----:B------:R-:W-:Y:S02]  /*b730*/  SHF.R.U32.HI R12, RZ, 0x4, R12 ;  /* 0x00000004ff0c7819 */ /* 0x000fe4000001160c */
[----:B------:R-:W-:-:S07]  /*b740*/  MOV R13, RZ ;  /* 0x000000ff000d7202 */ /* 0x000fce0000000f00 */
.L_x_825:
[----:B------:R-:W-:-:S04]  /*b750*/  LEA R14, P0, R12, R49, 0x4 ;  /* 0x000000310c0e7211 */ /* 0x000fc800078020ff */
[----:B------:R-:W-:-:S06]  /*b760*/  LEA.HI.X R15, R12, R40, R13, 0x4, P0 ;  /* 0x000000280c0f7211 */ /* 0x000fcc00000f240d */
[----:B------:R-:W5:Y:S03]  /*b770*/  LDG.E.128 R12, desc[UR36][R14.64] ;  /* 0x000000240e0c7981 */ /* 0x000f66000c1e1d00 */
.L_x_818:
[----:B------:R-:W-:Y:S05]  /*b780*/  BSYNC.RECONVERGENT B0 ;  /* 0x0000000000007941 */ /* 0x000fea0003800200 */
.L_x_817:
        /* <DEDUP_REMOVED lines=27> */
.L_x_828:
[----:B------:R-:W-:Y:S05]  /*b940*/  BSYNC.RECONVERGENT B0 ;  /* 0x0000000000007941 */ /* 0x000fea0003800200 */
.L_x_827:
        /* <DEDUP_REMOVED lines=11> */
[----:B------:R-:W-:-:S07]  /*ba00*/  FADD.FTZ R27, R7, R0 ;  /* 0x00000000071b7221 */ /* 0x000fce0000010000 */
.L_x_781:
[----:B------:R-:W-:Y:S05]  /*ba10*/  BSYNC.RECONVERGENT B6 ;  /* 0x0000000000067941 */ /* 0x000fea0003800200 */
.L_x_780:
        /* <DEDUP_REMOVED lines=14> */
[----:B------:R-:W-:-:S07]  /*bb00*/  MOV R8, R9 ;  /* 0x0000000900087202 */ /* 0x000fce0000000f00 */
.L_x_830:
[----:B------:R-:W-:Y:S01]  /*bb10*/  SHF.R.U32.HI R11, RZ, 0x1, R8 ;  /* 0x00000001ff0b7819 */ /* 0x000fe20000011608 */
[----:B------:R-:W-:Y:S05]  /*bb20*/  WARPSYNC.ALL ;  /* 0x0000000000007948 */ /* 0x000fea0003800000 */
[----:B------:R-:W-:Y:S01]  /*bb30*/  IMAD.IADD R4, R11, 0x1, R16 ;  /* 0x000000010b047824 */ /* 0x000fe200078e0210 */
[----:B------:R-:W-:Y:S04]  /*bb40*/  BAR.SYNC.DEFER_BLOCKING 0x0 ;  /* 0x0000000000007b1d */ /* 0x000fe80000010000 */
[----:B------:R-:W-:-:S04]  /*bb50*/  ISETP.GE.U32.AND P0, PT, R4, R9, PT ;  /* 0x000000090400720c */ /* 0x000fc80003f06070 */
[----:B------:R-:W-:-:S13]  /*bb60*/  ISETP.GE.U32.OR P0, PT, R16, R11, P0 ;  /* 0x0000000b1000720c */ /* 0x000fda0000706470 */
[----:B------:R-:W-:-:S05]  /*bb70*/  @!P0 IMAD R4, R4, R10, R19 ;  /* 0x0000000a04048224 */ /* 0x000fca00078e0213 */
[----:B------:R-:W-:-:S06]  /*bb80*/  @!P0 LEA R4, R4, R3, 0x4 ;  /* 0x0000000304048211 */ /* 0x000fcc00078e20ff */
        /* <DEDUP_REMOVED lines=9> */
.L_x_829:
[----:B------:R-:W4:Y:S02]  /*bc20*/  LDCU UR4, c[0x0][0x3a0] ;  /* 0x00007400ff0477ac */ /* 0x000f240008000800 */
[----:B----4-:R-:W-:-:S09]  /*bc30*/  UISETP.NE.AND UP0, UPT, UR4, URZ, UPT ;  /* 0x000000ff0400728c */ /* 0x010fd2000bf05270 */
[----:B------:R-:W-:Y:S05]  /*bc40*/  BRA.U !UP0, `(.L_x_831) ;  /* 0x0000000108bc7547 */ /* 0x000fea000b800000 */
[----:B------:R-:W4:Y:S02]  /*bc50*/  LDC R6, c[0x0][0x360] ;  /* 0x0000d800ff067b82 */ /* 0x000f240000000800 */
[----:B----4-:R-:W-:Y:S02]  /*bc60*/  ISETP.GE.U32.AND P0, PT, R6, 0x21, PT ;  /* 0x000000210600780c */ /* 0x010fe40003f06070 */
[----:B--23--:R-:W-:-:S11]  /*bc70*/  MOV R0, R6 ;  /* 0x0000000600007202 */ /* 0x00cfd60000000f00 */
        /* <DEDUP_REMOVED lines=9> */
[----:B------:R2:W-:Y:S01]  /*bd10*/  STS.128 [R3], R24 ;  /* 0x0000001803007388 */ /* 0x0005e20000000c00 */
[----:B------:R-:W-:Y:S05]  /*bd20*/  @!P0 BRA `(.L_x_832) ;  /* 0x0000000000448947 */ /* 0x000fea0003800000 */
[----:B------:R-:W-:-:S07]  /*bd30*/  MOV R4, R6 ;  /* 0x0000000600047202 */ /* 0x000fce0000000f00 */
.L_x_833:
[----:B------:R-:W-:Y:S01]  /*bd40*/  SHF.R.U32.HI R12, RZ, 0x1, R4 ;  /* 0x00000001ff0c7819 */ /* 0x000fe20000011604 */
[----:B------:R-:W-:Y:S05]  /*bd50*/  WARPSYNC.ALL ;  /* 0x0000000000007948 */ /* 0x000fea0003800000 */
[----:B------:R-:W-:Y:S01]  /*bd60*/  IADD3 R5, PT, PT, R12, R19, RZ ;  /* 0x000000130c057210 */ /* 0x000fe20007ffe0ff */
[----:B------:R-:W-:Y:S03]  /*bd70*/  BAR.SYNC.DEFER_BLOCKING 0x0 ;  /* 0x0000000000007b1d */ /* 0x000fe60000010000 */
[----:B------:R-:W-:-:S04]  /*bd80*/  ISETP.GE.U32.AND P0, PT, R5, R6, PT ;  /* 0x000000060500720c */ /* 0x000fc80003f06070 */
[----:B------:R-:W-:-:S13]  /*bd90*/  ISETP.GE.U32.OR P0, PT, R19, R12, P0 ;  /* 0x0000000c1300720c */ /* 0x000fda0000706470 */
[----:B------:R-:W-:-:S05]  /*bda0*/  @!P0 LEA R5, R12, R3, 0x4 ;  /* 0x000000030c058211 */ /* 0x000fca00078e20ff */
[----:B------:R-:W2:Y:S02]  /*bdb0*/  @!P0 LDS.128 R8, [R5] ;  /* 0x0000000005088984 */ /* 0x000ea40000000c00 */
[----:B--23--:R-:W-:Y:S01]  /*bdc0*/  @!P0 FADD.FTZ R24, R24, R8 ;  /* 0x0000000818188221 */ /* 0x00cfe20000010000 */
[----:B------:R-:W-:Y:S01]  /*bdd0*/  @!P0 FADD.FTZ R25, R25, R9 ;  /* 0x0000000919198221 */ /* 0x000fe20000010000 */
[----:B------:R-:W-:Y:S01]  /*bde0*/  @!P0 FADD.FTZ R26, R26, R10 ;  /* 0x0000000a1a1a8221 */ /* 0x000fe20000010000 */
[----:B------:R-:W-:-:S05]  /*bdf0*/  @!P0 FADD.FTZ R27, R27, R11 ;  /* 0x0000000b1b1b8221 */ /* 0x000fca0000010000 */
[----:B------:R3:W-:Y:S01]  /*be00*/  @!P0 STS.128 [R3], R24 ;  /* 0x0000001803008388 */ /* 0x0007e20000000c00 */
[----:B------:R-:W-:Y:S01]  /*be10*/  ISETP.GT.U32.AND P0, PT, R4, 0x7f, PT ;  /* 0x0000007f0400780c */ /* 0x000fe20003f04070 */
[----:B------:R-:W-:-:S12]  /*be20*/  IMAD.MOV.U32 R4, RZ, RZ, R12 ;  /* 0x000000ffff047224 */ /* 0x000fd800078e000c */
[----:B------:R-:W-:Y:S05]  /*be30*/  @P0 BRA `(.L_x_833) ;  /* 0xfffffffc00c00947 */ /* 0x000fea000383ffff */
.L_x_832:
[----:B------:R-:W-:Y:S01]  /*be40*/  ISETP.GE.U32.AND P0, PT, R0, 0x2, PT ;  /* 0x000000020000780c */ /* 0x000fe20003f06070 */
[----:B------:R-:W-:Y:S05]  /*be50*/  WARPSYNC.ALL ;  /* 0x0000000000007948 */ /* 0x000fea0003800000 */
[----:B------:R-:W-:Y:S07]  /*be60*/  BAR.SYNC.DEFER_BLOCKING 0x0 ;  /* 0x0000000000007b1d */ /* 0x000fee0000010000 */
[----:B------:R-:W-:Y:S05]  /*be70*/  @!P0 BRA `(.L_x_831) ;  /* 0x0000000000308947 */ /* 0x000fea0003800000 */
[----:B--23--:R-:W-:-:S07]  /*be80*/  HFMA2 R3, -RZ, RZ, 0, 5.9604644775390625e-08 ;  /* 0x00000001ff037431 */ /* 0x00cfce00000001ff */
.L_x_834:
        /* <DEDUP_REMOVED lines=11> */
.L_x_831:
        /* <DEDUP_REMOVED lines=9> */
[----:B------:R-:W-:Y:S01]  /*bfd0*/  MOV R5, R45 ;  /* 0x0000002d00057202 */ /* 0x000fe20000000f00 */
[----:B------:R-:W-:Y:S01]  /*bfe0*/  IMAD.MOV.U32 R4, RZ, RZ, RZ ;  /* 0x000000ffff047224 */ /* 0x000fe200078e00ff */
[----:B------:R-:W5:Y:S01]  /*bff0*/  LDCU UR7, c[0x0][0x568] ;  /* 0x0000ad00ff0777ac */ /* 0x000f620008000800 */
[----:B------:R-:W0:Y:S01]  /*c000*/  LDCU UR6, c[0x0][0x68c] ;  /* 0x0000d180ff0677ac */ /* 0x000e220008000800 */
[----:B------:R-:W-:Y:S01]  /*c010*/  UISETP.NE.AND UP1, UPT, UR5, URZ, UPT ;  /* 0x000000ff0500728c */ /* 0x000fe2000bf25270 */
[----:B----4-:R-:W-:-:S05]  /*c020*/  IMAD.HI.U32 R4, R45, UR9, R4 ;  /* 0x000000092d047c27 */ /* 0x010fca000f8e0004 */
[----:B-----5:R-:W-:-:S04]  /*c030*/  SHF.R.U32.HI R5, RZ, UR7, R4 ;  /* 0x00000007ff057c19 */ /* 0x020fc80008011604 */
[----:B--23--:R-:W-:-:S05]  /*c040*/  IADD3 R3, PT, PT, -R5, RZ, RZ ;  /* 0x000000ff05037210 */ /* 0x00cfca0007ffe1ff */
[----:B------:R-:W-:-:S04]  /*c050*/  IMAD R3, R3, UR8, R45 ;  /* 0x0000000803037c24 */ /* 0x000fc8000f8e022d */
[----:B0-----:R-:W-:Y:S01]  /*c060*/  IMAD R29, R3, UR6, RZ ;  /* 0x00000006031d7c24 */ /* 0x001fe2000f8e02ff */
        /* <DEDUP_REMOVED lines=259> */
[----:B--2---:R-:W-:-:S04]  /*d0a0*/  SHF.R.U32.HI R0, RZ, UR7, R0 ;  /* 0x00000007ff007c19 */ /* 0x004fc80008011600 */
[----:B------:R-:W-:-:S05]  /*d0b0*/  IADD3 R3, PT, PT, -R0, RZ, RZ ;  /* 0x000000ff00037210 */ /* 0x000fca0007ffe1ff */
[----:B------:R-:W-:-:S04]  /*d0c0*/  IMAD R6, R3, UR8, R7 ;  /* 0x0000000803067c24 */ /* 0x000fc8000f8e0207 */
[----:B---3--:R-:W-:-:S07]  /*d0d0*/  IMAD R29, R6, UR6, R29 ;  /* 0x00000006061d7c24 */ /* 0x008fce000f8e021d */
.L_x_835:
[----:B------:R-:W-:Y:S01]  /*d0e0*/  MOV R23, RZ ;  /* 0x000000ff00177202 */ /* 0x000fe20000000f00 */
[----:B------:R-:W-:Y:S06]  /*d0f0*/  BRA.U !UP0, `(.L_x_836) ;  /* 0x0000001108487547 */ /* 0x000fec000b800000 */
[----:B------:R-:W4:Y:S01]  /*d100*/  LDCU.64 UR8, c[0x0][0x560] ;  /* 0x0000ac00ff0877ac */ /* 0x000f220008000a00 */
[----:B------:R-:W-:Y:S02]  /*d110*/  HFMA2 R4, -RZ, RZ, 0, 0 ;  /* 0x00000000ff047431 */ /* 0x000fe400000001ff */
[----:B------:R-:W-:Y:S01]  /*d120*/  VIADD R5, R45, 0x1 ;  /* 0x000000012d057836 */ /* 0x000fe20000000000 */
[----:B------:R-:W5:Y:S01]  /*d130*/  LDCU UR6, c[0x0][0x568] ;  /* 0x0000ad00ff0677ac */ /* 0x000f620008000800 */
[----:B------:R-:W0:Y:S01]  /*d140*/  LDCU UR7, c[0x0][0x68c] ;  /* 0x0000d180ff0777ac */ /* 0x000e220008000800 */
[----:B------:R-:W-:Y:S01]  /*d150*/  UISETP.NE.AND UP1, UPT, UR5, URZ, UPT ;  /* 0x000000ff0500728c */ /* 0x000fe2000bf25270 */
[----:B----4-:R-:W-:-:S05]  /*d160*/  IMAD.HI.U32 R6, R5, UR9, R4 ;  /* 0x0000000905067c27 */ /* 0x010fca000f8e0004 */
[----:B-----5:R-:W-:-:S04]  /*d170*/  SHF.R.U32.HI R7, RZ, UR6, R6 ;  /* 0x00000006ff077c19 */ /* 0x020fc80008011606 */
[----:B------:R-:W-:-:S05]  /*d180*/  IADD3 R4, PT, PT, -R7, RZ, RZ ;  /* 0x000000ff07047210 */ /* 0x000fca0007ffe1ff */
[----:B------:R-:W-:-:S04]  /*d190*/  IMAD R4, R4, UR8, R5 ;  /* 0x0000000804047c24 */ /* 0x000fc8000f8e0205 */
[----:B0-----:R-:W-:Y:S01]  /*d1a0*/  IMAD R23, R4, UR7, RZ ;  /* 0x0000000704177c24 */ /* 0x001fe2000f8e02ff */
[----:B------:R-:W-:Y:S06]  /*d1b0*/  BRA.U !UP1, `(.L_x_836) ;  /* 0x0000001109187547 */ /* 0x000fec000b800000 */
[----:B------:R-:W0:Y:S01]  /*d1c0*/  LDCU.64 UR6, c[0x0][0x570] ;  /* 0x0000ae00ff0677ac */ /* 0x000e220008000a00 */
[----:B------:R-:W-:Y:S01]  /*d1d0*/  MOV R6, RZ ;  /* 0x000000ff00067202 */ /* 0x000fe20000000f00 */
[----:B------:R-:W4:Y:S01]  /*d1e0*/  LDCU UR8, c[0x0][0x56c] ;  /* 0x0000ad80ff0877ac */ /* 0x000f220008000800 */
[----:B------:R-:W5:Y:S01]  /*d1f0*/  LDCU UR9, c[0x0][0x694] ;  /* 0x0000d280ff0977ac */ /* 0x000f620008000800 */
[----:B------:R-:W-:Y:S02]  /*d200*/  UISETP.NE.AND UP1, UPT, UR4, 0x2, UPT ;  /* 0x000000020400788c */ /* 0x000fe4000bf25270 */
[----:B0-----:R-:W-:-:S05]  /*d210*/  IMAD.HI.U32 R4, R7, UR6, R6 ;  /* 0x0000000607047c27 */ /* 0x001fca000f8e0006 */
[----:B------:R-:W-:-:S05]  /*d220*/  SHF.R.U32.HI R5, RZ, UR7, R4 ;  /* 0x00000007ff057c19 */ /* 0x000fca0008011604 */
[----:B------:R-:W-:-:S04]  /*d230*/  IMAD.MOV R6, RZ, RZ, -R5 ;  /* 0x000000ffff067224 */ /* 0x000fc800078e0a05 */
[----:B----4-:R-:W-:-:S04]  /*d240*/  IMAD R6, R6, UR8, R7 ;  /* 0x0000000806067c24 */ /* 0x010fc8000f8e0207 */
[----:B-----5:R-:W-:Y:S01]  /*d250*/  IMAD R23, R6, UR9, R23 ;  /* 0x0000000906177c24 */ /* 0x020fe2000f8e0217 */
[----:B------:R-:W-:Y:S06]  /*d260*/  BRA.U !UP1, `(.L_x_836) ;  /* 0x0000000d09ec7547 */ /* 0x000fec000b800000 */
[----:B------:R-:W0:Y:S01]  /*d270*/  LDCU.64 UR8, c[0x0][0x578] ;  /* 0x0000af00ff0877ac */ /* 0x000e220008000a00 */
[----:B------:R-:W-:Y:S01]  /*d280*/  MOV R4, RZ ;  /* 0x000000ff00047202 */ /* 0x000fe20000000f00 */
[----:B------:R-:W4:Y:S01]  /*d290*/  LDCU UR6, c[0x0][0x580] ;  /* 0x0000b000ff0677ac */ /* 0x000f220008000800 */
[----:B------:R-:W5:Y:S01]  /*d2a0*/  LDCU UR7, c[0x0][0x69c] ;  /* 0x0000d380ff0777ac */ /* 0x000f620008000800 */
[----:B------:R-:W-:Y:S02]  /*d2b0*/  UISETP.NE.AND UP1, UPT, UR4, 0x3, UPT ;  /* 0x000000030400788c */ /* 0x000fe4000bf25270 */
[----:B0-----:R-:W-:-:S05]  /*d2c0*/  IMAD.HI.U32 R6, R5, UR9, R4 ;  /* 0x0000000905067c27 */ /* 0x001fca000f8e0004 */
[----:B----4-:R-:W-:-:S04]  /*d2d0*/  SHF.R.U32.HI R7, RZ, UR6, R6 ;  /* 0x00000006ff077c19 */ /* 0x010fc80008011606 */
[----:B------:R-:W-:-:S05]  /*d2e0*/  IADD3 R4, PT, PT, -R7, RZ, RZ ;  /* 0x000000ff07047210 */ /* 0x000fca0007ffe1ff */
[----:B------:R-:W-:-:S04]  /*d2f0*/  IMAD R4, R4, UR8, R5 ;  /* 0x0000000804047c24 */ /* 0x000fc8000f8e0205 */
[----:B-----5:R-:W-:Y:S01]  /*d300*/  IMAD R23, R4, UR7, R23 ;  /* 0x0000000704177c24 */ /* 0x020fe2000f8e0217 */
[----:B------:R-:W-:Y:S06]  /*d310*/  BRA.U !UP1, `(.L_x_836) ;  /* 0x0000000d09c07547 */ /* 0x000fec000b800000 */
[----:B------:R-:W0:Y:S01]  /*d320*/  LDCU.64 UR6, c[0x0][0x588] ;  /* 0x0000b100ff0677ac */ /* 0x000e220008000a00 */
[----:B------:R-:W-:Y:S01]  /*d330*/  HFMA2 R6, -RZ, RZ, 0, 0 ;  /* 0x00000000ff067431 */ /* 0x000fe200000001ff */
        /* <DEDUP_REMOVED lines=229> */
[----:B------:R-:W2:Y:S01]  /*e190*/  LDCU.64 UR8, c[0x0][0x680] ;  /* 0x0000d000ff0877ac */ /* 0x000ea20008000a00 */
[----:B------:R-:W-:Y:S01]  /*e1a0*/  HFMA2 R4, -RZ, RZ, 0, 0 ;  /* 0x00000000ff047431 */ /* 0x000fe200000001ff */
[----:B------:R-:W0:Y:S01]  /*e1b0*/  LDCU UR6, c[0x0][0x688] ;  /* 0x0000d100ff0677ac */ /* 0x000e220008000800 */
[----:B------:R-:W4:Y:S03]  /*e1c0*/  LDCU UR7, c[0x0][0x74c] ;  /* 0x0000e980ff0777ac */ /* 0x000f260008000800 */
[----:B--23--:R-:W-:-:S05]  /*e1d0*/  IMAD.HI.U32 R0, R5, UR9, R4 ;  /* 0x0000000905007c27 */ /* 0x00cfca000f8e0004 */
[----:B0-----:R-:W-:-:S04]  /*e1e0*/  SHF.R.U32.HI R0, RZ, UR6, R0 ;  /* 0x00000006ff007c19 */ /* 0x001fc80008011600 */
[----:B------:R-:W-:-:S05]  /*e1f0*/  IADD3 R4, PT, PT, -R0, RZ, RZ ;  /* 0x000000ff00047210 */ /* 0x000fca0007ffe1ff */
[----:B------:R-:W-:-:S04]  /*e200*/  IMAD R4, R4, UR8, R5 ;  /* 0x0000000804047c24 */ /* 0x000fc8000f8e0205 */
[----:B----4-:R-:W-:-:S07]  /*e210*/  IMAD R23, R4, UR7, R23 ;  /* 0x0000000704177c24 */ /* 0x010fce000f8e0217 */
.L_x_836:
[----:B------:R-:W-:Y:S01]  /*e220*/  MOV R22, RZ ;  /* 0x000000ff00167202 */ /* 0x000fe20000000f00 */
[----:B------:R-:W-:Y:S06]  /*e230*/  BRA.U !UP0, `(.L_x_837) ;  /* 0x0000001108487547 */ /* 0x000fec000b800000 */
[----:B------:R-:W4:Y:S01]  /*e240*/  LDCU.64 UR8, c[0x0][0x560] ;  /* 0x0000ac00ff0877ac */ /* 0x000f220008000a00 */
[----:B------:R-:W-:Y:S01]  /*e250*/  MOV R4, RZ ;  /* 0x000000ff00047202 */ /* 0x000fe20000000f00 */
        /* <DEDUP_REMOVED lines=17> */
[----:B--23--:R-:W-:-:S04]  /*e370*/  IMAD.MOV R3, RZ, RZ, -R5 ;  /* 0x000000ffff037224 */ /* 0x00cfc800078e0a05 */
[----:B----4-:R-:W-:-:S04]  /*e380*/  IMAD R7, R3, UR8, R7 ;  /* 0x0000000803077c24 */ /* 0x010fc8000f8e0207 */
[----:B-----5:R-:W-:Y:S01]  /*e390*/  IMAD R22, R7, UR9, R22 ;  /* 0x0000000907167c24 */ /* 0x020fe2000f8e0216 */
        /* <DEDUP_REMOVED lines=252> */
.L_x_837:
        /* <DEDUP_REMOVED lines=276> */
.L_x_838:
[----:B------:R-:W4:Y:S01]  /*104a0*/  LDC.64 R6, c[0x0][0x770] ;  /* 0x0001dc00ff067b82 */ /* 0x000f220000000a00 */
[----:B------:R-:W5:Y:S02]  /*104b0*/  LDCU UR6, c[0x0][0x3a8] ;  /* 0x00007500ff0677ac */ /* 0x000f640008000800 */
[----:B-----5:R-:W-:Y:S01]  /*104c0*/  UISETP.NE.AND UP1, UPT, UR6, URZ, UPT ;  /* 0x000000ff0600728c */ /* 0x020fe2000bf25270 */
[----:B----4-:R-:W-:Y:S02]  /*104d0*/  ISETP.NE.U32.AND P0, PT, R6, RZ, PT ;  /* 0x000000ff0600720c */ /* 0x010fe40003f05070 */
[----:B------:R-:W-:Y:S02]  /*104e0*/  IADD3 R4, P1, PT, R29, R6, RZ ;  /* 0x000000061d047210 */ /* 0x000fe40007f3e0ff */
[----:B------:R-:W-:Y:S02]  /*104f0*/  ISETP.NE.AND.EX P0, PT, R7, RZ, PT, P0 ;  /* 0x000000ff0700720c */ /* 0x000fe40003f05300 */
[----:B--23--:R-:W-:-:S02]  /*10500*/  IADD3.X R0, PT, PT, RZ, R7, RZ, P1, !PT ;  /* 0x00000007ff007210 */ /* 0x00cfc40000ffe4ff */
[----:B------:R-:W-:Y:S02]  /*10510*/  SEL R4, R4, RZ, P0 ;  /* 0x000000ff04047207 */ /* 0x000fe40000000000 */
[----:B------:R-:W-:Y:S01]  /*10520*/  SEL R5, R0, RZ, P0 ;  /* 0x000000ff00057207 */ /* 0x000fe20000000000 */
[----:B------:R-:W-:Y:S06]  /*10530*/  BRA.U !UP1, `(.L_x_839) ;  /* 0x0000006109947547 */ /* 0x000fec000b800000 */
[----:B------:R-:W2:Y:S01]  /*10540*/  LDCU UR6, c[0x0][0x3ac] ;  /* 0x00007580ff0677ac */ /* 0x000ea20008000800 */
[----:B------:R-:W-:Y:S01]  /*10550*/  IMAD.MOV.U32 R28, RZ, RZ, RZ ;  /* 0x000000ffff1c7224 */ /* 0x000fe200078e00ff */
[----:B------:R-:W3:Y:S01]  /*10560*/  LDCU UR7, c[0x0][0x3b0] ;  /* 0x00007600ff0777ac */ /* 0x000ee20008000800 */
[----:B------:R-:W4:Y:S01]  /*10570*/  LDCU UR8, c[0x0][0x398] ;  /* 0x00007300ff0877ac */ /* 0x000f220008000800 */
[----:B--2---:R-:W-:-:S04]  /*10580*/  IMAD R3, R19, UR6, RZ ;  /* 0x0000000613037c24 */ /* 0x004fc8000f8e02ff */
[----:B---3--:R-:W-:-:S04]  /*10590*/  IMAD R0, R16, UR7, R3 ;  /* 0x0000000710007c24 */ /* 0x008fc8000f8e0203 */
[----:B----4-:R-:W-:-:S05]  /*105a0*/  IMAD R0, R17, UR8, R0 ;  /* 0x0000000811007c24 */ /* 0x010fca000f8e0200 */
[----:B------:R-:W-:Y:S01]  /*105b0*/  SHF.L.U32 R7, R0, 0x2, RZ ;  /* 0x0000000200077819 */ /* 0x000fe200000006ff */
[----:B------:R-:W-:Y:S06]  /*105c0*/  BRA.U !UP0, `(.L_x_840) ;  /* 0x0000001108447547 */ /* 0x000fec000b800000 */
[----:B------:R-:W2:Y:S01]  /*105d0*/  LDCU.64 UR8, c[0x0][0x560] ;  /* 0x0000ac00ff0877ac */ /* 0x000ea20008000a00 */
[----:B------:R-:W-:Y:S01]  /*105e0*/  MOV R6, RZ ;  /* 0x000000ff00067202 */ /* 0x000fe20000000f00 */
[----:B------:R-:W3:Y:S01]  /*105f0*/  LDCU UR6, c[0x0][0x568] ;  /* 0x0000ad00ff0677ac */ /* 0x000ee20008000800 */
[----:B------:R-:W4:Y:S01]  /*10600*/  LDCU UR7, c[0x0][0x68c] ;  /* 0x0000d180ff0777ac */ /* 0x000f220008000800 */
[----:B------:R-:W-:Y:S02]  /*10610*/  UISETP.NE.AND UP1, UPT, UR5, URZ, UPT ;  /* 0x000000ff0500728c */ /* 0x000fe4000bf25270 */
[----:B--2---:R-:W-:-:S05]  /*10620*/  IMAD.HI.U32 R8, R7, UR9, R6 ;  /* 0x0000000907087c27 */ /* 0x004fca000f8e0006 */
[----:B---3--:R-:W-:-:S04]  /*10630*/  SHF.R.U32.HI R9, RZ, UR6, R8 ;  /* 0x00000006ff097c19 */ /* 0x008fc80008011608 */
[----:B------:R-:W-:-:S05]  /*10640*/  IADD3 R3, PT, PT, -R9, RZ, RZ ;  /* 0x000000ff09037210 */ /* 0x000fca0007ffe1ff */
[----:B------:R-:W-:-:S04]  /*10650*/  IMAD R3, R3, UR8, R7 ;  /* 0x0000000803037c24 */ /* 0x000fc8000f8e0207 */
[----:B----4-:R-:W-:Y:S01]  /*10660*/  IMAD R28, R3, UR7, RZ ;  /* 0x00000007031c7c24 */ /* 0x010fe2000f8e02ff */
[----:B------:R-:W-:Y:S06]  /*10670*/  BRA.U !UP1, `(.L_x_840) ;  /* 0x0000001109187547 */ /* 0x000fec000b800000 */
[----:B------:R-:W2:Y:S01]  /*10680*/  LDCU.64 UR6, c[0x0][0x570] ;  /* 0x0000ae00ff0677ac */ /* 0x000ea20008000a00 */
[----:B------:R-:W-:Y:S01]  /*10690*/  IMAD.MOV.U32 R8, RZ, RZ, RZ ;  /* 0x000000ffff087224 */ /* 0x000fe200078e00ff */
[----:B------:R-:W3:Y:S01]  /*106a0*/  LDCU UR8, c[0x0][0x56c] ;  /* 0x0000ad80ff0877ac */ /* 0x000ee20008000800 */
[----:B------:R-:W4:Y:S01]  /*106b0*/  LDCU UR9, c[0x0][0x694] ;  /* 0x0000d280ff0977ac */ /* 0x000f220008000800 */
[----:B------:R-:W-:Y:S01]  /*106c0*/  UISETP.NE.AND UP1, UPT, UR4, 0x2, UPT ;  /* 0x000000020400788c */ /* 0x000fe2000bf25270 */
[----:B--2---:R-:W-:-:S05]  /*106d0*/  IMAD.HI.U32 R10, R9, UR6, R8 ;  /* 0x00000006090a7c27 */ /* 0x004fca000f8e0008 */
[----:B------:R-:W-:-:S04]  /*106e0*/  SHF.R.U32.HI R11, RZ, UR7, R10 ;  /* 0x00000007ff0b7c19 */ /* 0x000fc8000801160a */
[----:B------:R-:W-:-:S05]  /*106f0*/  IADD3 R3, PT, PT, -R11, RZ, RZ ;  /* 0x000000ff0b037210 */ /* 0x000fca0007ffe1ff */
[----:B---3--:R-:W-:-:S04]  /*10700*/  IMAD R3, R3, UR8, R9 ;  /* 0x0000000803037c24 */ /* 0x008fc8000f8e0209 */
[----:B----4-:R-:W-:Y:S01]  /*10710*/  IMAD R28, R3, UR9, R28 ;  /* 0x00000009031c7c24 */ /* 0x010fe2000f8e021c */
[----:B------:R-:W-:Y:S06]  /*10720*/  BRA.U !UP1, `(.L_x_840) ;  /* 0x0000000d09ec7547 */ /* 0x000fec000b800000 */
[----:B------:R-:W2:Y:S01]  /*10730*/  LDCU.64 UR8, c[0x0][0x578] ;  /* 0x0000af00ff0877ac */ /* 0x000ea20008000a00 */
[----:B------:R-:W-:Y:S01]  /*10740*/  HFMA2 R10, -RZ, RZ, 0, 0 ;  /* 0x00000000ff0a7431 */ /* 0x000fe200000001ff */
[----:B------:R-:W3:Y:S01]  /*10750*/  LDCU UR6, c[0x0][0x580] ;  /* 0x0000b000ff0677ac */ /* 0x000ee20008000800 */
[----:B------:R-:W4:Y:S01]  /*10760*/  LDCU UR7, c[0x0][0x69c] ;  /* 0x0000d380ff0777ac */ /* 0x000f220008000800 */
[----:B------:R-:W-:Y:S02]  /*10770*/  UISETP.NE.AND UP1, UPT, UR4, 0x3, UPT ;  /* 0x000000030400788c */ /* 0x000fe4000bf25270 */
[----:B--2---:R-:W-:-:S05]  /*10780*/  IMAD.HI.U32 R8, R11, UR9, R10 ;  /* 0x000000090b087c27 */ /* 0x004fca000f8e000a */
[----:B---3--:R-:W-:-:S04]  /*10790*/  SHF.R.U32.HI R9, RZ, UR6, R8 ;  /* 0x00000006ff097c19 */ /* 0x008fc80008011608 */
[----:B------:R-:W-:-:S05]  /*107a0*/  IADD3 R3, PT, PT, -R9, RZ, RZ ;  /* 0x000000ff09037210 */ /* 0x000fca0007ffe1ff */
[----:B------:R-:W-:-:S04]  /*107b0*/  IMAD R3, R3, UR8, R11 ;  /* 0x0000000803037c24 */ /* 0x000fc8000f8e020b */
[----:B----4-:R-:W-:Y:S01]  /*107c0*/  IMAD R28, R3, UR7, R28 ;  /* 0x00000007031c7c24 */ /* 0x010fe2000f8e021c */
        /* <DEDUP_REMOVED lines=13> */
[----:B------:R-:W-:Y:S01]  /*108a0*/  MOV R10, RZ ;  /* 0x000000ff000a7202 */ /* 0x000fe20000000f00 */
        /* <DEDUP_REMOVED lines=37> */
[----:B------:R-:W-:-:S05]  /*10b00*/  SHF.R.U32.HI R11, RZ, UR7, R10 ;  /* 0x00000007ff0b7c19 */ /* 0x000fca000801160a */
[----:B------:R-:W-:-:S04]  /*10b10*/  IMAD.MOV R3, RZ, RZ, -R11 ;  /* 0x000000ffff037224 */ /* 0x000fc800078e0a0b */
        /* <DEDUP_REMOVED lines=21> */
[----:B------:R-:W-:-:S05]  /*10c70*/  IADD3 R3, PT, PT, -R11, RZ, RZ ;  /* 0x000000ff0b037210 */ /* 0x000fca0007ffe1ff */
[----:B---3--:R-:W-:-:S04]  /*10c80*/  IMAD R3, R3, UR8, R9 ;  /* 0x0000000803037c24 */ /* 0x008fc8000f8e0209 */
        /* <DEDUP_REMOVED lines=30> */
[----:B---3--:R-:W-:-:S05]  /*10e70*/  SHF.R.U32.HI R9, RZ, UR6, R8 ;  /* 0x00000006ff097c19 */ /* 0x008fca0008011608 */
[----:B------:R-:W-:-:S04]  /*10e80*/  IMAD.MOV R3, RZ, RZ, -R9 ;  /* 0x000000ffff037224 */ /* 0x000fc800078e0a09 */
        /* <DEDUP_REMOVED lines=127> */
[----:B------:R-:W4:Y:S03]  /*11680*/  LDCU UR7, c[0x0][0x74c] ;  /* 0x0000e980ff0777ac */ /* 0x000f260008000800 */
[----:B--2---:R-:W-:-:S05]  /*11690*/  IMAD.HI.U32 R0, R11, UR9, R10 ;  /* 0x000000090b007c27 */ /* 0x004fca000f8e000a */
[----:B---3--:R-:W-:-:S04]  /*116a0*/  SHF.R.U32.HI R0, RZ, UR6, R0 ;  /* 0x00000006ff007c19 */ /* 0x008fc80008011600 */
[----:B------:R-:W-:-:S05]  /*116b0*/  IADD3 R3, PT, PT, -R0, RZ, RZ ;  /* 0x000000ff00037210 */ /* 0x000fca0007ffe1ff */
[----:B------:R-:W-:-:S04]  /*116c0*/  IMAD R3, R3, UR8, R11 ;  /* 0x0000000803037c24 */ /* 0x000fc8000f8e020b */
[----:B----4-:R-:W-:-:S07]  /*116d0*/  IMAD R28, R3, UR7, R28 ;  /* 0x00000007031c7c24 */ /* 0x010fce000f8e021c */
.L_x_840:
[----:B------:R-:W-:Y:S01]  /*116e0*/  IMAD.MOV.U32 R23, RZ, RZ, RZ ;  /* 0x000000ffff177224 */ /* 0x000fe200078e00ff */
[----:B------:R-:W-:Y:S06]  /*116f0*/  BRA.U !UP0, `(.L_x_841) ;  /* 0x0000001108487547 */ /* 0x000fec000b800000 */
[----:B------:R-:W2:Y:S01]  /*11700*/  LDCU.64 UR8, c[0x0][0x560] ;  /* 0x0000ac00ff0877ac */ /* 0x000ea20008000a00 */
[----:B------:R-:W-:Y:S01]  /*11710*/  IADD3 R9, PT, PT, R7, 0x1, RZ ;  /* 0x0000000107097810 */ /* 0x000fe20007ffe0ff */
[----:B------:R-:W-:Y:S01]  /*11720*/  HFMA2 R8, -RZ, RZ, 0, 0 ;  /* 0x00000000ff087431 */ /* 0x000fe200000001ff */
        /* <DEDUP_REMOVED lines=265> */
[----:B------:R-:W4:Y:S02]  /*127c0*/  LDCU UR7, c[0x0][0x74c] ;  /* 0x0000e980ff0777ac */ /* 0x000f240008000800 */
[----:B--2---:R-:W-:-:S05]  /*127d0*/  IMAD.HI.U32 R0, R9, UR9, R8 ;  /* 0x0000000909007c27 */ /* 0x004fca000f8e0008 */
[----:B---3--:R-:W-:-:S04]  /*127e0*/  SHF.R.U32.HI R0, RZ, UR6, R0 ;  /* 0x00000006ff007c19 */ /* 0x008fc80008011600 */
[----:B------:R-:W-:-:S05]  /*127f0*/  IADD3 R3, PT, PT, -R0, RZ, RZ ;  /* 0x000000ff00037210 */ /* 0x000fca0007ffe1ff */
[----:B------:R-:W-:-:S04]  /*12800*/  IMAD R8, R3, UR8, R9 ;  /* 0x0000000803087c24 */ /* 0x000fc8000f8e0209 */
[----:B----4-:R-:W-:-:S07]  /*12810*/  IMAD R23, R8, UR7, R23 ;  /* 0x0000000708177c24 */ /* 0x010fce000f8e0217 */
.L_x_841:
        /* <DEDUP_REMOVED lines=276> */
.L_x_842:
[----:B------:R-:W-:Y:S01]  /*13960*/  MOV R18, RZ ;  /* 0x000000ff00127202 */ /* 0x000fe20000000f00 */
[----:B------:R-:W-:Y:S06]  /*13970*/  BRA.U !UP0, `(.L_x_843) ;  /* 0x0000001108487547 */ /* 0x000fec000b800000 */
[----:B------:R-:W2:Y:S01]  /*13980*/  LDCU.64 UR8, c[0x0][0x560] ;  /* 0x0000ac00ff0877ac */ /* 0x000ea20008000a00 */
[----:B------:R-:W-:Y:S02]  /*13990*/  HFMA2 R8, -RZ, RZ, 0, 0 ;  /* 0x00000000ff087431 */ /* 0x000fe400000001ff */
[----:B------:R-:W-:Y:S01]  /*139a0*/  VIADD R9, R7, 0x3 ;  /* 0x0000000307097836 */ /* 0x000fe20000000000 */
[----:B------:R-:W3:Y:S01]  /*139b0*/  LDCU UR6, c[0x0][0x568] ;  /* 0x0000ad00ff0677ac */ /* 0x000ee20008000800 */
[----:B------:R-:W4:Y:S01]  /*139c0*/  LDCU UR7, c[0x0][0x68c] ;  /* 0x0000d180ff0777ac */ /* 0x000f220008000800 */
[----:B------:R-:W-:Y:S01]  /*139d0*/  UISETP.NE.AND UP0, UPT, UR5, URZ, UPT ;  /* 0x000000ff0500728c */ /* 0x000fe2000bf05270 */
        /* <DEDUP_REMOVED lines=262> */
[----:B------:R-:W4:Y:S03]  /*14a40*/  LDCU UR5, c[0x0][0x74c] ;  /* 0x0000e980ff0577ac */ /* 0x000f260008000800 */
[----:B--2---:R-:W-:-:S05]  /*14a50*/  IMAD.HI.U32 R0, R9, UR7, R8 ;  /* 0x0000000709007c27 */ /* 0x004fca000f8e0008 */
[----:B---3--:R-:W-:-:S05]  /*14a60*/  SHF.R.U32.HI R0, RZ, UR4, R0 ;  /* 0x00000004ff007c19 */ /* 0x008fca0008011600 */
[----:B------:R-:W-:-:S04]  /*14a70*/  IMAD.MOV R3, RZ, RZ, -R0 ;  /* 0x000000ffff037224 */ /* 0x000fc800078e0a00 */
[----:B------:R-:W-:-:S04]  /*14a80*/  IMAD R3, R3, UR6, R9 ;  /* 0x0000000603037c24 */ /* 0x000fc8000f8e0209 */
[----:B----4-:R-:W-:-:S07]  /*14a90*/  IMAD R18, R3, UR5, R18 ;  /* 0x0000000503127c24 */ /* 0x010fce000f8e0212 */
.L_x_843:
[----:B------:R-:W2:Y:S01]  /*14aa0*/  LDCU UR4, c[0x0][0x390] ;  /* 0x00007200ff0477ac */ /* 0x000ea20008000800 */
[----:B------:R-:W-:Y:S01]  /*14ab0*/  BSSY.RECONVERGENT B0, `(.L_x_844) ;  /* 0x0000018000007945 */ /* 0x000fe20003800200 */
[----:B------:R-:W-:Y:S02]  /*14ac0*/  LOP3.LUT P2, RZ, R19, R16, RZ, 0xfc, !PT ;  /* 0x0000001013ff7212 */ /* 0x000fe4000784fcff */
[----:B------:R-:W-:Y:S02]  /*14ad0*/  PLOP3.LUT P0, PT, PT, PT, PT, 0x8, 0x80 ;  /* 0x000000000080781c */ /* 0x000fe40003f0e170 */
[----:B--2---:R-:W-:-:S13]  /*14ae0*/  ISETP.GE.AND P1, PT, R7, UR4, PT ;  /* 0x0000000407007c0c */ /* 0x004fda000bf26270 */
[----:B------:R-:W-:Y:S05]  /*14af0*/  @P1 BRA `(.L_x_845) ;  /* 0x00000000004c1947 */ /* 0x000fea0003800000 */
[----:B------:R-:W2:Y:S02]  /*14b00*/  LDC.64 R8, c[0x0][0x3a0] ;  /* 0x0000e800ff087b82 */ /* 0x000ea40000000a00 */
[----:B--2---:R-:W-:Y:S02]  /*14b10*/  ISETP.NE.AND P1, PT, R8, RZ, PT ;  /* 0x000000ff0800720c */ /* 0x004fe40003f25270 */
[----:B------:R-:W-:Y:S02]  /*14b20*/  ISETP.NE.AND P3, PT, R9, RZ, PT ;  /* 0x000000ff0900720c */ /* 0x000fe40003f65270 */
[----:B------:R-:W-:Y:S02]  /*14b30*/  ISETP.NE.AND P1, PT, R19, RZ, P1 ;  /* 0x000000ff1300720c */ /* 0x000fe40000f25270 */
[----:B------:R-:W-:-:S04]  /*14b40*/  ISETP.NE.AND P3, PT, R16, RZ, P3 ;  /* 0x000000ff1000720c */ /* 0x000fc80001f65270 */
[----:B------:R-:W-:-:S13]  /*14b50*/  PLOP3.LUT P1, PT, P1, P3, PT, 0xf8, 0x8f ;  /* 0x00000000008f781c */ /* 0x000fda0000f27f70 */
[----:B------:R-:W-:Y:S05]  /*14b60*/  @P1 BRA `(.L_x_845) ;  /* 0x0000000000301947 */ /* 0x000fea0003800000 */
[----:B------:R-:W2:Y:S01]  /*14b70*/  LDCU UR4, c[0x0][0x374] ;  /* 0x00006e80ff0477ac */ /* 0x000ea20008000800 */
[----:B------:R-:W3:Y:S01]  /*14b80*/  LDC.64 R6, c[0x0][0x778] ;  /* 0x0001de00ff067b82 */ /* 0x000ee20000000a00 */
[----:B------:R-:W-:Y:S01]  /*14b90*/  ISETP.NE.AND P0, PT, R8, RZ, PT ;  /* 0x000000ff0800720c */ /* 0x000fe20003f05270 */
[----:B------:R-:W4:Y:S01]  /*14ba0*/  LDCU UR5, c[0x0][0x360] ;  /* 0x00006c00ff0577ac */ /* 0x000f220008000800 */
[----:B--2---:R-:W-:-:S11]  /*14bb0*/  IMAD R2, R17, UR4, R2 ;  /* 0x0000000411027c24 */ /* 0x004fd6000f8e0202 */
[----:B----4-:R-:W-:Y:S01]  /*14bc0*/  @!P0 IMAD R2, R2, UR5, R19 ;  /* 0x0000000502028c24 */ /* 0x010fe2000f8e0213 */
[----:B------:R-:W-:-:S03]  /*14bd0*/  PLOP3.LUT P0, PT, PT, PT, PT, 0x80, 0x8 ;  /* 0x000000000008781c */ /* 0x000fc60003f0f070 */
[----:B---3--:R-:W-:-:S05]  /*14be0*/  IMAD.WIDE.U32 R2, R2, 0x10, R6 ;  /* 0x0000001002027825 */ /* 0x008fca00078e0006 */
[----:B------:R2:W-:Y:S04]  /*14bf0*/  STG.E desc[UR36][R2.64], R24 ;  /* 0x0000001802007986 */ /* 0x0005e8000c101924 */
[----:B------:R2:W-:Y:S04]  /*14c00*/  STG.E desc[UR36][R2.64+0x4], R25 ;  /* 0x0000041902007986 */ /* 0x0005e8000c101924 */
[----:B------:R2:W-:Y:S04]  /*14c10*/  STG.E desc[UR36][R2.64+0x8], R26 ;  /* 0x0000081a02007986 */ /* 0x0005e8000c101924 */
[----:B------:R2:W-:Y:S02]  /*14c20*/  STG.E desc[UR36][R2.64+0xc], R27 ;  /* 0x00000c1b02007986 */ /* 0x0005e4000c101924 */
.L_x_845:
[----:B------:R-:W-:Y:S05]  /*14c30*/  BSYNC.RECONVERGENT B0 ;  /* 0x0000000000007941 */ /* 0x000fea0003800200 */
.L_x_844:
        /* <DEDUP_REMOVED lines=14> */
[----:B------:R-:W3:Y:S01]  /*14d20*/  S2R R9, SR_LANEID ;  /* 0x0000000000097919 */ /* 0x000ee20000000000 */
[----:B------:R-:W-:Y:S01]  /*14d30*/  VOTEU.ANY UR5, UPT, PT ;  /* 0x0000000000057886 */ /* 0x000fe200038e0100 */
[----:B--2---:R-:W2:Y:S01]  /*14d40*/  LDC.64 R2, c[0x0][0x780] ;  /* 0x0001e000ff027b82 */ /* 0x004ea20000000a00 */
[----:B------:R-:W3:Y:S01]  /*14d50*/  FLO.U32 R6, UR5 ;  /* 0x0000000500067d00 */ /* 0x000ee200080e0000 */
[----:B------:R-:W4:Y:S01]  /*14d60*/  POPC R7, UR5 ;  /* 0x0000000500077d09 */ /* 0x000f220008000000 */
[----:B--2---:R-:W-:Y:S01]  /*14d70*/  IMAD.WIDE.U32 R2, R17, 0x4, R2 ;  /* 0x0000000411027825 */ /* 0x004fe200078e0002 */
[----:B---3--:R-:W-:-:S13]  /*14d80*/  ISETP.EQ.U32.AND P1, PT, R6, R9, PT ;  /* 0x000000090600720c */ /* 0x008fda0003f22070 */
[----:B----4-:R-:W2:Y:S01]  /*14d90*/  @P1 ATOMG.E.ADD.STRONG.GPU PT, R3, desc[UR36][R2.64], R7 ;  /* 0x80000007020319a8 */ /* 0x010ea200081ef124 */
[----:B------:R-:W3:Y:S01]  /*14da0*/  S2UR UR6, SR_CgaCtaId ;  /* 0x00000000000679c3 */ /* 0x000ee20000008800 */
[----:B------:R-:W4:Y:S01]  /*14db0*/  LDCU UR4, c[0x0][0x374] ;  /* 0x00006e80ff0477ac */ /* 0x000f220008000800 */
[----:B------:R-:W5:Y:S01]  /*14dc0*/  S2R R8, SR_LTMASK ;  /* 0x0000000000087919 */ /* 0x000f620000003900 */
[----:B----4-:R-:W-:Y:S01]  /*14dd0*/  UIADD3 UR4, UPT, UPT, UR4, -0x1, URZ ;  /* 0xffffffff04047890 */ /* 0x010fe2000fffe0ff */
[----:B-----5:R-:W-:Y:S01]  /*14de0*/  LOP3.LUT R8, R8, UR5, RZ, 0xc0, !PT ;  /* 0x0000000508087c12 */ /* 0x020fe2000f8ec0ff */
[----:B------:R-:W-:Y:S02]  /*14df0*/  UMOV UR5, 0x400 ;  /* 0x0000040000057882 */ /* 0x000fe40000000000 */
[----:B---3--:R-:W-:Y:S01]  /*14e00*/  ULEA UR5, UR6, UR5, 0x18 ;  /* 0x0000000506057291 */ /* 0x008fe2000f8ec0ff */
[----:B------:R-:W3:Y:S01]  /*14e10*/  POPC R9, R8 ;  /* 0x0000000800097309 */ /* 0x000ee20000000000 */
[----:B--2---:R-:W3:Y:S02]  /*14e20*/  SHFL.IDX PT, R0, R3, R6, 0x1f ;  /* 0x00001f0603007589 */ /* 0x004ee400000e0000 */
[----:B---3--:R-:W-:-:S04]  /*14e30*/  IADD3 R0, PT, PT, R0, R9, RZ ;  /* 0x0000000900007210 */ /* 0x008fc80007ffe0ff */
[----:B------:R-:W-:-:S04]  /*14e40*/  ISETP.NE.AND P1, PT, R0, UR4, PT ;  /* 0x0000000400007c0c */ /* 0x000fc8000bf25270 */
[----:B------:R-:W-:-:S05]  /*14e50*/  SEL R0, RZ, 0x1, P1 ;  /* 0x00000001ff007807 */ /* 0x000fca0000800000 */
[----:B------:R3:W-:Y:S04]  /*14e60*/  STS.U8 [UR5], R0 ;  /* 0x00000000ff007988 */ /* 0x0007e80008000005 */
.L_x_847:
[----:B------:R-:W-:Y:S05]  /*14e70*/  BSYNC.RECONVERGENT B0 ;  /* 0x0000000000007941 */ /* 0x000fea0003800200 */
.L_x_846:
[----:B------:R-:W4:Y:S08]  /*14e80*/  S2UR UR7, SR_CgaCtaId ;  /* 0x00000000000779c3 */ /* 0x000f300000008800 */
[----:B------:R-:W-:Y:S06]  /*14e90*/  BAR.SYNC.DEFER_BLOCKING 0x0 ;  /* 0x0000000000007b1d */ /* 0x000fec0000010000 */
[----:B------:R-:W-:-:S02]  /*14ea0*/  UMOV UR4, 0x400 ;  /* 0x0000040000047882 */ /* 0x000fc40000000000 */
[----:B----4-:R-:W-:-:S09]  /*14eb0*/  ULEA UR5, UR7, UR4, 0x18 ;  /* 0x0000000407057291 */ /* 0x010fd2000f8ec0ff */
[----:B---3--:R-:W3:Y:S02]  /*14ec0*/  LDS.U8 R0, [UR5] ;  /* 0x00000005ff007984 */ /* 0x008ee40008000000 */
[----:B---3--:R-:W-:-:S13]  /*14ed0*/  ISETP.NE.AND P1, PT, R0, RZ, PT ;  /* 0x000000ff0000720c */ /* 0x008fda0003f25270 */
        /* <DEDUP_REMOVED lines=10> */
[----:B------:R-:W3:Y:S01]  /*14f80*/  LDCU UR5, c[0x0][0x3a0] ;  /* 0x00007400ff0577ac */ /* 0x000ee20008000800 */
[----:B------:R-:W-:Y:S01]  /*14f90*/  BSSY.RECONVERGENT B0, `(.L_x_848) ;  /* 0x0000042000007945 */ /* 0x000fe20003800200 */
[----:B------:R-:W2:Y:S01]  /*14fa0*/  LDCU UR9, c[0x0][0x384] ;  /* 0x00007080ff0977ac */ /* 0x000ea20008000800 */
[----:B---3--:R-:W-:Y:S01]  /*14fb0*/  UISETP.NE.AND UP0, UPT, UR5, URZ, UPT ;  /* 0x000000ff0500728c */ /* 0x008fe2000bf05270 */
[----:B--2---:R-:W-:-:S08]  /*14fc0*/  MOV R24, UR9 ;  /* 0x0000000900187c02 */ /* 0x004fd00008000f00 */
[----:B------:R-:W-:Y:S05]  /*14fd0*/  BRA.U !UP0, `(.L_x_849) ;  /* 0x0000000108807547 */ /* 0x000fea000b800000 */
[----:B------:R-:W2:Y:S01]  /*14fe0*/  LDCU UR5, c[0x0][0x360] ;  /* 0x00006c00ff0577ac */ /* 0x000ea20008000800 */
[----:B------:R-:W-:Y:S01]  /*14ff0*/  MOV R25, UR9 ;  /* 0x0000000900197c02 */ /* 0x000fe20008000f00 */
[----:B------:R-:W-:Y:S01]  /*15000*/  IMAD.U32 R27, RZ, RZ, UR9 ;  /* 0x00000009ff1b7e24 */ /* 0x000fe2000f8e00ff */
[----:B------:R-:W-:Y:S01]  /*15010*/  MOV R26, UR9 ;  /* 0x00000009001a7c02 */ /* 0x000fe20008000f00 */
[----:B------:R-:W3:Y:S01]  /*15020*/  LDCU UR8, c[0x0][0x39c] ;  /* 0x00007380ff0877ac */ /* 0x000ee20008000800 */
[----:B--2---:R-:W-:-:S05]  /*15030*/  IMAD R0, R16, UR5, R19 ;  /* 0x0000000510007c24 */ /* 0x004fca000f8e0213 */
[----:B---3--:R-:W-:-:S13]  /*15040*/  ISETP.GE.U32.AND P1, PT, R0, UR8, PT ;  /* 0x0000000800007c0c */ /* 0x008fda000bf26070 */
[----:B------:R-:W-:Y:S05]  /*15050*/  @P1 BRA `(.L_x_850) ;  /* 0x0000000000d41947 */ /* 0x000fea0003800000 */
[----:B------:R-:W2:Y:S01]  /*15060*/  LDCU UR6, c[0x0][0x374] ;  /* 0x00006e80ff0677ac */ /* 0x000ea20008000800 */
[----:B------:R-:W3:Y:S01]  /*15070*/  LDC R7, c[0x0][0x364] ;  /* 0x0000d900ff077b82 */ /* 0x000ee20000000800 */
[----:B------:R-:W-:Y:S01]  /*15080*/  BSSY.RECONVERGENT B1, `(.L_x_851) ;  /* 0x0000014000017945 */ /* 0x000fe20003800200 */
[----:B------:R-:W-:Y:S02]  /*15090*/  MOV R25, UR9 ;  /* 0x0000000900197c02 */ /* 0x000fe40008000f00 */
[----:B------:R-:W-:Y:S02]  /*150a0*/  MOV R26, UR9 ;  /* 0x00000009001a7c02 */ /* 0x000fe40008000f00 */
[----:B------:R-:W-:Y:S01]  /*150b0*/  MOV R27, UR9 ;  /* 0x00000009001b7c02 */ /* 0x000fe20008000f00 */
[----:B--2---:R-:W-:Y:S02]  /*150c0*/  IMAD R17, R17, UR6, RZ ;  /* 0x0000000611117c24 */ /* 0x004fe4000f8e02ff */
[----:B---3--:R-:W-:-:S07]  /*150d0*/  IMAD R7, R7, UR5, RZ ;  /* 0x0000000507077c24 */ /* 0x008fce000f8e02ff */
.L_x_852:
[----:B------:R-:W2:Y:S01]  /*150e0*/  LDC.64 R2, c[0x0][0x778] ;  /* 0x0001de00ff027b82 */ /* 0x000ea20000000a00 */
[----:B------:R-:W-:-:S05]  /*150f0*/  IADD3 R9, PT, PT, R17, R0, RZ ;  /* 0x0000000011097210 */ /* 0x000fca0007ffe0ff */
[----:B--2---:R-:W-:-:S05]  /*15100*/  IMAD.WIDE.U32 R2, R9, 0x10, R2 ;  /* 0x0000001009027825 */ /* 0x004fca00078e0002 */
[----:B------:R-:W2:Y:S04]  /*15110*/  LDG.E R9, desc[UR36][R2.64] ;  /* 0x0000002402097981 */ /* 0x000ea8000c1e1900 */
[----:B------:R-:W3:Y:S04]  /*15120*/  LDG.E R6, desc[UR36][R2.64+0x4] ;  /* 0x0000042402067981 */ /* 0x000ee8000c1e1900 */
[----:B------:R-:W4:Y:S04]  /*15130*/  LDG.E R11, desc[UR36][R2.64+0x8] ;  /* 0x00000824020b7981 */ /* 0x000f28000c1e1900 */
[----:B------:R-:W5:Y:S01]  /*15140*/  LDG.E R8, desc[UR36][R2.64+0xc] ;  /* 0x00000c2402087981 */ /* 0x000f62000c1e1900 */
[----:B------:R-:W-:-:S05]  /*15150*/  IMAD.IADD R0, R7, 0x1, R0 ;  /* 0x0000000107007824 */ /* 0x000fca00078e0200 */
[----:B------:R-:W-:Y:S01]  /*15160*/  ISETP.GE.U32.AND P1, PT, R0, UR8, PT ;  /* 0x0000000800007c0c */ /* 0x000fe2000bf26070 */
[----:B--2---:R-:W-:Y:S01]  /*15170*/  FADD.FTZ R24, R9, R24 ;  /* 0x0000001809187221 */ /* 0x004fe20000010000 */
[----:B---3--:R-:W-:Y:S01]  /*15180*/  FADD.FTZ R25, R6, R25 ;  /* 0x0000001906197221 */ /* 0x008fe20000010000 */
[----:B----4-:R-:W-:Y:S01]  /*15190*/  FADD.FTZ R26, R11, R26 ;  /* 0x0000001a0b1a7221 */ /* 0x010fe20000010000 */
[----:B-----5:R-:W-:-:S09]  /*151a0*/  FADD.FTZ R27, R8, R27 ;  /* 0x0000001b081b7221 */ /* 0x020fd20000010000 */
[----:B------:R-:W-:Y:S05]  /*151b0*/  @!P1 BRA `(.L_x_852) ;  /* 0xfffffffc00c89947 */ /* 0x000fea000383ffff */
[----:B------:R-:W-:Y:S05]  /*151c0*/  BSYNC.RECONVERGENT B1 ;  /* 0x0000000000017941 */ /* 0x000fea0003800200 */
.L_x_851:
[----:B------:R-:W-:Y:S05]  /*151d0*/  BRA `(.L_x_850) ;  /* 0x0000000000747947 */ /* 0x000fea0003800000 */
.L_x_849:
[----:B------:R-:W2:Y:S01]  /*151e0*/  LDCU UR6, c[0x0][0x39c] ;  /* 0x00007380ff0677ac */ /* 0x000ea20008000800 */
[----:B------:R-:W-:Y:S02]  /*151f0*/  MOV R25, UR9 ;  /* 0x0000000900197c02 */ /* 0x000fe40008000f00 */
[----:B------:R-:W-:Y:S02]  /*15200*/  MOV R26, UR9 ;  /* 0x00000009001a7c02 */ /* 0x000fe40008000f00 */
[----:B------:R-:W-:Y:S02]  /*15210*/  MOV R27, UR9 ;  /* 0x00000009001b7c02 */ /* 0x000fe40008000f00 */
[----:B--2---:R-:W-:-:S13]  /*15220*/  ISETP.GE.U32.AND P1, PT, R16, UR6, PT ;  /* 0x0000000610007c0c */ /* 0x004fda000bf26070 */
[----:B------:R-:W-:Y:S05]  /*15230*/  @P1 BRA `(.L_x_850) ;  /* 0x00000000005c1947 */ /* 0x000fea0003800000 */
[----:B------:R-:W2:Y:S01]  /*15240*/  LDCU UR5, c[0x0][0x374] ;  /* 0x00006e80ff0577ac */ /* 0x000ea20008000800 */
[----:B------:R-:W3:Y:S01]  /*15250*/  LDC R12, c[0x0][0x360] ;  /* 0x0000d800ff0c7b82 */ /* 0x000ee20000000800 */
[----:B------:R-:W-:Y:S01]  /*15260*/  MOV R0, R16 ;  /* 0x0000001000007202 */ /* 0x000fe20000000f00 */
[----:B------:R-:W-:Y:S01]  /*15270*/  IMAD.U32 R25, RZ, RZ, UR9 ;  /* 0x00000009ff197e24 */ /* 0x000fe2000f8e00ff */
[----:B------:R-:W-:Y:S02]  /*15280*/  MOV R26, UR9 ;  /* 0x00000009001a7c02 */ /* 0x000fe40008000f00 */
[----:B------:R-:W-:-:S03]  /*15290*/  MOV R27, UR9 ;  /* 0x00000009001b7c02 */ /* 0x000fc60008000f00 */
[----:B------:R-:W4:Y:S08]  /*152a0*/  LDC.64 R6, c[0x0][0x778] ;  /* 0x0001de00ff067b82 */ /* 0x000f300000000a00 */
[----:B------:R-:W0:Y:S01]  /*152b0*/  LDC R13, c[0x0][0x364] ;  /* 0x0000d900ff0d7b82 */ /* 0x000e220000000800 */
[----:B--2---:R-:W-:-:S07]  /*152c0*/  IMAD R17, R17, UR5, RZ ;  /* 0x0000000511117c24 */ /* 0x004fce000f8e02ff */
.L_x_853:
[----:B------:R-:W-:-:S05]  /*152d0*/  IADD3 R2, PT, PT, R17, R0, RZ ;  /* 0x0000000011027210 */ /* 0x000fca0007ffe0ff */
[----:B---3--:R-:W-:-:S04]  /*152e0*/  IMAD R3, R2, R12, R19 ;  /* 0x0000000c02037224 */ /* 0x008fc800078e0213 */
[----:B----4-:R-:W-:-:S05]  /*152f0*/  IMAD.WIDE.U32 R2, R3, 0x10, R6 ;  /* 0x0000001003027825 */ /* 0x010fca00078e0006 */
[----:B------:R-:W2:Y:S04]  /*15300*/  LDG.E R9, desc[UR36][R2.64] ;  /* 0x0000002402097981 */ /* 0x000ea8000c1e1900 */
[----:B------:R-:W3:Y:S04]  /*15310*/  LDG.E R8, desc[UR36][R2.64+0x4] ;  /* 0x0000042402087981 */ /* 0x000ee8000c1e1900 */
[----:B------:R-:W4:Y:S04]  /*15320*/  LDG.E R11, desc[UR36][R2.64+0x8] ;  /* 0x00000824020b7981 */ /* 0x000f28000c1e1900 */
[----:B------:R-:W5:Y:S01]  /*15330*/  LDG.E R10, desc[UR36][R2.64+0xc] ;  /* 0x00000c24020a7981 */ /* 0x000f62000c1e1900 */
[----:B0-----:R-:W-:-:S04]  /*15340*/  IADD3 R0, PT, PT, R13, R0, RZ ;  /* 0x000000000d007210 */ /* 0x001fc80007ffe0ff */
[----:B------:R-:W-:Y:S01]  /*15350*/  ISETP.GE.U32.AND P1, PT, R0, UR6, PT ;  /* 0x0000000600007c0c */ /* 0x000fe2000bf26070 */
[----:B--2---:R-:W-:Y:S01]  /*15360*/  FADD.FTZ R24, R9, R24 ;  /* 0x0000001809187221 */ /* 0x004fe20000010000 */
[----:B---3--:R-:W-:Y:S01]  /*15370*/  FADD.FTZ R25, R8, R25 ;  /* 0x0000001908197221 */ /* 0x008fe20000010000 */
[----:B----4-:R-:W-:Y:S01]  /*15380*/  FADD.FTZ R26, R11, R26 ;  /* 0x0000001a0b1a7221 */ /* 0x010fe20000010000 */
[----:B-----5:R-:W-:-:S09]  /*15390*/  FADD.FTZ R27, R10, R27 ;  /* 0x0000001b0a1b7221 */ /* 0x020fd20000010000 */
[----:B------:R-:W-:Y:S05]  /*153a0*/  @!P1 BRA `(.L_x_853) ;  /* 0xfffffffc00c89947 */ /* 0x000fea000383ffff */
.L_x_850:
[----:B------:R-:W-:Y:S05]  /*153b0*/  BSYNC.RECONVERGENT B0 ;  /* 0x0000000000007941 */ /* 0x000fea0003800200 */
.L_x_848:
[----:B------:R-:W2:Y:S01]  /*153c0*/  LDCU UR5, c[0x0][0x360] ;  /* 0x00006c00ff0577ac */ /* 0x000ea20008000800 */
[----:B------:R-:W-:Y:S01]  /*153d0*/  UIADD3 UR4, UPT, UPT, UR4, 0x10, URZ ;  /* 0x0000001004047890 */ /* 0x000fe2000fffe0ff */
[----:B------:R-:W3:Y:S03]  /*153e0*/  LDCU UR6, c[0x0][0x364] ;  /* 0x00006c80ff0677ac */ /* 0x000ee60008000800 */
[----:B------:R-:W-:Y:S01]  /*153f0*/  ULEA UR8, UR7, UR4, 0x18 ;  /* 0x0000000407087291 */ /* 0x000fe2000f8ec0ff */
[----:B------:R-:W4:Y:S01]  /*15400*/  LDCU UR9, c[0x0][0x3a0] ;  /* 0x00007400ff0977ac */ /* 0x000f220008000800 */
[----:B--2---:R-:W-:-:S05]  /*15410*/  IMAD R0, R16, UR5, R19 ;  /* 0x0000000510007c24 */ /* 0x004fca000f8e0213 */
[----:B------:R-:W-:Y:S01]  /*15420*/  LEA R0, R0, UR8, 0x4 ;  /* 0x0000000800007c11 */ /* 0x000fe2000f8e20ff */
[----:B---3--:R-:W-:-:S04]  /*15430*/  UISETP.GE.U32.AND UP1, UPT, UR6, 0x2, UPT ;  /* 0x000000020600788c */ /* 0x008fc8000bf26070 */
[----:B------:R2:W-:Y:S01]  /*15440*/  STS.128 [R0], R24 ;  /* 0x0000001800007388 */ /* 0x0005e20000000c00 */
[----:B----4-:R-:W-:-:S04]  /*15450*/  UISETP.NE.AND UP0, UPT, UR9, URZ, UPT ;  /* 0x000000ff0900728c */ /* 0x010fc8000bf05270 */
[----:B------:R-:W-:Y:S07]  /*15460*/  BRA.U !UP1, `(.L_x_854) ;  /* 0x0000000109447547 */ /* 0x000fee000b800000 */
[----:B------:R-:W-:-:S05]  /*15470*/  UMOV UR4, UR6 ;  /* 0x0000000600047c82 */ /* 0x000fca0008000000 */
.L_x_855:
[----:B------:R-:W-:Y:S01]  /*15480*/  USHF.R.U32.HI UR7, URZ, 0x1, UR4 ;  /* 0x00000001ff077899 */ /* 0x000fe20008011604 */
[----:B------:R-:W-:Y:S01]  /*15490*/  BAR.SYNC.DEFER_BLOCKING 0x0 ;  /* 0x0000000000007b1d */ /* 0x000fe20000010000 */
[----:B------:R-:W-:-:S04]  /*154a0*/  UISETP.GT.U32.AND UP1, UPT, UR4, 0x3, UPT ;  /* 0x000000030400788c */ /* 0x000fc8000bf24070 */
[----:B------:R-:W-:Y:S01]  /*154b0*/  VIADD R2, R16, UR7 ;  /* 0x0000000710027c36 */ /* 0x000fe20008000000 */
[----:B------:R-:W-:-:S04]  /*154c0*/  UMOV UR4, UR7 ;  /* 0x0000000700047c82 */ /* 0x000fc80008000000 */
[----:B------:R-:W-:-:S04]  /*154d0*/  ISETP.GE.U32.AND P1, PT, R2, UR6, PT ;  /* 0x0000000602007c0c */ /* 0x000fc8000bf26070 */
[----:B------:R-:W-:-:S13]  /*154e0*/  ISETP.GE.U32.OR P1, PT, R16, UR7, P1 ;  /* 0x0000000710007c0c */ /* 0x000fda0008f26470 */
[----:B------:R-:W-:-:S05]  /*154f0*/  @!P1 IMAD R2, R2, UR5, R19 ;  /* 0x0000000502029c24 */ /* 0x000fca000f8e0213 */
[----:B------:R-:W-:-:S05]  /*15500*/  @!P1 LEA R2, R2, UR8, 0x4 ;  /* 0x0000000802029c11 */ /* 0x000fca000f8e20ff */
[----:B------:R-:W2:Y:S02]  /*15510*/  @!P1 LDS.128 R8, [R2] ;  /* 0x0000000002089984 */ /* 0x000ea40000000c00 */
[----:B--23--:R-:W-:Y:S01]  /*15520*/  @!P1 FADD.FTZ R24, R24, R8 ;  /* 0x0000000818189221 */ /* 0x00cfe20000010000 */
[----:B------:R-:W-:Y:S01]  /*15530*/  @!P1 FADD.FTZ R25, R25, R9 ;  /* 0x0000000919199221 */ /* 0x000fe20000010000 */
[----:B------:R-:W-:Y:S01]  /*15540*/  @!P1 FADD.FTZ R26, R26, R10 ;  /* 0x0000000a1a1a9221 */ /* 0x000fe20000010000 */
[----:B------:R-:W-:-:S05]  /*15550*/  @!P1 FADD.FTZ R27, R27, R11 ;  /* 0x0000000b1b1b9221 */ /* 0x000fca0000010000 */
[----:B------:R3:W-:Y:S01]  /*15560*/  @!P1 STS.128 [R0], R24 ;  /* 0x0000001800009388 */ /* 0x0007e20000000c00 */
[----:B------:R-:W-:Y:S05]  /*15570*/  BRA.U UP1, `(.L_x_855) ;  /* 0xfffffffd01c07547 */ /* 0x000fea000b83ffff */
.L_x_854:
        /* <DEDUP_REMOVED lines=9> */
.L_x_858:
[----:B------:R-:W-:Y:S01]  /*15610*/  SHF.R.U32.HI R6, RZ, 0x1, R2 ;  /* 0x00000001ff067819 */ /* 0x000fe20000011602 */
[----:B------:R-:W-:Y:S03]  /*15620*/  BAR.SYNC.DEFER_BLOCKING 0x0 ;  /* 0x0000000000007b1d */ /* 0x000fe60000010000 */
[----:B------:R-:W-:-:S04]  /*15630*/  IADD3 R3, PT, PT, R6, R19, RZ ;  /* 0x0000001306037210 */ /* 0x000fc80007ffe0ff */
[----:B------:R-:W-:-:S04]  /*15640*/  ISETP.GE.U32.AND P1, PT, R3, UR5, PT ;  /* 0x0000000503007c0c */ /* 0x000fc8000bf26070 */
[----:B------:R-:W-:-:S13]  /*15650*/  ISETP.GE.U32.OR P1, PT, R19, R6, P1 ;  /* 0x000000061300720c */ /* 0x000fda0000f26470 */
[----:B------:R-:W-:-:S05]  /*15660*/  @!P1 LEA R3, R6, R0, 0x4 ;  /* 0x0000000006039211 */ /* 0x000fca00078e20ff */
[----:B--2---:R-:W2:Y:S02]  /*15670*/  @!P1 LDS.128 R8, [R3] ;  /* 0x0000000003089984 */ /* 0x004ea40000000c00 */
[----:B--234-:R-:W-:Y:S01]  /*15680*/  @!P1 FADD.FTZ R24, R24, R8 ;  /* 0x0000000818189221 */ /* 0x01cfe20000010000 */
[----:B------:R-:W-:Y:S01]  /*15690*/  @!P1 FADD.FTZ R25, R25, R9 ;  /* 0x0000000919199221 */ /* 0x000fe20000010000 */
[----:B------:R-:W-:Y:S01]  /*156a0*/  @!P1 FADD.FTZ R26, R26, R10 ;  /* 0x0000000a1a1a9221 */ /* 0x000fe20000010000 */
[----:B------:R-:W-:-:S05]  /*156b0*/  @!P1 FADD.FTZ R27, R27, R11 ;  /* 0x0000000b1b1b9221 */ /* 0x000fca0000010000 */
[----:B------:R2:W-:Y:S01]  /*156c0*/  @!P1 STS.128 [R0], R24 ;  /* 0x0000001800009388 */ /* 0x0005e20000000c00 */
[----:B------:R-:W-:Y:S02]  /*156d0*/  ISETP.GT.U32.AND P1, PT, R2, 0x7f, PT ;  /* 0x0000007f0200780c */ /* 0x000fe40003f24070 */
[----:B------:R-:W-:-:S11]  /*156e0*/  MOV R2, R6 ;  /* 0x0000000600027202 */ /* 0x000fd60000000f00 */
[----:B------:R-:W-:Y:S05]  /*156f0*/  @P1 BRA `(.L_x_858) ;  /* 0xfffffffc00c41947 */ /* 0x000fea000383ffff */
.L_x_857:
[----:B------:R-:W-:Y:S01]  /*15700*/  BAR.SYNC.DEFER_BLOCKING 0x0 ;  /* 0x0000000000007b1d */ /* 0x000fe20000010000 */
[----:B------:R-:W-:-:S09]  /*15710*/  UISETP.GE.U32.AND UP0, UPT, UR4, 0x2, UPT ;  /* 0x000000020400788c */ /* 0x000fd2000bf06070 */
[----:B------:R-:W-:Y:S05]  /*15720*/  BRA.U !UP0, `(.L_x_856) ;  /* 0x0000000108307547 */ /* 0x000fea000b800000 */
[----:B--234-:R-:W-:-:S07]  /*15730*/  IMAD.MOV.U32 R0, RZ, RZ, 0x1 ;  /* 0x00000001ff007424 */ /* 0x01cfce00078e00ff */
.L_x_859:
[----:B------:R-:W2:Y:S04]  /*15740*/  SHFL.DOWN PT, R3, R24, R0, 0x1f ;  /* 0x08001f0018037589 */ /* 0x000ea800000e0000 */
[----:B------:R-:W3:Y:S04]  /*15750*/  SHFL.DOWN PT, R2, R25, R0, 0x1f ;  /* 0x08001f0019027589 */ /* 0x000ee800000e0000 */
[----:B------:R-:W4:Y:S04]  /*15760*/  SHFL.DOWN PT, R7, R26, R0, 0x1f ;  /* 0x08001f001a077589 */ /* 0x000f2800000e0000 */
[----:B------:R5:W0:Y:S02]  /*15770*/  SHFL.DOWN PT, R6, R27, R0, 0x1f ;  /* 0x08001f001b067589 */ /* 0x000a2400000e0000 */
[----:B-----5:R-:W-:Y:S01]  /*15780*/  SHF.L.U32 R0, R0, 0x1, RZ ;  /* 0x0000000100007819 */ /* 0x020fe200000006ff */
[----:B--2---:R-:W-:-:S03]  /*15790*/  FADD.FTZ R24, R3, R24 ;  /* 0x0000001803187221 */ /* 0x004fc60000010000 */
[----:B------:R-:W-:Y:S01]  /*157a0*/  ISETP.GE.AND P1, PT, R0, UR4, PT ;  /* 0x0000000400007c0c */ /* 0x000fe2000bf26270 */
[----:B---3--:R-:W-:Y:S01]  /*157b0*/  FADD.FTZ R25, R2, R25 ;  /* 0x0000001902197221 */ /* 0x008fe20000010000 */
[----:B----4-:R-:W-:Y:S01]  /*157c0*/  FADD.FTZ R26, R7, R26 ;  /* 0x0000001a071a7221 */ /* 0x010fe20000010000 */
[----:B0-----:R-:W-:-:S10]  /*157d0*/  FADD.FTZ R27, R6, R27 ;  /* 0x0000001b061b7221 */ /* 0x001fd40000010000 */
[----:B------:R-:W-:Y:S05]  /*157e0*/  @!P1 BRA `(.L_x_859) ;  /* 0xfffffffc00d49947 */ /* 0x000fea000383ffff */
.L_x_856:
        /* <DEDUP_REMOVED lines=16> */
[----:B------:R-:W5:Y:S04]  /*158f0*/  @P0 LDG.E R11, desc[UR36][R8.64] ;  /* 0x00000024080b0981 */ /* 0x000f68000c1e1900 */
[----:B--234-:R-:W2:Y:S04]  /*15900*/  @P0 LDG.E R0, desc[UR36][R6.64] ;  /* 0x0000002406000981 */ /* 0x01cea8000c1e1900 */
[----:B------:R-:W3:Y:S04]  /*15910*/  @P0 LDG.E R13, desc[UR36][R4.64] ;  /* 0x00000024040d0981 */ /* 0x000ee8000c1e1900 */
[----:B------:R-:W4:Y:S01]  /*15920*/  @P0 LDG.E R10, desc[UR36][R2.64] ;  /* 0x00000024020a0981 */ /* 0x000f22000c1e1900 */
[----:B------:R-:W0:Y:S02]  /*15930*/  LDCU.U8 UR4, c[0x0][0x791] ;  /* 0x0000f220ff0477ac */ /* 0x000e240008000000 */
[----:B0-----:R-:W-:Y:S01]  /*15940*/  ISETP.NE.AND P1, PT, RZ, UR4, PT ;  /* 0x00000004ff007c0c */ /* 0x001fe2000bf25270 */
[----:B-----5:R-:W-:Y:S01]  /*15950*/  @P0 FADD.FTZ R24, R24, R11 ;  /* 0x0000000b18180221 */ /* 0x020fe20000010000 */
[----:B--2---:R-:W-:-:S11]  /*15960*/  @P0 FADD.FTZ R25, R25, R0 ;  /* 0x0000000019190221 */ /* 0x004fd60000010000 */
[----:B------:R0:W-:Y:S01]  /*15970*/  @!P1 STG.E desc[UR36][R8.64], R24 ;  /* 0x0000001808009986 */ /* 0x0001e2000c101924 */
[----:B---3--:R-:W-:-:S03]  /*15980*/  @P0 FADD.FTZ R26, R26, R13 ;  /* 0x0000000d1a1a0221 */ /* 0x008fc60000010000 */
[----:B------:R0:W-:Y:S01]  /*15990*/  @!P1 STG.E desc[UR36][R6.64], R25 ;  /* 0x0000001906009986 */ /* 0x0001e2000c101924 */
[----:B----4-:R-:W-:-:S03]  /*159a0*/  @P0 FADD.FTZ R27, R27, R10 ;  /* 0x0000000a1b1b0221 */ /* 0x010fc60000010000 */
        /* <DEDUP_REMOVED lines=8> */
[----:B0-----:R-:W-:Y:S01]  /*15a30*/  HFMA2 R8, -RZ, RZ, 0, 4.4763088226318359375e-05 ;  /* 0x000002efff087431 */ /* 0x001fe200000001ff */
[----:B------:R-:W-:Y:S01]  /*15a40*/  MOV R12, 0x1 ;  /* 0x00000001000c7802 */ /* 0x000fe20000000f00 */
[----:B------:R0:W3:Y:S01]  /*15a50*/  LDC.64 R2, c[0x4][R0] ;  /* 0x0100000000027b82 */ /* 0x0000e20000000a00 */
[----:B------:R-:W4:Y:S01]  /*15a60*/  LDCU.64 UR8, c[0x4][0x578] ;  /* 0x0100af00ff0877ac */ /* 0x000f220008000a00 */
[----:B------:R-:W-:Y:S01]  /*15a70*/  HFMA2 R13, -RZ, RZ, 0, 0 ;  /* 0x00000000ff0d7431 */ /* 0x000fe200000001ff */
[----:B------:R-:W5:Y:S01]  /*15a80*/  LDCU.64 UR6, c[0x4][0x3f8] ;  /* 0x01007f00ff0677ac */ /* 0x000f620008000a00 */
[----:B--2---:R-:W-:Y:S02]  /*15a90*/  MOV R4, UR4 ;  /* 0x0000000400047c02 */ /* 0x004fe40008000f00 */
[----:B------:R-:W-:-:S02]  /*15aa0*/  MOV R5, UR5 ;  /* 0x0000000500057c02 */ /* 0x000fc40008000f00 */
[----:B----4-:R-:W-:Y:S02]  /*15ab0*/  MOV R6, UR8 ;  /* 0x0000000800067c02 */ /* 0x010fe40008000f00 */
[----:B------:R-:W-:Y:S01]  /*15ac0*/  MOV R7, UR9 ;  /* 0x0000000900077c02 */ /* 0x000fe20008000f00 */
[----:B-----5:R-:W-:Y:S01]  /*15ad0*/  IMAD.U32 R10, RZ, RZ, UR6 ;  /* 0x00000006ff0a7e24 */ /* 0x020fe2000f8e00ff */
[----:B0-----:R-:W-:-:S07]  /*15ae0*/  MOV R11, UR7 ;  /* 0x00000007000b7c02 */ /* 0x001fce0008000f00 */
[----:B------:R-:W-:-:S07]  /*15af0*/  LEPC R20, `(.L_x_861) ;  /* 0x000000001014794e */ /* 0x000fce0000000000 */
[----:B-1-3--:R-:W-:Y:S05]  /*15b00*/  CALL.ABS.NOINC R2 ;  /* 0x0000000002007343 */ /* 0x00afea0003c00000 */
.L_x_861:
[----:B------:R-:W2:Y:S01]  /*15b10*/  LDCU.64 UR6, c[0x0][0x760] ;  /* 0x0000ec00ff0677ac */ /* 0x000ea20008000a00 */
[----:B------:R-:W0:Y:S01]  /*15b20*/  LDCU UR4, c[0x0][0x380] ;  /* 0x00007000ff0477ac */ /* 0x000e220008000800 */
[----:B------:R-:W3:Y:S01]  /*15b30*/  LDCU UR5, c[0x0][0x794] ;  /* 0x0000f280ff0577ac */ /* 0x000ee20008000800 */
[----:B--2---:R-:W-:Y:S01]  /*15b40*/  IADD3 R28, P0, PT, R28, UR6, RZ ;  /* 0x000000061c1c7c10 */ /* 0x004fe2000ff1e0ff */
[----:B0-----:R-:W-:-:S04]  /*15b50*/  FMUL.FTZ R3, R24, UR4 ;  /* 0x0000000418037c20 */ /* 0x001fc80008410000 */
[----:B------:R-:W-:Y:S01]  /*15b60*/  IMAD.X R29, RZ, RZ, UR7, P0 ;  /* 0x00000007ff1d7e24 */ /* 0x000fe200080e06ff */
[----:B---3--:R-:W-:-:S04]  /*15b70*/  UISETP.NE.AND UP0, UPT, UR5, 0x1, UPT ;  /* 0x000000010500788c */ /* 0x008fc8000bf05270 */
[----:B------:R0:W-:Y:S05]  /*15b80*/  STG.E desc[UR36][R28.64], R3 ;  /* 0x000000031c007986 */ /* 0x0001ea000c101924 */
[----:B------:R-:W-:Y:S05]  /*15b90*/  BRA.U !UP0, `(.L_x_862) ;  /* 0x0000000108407547 */ /* 0x000fea000b800000 */
[----:B------:R-:W-:Y:S01]  /*15ba0*/  MOV R0, 0x0 ;  /* 0x0000000000007802 */ /* 0x000fe20000000f00 */
[----:B------:R-:W2:Y:S01]  /*15bb0*/  LDCU.64 UR4, c[0x4][0x590] ;  /* 0x0100b200ff0477ac */ /* 0x000ea20008000a00 */
[----:B------:R-:W-:Y:S01]  /*15bc0*/  HFMA2 R8, -RZ, RZ, 0, 4.4763088226318359375e-05 ;  /* 0x000002efff087431 */ /* 0x000fe200000001ff */
[----:B------:R-:W-:Y:S01]  /*15bd0*/  MOV R12, 0x1 ;  /* 0x00000001000c7802 */ /* 0x000fe20000000f00 */
[----:B0-----:R0:W3:Y:S01]  /*15be0*/  LDC.64 R2, c[0x4][R0] ;  /* 0x0100000000027b82 */ /* 0x0010e20000000a00 */
        /* <DEDUP_REMOVED lines=11> */
.L_x_862:
[----:B------:R-:W2:Y:S01]  /*15ca0*/  LDCU.64 UR4, c[0x0][0x760] ;  /* 0x0000ec00ff0477ac */ /* 0x000ea20008000a00 */
[----:B------:R-:W3:Y:S01]  /*15cb0*/  LDCU UR6, c[0x0][0x380] ;  /* 0x00007000ff0677ac */ /* 0x000ee20008000800 */
[----:B--2---:R-:W-:Y:S01]  /*15cc0*/  IADD3 R2, P0, PT, R23, UR4, RZ ;  /* 0x0000000417027c10 */ /* 0x004fe2000ff1e0ff */
[----:B------:R-:W2:Y:S01]  /*15cd0*/  LDCU UR4, c[0x0][0x794] ;  /* 0x0000f280ff0477ac */ /* 0x000ea20008000800 */
[----:B---3--:R-:W-:-:S03]  /*15ce0*/  FMUL.FTZ R25, R25, UR6 ;  /* 0x0000000619197c20 */ /* 0x008fc60008410000 */
[----:B0-----:R-:W-:-:S05]  /*15cf0*/  IMAD.X R3, RZ, RZ, UR5, P0 ;  /* 0x00000005ff037e24 */ /* 0x001fca00080e06ff */
[----:B------:R0:W-:Y:S01]  /*15d00*/  STG.E desc[UR36][R2.64], R25 ;  /* 0x0000001902007986 */ /* 0x0001e2000c101924 */
[----:B--2---:R-:W-:-:S09]  /*15d10*/  UISETP.NE.AND UP0, UPT, UR4, 0x1, UPT ;  /* 0x000000010400788c */ /* 0x004fd2000bf05270 */
[----:B0-----:R-:W-:Y:S05]  /*15d20*/  BRA.U !UP0, `(.L_x_863) ;  /* 0x0000000108407547 */ /* 0x001fea000b800000 */
[----:B------:R-:W-:Y:S01]  /*15d30*/  MOV R0, 0x0 ;  /* 0x0000000000007802 */ /* 0x000fe20000000f00 */
[----:B------:R-:W0:Y:S01]  /*15d40*/  LDCU.64 UR4, c[0x4][0x590] ;  /* 0x0100b200ff0477ac */ /* 0x000e220008000a00 */
[----:B------:R-:W-:Y:S01]  /*15d50*/  HFMA2 R8, -RZ, RZ, 0, 4.4763088226318359375e-05 ;  /* 0x000002efff087431 */ /* 0x000fe200000001ff */
[----:B------:R-:W-:Y:S01]  /*15d60*/  MOV R12, 0x1 ;  /* 0x00000001000c7802 */ /* 0x000fe20000000f00 */
[----:B------:R2:W3:Y:S01]  /*15d70*/  LDC.64 R2, c[0x4][R0] ;  /* 0x0100000000027b82 */ /* 0x0004e20000000a00 */
[----:B------:R-:W4:Y:S01]  /*15d80*/  LDCU.64 UR6, c[0x4][0x578] ;  /* 0x0100af00ff0677ac */ /* 0x000f220008000a00 */
[----:B------:R-:W-:Y:S01]  /*15d90*/  HFMA2 R13, -RZ, RZ, 0, 0 ;  /* 0x00000000ff0d7431 */ /* 0x000fe200000001ff */
[----:B------:R-:W5:Y:S01]  /*15da0*/  LDCU.64 UR8, c[0x4][0x3f8] ;  /* 0x01007f00ff0877ac */ /* 0x000f620008000a00 */
[----:B0-----:R-:W-:Y:S02]  /*15db0*/  MOV R4, UR4 ;  /* 0x0000000400047c02 */ /* 0x001fe40008000f00 */
[----:B------:R-:W-:-:S02]  /*15dc0*/  MOV R5, UR5 ;  /* 0x0000000500057c02 */ /* 0x000fc40008000f00 */
[----:B----4-:R-:W-:Y:S02]  /*15dd0*/  MOV R6, UR6 ;  /* 0x0000000600067c02 */ /* 0x010fe40008000f00 */
[----:B------:R-:W-:Y:S01]  /*15de0*/  MOV R7, UR7 ;  /* 0x0000000700077c02 */ /* 0x000fe20008000f00 */
[----:B-----5:R-:W-:Y:S01]  /*15df0*/  IMAD.U32 R10, RZ, RZ, UR8 ;  /* 0x00000008ff0a7e24 */ /* 0x020fe2000f8e00ff */
[----:B--2---:R-:W-:-:S07]  /*15e00*/  MOV R11, UR9 ;  /* 0x00000009000b7c02 */ /* 0x004fce0008000f00 */
[----:B------:R-:W-:-:S07]  /*15e10*/  LEPC R20, `(.L_x_863) ;  /* 0x000000001014794e */ /* 0x000fce0000000000 */
[----:B-1-3--:R-:W-:Y:S05]  /*15e20*/  CALL.ABS.NOINC R2 ;  /* 0x0000000002007343 */ /* 0x00afea0003c00000 */
.L_x_863:
[----:B------:R-:W0:Y:S01]  /*15e30*/  LDCU.64 UR4, c[0x0][0x760] ;  /* 0x0000ec00ff0477ac */ /* 0x000e220008000a00 */
[----:B------:R-:W2:Y:S01]  /*15e40*/  LDCU UR6, c[0x0][0x380] ;  /* 0x00007000ff0677ac */ /* 0x000ea20008000800 */
[----:B0-----:R-:W-:Y:S01]  /*15e50*/  IADD3 R22, P0, PT, R22, UR4, RZ ;  /* 0x0000000416167c10 */ /* 0x001fe2000ff1e0ff */
[----:B------:R-:W0:Y:S01]  /*15e60*/  LDCU UR4, c[0x0][0x794] ;  /* 0x0000f280ff0477ac */ /* 0x000e220008000800 */
[----:B--2---:R-:W-:-:S03]  /*15e70*/  FMUL.FTZ R3, R26, UR6 ;  /* 0x000000061a037c20 */ /* 0x004fc60008410000 */
[----:B------:R-:W-:Y:S02]  /*15e80*/  IMAD.X R23, RZ, RZ, UR5, P0 ;  /* 0x00000005ff177e24 */ /* 0x000fe400080e06ff */
[----:B------:R-:W-:-:S03]  /*15e90*/  FMUL.FTZ R27, R27, UR6 ;  /* 0x000000061b1b7c20 */ /* 0x000fc60008410000 */
[----:B------:R2:W-:Y:S01]  /*15ea0*/  STG.E desc[UR36][R22.64], R3 ;  /* 0x0000000316007986 */ /* 0x0005e2000c101924 */
[----:B0-----:R-:W-:-:S09]  /*15eb0*/  UISETP.NE.AND UP0, UPT, UR4, 0x1, UPT ;  /* 0x000000010400788c */ /* 0x001fd2000bf05270 */
[----:B--2---:R-:W-:Y:S05]  /*15ec0*/  BRA.U !UP0, `(.L_x_864) ;  /* 0x0000000108407547 */ /* 0x004fea000b800000 */
        /* <DEDUP_REMOVED lines=16> */
.L_x_864:
[----:B------:R-:W0:Y:S02]  /*15fd0*/  LDCU.64 UR4, c[0x0][0x760] ;  /* 0x0000ec00ff0477ac */ /* 0x000e240008000a00 */
[----:B0-----:R-:W-:-:S05]  /*15fe0*/  IADD3 R18, P0, PT, R18, UR4, RZ ;  /* 0x0000000412127c10 */ /* 0x001fca000ff1e0ff */
[----:B------:R-:W-:-:S05]  /*15ff0*/  IMAD.X R19, RZ, RZ, UR5, P0 ;  /* 0x00000005ff137e24 */ /* 0x000fca00080e06ff */
[----:B------:R-:W-:Y:S01]  /*16000*/  STG.E desc[UR36][R18.64], R27 ;  /* 0x0000001b12007986 */ /* 0x000fe2000c101924 */
[----:B------:R-:W-:Y:S05]  /*16010*/  EXIT ;  /* 0x000000000000794d */ /* 0x000fea0003800000 */
.L_x_860:
[----:B------:R-:W5:Y:S01]  /*16020*/  LDCU.U8 UR4, c[0x0][0x790] ;  /* 0x0000f200ff0477ac */ /* 0x000f620008000000 */
[----:B------:R-:W0:Y:S01]  /*16030*/  LDCU.U8 UR5, c[0x0][0x791] ;  /* 0x0000f220ff0577ac */ /* 0x000e220008000000 */
[----:B-----5:R-:W-:Y:S02]  /*16040*/  UISETP.NE.AND UP1, UPT, UR4, URZ, UPT ;  /* 0x000000ff0400728c */ /* 0x020fe4000bf25270 */
[----:B0-----:R-:W-:-:S07]  /*16050*/  UISETP.NE.AND UP0, UPT, UR5, URZ, UPT ;  /* 0x000000ff0500728c */ /* 0x001fce000bf05270 */
[----:B------:R-:W-:Y:S05]  /*16060*/  BRA.U !UP1, `(.L_x_865) ;  /* 0x0000000109207547 */ /* 0x000fea000b800000 */
[----:B------:R-:W5:Y:S04]  /*16070*/  LDG.E R3, desc[UR36][R4.64] ;  /* 0x0000002404037981 */ /* 0x000f68000c1e1900 */
[----:B--234-:R-:W2:Y:S04]  /*16080*/  LDG.E R0, desc[UR36][R4.64+0x4] ;  /* 0x0000042404007981 */ /* 0x01cea8000c1e1900 */
[----:B------:R-:W3:Y:S04]  /*16090*/  LDG.E R7, desc[UR36][R4.64+0x8] ;  /* 0x0000082404077981 */ /* 0x000ee8000c1e1900 */
[----:B------:R-:W4:Y:S01]  /*160a0*/  LDG.E R2, desc[UR36][R4.64+0xc] ;  /* 0x00000c2404027981 */ /* 0x000f22000c1e1900 */
[----:B-----5:R-:W-:Y:S01]  /*160b0*/  FADD.FTZ R24, R24, R3 ;  /* 0x0000000318187221 */ /* 0x020fe20000010000 */
[----:B--2---:R-:W-:Y:S01]  /*160c0*/  FADD.FTZ R25, R25, R0 ;  /* 0x0000000019197221 */ /* 0x004fe20000010000 */
[----:B---3--:R-:W-:Y:S01]  /*160d0*/  FADD.FTZ R26, R26, R7 ;  /* 0x000000071a1a7221 */ /* 0x008fe20000010000 */
[----:B----4-:R-:W-:-:S07]  /*160e0*/  FADD.FTZ R27, R27, R2 ;  /* 0x000000021b1b7221 */ /* 0x010fce0000010000 */
.L_x_865:
[----:B------:R-:W-:Y:S05]  /*160f0*/  BRA.U !UP0, `(.L_x_866) ;  /* 0x0000000508907547 */ /* 0x000fea000b800000 */
[----:B------:R-:W0:Y:S02]  /*16100*/  LDCU UR4, c[0x0][0x794] ;  /* 0x0000f280ff0477ac */ /* 0x000e240008000800 */
[----:B0-----:R-:W-:-:S09]  /*16110*/  UISETP.NE.AND UP0, UPT, UR4, 0x1, UPT ;  /* 0x000000010400788c */ /* 0x001fd2000bf05270 */
[----:B------:R-:W-:Y:S05]  /*16120*/  BRA.U !UP0, `(.L_x_867) ;  /* 0x0000000108407547 */ /* 0x000fea000b800000 */
[----:B--234-:R-:W-:Y:S01]  /*16130*/  MOV R0, 0x0 ;  /* 0x0000000000007802 */ /* 0x01cfe20000000f00 */
        /* <DEDUP_REMOVED lines=15> */
.L_x_867:
[----:B------:R-:W0:Y:S01]  /*16230*/  LDCU.64 UR4, c[0x0][0x760] ;  /* 0x0000ec00ff0477ac */ /* 0x000e220008000a00 */
[----:B------:R-:W5:Y:S01]  /*16240*/  LDCU UR6, c[0x0][0x380] ;  /* 0x00007000ff0677ac */ /* 0x000f620008000800 */
[----:B0-----:R-:W-:Y:S01]  /*16250*/  IADD3 R28, P0, PT, R28, UR4, RZ ;  /* 0x000000041c1c7c10 */ /* 0x001fe2000ff1e0ff */
[----:B------:R-:W0:Y:S01]  /*16260*/  LDCU UR4, c[0x0][0x794] ;  /* 0x0000f280ff0477ac */ /* 0x000e220008000800 */
[----:B-----5:R-:W-:-:S03]  /*16270*/  FMUL.FTZ R3, R24, UR6 ;  /* 0x0000000618037c20 */ /* 0x020fc60008410000 */
[----:B------:R-:W-:-:S05]  /*16280*/  IMAD.X R29, RZ, RZ, UR5, P0 ;  /* 0x00000005ff1d7e24 */ /* 0x000fca00080e06ff */
[----:B------:R1:W-:Y:S01]  /*16290*/  STG.E desc[UR36][R28.64], R3 ;  /* 0x000000031c007986 */ /* 0x0003e2000c101924 */
[----:B0-----:R-:W-:-:S09]  /*162a0*/  UISETP.NE.AND UP0, UPT, UR4, 0x1, UPT ;  /* 0x000000010400788c */ /* 0x001fd2000bf05270 */
[----:B-1----:R-:W-:Y:S05]  /*162b0*/  BRA.U !UP0, `(.L_x_868) ;  /* 0x0000000108407547 */ /* 0x002fea000b800000 */
[----:B--234-:R-:W-:Y:S01]  /*162c0*/  MOV R0, 0x0 ;  /* 0x0000000000007802 */ /* 0x01cfe20000000f00 */
        /* <DEDUP_REMOVED lines=15> */
.L_x_868:
[----:B------:R-:W0:Y:S01]  /*163c0*/  LDCU.64 UR4, c[0x0][0x760] ;  /* 0x0000ec00ff0477ac */ /* 0x000e220008000a00 */
[----:B------:R-:W2:Y:S01]  /*163d0*/  LDCU UR6, c[0x0][0x380] ;  /* 0x00007000ff0677ac */ /* 0x000ea20008000800 */
[----:B0-----:R-:W-:Y:S01]  /*163e0*/  IADD3 R2, P0, PT, R23, UR4, RZ ;  /* 0x0000000417027c10 */ /* 0x001fe2000ff1e0ff */
[----:B------:R-:W0:Y:S01]  /*163f0*/  LDCU UR4, c[0x0][0x794] ;  /* 0x0000f280ff0477ac */ /* 0x000e220008000800 */
[----:B--234-:R-:W-:-:S03]  /*16400*/  FMUL.FTZ R25, R25, UR6 ;  /* 0x0000000619197c20 */ /* 0x01cfc60008410000 */
[----:B------:R-:W-:-:S05]  /*16410*/  IMAD.X R3, RZ, RZ, UR5, P0 ;  /* 0x00000005ff037e24 */ /* 0x000fca00080e06ff */
[----:B------:R1:W-:Y:S01]  /*16420*/  STG.E desc[UR36][R2.64], R25 ;  /* 0x0000001902007986 */ /* 0x0003e2000c101924 */
        /* <DEDUP_REMOVED lines=18> */
.L_x_869:
[----:B------:R-:W0:Y:S01]  /*16550*/  LDCU.64 UR4, c[0x0][0x760] ;  /* 0x0000ec00ff0477ac */ /* 0x000e220008000a00 */
[----:B------:R-:W1:Y:S01]  /*16560*/  LDCU UR6, c[0x0][0x380] ;  /* 0x00007000ff0677ac */ /* 0x000e620008000800 */
[----:B0-----:R-:W-:Y:S01]  /*16570*/  IADD3 R22, P0, PT, R22, UR4, RZ ;  /* 0x0000000416167c10 */ /* 0x001fe2000ff1e0ff */
[----:B------:R-:W0:Y:S01]  /*16580*/  LDCU UR4, c[0x0][0x794] ;  /* 0x0000f280ff0477ac */ /* 0x000e220008000800 */
[----:B-1----:R-:W-:-:S03]  /*16590*/  FMUL.FTZ R3, R26, UR6 ;  /* 0x000000061a037c20 */ /* 0x002fc60008410000 */
[----:B------:R-:W-:Y:S02]  /*165a0*/  IMAD.X R23, RZ, RZ, UR5, P0 ;  /* 0x00000005ff177e24 */ /* 0x000fe400080e06ff */
[----:B------:R-:W-:-:S03]  /*165b0*/  FMUL.FTZ R27, R27, UR6 ;  /* 0x000000061b1b7c20 */ /* 0x000fc60008410000 */
        /* <DEDUP_REMOVED lines=19> */
.L_x_870:
[----:B------:R-:W0:Y:S02]  /*166f0*/  LDCU.64 UR4, c[0x0][0x760] ;  /* 0x0000ec00ff0477ac */ /* 0x000e240008000a00 */
[----:B0-----:R-:W-:-:S05]  /*16700*/  IADD3 R18, P0, PT, R18, UR4, RZ ;  /* 0x0000000412127c10 */ /* 0x001fca000ff1e0ff */
[----:B------:R-:W-:-:S05]  /*16710*/  IMAD.X R19, RZ, RZ, UR5, P0 ;  /* 0x00000005ff137e24 */ /* 0x000fca00080e06ff */
[----:B------:R-:W-:Y:S01]  /*16720*/  STG.E desc[UR36][R18.64], R27 ;  /* 0x0000001b12007986 */ /* 0x000fe2000c101924 */
[----:B------:R-:W-:Y:S05]  /*16730*/  EXIT ;  /* 0x000000000000794d */ /* 0x000fea0003800000 */
.L_x_866:
[----:B------:R-:W-:Y:S04]  /*16740*/  STG.E desc[UR36][R4.64], R24 ;  /* 0x0000001804007986 */ /* 0x000fe8000c101924 */
[----:B------:R-:W-:Y:S04]  /*16750*/  STG.E desc[UR36][R4.64+0x4], R25 ;  /* 0x0000041904007986 */ /* 0x000fe8000c101924 */
[----:B------:R-:W-:Y:S04]  /*16760*/  STG.E desc[UR36][R4.64+0x8], R26 ;  /* 0x0000081a04007986 */ /* 0x000fe8000c101924 */
[----:B------:R-:W-:Y:S01]  /*16770*/  STG.E desc[UR36][R4.64+0xc], R27 ;  /* 0x00000c1b04007986 */ /* 0x000fe2000c101924 */
[----:B------:R-:W-:Y:S05]  /*16780*/  EXIT ;  /* 0x000000000000794d */ /* 0x000fea0003800000 */
.L_x_839:
[----:B------:R-:W2:Y:S02]  /*16790*/  LDCU UR4, c[0x0][0x390] ;  /* 0x00007200ff0477ac */ /* 0x000ea40008000800 */
[----:B--2---:R-:W-:-:S13]  /*167a0*/  ISETP.GE.AND P0, PT, R45, UR4, PT ;  /* 0x000000042d007c0c */ /* 0x004fda000bf06270 */
[----:B------:R-:W-:Y:S05]  /*167b0*/  @P0 EXIT ;  /* 0x000000000000094d */ /* 0x000fea0003800000 */
[----:B------:R-:W2:Y:S01]  /*167c0*/  LDCU UR4, c[0x0][0x3a0] ;  /* 0x00007400ff0477ac */ /* 0x000ea20008000800 */
[----:B------:R-:W-:Y:S02]  /*167d0*/  ISETP.NE.AND P1, PT, R19, RZ, PT ;  /* 0x000000ff1300720c */ /* 0x000fe40003f25270 */
[----:B--2---:R-:W-:-:S13]  /*167e0*/  ISETP.NE.AND P0, PT, RZ, UR4, PT ;  /* 0x00000004ff007c0c */ /* 0x004fda000bf05270 */
[----:B------:R-:W-:Y:S05]  /*167f0*/  @P0 EXIT P1 ;  /* 0x000000000000094d */ /* 0x000fea0000800000 */
[----:B------:R-:W2:Y:S01]  /*16800*/  LDCU UR4, c[0x0][0x3a4] ;  /* 0x00007480ff0477ac */ /* 0x000ea20008000800 */
[----:B------:R-:W-:Y:S02]  /*16810*/  ISETP.NE.AND P1, PT, R16, RZ, PT ;  /* 0x000000ff1000720c */ /* 0x000fe40003f25270 */
[----:B--2---:R-:W-:-:S13]  /*16820*/  ISETP.NE.AND P0, PT, RZ, UR4, PT ;  /* 0x00000004ff007c0c */ /* 0x004fda000bf05270 */
[----:B------:R-:W-:Y:S05]  /*16830*/  @P0 EXIT P1 ;  /* 0x000000000000094d */ /* 0x000fea0000800000 */
[----:B------:R-:W-:-:S04]  /*16840*/  ISETP.NE.U32.AND P0, PT, R6, RZ, PT ;  /* 0x000000ff0600720c */ /* 0x000fc80003f05070 */
[----:B------:R-:W-:-:S13]  /*16850*/  ISETP.NE.AND.EX P0, PT, R7, RZ, PT, P0 ;  /* 0x000000ff0700720c */ /* 0x000fda0003f05300 */
[----:B------:R-:W-:Y:S05]  /*16860*/  @P0 BRA `(.L_x_871) ;  /* 0x0000000400f80947 */ /* 0x000fea0003800000 */
[----:B------:R-:W2:Y:S01]  /*16870*/  LDCU.U8 UR6, c[0x0][0x790] ;  /* 0x0000f200ff0677ac */ /* 0x000ea20008000000 */
[----:B------:R-:W3:Y:S01]  /*16880*/  LDCU.64 UR4, c[0x0][0x760] ;  /* 0x0000ec00ff0477ac */ /* 0x000ee20008000a00 */
[----:B--2---:R-:W-:Y:S02]  /*16890*/  ISETP.NE.AND P0, PT, RZ, UR6, PT ;  /* 0x00000006ff007c0c */ /* 0x004fe4000bf05270 */
[----:B---3--:R-:W-:Y:S02]  /*168a0*/  IADD3 R8, P4, PT, R29, UR4, RZ ;  /* 0x000000041d087c10 */ /* 0x008fe4000ff9e0ff */
[----:B------:R-:W-:Y:S02]  /*168b0*/  IADD3 R6, P3, PT, R23, UR4, RZ ;  /* 0x0000000417067c10 */ /* 0x000fe4000ff7e0ff */
[----:B------:R-:W-:Y:S02]  /*168c0*/  IADD3 R4, P2, PT, R22, UR4, RZ ;  /* 0x0000000416047c10 */ /* 0x000fe4000ff5e0ff */
[----:B------:R-:W-:-:S02]  /*168d0*/  IADD3 R2, P1, PT, R18, UR4, RZ ;  /* 0x0000000412027c10 */ /* 0x000fc4000ff3e0ff */
[----:B------:R-:W-:Y:S02]  /*168e0*/  IADD3.X R9, PT, PT, RZ, UR5, RZ, P4, !PT ;  /* 0x00000005ff097c10 */ /* 0x000fe4000a7fe4ff */
[----:B------:R-:W-:Y:S02]  /*168f0*/  IADD3.X R7, PT, PT, RZ, UR5, RZ, P3, !PT ;  /* 0x00000005ff077c10 */ /* 0x000fe40009ffe4ff */
[----:B------:R-:W-:Y:S01]  /*16900*/  IADD3.X R5, PT, PT, RZ, UR5, RZ, P2, !PT ;  /* 0x00000005ff057c10 */ /* 0x000fe200097fe4ff */
[----:B------:R-:W2:Y:S01]  /*16910*/  @P0 LDG.E R11, desc[UR36][R8.64] ;  /* 0x00000024080b0981 */ /* 0x000ea2000c1e1900 */
[----:B------:R-:W-:-:S03]  /*16920*/  IADD3.X R3, PT, PT, RZ, UR5, RZ, P1, !PT ;  /* 0x00000005ff037c10 */ /* 0x000fc60008ffe4ff */
[----:B------:R-:W3:Y:S04]  /*16930*/  @P0 LDG.E R0, desc[UR36][R6.64] ;  /* 0x0000002406000981 */ /* 0x000ee8000c1e1900 */
[----:B------:R-:W4:Y:S04]  /*16940*/  @P0 LDG.E R13, desc[UR36][R4.64] ;  /* 0x00000024040d0981 */ /* 0x000f28000c1e1900 */
[----:B------:R-:W5:Y:S01]  /*16950*/  @P0 LDG.E R10, desc[UR36][R2.64] ;  /* 0x00000024020a0981 */ /* 0x000f62000c1e1900 */
[----:B------:R-:W0:Y:S02]  /*16960*/  LDCU.U8 UR4, c[0x0][0x791] ;  /* 0x0000f220ff0477ac */ /* 0x000e240008000000 */
[----:B0-----:R-:W-:Y:S01]  /*16970*/  ISETP.NE.AND P1, PT, RZ, UR4, PT ;  /* 0x00000004ff007c0c */ /* 0x001fe2000bf25270 */
[----:B--2---:R-:W-:Y:S01]  /*16980*/  @P0 FADD.FTZ R24, R24, R11 ;  /* 0x0000000b18180221 */ /* 0x004fe20000010000 */
[----:B---3--:R-:W-:-:S11]  /*16990*/  @P0 FADD.FTZ R25, R25, R0 ;  /* 0x0000000019190221 */ /* 0x008fd60000010000 */
[----:B------:R0:W-:Y:S01]  /*169a0*/  @!P1 STG.E desc[UR36][R8.64], R24 ;  /* 0x0000001808009986 */ /* 0x0001e2000c101924 */
[----:B----4-:R-:W-:-:S03]  /*169b0*/  @P0 FADD.FTZ R26, R26, R13 ;  /* 0x0000000d1a1a0221 */ /* 0x010fc60000010000 */
[----:B------:R0:W-:Y:S01]  /*169c0*/  @!P1 STG.E desc[UR36][R6.64], R25 ;  /* 0x0000001906009986 */ /* 0x0001e2000c101924 */
[----:B-----5:R-:W-:-:S03]  /*169d0*/  @P0 FADD.FTZ R27, R27, R10 ;  /* 0x0000000a1b1b0221 */ /* 0x020fc60000010000 */
        /* <DEDUP_REMOVED lines=19> */
[----:B0-----:R-:W-:-:S07]  /*16b10*/  IMAD.U32 R11, RZ, RZ, UR9 ;  /* 0x00000009ff0b7e24 */ /* 0x001fce000f8e00ff */
[----:B------:R-:W-:-:S07]  /*16b20*/  LEPC R20, `(.L_x_872) ;  /* 0x000000001014794e */ /* 0x000fce0000000000 */
[----:B-1-3--:R-:W-:Y:S05]  /*16b30*/  CALL.ABS.NOINC R2 ;  /* 0x0000000002007343 */ /* 0x00afea0003c00000 */
.L_x_872:
[----:B------:R-:W0:Y:S01]  /*16b40*/  LDCU.64 UR4, c[0x0][0x760] ;  /* 0x0000ec00ff0477ac */ /* 0x000e220008000a00 */
[----:B------:R-:W2:Y:S01]  /*16b50*/  LDCU UR6, c[0x0][0x380] ;  /* 0x00007000ff0677ac */ /* 0x000ea20008000800 */
[----:B0-----:R-:W-:Y:S01]  /*16b60*/  IADD3 R2, P0, PT, R29, UR4, RZ ;  /* 0x000000041d027c10 */ /* 0x001fe2000ff1e0ff */
[----:B------:R-:W0:Y:S03]  /*16b70*/  LDCU UR4, c[0x0][0x794] ;  /* 0x0000f280ff0477ac */ /* 0x000e260008000800 */
[----:B------:R-:W-:Y:S01]  /*16b80*/  IADD3.X R3, PT, PT, RZ, UR5, RZ, P0, !PT ;  /* 0x00000005ff037c10 */ /* 0x000fe200087fe4ff */
[----:B--2---:R-:W-:-:S05]  /*16b90*/  FMUL.FTZ R5, R24, UR6 ;  /* 0x0000000618057c20 */ /* 0x004fca0008410000 */
        /* <DEDUP_REMOVED lines=11> */
[----:B0-----:R-:W-:Y:S01]  /*16c50*/  IMAD.U32 R4, RZ, RZ, UR4 ;  /* 0x00000004ff047e24 */ /* 0x001fe2000f8e00ff */
[----:B------:R-:W-:Y:S02]  /*16c60*/  MOV R5, UR5 ;  /* 0x0000000500057c02 */ /* 0x000fe40008000f00 */
[----:B----4-:R-:W-:-:S02]  /*16c70*/  MOV R6, UR6 ;  /* 0x0000000600067c02 */ /* 0x010fc40008000f00 */
[----:B------:R-:W-:Y:S02]  /*16c80*/  MOV R7, UR7 ;  /* 0x0000000700077c02 */ /* 0x000fe40008000f00 */
[----:B-----5:R-:W-:Y:S01]  /*16c90*/  MOV R10, UR8 ;  /* 0x00000008000a7c02 */ /* 0x020fe20008000f00 */
[----:B--2---:R-:W-:-:S07]  /*16ca0*/  IMAD.U32 R11, RZ, RZ, UR9 ;  /* 0x00000009ff0b7e24 */ /* 0x004fce000f8e00ff */
[----:B------:R-:W-:-:S07]  /*16cb0*/  LEPC R20, `(.L_x_873) ;  /* 0x000000001014794e */ /* 0x000fce0000000000 */
[----:B-1-3--:R-:W-:Y:S05]  /*16cc0*/  CALL.ABS.NOINC R2 ;  /* 0x0000000002007343 */ /* 0x00afea0003c00000 */
.L_x_873:
        /* <DEDUP_REMOVED lines=25> */
.L_x_874:
[----:B------:R-:W0:Y:S01]  /*16e60*/  LDCU.64 UR4, c[0x0][0x760] ;  /* 0x0000ec00ff0477ac */ /* 0x000e220008000a00 */
[----:B------:R-:W2:Y:S01]  /*16e70*/  LDCU UR6, c[0x0][0x380] ;  /* 0x00007000ff0677ac */ /* 0x000ea20008000800 */
[----:B0-----:R-:W-:Y:S01]  /*16e80*/  IADD3 R22, P0, PT, R22, UR4, RZ ;  /* 0x0000000416167c10 */ /* 0x001fe2000ff1e0ff */
[----:B------:R-:W0:Y:S03]  /*16e90*/  LDCU UR4, c[0x0][0x794] ;  /* 0x0000f280ff0477ac */ /* 0x000e260008000800 */
[----:B------:R-:W-:Y:S01]  /*16ea0*/  IADD3.X R23, PT, PT, RZ, UR5, RZ, P0, !PT ;  /* 0x00000005ff177c10 */ /* 0x000fe200087fe4ff */
[----:B--2---:R-:W-:Y:S01]  /*16eb0*/  FMUL.FTZ R3, R26, UR6 ;  /* 0x000000061a037c20 */ /* 0x004fe20008410000 */
[----:B------:R-:W-:-:S04]  /*16ec0*/  FMUL.FTZ R27, R27, UR6 ;  /* 0x000000061b1b7c20 */ /* 0x000fc80008410000 */
        /* <DEDUP_REMOVED lines=19> */
.L_x_875:
[----:B------:R-:W0:Y:S02]  /*17000*/  LDCU.64 UR4, c[0x0][0x760] ;  /* 0x0000ec00ff0477ac */ /* 0x000e240008000a00 */
[----:B0-----:R-:W-:-:S04]  /*17010*/  IADD3 R18, P0, PT, R18, UR4, RZ ;  /* 0x0000000412127c10 */ /* 0x001fc8000ff1e0ff */
[----:B------:R-:W-:-:S05]  /*17020*/  IADD3.X R19, PT, PT, RZ, UR5, RZ, P0, !PT ;  /* 0x00000005ff137c10 */ /* 0x000fca00087fe4ff */
[----:B------:R-:W-:Y:S01]  /*17030*/  STG.E desc[UR36][R18.64], R27 ;  /* 0x0000001b12007986 */ /* 0x000fe2000c101924 */
[----:B------:R-:W-:Y:S05]  /*17040*/  EXIT ;  /* 0x000000000000794d */ /* 0x000fea0003800000 */
.L_x_871:
[----:B------:R-:W2:Y:S01]  /*17050*/  LDCU.U8 UR4, c[0x0][0x790] ;  /* 0x0000f200ff0477ac */ /* 0x000ea20008000000 */
[----:B------:R-:W3:Y:S01]  /*17060*/  LDCU.U8 UR5, c[0x0][0x791] ;  /* 0x0000f220ff0577ac */ /* 0x000ee20008000000 */
[----:B--2---:R-:W-:Y:S02]  /*17070*/  UISETP.NE.AND UP0, UPT, UR4, URZ, UPT ;  /* 0x000000ff0400728c */ /* 0x004fe4000bf05270 */
[----:B---3--:R-:W-:-:S07]  /*17080*/  UISETP.NE.AND UP1, UPT, UR5, URZ, UPT ;  /* 0x000000ff0500728c */ /* 0x008fce000bf25270 */
[----:B------:R-:W-:Y:S05]  /*17090*/  BRA.U !UP0, `(.L_x_876) ;  /* 0x0000000108207547 */ /* 0x000fea000b800000 */
[----:B------:R-:W2:Y:S04]  /*170a0*/  LDG.E R3, desc[UR36][R4.64] ;  /* 0x0000002404037981 */ /* 0x000ea8000c1e1900 */
[----:B------:R-:W3:Y:S04]  /*170b0*/  LDG.E R0, desc[UR36][R4.64+0x4] ;  /* 0x0000042404007981 */ /* 0x000ee8000c1e1900 */
[----:B------:R-:W4:Y:S04]  /*170c0*/  LDG.E R7, desc[UR36][R4.64+0x8] ;  /* 0x0000082404077981 */ /* 0x000f28000c1e1900 */
[----:B------:R-:W5:Y:S01]  /*170d0*/  LDG.E R2, desc[UR36][R4.64+0xc] ;  /* 0x00000c2404027981 */ /* 0x000f62000c1e1900 */
[----:B--2---:R-:W-:Y:S01]  /*170e0*/  FADD.FTZ R24, R24, R3 ;  /* 0x0000000318187221 */ /* 0x004fe20000010000 */
[----:B---3--:R-:W-:Y:S01]  /*170f0*/  FADD.FTZ R25, R25, R0 ;  /* 0x0000000019197221 */ /* 0x008fe20000010000 */
[----:B----4-:R-:W-:Y:S01]  /*17100*/  FADD.FTZ R26, R26, R7 ;  /* 0x000000071a1a7221 */ /* 0x010fe20000010000 */
[----:B-----5:R-:W-:-:S07]  /*17110*/  FADD.FTZ R27, R27, R2 ;  /* 0x000000021b1b7221 */ /* 0x020fce0000010000 */
.L_x_876:
[----:B------:R-:W-:Y:S05]  /*17120*/  BRA.U !UP1, `(.L_x_877) ;  /* 0x0000000509907547 */ /* 0x000fea000b800000 */
[----:B------:R-:W2:Y:S02]  /*17130*/  LDCU UR4, c[0x0][0x794] ;  /* 0x0000f280ff0477ac */ /* 0x000ea40008000800 */
[----:B--2---:R-:W-:-:S09]  /*17140*/  UISETP.NE.AND UP0, UPT, UR4, 0x1, UPT ;  /* 0x000000010400788c */ /* 0x004fd2000bf05270 */
[----:B------:R-:W-:Y:S05]  /*17150*/  BRA.U !UP0, `(.L_x_878) ;  /* 0x0000000108407547 */ /* 0x000fea000b800000 */
[----:B------:R-:W-:Y:S01]  /*17160*/  MOV R0, 0x0 ;  /* 0x0000000000007802 */ /* 0x000fe20000000f00 */
[----:B------:R-:W2:Y:S01]  /*17170*/  LDCU.64 UR4, c[0x4][0x590] ;  /* 0x0100b200ff0477ac */ /* 0x000ea20008000a00 */
[----:B------:R-:W-:Y:S01]  /*17180*/  HFMA2 R8, -RZ, RZ, 0, 4.4763088226318359375e-05 ;  /* 0x000002efff087431 */ /* 0x000fe200000001ff */
[----:B------:R-:W-:Y:S01]  /*17190*/  MOV R12, 0x1 ;  /* 0x00000001000c7802 */ /* 0x000fe20000000f00 */
[----:B------:R3:W4:Y:S01]  /*171a0*/  LDC.64 R2, c[0x4][R0] ;  /* 0x0100000000027b82 */ /* 0x0007220000000a00 */
[----:B------:R-:W5:Y:S01]  /*171b0*/  LDCU.64 UR6, c[0x4][0x578] ;  /* 0x0100af00ff0677ac */ /* 0x000f620008000a00 */
[----:B------:R-:W-:Y:S01]  /*171c0*/  HFMA2 R13, -RZ, RZ, 0, 0 ;  /* 0x00000000ff0d7431 */ /* 0x000fe200000001ff */
[----:B------:R-:W0:Y:S01]  /*171d0*/  LDCU.64 UR8, c[0x4][0x3f8] ;  /* 0x01007f00ff0877ac */ /* 0x000e220008000a00 */
[----:B--2---:R-:W-:Y:S01]  /*171e0*/  IMAD.U32 R4, RZ, RZ, UR4 ;  /* 0x00000004ff047e24 */ /* 0x004fe2000f8e00ff */
[----:B------:R-:W-:Y:S02]  /*171f0*/  MOV R5, UR5 ;  /* 0x0000000500057c02 */ /* 0x000fe40008000f00 */
[----:B-----5:R-:W-:-:S02]  /*17200*/  MOV R6, UR6 ;  /* 0x0000000600067c02 */ /* 0x020fc40008000f00 */
[----:B------:R-:W-:Y:S02]  /*17210*/  MOV R7, UR7 ;  /* 0x0000000700077c02 */ /* 0x000fe40008000f00 */
[----:B0-----:R-:W-:Y:S01]  /*17220*/  MOV R10, UR8 ;  /* 0x00000008000a7c02 */ /* 0x001fe20008000f00 */
[----:B---3--:R-:W-:-:S07]  /*17230*/  IMAD.U32 R11, RZ, RZ, UR9 ;  /* 0x00000009ff0b7e24 */ /* 0x008fce000f8e00ff */
[----:B------:R-:W-:-:S07]  /*17240*/  LEPC R20, `(.L_x_878) ;  /* 0x000000001014794e */ /* 0x000fce0000000000 */
[----:B-1--4-:R-:W-:Y:S05]  /*17250*/  CALL.ABS.NOINC R2 ;  /* 0x0000000002007343 */ /* 0x012fea0003c00000 */
.L_x_878:
[----:B------:R-:W2:Y:S01]  /*17260*/  LDCU.64 UR4, c[0x0][0x760] ;  /* 0x0000ec00ff0477ac */ /* 0x000ea20008000a00 */
[----:B------:R-:W3:Y:S01]  /*17270*/  LDCU UR6, c[0x0][0x380] ;  /* 0x00007000ff0677ac */ /* 0x000ee20008000800 */
[----:B--2---:R-:W-:Y:S01]  /*17280*/  IADD3 R2, P0, PT, R29, UR4, RZ ;  /* 0x000000041d027c10 */ /* 0x004fe2000ff1e0ff */
[----:B------:R-:W2:Y:S03]  /*17290*/  LDCU UR4, c[0x0][0x794] ;  /* 0x0000f280ff0477ac */ /* 0x000ea60008000800 */
[----:B------:R-:W-:Y:S01]  /*172a0*/  IADD3.X R3, PT, PT, RZ, UR5, RZ, P0, !PT ;  /* 0x00000005ff037c10 */ /* 0x000fe200087fe4ff */
[----:B---3--:R-:W-:-:S05]  /*172b0*/  FMUL.FTZ R5, R24, UR6 ;  /* 0x0000000618057c20 */ /* 0x008fca0008410000 */
[----:B------:R3:W-:Y:S01]  /*172c0*/  STG.E desc[UR36][R2.64], R5 ;  /* 0x0000000502007986 */ /* 0x0007e2000c101924 */
[----:B--2---:R-:W-:-:S09]  /*172d0*/  UISETP.NE.AND UP0, UPT, UR4, 0x1, UPT ;  /* 0x000000010400788c */ /* 0x004fd2000bf05270 */
[----:B---3--:R-:W-:Y:S05]  /*172e0*/  BRA.U !UP0, `(.L_x_879) ;  /* 0x0000000108407547 */ /* 0x008fea000b800000 */
        /* <DEDUP_REMOVED lines=16> */
.L_x_879:
        /* <DEDUP_REMOVED lines=25> */
.L_x_880:
[----:B------:R-:W2:Y:S01]  /*17580*/  LDCU.64 UR4, c[0x0][0x760] ;  /* 0x0000ec00ff0477ac */ /* 0x000ea20008000a00 */
[----:B------:R-:W3:Y:S01]  /*17590*/  LDCU UR6, c[0x0][0x380] ;  /* 0x00007000ff0677ac */ /* 0x000ee20008000800 */
[----:B--2---:R-:W-:Y:S01]  /*175a0*/  IADD3 R22, P0, PT, R22, UR4, RZ ;  /* 0x0000000416167c10 */ /* 0x004fe2000ff1e0ff */
[----:B------:R-:W2:Y:S03]  /*175b0*/  LDCU UR4, c[0x0][0x794] ;  /* 0x0000f280ff0477ac */ /* 0x000ea60008000800 */
[----:B------:R-:W-:Y:S01]  /*175c0*/  IADD3.X R23, PT, PT, RZ, UR5, RZ, P0, !PT ;  /* 0x00000005ff177c10 */ /* 0x000fe200087fe4ff */
[----:B---3--:R-:W-:Y:S01]  /*175d0*/  FMUL.FTZ R3, R26, UR6 ;  /* 0x000000061a037c20 */ /* 0x008fe20008410000 */
[----:B------:R-:W-:-:S04]  /*175e0*/  FMUL.FTZ R27, R27, UR6 ;  /* 0x000000061b1b7c20 */ /* 0x000fc80008410000 */
        /* <DEDUP_REMOVED lines=19> */
.L_x_881:
[----:B------:R-:W2:Y:S02]  /*17720*/  LDCU.64 UR4, c[0x0][0x760] ;  /* 0x0000ec00ff0477ac */ /* 0x000ea40008000a00 */
[----:B--2---:R-:W-:-:S04]  /*17730*/  IADD3 R18, P0, PT, R18, UR4, RZ ;  /* 0x0000000412127c10 */ /* 0x004fc8000ff1e0ff */
[----:B------:R-:W-:-:S05]  /*17740*/  IADD3.X R19, PT, PT, RZ, UR5, RZ, P0, !PT ;  /* 0x00000005ff137c10 */ /* 0x000fca00087fe4ff */
[----:B------:R-:W-:Y:S01]  /*17750*/  STG.E desc[UR36][R18.64], R27 ;  /* 0x0000001b12007986 */ /* 0x000fe2000c101924 */
[----:B------:R-:W-:Y:S05]  /*17760*/  EXIT ;  /* 0x000000000000794d */ /* 0x000fea0003800000 */
.L_x_877:
[----:B------:R-:W-:Y:S04]  /*17770*/  STG.E desc[UR36][R4.64], R24 ;  /* 0x0000001804007986 */ /* 0x000fe8000c101924 */
[----:B------:R-:W-:Y:S04]  /*17780*/  STG.E desc[UR36][R4.64+0x4], R25 ;  /* 0x0000041904007986 */ /* 0x000fe8000c101924 */
[----:B------:R-:W-:Y:S04]  /*17790*/  STG.E desc[UR36][R4.64+0x8], R26 ;  /* 0x0000081a04007986 */ /* 0x000fe8000c101924 */
[----:B------:R-:W-:Y:S01]  /*177a0*/  STG.E desc[UR36][R4.64+0xc], R27 ;  /* 0x00000c1b04007986 */ /* 0x000fe2000c101924 */
[----:B------:R-:W-:Y:S05]  /*177b0*/  EXIT ;  /* 0x000000000000794d */ /* 0x000fea0003800000 */
.L_x_882:
        /* <DEDUP_REMOVED lines=12> */
.L_x_7270:


//--------------------- .text._ZN2at6native13reduce_kernelILi512ELi1ENS0_8ReduceOpIdNS0_7MeanOpsIddddEEjdLi4ELi4EEEEEvT1_ --------------------------
	.section	.text._ZN2at6native13reduce_kernelILi512ELi1ENS0_8ReduceOpIdNS0_7MeanOpsIddddEEjdLi4ELi4EEEEEvT1_,"ax",@progbits
	.align	128
        .global         _ZN2at6native13reduce_kernelILi512ELi1ENS0_8ReduceOpIdNS0_7MeanOpsIddddEEjdLi4ELi4EEEEEvT1_
        .type           _ZN2at6native13reduce_kernelILi512ELi1ENS0_8ReduceOpIdNS0_7MeanOpsIddddEEjdLi4ELi4EEEEEvT1_,@function
        .size           _ZN2at6native13reduce_kernelILi512ELi1ENS0_8ReduceOpIdNS0_7MeanOpsIddddEEjdLi4ELi4EEEEEvT1_,(.L_x_7271 - _ZN2at6native13reduce_kernelILi512ELi1ENS0_8ReduceOpIdNS0_7MeanOpsIddddEEjdLi4ELi4EEEEEvT1_)
        .other          _ZN2at6native13reduce_kernelILi512ELi1ENS0_8ReduceOpIdNS0_7MeanOpsIddddEEjdLi4ELi4EEEEEvT1_,@"STO_CUDA_ENTRY STV_DEFAULT"
_ZN2at6native13reduce_kernelILi512ELi1ENS0_8ReduceOpIdNS0_7MeanOpsIddddEEjdLi4ELi4EEEEEvT1_:
.text._ZN2at6native13reduce_kernelILi512ELi1ENS0_8ReduceOpIdNS0_7MeanOpsIddddEEjdLi4ELi4EEEEEvT1_:
[----:B------:R-:W0:Y:S01]  /*0000*/  LDC R1, c[0x0][0x37c] ;  /* 0x0000df00ff017b82 */ /* 0x000e220000000800 */
[----:B------:R-:W1:Y:S01]  /*0010*/  S2R R16, SR_TID.X ;  /* 0x0000000000107919 */ /* 0x000e620000002100 */
[----:B------:R-:W1:Y:S06]  /*0020*/  LDCU.64 UR28, c[0x0][0x3b0] ;  /* 0x00007600ff1c77ac */ /* 0x000e6c0008000a00 */
[----:B------:R-:W2:Y:S01]  /*0030*/  S2UR UR5, SR_CTAID.X ;  /* 0x00000000000579c3 */ /* 0x000ea20000002500 */
[----:B0-----:R-:W-:Y:S01]  /*0040*/  IADD3 R1, PT, PT, R1, -0x8, RZ ;  /* 0xfffffff801017810 */ /* 0x001fe20007ffe0ff */
[----:B------:R-:W0:Y:S01]  /*0050*/  S2R R5, SR_TID.Y ;  /* 0x0000000000057919 */ /* 0x000e220000002200 */
[----:B------:R-:W3:Y:S01]  /*0060*/  LDCU UR4, c[0x0][0x564] ;  /* 0x0000ac80ff0477ac */ /* 0x000ee20008000800 */
[----:B------:R-:W4:Y:S01]  /*0070*/  S2R R4, SR_CTAID.Y ;  /* 0x0000000000047919 */ /* 0x000f220000002600 */
[----:B------:R-:W5:Y:S03]  /*0080*/  LDCU.64 UR26, c[0x0][0x3a8] ;  /* 0x00007500ff1a77ac */ /* 0x000f660008000a00 */
[----:B------:R-:W2:Y:S01]  /*0090*/  LDC R29, c[0x0][0x3a0] ;  /* 0x0000e800ff1d7b82 */ /* 0x000ea20000000800 */
[----:B------:R-:W0:Y:S01]  /*00a0*/  LDCU UR6, c[0x0][0x3b8] ;  /* 0x00007700ff0677ac */ /* 0x000e220008000800 */
[----:B---3--:R-:W-:Y:S01]  /*00b0*/  UISETP.NE.AND UP0, UPT, UR4, URZ, UPT ;  /* 0x000000ff0400728c */ /* 0x008fe2000bf05270 */
[----:B-1----:R-:W-:-:S02]  /*00c0*/  IMAD R0, R16, UR29, RZ ;  /* 0x0000001d10007c24 */ /* 0x002fc4000f8e02ff */
[----:B-----5:R-:W-:Y:S02]  /*00d0*/  IMAD R2, R16, UR26, RZ ;  /* 0x0000001a10027c24 */ /* 0x020fe4000f8e02ff */
[C---:B0-----:R-:W-:Y:S02]  /*00e0*/  IMAD R0, R5.reuse, UR6, R0 ;  /* 0x0000000605007c24 */ /* 0x041fe4000f8e0200 */
[----:B------:R-:W-:Y:S02]  /*00f0*/  IMAD R19, R5, UR27, R2 ;  /* 0x0000001b05137c24 */ /* 0x000fe4000f8e0202 */
[----:B--2---:R-:W-:Y:S02]  /*0100*/  IMAD R29, R29, UR5, R0 ;  /* 0x000000051d1d7c24 */ /* 0x004fe4000f8e0200 */
[----:B------:R-:W-:Y:S02]  /*0110*/  HFMA2 R0, -RZ, RZ, 0, 0 ;  /* 0x00000000ff007431 */ /* 0x000fe400000001ff */
[----:B----4-:R-:W-:Y:S01]  /*0120*/  IMAD R19, R4, UR28, R19 ;  /* 0x0000001c04137c24 */ /* 0x010fe2000f8e0213 */
        /* <DEDUP_REMOVED lines=278> */
.L_x_883:
        /* <DEDUP_REMOVED lines=16> */
[----:B------:R-:W0:Y:S01]  /*1390*/  LDC.64 R22, c[0x0][0x388] ;  /* 0x0000e200ff167b82 */ /* 0x000e220000000a00 */
[----:B------:R-:W1:Y:S01]  /*13a0*/  LDCU UR4, c[0x0][0x394] ;  /* 0x00007280ff0477ac */ /* 0x000e620008000800 */
[----:B------:R-:W-:Y:S01]  /*13b0*/  SHF.R.U32.HI R20, RZ, 0x3, R20 ;  /* 0x00000003ff147819 */ /* 0x000fe20000011614 */
[----:B------:R-:W-:Y:S03]  /*13c0*/  BSSY.RECONVERGENT B1, `(.L_x_887) ;  /* 0x0000022000017945 */ /* 0x000fe60003800200 */
[----:B------:R-:W-:Y:S02]  /*13d0*/  LOP3.LUT P0, R20, R20, 0x3, RZ, 0xc0, !PT ;  /* 0x0000000314147812 */ /* 0x000fe4000780c0ff */
[----:B-1----:R-:W-:Y:S01]  /*13e0*/  MOV R0, UR4 ;  /* 0x0000000400007c02 */ /* 0x002fe20008000f00 */
[----:B0-----:R-:W-:Y:S01]  /*13f0*/  IMAD.MOV.U32 R12, RZ, RZ, R22 ;  /* 0x000000ffff0c7224 */ /* 0x001fe200078e0016 */
[----:B------:R-:W-:Y:S01]  /*1400*/  MOV R13, R23 ;  /* 0x00000017000d7202 */ /* 0x000fe20000000f00 */
[----:B------:R-:W-:Y:S01]  /*1410*/  IMAD.MOV.U32 R15, RZ, RZ, R23 ;  /* 0x000000ffff0f7224 */ /* 0x000fe200078e0017 */
[----:B------:R-:W-:-:S07]  /*1420*/  MOV R14, R22 ;  /* 0x00000016000e7202 */ /* 0x000fce0000000f00 */
[----:B------:R-:W-:Y:S05]  /*1430*/  @!P0 BRA `(.L_x_888) ;  /* 0x0000000000688947 */ /* 0x000fea0003800000 */
[----:B------:R-:W-:Y:S01]  /*1440*/  ISETP.GT.U32.AND P0, PT, R16, 0x3, PT ;  /* 0x000000031000780c */ /* 0x000fe20003f04070 */
        /* <DEDUP_REMOVED lines=20> */
[----:B0-----:R0:W1:Y:S02]  /*1590*/  DADD R14, R2, UR4 ;  /* 0x00000004020e7e29 */ /* 0x0010640008000000 */
.L_x_890:
[----:B------:R-:W-:Y:S05]  /*15a0*/  BSYNC.RECONVERGENT B2 ;  /* 0x0000000000027941 */ /* 0x000fea0003800200 */
.L_x_889:
[----:B0-----:R-:W-:Y:S02]  /*15b0*/  IADD3 R2, P0, PT, R6, 0x20, RZ ;  /* 0x0000002006027810 */ /* 0x001fe40007f1e0ff */
[----:B------:R-:W-:Y:S02]  /*15c0*/  IADD3 R0, PT, PT, R20, -0x4, R25 ;  /* 0xfffffffc14007810 */ /* 0x000fe40007ffe019 */
[----:B------:R-:W-:-:S09]  /*15d0*/  IADD3.X R3, PT, PT, RZ, R7, RZ, P0, !PT ;  /* 0x00000007ff037210 */ /* 0x000fd200007fe4ff */
.L_x_888:
[----:B------:R-:W-:Y:S05]  /*15e0*/  BSYNC.RECONVERGENT B1 ;  /* 0x0000000000017941 */ /* 0x000fea0003800200 */
.L_x_887:
        /* <DEDUP_REMOVED lines=12> */
[----:B------:R-:W-:-:S07]  /*16b0*/  IMAD.MOV.U32 R21, RZ, RZ, R23 ;  /* 0x000000ffff157224 */ /* 0x000fce00078e0017 */
.L_x_893:
[C---:B------:R-:W-:Y:S01]  /*16c0*/  IMAD.WIDE.U32 R4, R19.reuse, 0x20, R2 ;  /* 0x0000002013047825 */ /* 0x040fe200078e0002 */
[----:B------:R-:W0:Y:S05]  /*16d0*/  LDCU UR4, c[0x0][0x39c] ;  /* 0x00007380ff0477ac */ /* 0x000e2a0008000800 */
[----:B------:R-:W2:Y:S01]  /*16e0*/  LDG.E.ENL2.256 R8, R4, desc[UR36][R4.64] ;  /* 0xfe0000240404797e */ /* 0x000ea20008121908 */
[----:B0-----:R-:W-:Y:S01]  /*16f0*/  IADD3 R19, PT, PT, R19, UR4, RZ ;  /* 0x0000000413137c10 */ /* 0x001fe2000fffe0ff */
[----:B--2---:R0:W2:Y:S03]  /*1700*/  DADD R20, R6, R20 ;  /* 0x0000000006147229 */ /* 0x0040a60000000014 */
[----:B0-----:R-:W-:-:S04]  /*1710*/  LEA R7, R19, 0x3, 0x2 ;  /* 0x0000000313077811 */ /* 0x001fc800078e10ff */
[----:B------:R-:W-:-:S15]  /*1720*/  ISETP.GE.U32.AND P1, PT, R7, R0, PT ;  /* 0x000000000700720c */ /* 0x000fde0003f26070 */
[----:B------:R-:W-:-:S15]  /*1730*/  NOP ;  /* 0x0000000000007918 */ /* 0x000fde0000000000 */
[----:B------:R-:W-:-:S15]  /*1740*/  NOP ;  /* 0x0000000000007918 */ /* 0x000fde0000000000 */
[----:B------:R-:W-:-:S12]  /*1750*/  NOP ;  /* 0x0000000000007918 */ /* 0x000fd80000000000 */
[----:B-1----:R0:W3:-:S15]  /*1760*/  DADD R14, R4, R14 ;  /* 0x00000000040e7229 */ /* 0x0020de000000000e */
        /* <DEDUP_REMOVED lines=9> */
[----:B------:R0:W1:Y:S02]  /*1800*/  DADD R12, R10, R12 ;  /* 0x000000000a0c7229 */ /* 0x000064000000000c */
[----:B01234-:R-:W-:Y:S05]  /*1810*/  @!P1 BRA `(.L_x_893) ;  /* 0xfffffffc00a89947 */ /* 0x01ffea000383ffff */
.L_x_892:
[----:B------:R-:W-:Y:S05]  /*1820*/  BSYNC.RECONVERGENT B1 ;  /* 0x0000000000017941 */ /* 0x000fea0003800200 */
.L_x_891:
[----:B------:R-:W-:Y:S04]  /*1830*/  BSSY.RECONVERGENT B1, `(.L_x_894) ;  /* 0x0000009000017945 */ /* 0x000fe80003800200 */
[----:B------:R-:W-:Y:S05]  /*1840*/  @P0 BRA `(.L_x_895) ;  /* 0x00000000001c0947 */ /* 0x000fea0003800000 */
[----:B------:R-:W-:-:S04]  /*1850*/  LOP3.LUT R5, R0, 0xfffffffc, RZ, 0xc0, !PT ;  /* 0xfffffffc00057812 */ /* 0x000fc800078ec0ff */
[----:B------:R-:W-:-:S04]  /*1860*/  IADD3 R5, PT, PT, R5, R16, RZ ;  /* 0x0000001005057210 */ /* 0x000fc80007ffe0ff */
[----:B------:R-:W-:-:S13]  /*1870*/  ISETP.GE.U32.AND P0, PT, R5, R0, PT ;  /* 0x000000000500720c */ /* 0x000fda0003f06070 */
[----:B------:R-:W-:Y:S05]  /*1880*/  @P0 BRA `(.L_x_895) ;  /* 0x00000000000c0947 */ /* 0x000fea0003800000 */
[----:B------:R-:W-:-:S06]  /*1890*/  IMAD.WIDE R2, R5, 0x8, R2 ;  /* 0x0000000805027825 */ /* 0x000fcc00078e0202 */
[----:B------:R-:W1:Y:S02]  /*18a0*/  LDG.E.64 R2, desc[UR36][R2.64] ;  /* 0x0000002402027981 */ /* 0x000e64000c1e1b00 */
[----:B-1----:R0:W2:Y:S02]  /*18b0*/  DADD R14, R14, R2 ;  /* 0x000000000e0e7229 */ /* 0x0020a40000000002 */
.L_x_895:
[----:B------:R-:W-:Y:S05]  /*18c0*/  BSYNC.RECONVERGENT B1 ;  /* 0x0000000000017941 */ /* 0x000fea0003800200 */
.L_x_894:
[----:B-12---:R-:W1:-:S15]  /*18d0*/  DADD R14, R20, R14 ;  /* 0x00000000140e7229 */ /* 0x006e5e000000000e */
        /* <DEDUP_REMOVED lines=9> */
[----:B-1----:R1:W2:Y:S02]  /*1970*/  DADD R16, R14, R12 ;  /* 0x000000000e107229 */ /* 0x0022a4000000000c */
[----:B-12---:R-:W-:Y:S05]  /*1980*/  BRA `(.L_x_885) ;  /* 0x00000098008c7947 */ /* 0x006fea0003800000 */
.L_x_886:
        /* <DEDUP_REMOVED lines=8> */
[----:B------:R-:W-:-:S06]  /*1a10*/  IMAD.MOV.U32 R21, RZ, RZ, R19 ;  /* 0x000000ffff157224 */ /* 0x000fcc00078e0013 */
[----:B------:R-:W1:Y:S01]  /*1a20*/  LDC.64 R4, c[0x0][0x388] ;  /* 0x0000e200ff047b82 */ /* 0x000e620000000a00 */
[----:B0-----:R-:W-:-:S05]  /*1a30*/  IMAD R6, R0, 0x3, R19 ;  /* 0x0000000300067824 */ /* 0x001fca00078e0213 */
[----:B------:R-:W-:Y:S02]  /*1a40*/  ISETP.GE.U32.AND P0, PT, R6, R25, PT ;  /* 0x000000190600720c */ /* 0x000fe40003f06070 */
[-C--:B-1----:R-:W-:Y:S01]  /*1a50*/  MOV R10, R4.reuse ;  /* 0x00000004000a7202 */ /* 0x082fe20000000f00 */
[----:B------:R-:W-:Y:S01]  /*1a60*/  IMAD.MOV.U32 R8, RZ, RZ, R4 ;  /* 0x000000ffff087224 */ /* 0x000fe200078e0004 */
[-C--:B------:R-:W-:Y:S01]  /*1a70*/  MOV R11, R5.reuse ;  /* 0x00000005000b7202 */ /* 0x080fe20000000f00 */
[----:B------:R-:W-:Y:S01]  /*1a80*/  IMAD.MOV.U32 R7, RZ, RZ, R5 ;  /* 0x000000ffff077224 */ /* 0x000fe200078e0005 */
[----:B------:R-:W-:Y:S02]  /*1a90*/  MOV R9, R5 ;  /* 0x0000000500097202 */ /* 0x000fe40000000f00 */
[----:B------:R-:W-:-:S05]  /*1aa0*/  MOV R6, R4 ;  /* 0x0000000400067202 */ /* 0x000fca0000000f00 */
[----:B------:R-:W-:Y:S05]  /*1ab0*/  @P0 BRA `(.L_x_898) ;  /* 0x0000000000940947 */ /* 0x000fea0003800000 */
[----:B------:R-:W-:Y:S01]  /*1ac0*/  BSSY.RECONVERGENT B2, `(.L_x_898) ;  /* 0x0000024000027945 */ /* 0x000fe20003800200 */
[----:B------:R-:W-:Y:S01]  /*1ad0*/  MOV R8, R4 ;  /* 0x0000000400087202 */ /* 0x000fe20000000f00 */
[----:B------:R-:W-:Y:S01]  /*1ae0*/  IMAD.MOV.U32 R6, RZ, RZ, R4 ;  /* 0x000000ffff067224 */ /* 0x000fe200078e0004 */
[-C--:B------:R-:W-:Y:S02]  /*1af0*/  MOV R9, R5.reuse ;  /* 0x0000000500097202 */ /* 0x080fe40000000f00 */
[----:B------:R-:W-:-:S07]  /*1b00*/  MOV R7, R5 ;  /* 0x0000000500077202 */ /* 0x000fce0000000f00 */
.L_x_899:
[C---:B------:R-:W-:Y:S01]  /*1b10*/  IADD3 R19, PT, PT, R21.reuse, R0, RZ ;  /* 0x0000000015137210 */ /* 0x040fe20007ffe0ff */
[----:B------:R-:W-:-:S04]  /*1b20*/  IMAD.WIDE.U32 R16, R21, 0x8, R2 ;  /* 0x0000000815107825 */ /* 0x000fc800078e0002 */
[C---:B------:R-:W-:Y:S02]  /*1b30*/  IMAD.IADD R15, R19.reuse, 0x1, R0 ;  /* 0x00000001130f7824 */ /* 0x040fe400078e0200 */
[--C-:B------:R-:W-:Y:S01]  /*1b40*/  IMAD.WIDE.U32 R18, R19, 0x8, R2.reuse ;  /* 0x0000000813127825 */ /* 0x100fe200078e0002 */
[----:B------:R-:W2:Y:S02]  /*1b50*/  LDG.E.64 R16, desc[UR36][R16.64] ;  /* 0x0000002410107981 */ /* 0x000ea4000c1e1b00 */
[C---:B------:R-:W-:Y:S01]  /*1b60*/  IADD3 R21, PT, PT, R15.reuse, R0, RZ ;  /* 0x000000000f157210 */ /* 0x040fe20007ffe0ff */
[--C-:B------:R-:W-:Y:S02]  /*1b70*/  IMAD.WIDE.U32 R12, R15, 0x8, R2.reuse ;  /* 0x000000080f0c7825 */ /* 0x100fe400078e0002 */
[----:B------:R-:W3:Y:S02]  /*1b80*/  LDG.E.64 R18, desc[UR36][R18.64] ;  /* 0x0000002412127981 */ /* 0x000ee4000c1e1b00 */
[----:B------:R-:W-:-:S02]  /*1b90*/  IMAD.WIDE.U32 R14, R21, 0x8, R2 ;  /* 0x00000008150e7825 */ /* 0x000fc400078e0002 */
[----:B------:R-:W4:Y:S04]  /*1ba0*/  LDG.E.64 R12, desc[UR36][R12.64] ;  /* 0x000000240c0c7981 */ /* 0x000f28000c1e1b00 */
[----:B------:R-:W5:Y:S01]  /*1bb0*/  LDG.E.64 R14, desc[UR36][R14.64] ;  /* 0x000000240e0e7981 */ /* 0x000f62000c1e1b00 */
        /* <DEDUP_REMOVED lines=8> */
[----:B---3--:R0:W2:-:S15]  /*1c40*/  DADD R6, R18, R6 ;  /* 0x0000000012067229 */ /* 0x00809e0000000006 */
[----:B------:R-:W-:-:S15]  /*1c50*/  NOP ;  /* 0x0000000000007918 */ /* 0x000fde0000000000 */
[----:B------:R-:W-:-:S15]  /*1c60*/  NOP ;  /* 0x0000000000007918 */ /* 0x000fde0000000000 */
[----:B------:R-:W-:-:S15]  /*1c70*/  NOP ;  /* 0x0000000000007918 */ /* 0x000fde0000000000 */
[----:B------:R-:W-:-:S04]  /*1c80*/  NOP ;  /* 0x0000000000007918 */ /* 0x000fc80000000000 */
[----:B----4-:R0:W3:-:S15]  /*1c90*/  DADD R8, R12, R8 ;  /* 0x000000000c087229 */ /* 0x0100de0000000008 */
[----:B------:R-:W-:-:S15]  /*1ca0*/  NOP ;  /* 0x0000000000007918 */ /* 0x000fde0000000000 */
[----:B------:R-:W-:-:S15]  /*1cb0*/  NOP ;  /* 0x0000000000007918 */ /* 0x000fde0000000000 */
[----:B------:R-:W-:-:S15]  /*1cc0*/  NOP ;  /* 0x0000000000007918 */ /* 0x000fde0000000000 */
[----:B------:R-:W-:-:S04]  /*1cd0*/  NOP ;  /* 0x0000000000007918 */ /* 0x000fc80000000000 */
[----:B-----5:R0:W4:Y:S02]  /*1ce0*/  DADD R10, R14, R10 ;  /* 0x000000000e0a7229 */ /* 0x020124000000000a */
[----:B01234-:R-:W-:Y:S05]  /*1cf0*/  @!P0 BRA `(.L_x_899) ;  /* 0xfffffffc00848947 */ /* 0x01ffea000383ffff */
[----:B------:R-:W-:Y:S05]  /*1d00*/  BSYNC.RECONVERGENT B2 ;  /* 0x0000000000027941 */ /* 0x000fea0003800200 */
.L_x_898:
[----:B------:R-:W-:Y:S05]  /*1d10*/  BSYNC.RECONVERGENT B1 ;  /* 0x0000000000017941 */ /* 0x000fea0003800200 */
.L_x_897:
[----:B------:R-:W-:Y:S01]  /*1d20*/  ISETP.GE.U32.AND P0, PT, R21, R25, PT ;  /* 0x000000191500720c */ /* 0x000fe20003f06070 */
[----:B------:R-:W-:-:S12]  /*1d30*/  BSSY.RECONVERGENT B1, `(.L_x_900) ;  /* 0x0000012000017945 */ /* 0x000fd80003800200 */
[----:B------:R-:W-:Y:S05]  /*1d40*/  @P0 BRA `(.L_x_901) ;  /* 0x0000000000400947 */ /* 0x000fea0003800000 */
[----:B------:R-:W-:-:S06]  /*1d50*/  IMAD.WIDE.U32 R16, R21, 0x8, R2 ;  /* 0x0000000815107825 */ /* 0x000fcc00078e0002 */
[----:B------:R-:W5:Y:S01]  /*1d60*/  LDG.E.64 R16, desc[UR36][R16.64] ;  /* 0x0000002410107981 */ /* 0x000f62000c1e1b00 */
[----:B------:R-:W-:-:S05]  /*1d70*/  IMAD.IADD R23, R21, 0x1, R0 ;  /* 0x0000000115177824 */ /* 0x000fca00078e0200 */
[----:B------:R-:W-:-:S13]  /*1d80*/  ISETP.GE.U32.AND P1, PT, R23, R25, PT ;  /* 0x000000191700720c */ /* 0x000fda0003f26070 */
[----:B------:R-:W-:Y:S05]  /*1d90*/  @P1 BRA `(.L_x_901) ;  /* 0x00000000002c1947 */ /* 0x000fea0003800000 */
[----:B------:R-:W-:-:S06]  /*1da0*/  IMAD.WIDE.U32 R18, R23, 0x8, R2 ;  /* 0x0000000817127825 */ /* 0x000fcc00078e0002 */
[----:B------:R-:W5:Y:S01]  /*1db0*/  LDG.E.64 R18, desc[UR36][R18.64] ;  /* 0x0000002412127981 */ /* 0x000f62000c1e1b00 */
[----:B------:R-:W-:-:S04]  /*1dc0*/  IADD3 R23, PT, PT, R23, R0, RZ ;  /* 0x0000000017177210 */ /* 0x000fc80007ffe0ff */
[----:B------:R-:W-:-:S13]  /*1dd0*/  ISETP.GE.U32.AND P1, PT, R23, R25, PT ;  /* 0x000000191700720c */ /* 0x000fda0003f26070 */
[----:B------:R-:W-:Y:S05]  /*1de0*/  @P1 BRA `(.L_x_901) ;  /* 0x0000000000181947 */ /* 0x000fea0003800000 */
[C---:B------:R-:W-:Y:S01]  /*1df0*/  IADD3 R20, PT, PT, R23.reuse, R0, RZ ;  /* 0x0000000017147210 */ /* 0x040fe20007ffe0ff */
[----:B------:R-:W-:-:S03]  /*1e00*/  IMAD.WIDE.U32 R12, R23, 0x8, R2 ;  /* 0x00000008170c7825 */ /* 0x000fc600078e0002 */
[----:B------:R-:W-:-:S03]  /*1e10*/  ISETP.GE.U32.AND P1, PT, R20, R25, PT ;  /* 0x000000191400720c */ /* 0x000fc60003f26070 */
[----:B------:R-:W5:Y:S10]  /*1e20*/  LDG.E.64 R12, desc[UR36][R12.64] ;  /* 0x000000240c0c7981 */ /* 0x000f74000c1e1b00 */
[----:B------:R-:W-:-:S05]  /*1e30*/  @!P1 IMAD.WIDE.U32 R2, R20, 0x8, R2 ;  /* 0x0000000814029825 */ /* 0x000fca00078e0002 */
[----:B------:R0:W5:Y:S02]  /*1e40*/  @!P1 LDG.E.64 R14, desc[UR36][R2.64] ;  /* 0x00000024020e9981 */ /* 0x000164000c1e1b00 */
.L_x_901:
[----:B------:R-:W-:Y:S05]  /*1e50*/  BSYNC.RECONVERGENT B1 ;  /* 0x0000000000017941 */ /* 0x000fea0003800200 */
.L_x_900:
[----:B------:R-:W-:Y:S04]  /*1e60*/  BSSY.RECONVERGENT B1, `(.L_x_902) ;  /* 0x0000016000017945 */ /* 0x000fe80003800200 */
[----:B------:R-:W-:Y:S05]  /*1e70*/  @P0 BRA `(.L_x_903) ;  /* 0x0000000000500947 */ /* 0x000fea0003800000 */
[----:B0-----:R-:W-:Y:S01]  /*1e80*/  IMAD.IADD R2, R21, 0x1, R0 ;  /* 0x0000000115027824 */ /* 0x001fe200078e0200 */
[----:B-----5:R1:W2:Y:S04]  /*1e90*/  DADD R4, R4, R16 ;  /* 0x0000000004047229 */ /* 0x0202a80000000010 */
[----:B------:R-:W-:-:S13]  /*1ea0*/  ISETP.GE.U32.AND P0, PT, R2, R25, PT ;  /* 0x000000190200720c */ /* 0x000fda0003f06070 */
[----:B-12---:R-:W-:Y:S05]  /*1eb0*/  @P0 BRA `(.L_x_903) ;  /* 0x0000000000400947 */ /* 0x006fea0003800000 */
[----:B------:R-:W-:Y:S01]  /*1ec0*/  IADD3 R2, PT, PT, R2, R0, RZ ;  /* 0x0000000002027210 */ /* 0x000fe20007ffe0ff */
[----:B------:R-:W-:Y:S03]  /*1ed0*/  DADD R6, R6, R18 ;  /* 0x0000000006067229 */ /* 0x000fe60000000012 */
[----:B------:R-:W-:-:S13]  /*1ee0*/  ISETP.GE.U32.AND P0, PT, R2, R25, PT ;  /* 0x000000190200720c */ /* 0x000fda0003f06070 */
[----:B------:R-:W-:-:S04]  /*1ef0*/  @!P0 IADD3 R0, PT, PT, R2, R0, RZ ;  /* 0x0000000002008210 */ /* 0x000fc80007ffe0ff */
[----:B------:R-:W-:-:S15]  /*1f00*/  @!P0 ISETP.GE.U32.AND P1, PT, R0, R25, PT ;  /* 0x000000190000820c */ /* 0x000fde0003f26070 */
[----:B------:R-:W-:-:S15]  /*1f10*/  NOP ;  /* 0x0000000000007918 */ /* 0x000fde0000000000 */
[----:B------:R-:W-:-:S14]  /*1f20*/  NOP ;  /* 0x0000000000007918 */ /* 0x000fdc0000000000 */
[----:B------:R-:W0:Y:S02]  /*1f30*/  @!P0 DADD R14, R10, R14 ;  /* 0x000000000a0e8229 */ /* 0x000e24000000000e */
[----:B0-----:R-:W-:Y:S02]  /*1f40*/  @!P0 FSEL R0, R14, R10, !P1 ;  /* 0x0000000a0e008208 */ /* 0x001fe40004800000 */
[----:B------:R-:W-:-:S03]  /*1f50*/  @!P0 FSEL R15, R15, R11, !P1 ;  /* 0x0000000b0f0f8208 */ /* 0x000fc60004800000 */
[----:B------:R-:W-:Y:S01]  /*1f60*/  @!P0 IMAD.MOV.U32 R10, RZ, RZ, R0 ;  /* 0x000000ffff0a8224 */ /* 0x000fe200078e0000 */
[----:B------:R-:W-:-:S15]  /*1f70*/  @!P0 MOV R11, R15 ;  /* 0x0000000f000b8202 */ /* 0x000fde0000000f00 */
[----:B------:R-:W-:-:S15]  /*1f80*/  NOP ;  /* 0x0000000000007918 */ /* 0x000fde0000000000 */
[----:B------:R-:W-:-:S15]  /*1f90*/  NOP ;  /* 0x0000000000007918 */ /* 0x000fde0000000000 */
[----:B------:R-:W-:-:S11]  /*1fa0*/  NOP ;  /* 0x0000000000007918 */ /* 0x000fd60000000000 */
[----:B------:R1:W2:Y:S02]  /*1fb0*/  @!P0 DADD R8, R8, R12 ;  /* 0x0000000008088229 */ /* 0x0002a4000000000c */
.L_x_903:
[----:B------:R-:W-:Y:S05]  /*1fc0*/  BSYNC.RECONVERGENT B1 ;  /* 0x0000000000017941 */ /* 0x000fea0003800200 */
.L_x_902:
[----:B------:R-:W2:-:S15]  /*1fd0*/  DADD R4, R4, R6 ;  /* 0x0000000004047229 */ /* 0x000e9e0000000006 */
        /* <DEDUP_REMOVED lines=9> */
[----:B--2--5:R2:W3:Y:S02]  /*2070*/  DADD R16, R4, R10 ;  /* 0x0000000004107229 */ /* 0x0244e4000000000a */
[----:B--23--:R-:W-:Y:S05]  /*2080*/  BRA `(.L_x_885) ;  /* 0x0000009000cc7947 */ /* 0x00cfea0003800000 */
.L_x_896:
[----:B------:R-:W-:-:S13]  /*2090*/  ISETP.NE.AND P0, PT, R27, 0x1, PT ;  /* 0x000000011b00780c */ /* 0x000fda0003f05270 */
[----:B------:R-:W-:Y:S05]  /*20a0*/  @P0 BRA `(.L_x_904) ;  /* 0x0000000400c40947 */ /* 0x000fea0003800000 */
[----:B------:R-:W0:Y:S01]  /*20b0*/  LDC R0, c[0x0][0x39c] ;  /* 0x0000e700ff007b82 */ /* 0x000e220000000800 */
[----:B------:R-:W-:Y:S07]  /*20c0*/  BSSY.RECONVERGENT B1, `(.L_x_905) ;  /* 0x0000034000017945 */ /* 0x000fee0003800200 */
[----:B------:R-:W1:Y:S01]  /*20d0*/  LDC.64 R6, c[0x0][0x388] ;  /* 0x0000e200ff067b82 */ /* 0x000e620000000a00 */
[----:B0-----:R-:W-:-:S05]  /*20e0*/  IMAD R4, R0, 0x3, R19 ;  /* 0x0000000300047824 */ /* 0x001fca00078e0213 */
[----:B------:R-:W-:Y:S02]  /*20f0*/  ISETP.GE.U32.AND P0, PT, R4, R25, PT ;  /* 0x000000190400720c */ /* 0x000fe40003f06070 */
[-C--:B-1----:R-:W-:Y:S01]  /*2100*/  MOV R4, R6.reuse ;  /* 0x0000000600047202 */ /* 0x082fe20000000f00 */
[----:B------:R-:W-:Y:S01]  /*2110*/  IMAD.MOV.U32 R5, RZ, RZ, R7 ;  /* 0x000000ffff057224 */ /* 0x000fe200078e0007 */
[----:B------:R-:W-:Y:S01]  /*2120*/  MOV R8, R6 ;  /* 0x0000000600087202 */ /* 0x000fe20000000f00 */
[----:B------:R-:W-:Y:S01]  /*2130*/  IMAD.MOV.U32 R10, RZ, RZ, R6 ;  /* 0x000000ffff0a7224 */ /* 0x000fe200078e0006 */
[-C--:B------:R-:W-:Y:S02]  /*2140*/  MOV R9, R7.reuse ;  /* 0x0000000700097202 */ /* 0x080fe40000000f00 */
[----:B------:R-:W-:-:S05]  /*2150*/  MOV R11, R7 ;  /* 0x00000007000b7202 */ /* 0x000fca0000000f00 */
[----:B------:R-:W-:Y:S05]  /*2160*/  @P0 BRA `(.L_x_906) ;  /* 0x0000000000a40947 */ /* 0x000fea0003800000 */
[----:B------:R-:W-:Y:S01]  /*2170*/  BSSY.RECONVERGENT B2, `(.L_x_906) ;  /* 0x0000028000027945 */ /* 0x000fe20003800200 */
[-C--:B------:R-:W-:Y:S01]  /*2180*/  MOV R8, R6.reuse ;  /* 0x0000000600087202 */ /* 0x080fe20000000f00 */
[----:B------:R-:W-:Y:S01]  /*2190*/  IMAD.MOV.U32 R9, RZ, RZ, R7 ;  /* 0x000000ffff097224 */ /* 0x000fe200078e0007 */
[----:B------:R-:W-:Y:S02]  /*21a0*/  MOV R10, R6 ;  /* 0x00000006000a7202 */ /* 0x000fe40000000f00 */
[----:B------:R-:W-:-:S07]  /*21b0*/  MOV R11, R7 ;  /* 0x00000007000b7202 */ /* 0x000fce0000000f00 */
.L_x_907:
[----:B------:R-:W-:Y:S02]  /*21c0*/  IMAD.IADD R13, R19, 0x1, R0 ;  /* 0x00000001130d7824 */ /* 0x000fe400078e0200 */
[C---:B------:R-:W-:Y:S02]  /*21d0*/  IMAD R17, R18.reuse, R19, RZ ;  /* 0x0000001312117224 */ /* 0x040fe400078e02ff */
[----:B------:R-:W-:Y:S01]  /*21e0*/  IMAD R21, R18, R13, RZ ;  /* 0x0000000d12157224 */ /* 0x000fe200078e02ff */
[----:B------:R-:W-:Y:S01]  /*21f0*/  IADD3 R15, PT, PT, R13, R0, RZ ;  /* 0x000000000d0f7210 */ /* 0x000fe20007ffe0ff */
[----:B------:R-:W-:-:S03]  /*2200*/  IMAD.WIDE.U32 R16, R17, 0x8, R2 ;  /* 0x0000000811107825 */ /* 0x000fc600078e0002 */
[----:B------:R-:W-:Y:S01]  /*2210*/  IADD3 R19, PT, PT, R15, R0, RZ ;  /* 0x000000000f137210 */ /* 0x000fe20007ffe0ff */
[C---:B------:R-:W-:Y:S02]  /*2220*/  IMAD R13, R18.reuse, R15, RZ ;  /* 0x0000000f120d7224 */ /* 0x040fe400078e02ff */
        /* <DEDUP_REMOVED lines=29> */
.L_x_906:
[----:B------:R-:W-:Y:S05]  /*2400*/  BSYNC.RECONVERGENT B1 ;  /* 0x0000000000017941 */ /* 0x000fea0003800200 */
.L_x_905:
        /* <DEDUP_REMOVED lines=23> */
.L_x_909:
[----:B------:R-:W-:Y:S05]  /*2580*/  BSYNC.RECONVERGENT B1 ;  /* 0x0000000000017941 */ /* 0x000fea0003800200 */
.L_x_908:
[----:B------:R-:W-:Y:S04]  /*2590*/  BSSY.RECONVERGENT B1, `(.L_x_910) ;  /* 0x0000016000017945 */ /* 0x000fe80003800200 */
[----:B------:R-:W-:Y:S05]  /*25a0*/  @P0 BRA `(.L_x_911) ;  /* 0x0000000000500947 */ /* 0x000fea0003800000 */
[----:B0-----:R-:W-:Y:S01]  /*25b0*/  IADD3 R2, PT, PT, R19, R0, RZ ;  /* 0x0000000013027210 */ /* 0x001fe20007ffe0ff */
[----:B-----5:R1:W2:Y:S03]  /*25c0*/  DADD R10, R10, R16 ;  /* 0x000000000a0a7229 */ /* 0x0202a60000000010 */
[----:B------:R-:W-:-:S13]  /*25d0*/  ISETP.GE.U32.AND P0, PT, R2, R25, PT ;  /* 0x000000190200720c */ /* 0x000fda0003f06070 */
[----:B-12---:R-:W-:Y:S05]  /*25e0*/  @P0 BRA `(.L_x_911) ;  /* 0x0000000000400947 */ /* 0x006fea0003800000 */
[----:B------:R-:W-:Y:S01]  /*25f0*/  IADD3 R2, PT, PT, R2, R0, RZ ;  /* 0x0000000002027210 */ /* 0x000fe20007ffe0ff */
[----:B------:R-:W-:Y:S03]  /*2600*/  DADD R8, R8, R20 ;  /* 0x0000000008087229 */ /* 0x000fe60000000014 */
[----:B------:R-:W-:-:S13]  /*2610*/  ISETP.GE.U32.AND P0, PT, R2, R25, PT ;  /* 0x000000190200720c */ /* 0x000fda0003f06070 */
[----:B------:R-:W-:-:S05]  /*2620*/  @!P0 IMAD.IADD R0, R2, 0x1, R0 ;  /* 0x0000000102008824 */ /* 0x000fca00078e0200 */
[----:B------:R-:W-:-:S15]  /*2630*/  @!P0 ISETP.GE.U32.AND P1, PT, R0, R25, PT ;  /* 0x000000190000820c */ /* 0x000fde0003f26070 */
[----:B------:R-:W-:-:S15]  /*2640*/  NOP ;  /* 0x0000000000007918 */ /* 0x000fde0000000000 */
[----:B------:R-:W-:-:S13]  /*2650*/  NOP ;  /* 0x0000000000007918 */ /* 0x000fda0000000000 */
[----:B------:R-:W0:Y:S02]  /*2660*/  @!P0 DADD R14, R4, R14 ;  /* 0x00000000040e8229 */ /* 0x000e24000000000e */
[----:B0-----:R-:W-:Y:S02]  /*2670*/  @!P0 FSEL R0, R14, R4, !P1 ;  /* 0x000000040e008208 */ /* 0x001fe40004800000 */
[----:B------:R-:W-:Y:S02]  /*2680*/  @!P0 FSEL R15, R15, R5, !P1 ;  /* 0x000000050f0f8208 */ /* 0x000fe40004800000 */
[----:B------:R-:W-:Y:S02]  /*2690*/  @!P0 MOV R4, R0 ;  /* 0x0000000000048202 */ /* 0x000fe40000000f00 */
[----:B------:R-:W-:-:S15]  /*26a0*/  @!P0 MOV R5, R15 ;  /* 0x0000000f00058202 */ /* 0x000fde0000000f00 */
[----:B------:R-:W-:-:S15]  /*26b0*/  NOP ;  /* 0x0000000000007918 */ /* 0x000fde0000000000 */
[----:B------:R-:W-:-:S15]  /*26c0*/  NOP ;  /* 0x0000000000007918 */ /* 0x000fde0000000000 */
[----:B------:R-:W-:-:S11]  /*26d0*/  NOP ;  /* 0x0000000000007918 */ /* 0x000fd60000000000 */
[----:B------:R1:W2:Y:S02]  /*26e0*/  @!P0 DADD R6, R6, R12 ;  /* 0x0000000006068229 */ /* 0x0002a4000000000c */
.L_x_911:
[----:B------:R-:W-:Y:S05]  /*26f0*/  BSYNC.RECONVERGENT B1 ;  /* 0x0000000000017941 */ /* 0x000fea0003800200 */
.L_x_910:
        /* <DEDUP_REMOVED lines=12> */
.L_x_904:
[----:B------:R-:W0:Y:S01]  /*27c0*/  LDCU UR4, c[0x0][0x39c] ;  /* 0x00007380ff0477ac */ /* 0x000e220008000800 */
[----:B------:R-:W1:Y:S01]  /*27d0*/  LDC.64 R12, c[0x0][0x388] ;  /* 0x0000e200ff0c7b82 */ /* 0x000e620000000a00 */
[----:B------:R-:W-:Y:S01]  /*27e0*/  BSSY.RECONVERGENT B1, `(.L_x_912) ;  /* 0x0000418000017945 */ /* 0x000fe20003800200 */
[----:B0-----:R-:W-:-:S04]  /*27f0*/  IMAD.U32 R24, RZ, RZ, UR4 ;  /* 0x00000004ff187e24 */ /* 0x001fc8000f8e00ff */
[----:B------:R-:W-:Y:S01]  /*2800*/  IMAD R2, R24, 0x3, R19 ;  /* 0x0000000318027824 */ /* 0x000fe200078e0213 */
[----:B-1----:R-:W-:Y:S01]  /*2810*/  MOV R18, R12 ;  /* 0x0000000c00127202 */ /* 0x002fe20000000f00 */
[----:B------:R-:W-:-:S03]  /*2820*/  IMAD.MOV.U32 R14, RZ, RZ, R12 ;  /* 0x000000ffff0e7224 */ /* 0x000fc600078e000c */
[----:B------:R-:W-:Y:S02]  /*2830*/  ISETP.GE.U32.AND P0, PT, R2, R25, PT ;  /* 0x000000190200720c */ /* 0x000fe40003f06070 */
[----:B------:R-:W-:Y:S01]  /*2840*/  MOV R2, R19 ;  /* 0x0000001300027202 */ /* 0x000fe20000000f00 */
[----:B------:R-:W-:Y:S01]  /*2850*/  IMAD.MOV.U32 R19, RZ, RZ, R13 ;  /* 0x000000ffff137224 */ /* 0x000fe200078e000d */
[----:B------:R-:W-:Y:S02]  /*2860*/  MOV R16, R12 ;  /* 0x0000000c00107202 */ /* 0x000fe40000000f00 */
[-C--:B------:R-:W-:Y:S02]  /*2870*/  MOV R17, R13.reuse ;  /* 0x0000000d00117202 */ /* 0x080fe40000000f00 */
[----:B------:R-:W-:-:S05]  /*2880*/  MOV R15, R13 ;  /* 0x0000000d000f7202 */ /* 0x000fca0000000f00 */
[----:B------:R-:W-:Y:S05]  /*2890*/  @P0 BRA `(.L_x_913) ;  /* 0x0000004000300947 */ /* 0x000fea0003800000 */
[----:B------:R-:W-:-:S13]  /*28a0*/  ISETP.NE.AND P0, PT, R27, RZ, PT ;  /* 0x000000ff1b00720c */ /* 0x000fda0003f05270 */
[----:B------:R0:W5:Y:S01]  /*28b0*/  @!P0 LDG.E.64 R10, desc[UR36][R20.64] ;  /* 0x00000024140a8981 */ /* 0x000162000c1e1b00 */
[----:B------:R-:W-:Y:S01]  /*28c0*/  IADD3 R27, PT, PT, R27, -0x1, RZ ;  /* 0xffffffff1b1b7810 */ /* 0x000fe20007ffe0ff */
[----:B------:R-:W-:Y:S01]  /*28d0*/  IMAD.MOV.U32 R18, RZ, RZ, R12 ;  /* 0x000000ffff127224 */ /* 0x000fe200078e000c */
[-C--:B------:R-:W-:Y:S01]  /*28e0*/  MOV R19, R13.reuse ;  /* 0x0000000d00137202 */ /* 0x080fe20000000f00 */
[----:B------:R-:W-:Y:S01]  /*28f0*/  IMAD.MOV.U32 R17, RZ, RZ, R13 ;  /* 0x000000ffff117224 */ /* 0x000fe200078e000d */
[----:B------:R-:W-:Y:S02]  /*2900*/  VIMNMX.U32 R3, PT, PT, R27, 0x18, PT ;  /* 0x000000181b037848 */ /* 0x000fe40003fe0000 */
[-C--:B------:R-:W-:Y:S02]  /*2910*/  MOV R16, R12.reuse ;  /* 0x0000000c00107202 */ /* 0x080fe40000000f00 */
[----:B------:R-:W-:Y:S01]  /*2920*/  MOV R14, R12 ;  /* 0x0000000c000e7202 */ /* 0x000fe20000000f00 */
[----:B------:R-:W-:Y:S01]  /*2930*/  VIADD R3, R3, 0x1 ;  /* 0x0000000103037836 */ /* 0x000fe20000000000 */
[----:B0-----:R-:W-:-:S07]  /*2940*/  MOV R15, R13 ;  /* 0x0000000d000f7202 */ /* 0x001fce0000000f00 */
.L_x_919:
[----:B------:R-:W0:Y:S01]  /*2950*/  LDCU UR4, c[0x0][0x39c] ;  /* 0x00007380ff0477ac */ /* 0x000e220008000800 */
[-C--:B-----5:R-:W-:Y:S01]  /*2960*/  @!P0 MOV R4, R10.reuse ;  /* 0x0000000a00048202 */ /* 0x0a0fe20000000f00 */
[----:B------:R-:W-:Y:S01]  /*2970*/  @!P0 IMAD.MOV.U32 R22, RZ, RZ, R10 ;  /* 0x000000ffff168224 */ /* 0x000fe200078e000a */
[-C--:B------:R-:W-:Y:S01]  /*2980*/  @!P0 MOV R5, R11.reuse ;  /* 0x0000000b00058202 */ /* 0x080fe20000000f00 */
[----:B------:R-:W-:Y:S01]  /*2990*/  @!P0 IMAD.MOV.U32 R9, RZ, RZ, R11 ;  /* 0x000000ffff098224 */ /* 0x000fe200078e000b */
[-C--:B------:R-:W-:Y:S02]  /*29a0*/  @!P0 MOV R23, R11.reuse ;  /* 0x0000000b00178202 */ /* 0x080fe40000000f00 */
[-C--:B------:R-:W-:Y:S02]  /*29b0*/  @!P0 MOV R8, R10.reuse ;  /* 0x0000000a00088202 */ /* 0x080fe40000000f00 */
[----:B------:R-:W-:Y:S02]  /*29c0*/  @!P0 MOV R6, R10 ;  /* 0x0000000a00068202 */ /* 0x000fe40000000f00 */
[----:B------:R-:W-:Y:S01]  /*29d0*/  @!P0 MOV R7, R11 ;  /* 0x0000000b00078202 */ /* 0x000fe20000000f00 */
[----:B------:R-:W-:Y:S06]  /*29e0*/  @!P0 BRA `(.L_x_914) ;  /* 0x0000003c00848947 */ /* 0x000fec0003800000 */
[----:B------:R-:W1:Y:S01]  /*29f0*/  LDCU.64 UR30, c[0x0][0x3d8] ;  /* 0x00007b00ff1e77ac */ /* 0x000e620008000a00 */
[----:B------:R-:W-:Y:S01]  /*2a00*/  MOV R5, R2 ;  /* 0x0000000200057202 */ /* 0x000fe20000000f00 */
        /* <DEDUP_REMOVED lines=279> */
[----:B------:R-:W-:-:S13]  /*3b80*/  ISETP.NE.AND P2, PT, R3, 0x18, PT ;  /* 0x000000180300780c */ /* 0x000fda0003f45270 */
[----:B------:R-:W1:Y:S01]  /*3b90*/  @P2 LDC R25, c[0x0][0x4f4] ;  /* 0x00013d00ff192b82 */ /* 0x000e620000000800 */
[----:B0-----:R-:W-:-:S05]  /*3ba0*/  IMAD.HI.U32 R4, R6, UR53, R4 ;  /* 0x0000003506047c27 */ /* 0x001fca000f8e0004 */
[----:B------:R-:W-:Y:S02]  /*3bb0*/  SHF.R.U32.HI R5, RZ, UR25, R4 ;  /* 0x00000019ff057c19 */ /* 0x000fe40008011604 */
[----:B------:R-:W0:Y:S01]  /*3bc0*/  @P2 LDC R9, c[0x0][0x560] ;  /* 0x00015800ff092b82 */ /* 0x000e220000000800 */
[----:B------:R-:W-:Y:S01]  /*3bd0*/  @P2 IMAD.MOV.U32 R4, RZ, RZ, RZ ;  /* 0x000000ffff042224 */ /* 0x000fe200078e00ff */
        /* <DEDUP_REMOVED lines=9> */
.L_x_915:
[----:B------:R-:W-:Y:S01]  /*3c70*/  LOP3.LUT R7, R8, 0xfffffff8, RZ, 0xc0, !PT ;  /* 0xfffffff808077812 */ /* 0x000fe200078ec0ff */
[----:B------:R-:W-:Y:S02]  /*3c80*/  HFMA2 R4, -RZ, RZ, 0, 0 ;  /* 0x00000000ff047431 */ /* 0x000fe400000001ff */
[----:B0-----:R-:W-:Y:S01]  /*3c90*/  VIADD R5, R2, UR4 ;  /* 0x0000000402057c36 */ /* 0x001fe20008000000 */
[----:B------:R-:W0:Y:S01]  /*3ca0*/  LDCU UR52, c[0x0][0x3d4] ;  /* 0x00007a80ff3477ac */ /* 0x000e220008000800 */
[----:B------:R-:W-:-:S04]  /*3cb0*/  IADD3 R6, P2, PT, R7, R20, RZ ;  /* 0x0000001407067210 */ /* 0x000fc80007f5e0ff */
[----:B------:R-:W-:-:S06]  /*3cc0*/  IADD3.X R7, PT, PT, RZ, R21, RZ, P2, !PT ;  /* 0x00000015ff077210 */ /* 0x000fcc00017fe4ff */
[----:B------:R-:W5:Y:S01]  /*3cd0*/  LDG.E.64 R6, desc[UR36][R6.64] ;  /* 0x0000002406067981 */ /* 0x000f62000c1e1b00 */
[----:B------:R-:W-:-:S05]  /*3ce0*/  IMAD.HI.U32 R23, R5, UR30, R4 ;  /* 0x0000001e05177c27 */ /* 0x000fca000f8e0004 */
[----:B------:R-:W-:-:S04]  /*3cf0*/  SHF.R.U32.HI R23, RZ, UR31, R23 ;  /* 0x0000001fff177c19 */ /* 0x000fc80008011617 */
[----:B------:R-:W-:-:S05]  /*3d00*/  IADD3 R9, PT, PT, -R23, RZ, RZ ;  /* 0x000000ff17097210 */ /* 0x000fca0007ffe1ff */
[----:B0-----:R-:W-:-:S04]  /*3d10*/  IMAD R24, R9, UR52, R5 ;  /* 0x0000003409187c24 */ /* 0x001fc8000f8e0205 */
[----:B------:R-:W-:Y:S01]  /*3d20*/  IMAD R24, R24, UR5, RZ ;  /* 0x0000000518187c24 */ /* 0x000fe2000f8e02ff */
        /* <DEDUP_REMOVED lines=208> */
[----:B------:R-:W-:Y:S01]  /*4a30*/  IMAD R25, R8, UR52, R23 ;  /* 0x0000003408197c24 */ /* 0x000fe2000f8e0217 */
[----:B------:R-:W-:Y:S01]  /*4a40*/  @P2 MOV R8, RZ ;  /* 0x000000ff00082202 */ /* 0x000fe20000000f00 */
[----:B------:R-:W0:Y:S02]  /*4a50*/  @P2 LDC.64 R22, c[0x0][0x4f8] ;  /* 0x00013e00ff162b82 */ /* 0x000e240000000a00 */
[----:B------:R-:W-:-:S06]  /*4a60*/  IMAD R24, R25, UR26, R24 ;  /* 0x0000001a19187c24 */ /* 0x000fcc000f8e0218 */
[----:B------:R-:W1:Y:S01]  /*4a70*/  @P2 LDC R25, c[0x0][0x560] ;  /* 0x00015800ff192b82 */ /* 0x000e620000000800 */
[----:B0-----:R-:W-:-:S07]  /*4a80*/  @P2 IMAD.HI.U32 R22, R9, R22, R8 ;  /* 0x0000001609162227 */ /* 0x001fce00078e0008 */
[----:B------:R-:W0:Y:S01]  /*4a90*/  @P2 LDC R8, c[0x0][0x4f4] ;  /* 0x00013d00ff082b82 */ /* 0x000e220000000800 */
[----:B------:R-:W-:-:S04]  /*4aa0*/  @P2 SHF.R.U32.HI R22, RZ, R23, R22 ;  /* 0x00000017ff162219 */ /* 0x000fc80000011616 */
[----:B------:R-:W-:-:S05]  /*4ab0*/  @P2 IADD3 R23, PT, PT, -R22, RZ, RZ ;  /* 0x000000ff16172210 */ /* 0x000fca0007ffe1ff */
[----:B0-----:R-:W-:-:S04]  /*4ac0*/  @P2 IMAD R8, R8, R23, R9 ;  /* 0x0000001708082224 */ /* 0x001fc800078e0209 */
[----:B-1----:R-:W-:-:S07]  /*4ad0*/  @P2 IMAD R24, R8, R25, R24 ;  /* 0x0000001908182224 */ /* 0x002fce00078e0218 */
.L_x_916:
        /* <DEDUP_REMOVED lines=8> */
[----:B------:R-:W-:-:S05]  /*4b60*/  SHF.R.U32.HI R25, RZ, UR31, R25 ;  /* 0x0000001fff197c19 */ /* 0x000fca0008011619 */
[----:B------:R-:W-:-:S04]  /*4b70*/  IMAD.MOV R23, RZ, RZ, -R25 ;  /* 0x000000ffff177224 */ /* 0x000fc800078e0a19 */
[----:B0-----:R-:W-:-:S04]  /*4b80*/  IMAD R26, R23, UR52, R5 ;  /* 0x00000034171a7c24 */ /* 0x001fc8000f8e0205 */
[----:B------:R-:W-:Y:S01]  /*4b90*/  IMAD R26, R26, UR5, RZ ;  /* 0x000000051a1a7c24 */ /* 0x000fe2000f8e02ff */
        /* <DEDUP_REMOVED lines=206> */
[----:B------:R-:W-:-:S05]  /*5880*/  SHF.R.U32.HI R23, RZ, UR25, R22 ;  /* 0x00000019ff177c19 */ /* 0x000fca0008011616 */
[----:B------:R-:W-:Y:S02]  /*5890*/  @P2 MOV R22, RZ ;  /* 0x000000ff00162202 */ /* 0x000fe40000000f00 */
[----:B------:R-:W-:-:S05]  /*58a0*/  IADD3 R25, PT, PT, -R23, RZ, RZ ;  /* 0x000000ff17197210 */ /* 0x000fca0007ffe1ff */
[----:B------:R-:W-:-:S04]  /*58b0*/  IMAD R25, R25, UR52, R24 ;  /* 0x0000003419197c24 */ /* 0x000fc8000f8e0218 */
[----:B------:R-:W-:Y:S02]  /*58c0*/  IMAD R26, R25, UR26, R26 ;  /* 0x0000001a191a7c24 */ /* 0x000fe4000f8e021a */
[----:B------:R-:W0:Y:S02]  /*58d0*/  @P2 LDC.64 R24, c[0x0][0x4f8] ;  /* 0x00013e00ff182b82 */ /* 0x000e240000000a00 */
[----:B0-----:R-:W-:-:S06]  /*58e0*/  @P2 IMAD.HI.U32 R24, R23, R24, R22 ;  /* 0x0000001817182227 */ /* 0x001fcc00078e0016 */
[----:B------:R-:W0:Y:S01]  /*58f0*/  @P2 LDC R22, c[0x0][0x4f4] ;  /* 0x00013d00ff162b82 */ /* 0x000e220000000800 */
[----:B------:R-:W-:-:S05]  /*5900*/  @P2 SHF.R.U32.HI R24, RZ, R25, R24 ;  /* 0x00000019ff182219 */ /* 0x000fca0000011618 */
[----:B------:R-:W-:-:S04]  /*5910*/  @P2 IMAD.MOV R25, RZ, RZ, -R24 ;  /* 0x000000ffff192224 */ /* 0x000fc800078e0a18 */
[----:B0-----:R-:W-:Y:S02]  /*5920*/  @P2 IMAD R23, R22, R25, R23 ;  /* 0x0000001916172224 */ /* 0x001fe400078e0217 */
[----:B------:R-:W0:Y:S02]  /*5930*/  @P2 LDC R22, c[0x0][0x560] ;  /* 0x00015800ff162b82 */ /* 0x000e240000000800 */
[----:B0-----:R-:W-:-:S07]  /*5940*/  @P2 IMAD R26, R23, R22, R26 ;  /* 0x00000016171a2224 */ /* 0x001fce00078e021a */
.L_x_917:
[----:B------:R-:W-:Y:S01]  /*5950*/  LOP3.LUT R23, R26, 0xfffffff8, RZ, 0xc0, !PT ;  /* 0xfffffff81a177812 */ /* 0x000fe200078ec0ff */
[----:B------:R-:W-:Y:S01]  /*5960*/  IMAD.MOV.U32 R4, RZ, RZ, RZ ;  /* 0x000000ffff047224 */ /* 0x000fe200078e00ff */
[----:B------:R-:W-:Y:S01]  /*5970*/  IADD3 R5, PT, PT, R5, UR4, RZ ;  /* 0x0000000405057c10 */ /* 0x000fe2000fffe0ff */
        /* <DEDUP_REMOVED lines=215> */
[----:B------:R-:W-:-:S05]  /*66f0*/  SHF.R.U32.HI R5, RZ, UR25, R4 ;  /* 0x00000019ff057c19 */ /* 0x000fca0008011604 */
[----:B------:R-:W-:Y:S01]  /*6700*/  @P1 IMAD.MOV.U32 R4, RZ, RZ, RZ ;  /* 0x000000ffff041224 */ /* 0x000fe200078e00ff */
[----:B------:R-:W-:-:S05]  /*6710*/  IADD3 R25, PT, PT, -R5, RZ, RZ ;  /* 0x000000ff05197210 */ /* 0x000fca0007ffe1ff */
[----:B------:R-:W-:-:S04]  /*6720*/  IMAD R25, R25, UR6, R24 ;  /* 0x0000000619197c24 */ /* 0x000fc8000f8e0218 */
[----:B------:R-:W-:Y:S02]  /*6730*/  IMAD R26, R25, UR26, R26 ;  /* 0x0000001a191a7c24 */ /* 0x000fe4000f8e021a */
[----:B------:R-:W0:Y:S02]  /*6740*/  @P1 LDC.64 R24, c[0x0][0x4f8] ;  /* 0x00013e00ff181b82 */ /* 0x000e240000000a00 */
[----:B0-----:R-:W-:-:S06]  /*6750*/  @P1 IMAD.HI.U32 R24, R5, R24, R4 ;  /* 0x0000001805181227 */ /* 0x001fcc00078e0004 */
[----:B------:R-:W0:Y:S01]  /*6760*/  @P1 LDC R4, c[0x0][0x4f4] ;  /* 0x00013d00ff041b82 */ /* 0x000e220000000800 */
[----:B------:R-:W-:-:S04]  /*6770*/  @P1 SHF.R.U32.HI R24, RZ, R25, R24 ;  /* 0x00000019ff181219 */ /* 0x000fc80000011618 */
[----:B------:R-:W-:-:S05]  /*6780*/  @P1 IADD3 R25, PT, PT, -R24, RZ, RZ ;  /* 0x000000ff18191210 */ /* 0x000fca0007ffe1ff */
[----:B0-----:R-:W-:Y:S02]  /*6790*/  @P1 IMAD R5, R4, R25, R5 ;  /* 0x0000001904051224 */ /* 0x001fe400078e0205 */
[----:B------:R-:W0:Y:S02]  /*67a0*/  @P1 LDC R4, c[0x0][0x560] ;  /* 0x00015800ff041b82 */ /* 0x000e240000000800 */
[----:B0-----:R-:W-:-:S07]  /*67b0*/  @P1 IMAD R26, R5, R4, R26 ;  /* 0x00000004051a1224 */ /* 0x001fce00078e021a */
.L_x_918:
[----:B------:R-:W-:-:S04]  /*67c0*/  LOP3.LUT R5, R26, 0xfffffff8, RZ, 0xc0, !PT ;  /* 0xfffffff81a057812 */ /* 0x000fc800078ec0ff */
[----:B------:R-:W-:-:S04]  /*67d0*/  IADD3 R4, P1, PT, R5, R20, RZ ;  /* 0x0000001405047210 */ /* 0x000fc80007f3e0ff */
[----:B------:R-:W-:-:S06]  /*67e0*/  IADD3.X R5, PT, PT, RZ, R21, RZ, P1, !PT ;  /* 0x00000015ff057210 */ /* 0x000fcc0000ffe4ff */
[----:B------:R-:W5:Y:S03]  /*67f0*/  LDG.E.64 R4, desc[UR36][R4.64] ;  /* 0x0000002404047981 */ /* 0x000f66000c1e1b00 */
.L_x_914:
[----:B------:R-:W1:Y:S01]  /*6800*/  LDCU UR5, c[0x0][0x394] ;  /* 0x00007280ff0577ac */ /* 0x000e620008000800 */
[----:B0-----:R-:W-:Y:S01]  /*6810*/  IMAD.U32 R24, RZ, RZ, UR4 ;  /* 0x00000004ff187e24 */ /* 0x001fe2000f8e00ff */
[----:B-----5:R0:W2:Y:S04]  /*6820*/  DADD R12, R6, R12 ;  /* 0x00000000060c7229 */ /* 0x0200a8000000000c */
        /* <DEDUP_REMOVED lines=18> */
[----:B01234-:R-:W-:Y:S05]  /*6950*/  @!P1 BRA `(.L_x_919) ;  /* 0xffffffbc00fc9947 */ /* 0x01ffea000383ffff */
.L_x_913:
[----:B------:R-:W-:Y:S05]  /*6960*/  BSYNC.RECONVERGENT B1 ;  /* 0x0000000000017941 */ /* 0x000fea0003800200 */
.L_x_912:
[----:B------:R0:W-:Y:S01]  /*6970*/  STL.64 [R1], R4 ;  /* 0x0000000401007387 */ /* 0x0001e20000100a00 */
[----:B------:R-:W-:Y:S01]  /*6980*/  ISETP.GE.U32.AND P0, PT, R2, R25, PT ;  /* 0x000000190200720c */ /* 0x000fe20003f06070 */
[----:B------:R-:W-:Y:S01]  /*6990*/  BSSY.RECONVERGENT B1, `(.L_x_920) ;  /* 0x000047d000017945 */ /* 0x000fe20003800200 */
[----:B------:R-:W-:Y:S01]  /*69a0*/  IMAD.MOV.U32 R20, RZ, RZ, R8 ;  /* 0x000000ffff147224 */ /* 0x000fe200078e0008 */
[----:B------:R-:W-:-:S10]  /*69b0*/  MOV R21, R9 ;  /* 0x0000000900157202 */ /* 0x000fd40000000f00 */
[----:B0-----:R-:W-:Y:S05]  /*69c0*/  @P0 BRA `(.L_x_921) ;  /* 0x0000004400e40947 */ /* 0x001fea0003800000 */
        /* <DEDUP_REMOVED lines=277> */
[----:B------:R-:W-:-:S05]  /*7b20*/  SHF.R.U32.HI R5, RZ, UR5, R5 ;  /* 0x00000005ff057c19 */ /* 0x000fca0008011605 */
[----:B------:R-:W-:-:S04]  /*7b30*/  IMAD.MOV R5, RZ, RZ, -R5 ;  /* 0x000000ffff057224 */ /* 0x000fc800078e0a05 */
[----:B-1----:R-:W-:-:S04]  /*7b40*/  IMAD R7, R5, UR6, R7 ;  /* 0x0000000605077c24 */ /* 0x002fc8000f8e0207 */
[----:B0-----:R-:W-:-:S07]  /*7b50*/  IMAD R4, R7, UR4, R4 ;  /* 0x0000000407047c24 */ /* 0x001fce000f8e0204 */
.L_x_923:
[----:B------:R-:W-:Y:S02]  /*7b60*/  SHF.R.U32.HI R4, RZ, 0x3, R4 ;  /* 0x00000003ff047819 */ /* 0x000fe40000011604 */
[----:B------:R-:W-:-:S07]  /*7b70*/  MOV R5, RZ ;  /* 0x000000ff00057202 */ /* 0x000fce0000000f00 */
.L_x_922:
[----:B------:R-:W0:Y:S02]  /*7b80*/  LDCU.64 UR4, c[0x0][0x760] ;  /* 0x0000ec00ff0477ac */ /* 0x000e240008000a00 */
[----:B0-----:R-:W-:-:S04]  /*7b90*/  IADD3 R27, P1, PT, R0, UR4, RZ ;  /* 0x00000004001b7c10 */ /* 0x001fc8000ff3e0ff */
[----:B------:R-:W-:Y:S02]  /*7ba0*/  IADD3.X R26, PT, PT, RZ, UR5, RZ, P1, !PT ;  /* 0x00000005ff1a7c10 */ /* 0x000fe40008ffe4ff */
        /* <DEDUP_REMOVED lines=283> */
.L_x_925:
[----:B------:R-:W-:Y:S02]  /*8d60*/  SHF.R.U32.HI R8, RZ, 0x3, R0 ;  /* 0x00000003ff087819 */ /* 0x000fe40000011600 */
[----:B------:R-:W-:-:S07]  /*8d70*/  MOV R9, RZ ;  /* 0x000000ff00097202 */ /* 0x000fce0000000f00 */
.L_x_924:
        /* <DEDUP_REMOVED lines=279> */
[----:B------:R-:W-:-:S04]  /*9ef0*/  SHF.R.U32.HI R8, RZ, UR5, R8 ;  /* 0x00000005ff087c19 */ /* 0x000fc80008011608 */
[----:B------:R-:W-:-:S05]  /*9f00*/  IADD3 R8, PT, PT, -R8, RZ, RZ ;  /* 0x000000ff08087210 */ /* 0x000fca0007ffe1ff */
[----:B-1----:R-:W-:-:S04]  /*9f10*/  IMAD R9, R8, UR6, R9 ;  /* 0x0000000608097c24 */ /* 0x002fc8000f8e0209 */
[----:B0-----:R-:W-:-:S07]  /*9f20*/  IMAD R0, R9, UR4, R0 ;  /* 0x0000000409007c24 */ /* 0x001fce000f8e0200 */
.L_x_927:
[----:B------:R-:W-:Y:S01]  /*9f30*/  SHF.R.U32.HI R8, RZ, 0x3, R0 ;  /* 0x00000003ff087819 */ /* 0x000fe20000011600 */
[----:B------:R-:W-:-:S07]  /*9f40*/  IMAD.MOV.U32 R9, RZ, RZ, RZ ;  /* 0x000000ffff097224 */ /* 0x000fce00078e00ff */
.L_x_926:
        /* <DEDUP_REMOVED lines=283> */
.L_x_929:
[----:B------:R-:W-:Y:S02]  /*b100*/  SHF.R.U32.HI R8, RZ, 0x3, R0 ;  /* 0x00000003ff087819 */ /* 0x000fe40000011600 */
[----:B------:R-:W-:-:S07]  /*b110*/  MOV R9, RZ ;  /* 0x000000ff00097202 */ /* 0x000fce0000000f00 */
.L_x_928:
[----:B------:R-:W-:-:S04]  /*b120*/  LEA R4, P0, R8, R27, 0x3 ;  /* 0x0000001b08047211 */ /* 0x000fc800078018ff */
[----:B------:R-:W-:-:S06]  /*b130*/  LEA.HI.X R5, R8, R26, R9, 0x3, P0 ;  /* 0x0000001a08057211 */ /* 0x000fcc00000f1c09 */
[----:B------:R-:W2:Y:S04]  /*b140*/  LDG.E.64 R4, desc[UR36][R4.64] ;  /* 0x0000002404047981 */ /* 0x000ea8000c1e1b00 */
[----:B--2---:R0:W-:Y:S02]  /*b150*/  STL.64 [R1], R4 ;  /* 0x0000000401007387 */ /* 0x0041e40000100a00 */
.L_x_921:
[----:B------:R-:W-:Y:S05]  /*b160*/  BSYNC.RECONVERGENT B1 ;  /* 0x0000000000017941 */ /* 0x000fea0003800200 */
.L_x_920:
[----:B------:R-:W-:Y:S01]  /*b170*/  ISETP.GE.U32.AND P0, PT, R2, R25, PT ;  /* 0x000000190200720c */ /* 0x000fe20003f06070 */
[----:B------:R-:W-:-:S12]  /*b180*/  BSSY.RECONVERGENT B1, `(.L_x_930) ;  /* 0x0000018000017945 */ /* 0x000fd80003800200 */
[----:B------:R-:W-:Y:S05]  /*b190*/  @P0 BRA `(.L_x_931) ;  /* 0x0000000000580947 */ /* 0x000fea0003800000 */
[----:B------:R-:W-:Y:S01]  /*b1a0*/  IMAD.IADD R0, R2, 0x1, R24 ;  /* 0x0000000102007824 */ /* 0x000fe200078e0218 */
[----:B-----5:R1:W2:Y:S04]  /*b1b0*/  DADD R12, R12, R6 ;  /* 0x000000000c0c7229 */ /* 0x0202a80000000006 */
[----:B------:R-:W-:-:S13]  /*b1c0*/  ISETP.GE.U32.AND P0, PT, R0, R25, PT ;  /* 0x000000190000720c */ /* 0x000fda0003f06070 */
[----:B-12---:R-:W-:Y:S05]  /*b1d0*/  @P0 BRA `(.L_x_931) ;  /* 0x0000000000480947 */ /* 0x006fea0003800000 */
[----:B0-----:R-:W2:Y:S01]  /*b1e0*/  LDL.LU.64 R4, [R1] ;  /* 0x0000000001047983 */ /* 0x001ea20000300a00 */
[----:B------:R-:W-:Y:S01]  /*b1f0*/  IADD3 R0, PT, PT, R0, R24, RZ ;  /* 0x0000001800007210 */ /* 0x000fe20007ffe0ff */
[----:B------:R-:W-:Y:S03]  /*b200*/  DADD R14, R14, R20 ;  /* 0x000000000e0e7229 */ /* 0x000fe60000000014 */
[----:B------:R-:W-:-:S13]  /*b210*/  ISETP.GE.U32.AND P0, PT, R0, R25, PT ;  /* 0x000000190000720c */ /* 0x000fda0003f06070 */
[----:B------:R-:W-:-:S04]  /*b220*/  @!P0 IADD3 R24, PT, PT, R0, R24, RZ ;  /* 0x0000001800188210 */ /* 0x000fc80007ffe0ff */
[----:B------:R-:W-:-:S15]  /*b230*/  @!P0 ISETP.GE.U32.AND P1, PT, R24, R25, PT ;  /* 0x000000191800820c */ /* 0x000fde0003f26070 */
[----:B------:R-:W-:-:S15]  /*b240*/  NOP ;  /* 0x0000000000007918 */ /* 0x000fde0000000000 */
[----:B------:R-:W-:-:S14]  /*b250*/  NOP ;  /* 0x0000000000007918 */ /* 0x000fdc0000000000 */
[----:B------:R-:W-:-:S15]  /*b260*/  @!P0 DADD R16, R16, R22 ;  /* 0x0000000010108229 */ /* 0x000fde0000000016 */
[----:B------:R-:W-:-:S15]  /*b270*/  NOP ;  /* 0x0000000000007918 */ /* 0x000fde0000000000 */
[----:B------:R-:W-:-:S15]  /*b280*/  NOP ;  /* 0x0000000000007918 */ /* 0x000fde0000000000 */
[----:B------:R-:W-:-:S15]  /*b290*/  NOP ;  /* 0x0000000000007918 */ /* 0x000fde0000000000 */
[----:B------:R-:W-:-:S04]  /*b2a0*/  NOP ;  /* 0x0000000000007918 */ /* 0x000fc80000000000 */
[----:B--2---:R-:W0:Y:S02]  /*b2b0*/  @!P0 DADD R2, R18, R4 ;  /* 0x0000000012028229 */ /* 0x004e240000000004 */
[----:B0-----:R-:W-:Y:S02]  /*b2c0*/  @!P0 FSEL R0, R2, R18, !P1 ;  /* 0x0000001202008208 */ /* 0x001fe40004800000 */
[----:B------:R-:W-:-:S03]  /*b2d0*/  @!P0 FSEL R3, R3, R19, !P1 ;  /* 0x0000001303038208 */ /* 0x000fc60004800000 */
[----:B------:R-:W-:Y:S01]  /*b2e0*/  @!P0 IMAD.MOV.U32 R18, RZ, RZ, R0 ;  /* 0x000000ffff128224 */ /* 0x000fe200078e0000 */
[----:B------:R-:W-:-:S07]  /*b2f0*/  @!P0 MOV R19, R3 ;  /* 0x0000000300138202 */ /* 0x000fce0000000f00 */
.L_x_931:
[----:B------:R-:W-:Y:S05]  /*b300*/  BSYNC.RECONVERGENT B1 ;  /* 0x0000000000017941 */ /* 0x000fea0003800200 */
.L_x_930:
[----:B------:R-:W1:-:S15]  /*b310*/  DADD R12, R14, R12 ;  /* 0x000000000e0c7229 */ /* 0x000e5e000000000c */
        /* <DEDUP_REMOVED lines=9> */
[----:B-1----:R2:W3:Y:S02]  /*b3b0*/  DADD R16, R12, R18 ;  /* 0x000000000c107229 */ /* 0x0024e40000000012 */
.L_x_885:
[----:B------:R-:W-:Y:S05]  /*b3c0*/  BSYNC.RECONVERGENT B0 ;  /* 0x0000000000007941 */ /* 0x000fea0003800200 */
.L_x_884:
[----:B------:R-:W4:Y:S01]  /*b3d0*/  LDCU UR4, c[0x0][0x3ac] ;  /* 0x00007580ff0477ac */ /* 0x000f220008000800 */
[----:B------:R-:W1:Y:S01]  /*b3e0*/  S2R R0, SR_TID.X ;  /* 0x0000000000007919 */ /* 0x000e620000002100 */
[----:B0-----:R-:W0:Y:S01]  /*b3f0*/  S2R R3, SR_TID.Y ;  /* 0x0000000000037919 */ /* 0x001e220000002200 */
[----:B----4-:R-:W-:-:S09]  /*b400*/  UISETP.NE.AND UP0, UPT, UR4, URZ, UPT ;  /* 0x000000ff0400728c */ /* 0x010fd2000bf05270 */
[----:B------:R-:W-:Y:S05]  /*b410*/  BRA.U !UP0, `(.L_x_932) ;  /* 0x0000000108647547 */ /* 0x000fea000b800000 */
[----:B------:R-:W4:Y:S01]  /*b420*/  S2UR UR5, SR_CgaCtaId ;  /* 0x00000000000579c3 */ /* 0x000f220000008800 */
[----:B------:R-:W0:Y:S01]  /*b430*/  LDCU UR8, c[0x0][0x360] ;  /* 0x00006c00ff0877ac */ /* 0x000e220008000800 */
[----:B------:R-:W-:Y:S01]  /*b440*/  UMOV UR4, 0x400 ;  /* 0x0000040000047882 */ /* 0x000fe20000000000 */
[----:B------:R-:W2:Y:S01]  /*b450*/  LDCU UR6, c[0x0][0x364] ;  /* 0x00006c80ff0677ac */ /* 0x000ea20008000800 */
[----:B------:R-:W-:Y:S01]  /*b460*/  UIADD3 UR4, UPT, UPT, UR4, 0x10, URZ ;  /* 0x0000001004047890 */ /* 0x000fe2000fffe0ff */
[----:B01----:R-:W-:-:S03]  /*b470*/  IMAD R2, R3, UR8, R0 ;  /* 0x0000000803027c24 */ /* 0x003fc6000f8e0200 */
[----:B----4-:R-:W-:Y:S02]  /*b480*/  ULEA UR4, UR5, UR4, 0x18 ;  /* 0x0000000405047291 */ /* 0x010fe4000f8ec0ff */
[----:B--2---:R-:W-:-:S04]  /*b490*/  UISETP.GE.U32.AND UP0, UPT, UR6, 0x2, UPT ;  /* 0x000000020600788c */ /* 0x004fc8000bf06070 */
[----:B-----5:R-:W-:-:S05]  /*b4a0*/  LEA R7, R2, UR4, 0x3 ;  /* 0x0000000402077c11 */ /* 0x020fca000f8e18ff */
[----:B---3--:R4:W-:Y:S01]  /*b4b0*/  STS.64 [R7], R16 ;  /* 0x0000001007007388 */ /* 0x0089e20000000a00 */
[----:B------:R-:W-:Y:S05]  /*b4c0*/  BRA.U !UP0, `(.L_x_932) ;  /* 0x0000000108387547 */ /* 0x000fea000b800000 */
[----:B------:R-:W-:-:S05]  /*b4d0*/  UMOV UR5, UR6 ;  /* 0x0000000600057c82 */ /* 0x000fca0008000000 */
.L_x_933:
        /* <DEDUP_REMOVED lines=9> */
[----:B------:R-:W4:Y:S02]  /*b570*/  @!P0 LDS.64 R4, [R2] ;  /* 0x0000000002048984 */ /* 0x000f240000000a00 */
[----:B0---4-:R-:W0:Y:S02]  /*b580*/  @!P0 DADD R16, R16, R4 ;  /* 0x0000000010108229 */ /* 0x011e240000000004 */
[----:B0-----:R0:W-:Y:S01]  /*b590*/  @!P0 STS.64 [R7], R16 ;  /* 0x0000001007008388 */ /* 0x0011e20000000a00 */
[----:B------:R-:W-:Y:S05]  /*b5a0*/  BRA.U UP0, `(.L_x_933) ;  /* 0xfffffffd00cc7547 */ /* 0x000fea000b83ffff */
.L_x_932:
[----:B------:R-:W2:Y:S02]  /*b5b0*/  LDCU UR4, c[0x0][0x3a8] ;  /* 0x00007500ff0477ac */ /* 0x000ea40008000800 */
[----:B--2---:R-:W-:-:S09]  /*b5c0*/  UISETP.NE.AND UP0, UPT, UR4, URZ, UPT ;  /* 0x000000ff0400728c */ /* 0x004fd2000bf05270 */
[----:B------:R-:W-:Y:S05]  /*b5d0*/  BRA.U !UP0, `(.L_x_934) ;  /* 0x0000000108947547 */ /* 0x000fea000b800000 */
[----:B------:R-:W2:Y:S02]  /*b5e0*/  LDCU UR5, c[0x0][0x360] ;  /* 0x00006c00ff0577ac */ /* 0x000ea40008000800 */
[----:B--2---:R-:W-:Y:S02]  /*b5f0*/  UISETP.GE.U32.AND UP0, UPT, UR5, 0x21, UPT ;  /* 0x000000210500788c */ /* 0x004fe4000bf06070 */
[----:B------:R-:W-:-:S07]  /*b600*/  UMOV UR4, UR5 ;  /* 0x0000000500047c82 */ /* 0x000fce0008000000 */
[----:B------:R-:W-:Y:S05]  /*b610*/  BRA.U !UP0, `(.L_x_935) ;  /* 0x00000001085c7547 */ /* 0x000fea000b800000 */
[----:B------:R-:W2:Y:S01]  /*b620*/  S2UR UR6, SR_CgaCtaId ;  /* 0x00000000000679c3 */ /* 0x000ea20000008800 */
[----:B------:R-:W-:Y:S01]  /*b630*/  UMOV UR4, 0x400 ;  /* 0x0000040000047882 */ /* 0x000fe20000000000 */
[----:B01----:R-:W-:Y:S01]  /*b640*/  IMAD R2, R3, UR5, R0 ;  /* 0x0000000503027c24 */ /* 0x003fe2000f8e0200 */
[----:B------:R-:W-:Y:S02]  /*b650*/  UIADD3 UR4, UPT, UPT, UR4, 0x10, URZ ;  /* 0x0000001004047890 */ /* 0x000fe4000fffe0ff */
[----:B------:R-:W-:Y:S02]  /*b660*/  UISETP.GE.U32.AND UP0, UPT, UR5, 0x40, UPT ;  /* 0x000000400500788c */ /* 0x000fe4000bf06070 */
[----:B--2---:R-:W-:-:S06]  /*b670*/  ULEA UR4, UR6, UR4, 0x18 ;  /* 0x0000000406047291 */ /* 0x004fcc000f8ec0ff */
[----:B----45:R-:W-:Y:S01]  /*b680*/  LEA R7, R2, UR4, 0x3 ;  /* 0x0000000402077c11 */ /* 0x030fe2000f8e18ff */
[----:B------:R-:W-:-:S04]  /*b690*/  UMOV UR4, 0x20 ;  /* 0x0000002000047882 */ /* 0x000fc80000000000 */
[----:B---3--:R2:W-:Y:S01]  /*b6a0*/  STS.64 [R7], R16 ;  /* 0x0000001007007388 */ /* 0x0085e20000000a00 */
[----:B------:R-:W-:Y:S05]  /*b6b0*/  BRA.U !UP0, `(.L_x_935) ;  /* 0x0000000108347547 */ /* 0x000fea000b800000 */
[----:B------:R-:W-:-:S07]  /*b6c0*/  IMAD.U32 R2, RZ, RZ, UR5 ;  /* 0x00000005ff027e24 */ /* 0x000fce000f8e00ff */
.L_x_936:
[----:B------:R-:W-:Y:S01]  /*b6d0*/  SHF.R.U32.HI R9, RZ, 0x1, R2 ;  /* 0x00000001ff097819 */ /* 0x000fe20000011602 */
[----:B------:R-:W-:Y:S03]  /*b6e0*/  BAR.SYNC.DEFER_BLOCKING 0x0 ;  /* 0x0000000000007b1d */ /* 0x000fe60000010000 */
[----:B------:R-:W-:-:S04]  /*b6f0*/  IADD3 R4, PT, PT, R9, R0, RZ ;  /* 0x0000000009047210 */ /* 0x000fc80007ffe0ff */
[----:B------:R-:W-:-:S04]  /*b700*/  ISETP.GE.U32.AND P0, PT, R4, UR5, PT ;  /* 0x0000000504007c0c */ /* 0x000fc8000bf06070 */
[----:B------:R-:W-:-:S13]  /*b710*/  ISETP.GE.U32.OR P0, PT, R0, R9, P0 ;  /* 0x000000090000720c */ /* 0x000fda0000706470 */
[----:B------:R-:W-:-:S06]  /*b720*/  @!P0 LEA R4, R9, R7, 0x3 ;  /* 0x0000000709048211 */ /* 0x000fcc00078e18ff */
[----:B------:R-:W2:Y:S02]  /*b730*/  @!P0 LDS.64 R4, [R4] ;  /* 0x0000000004048984 */ /* 0x000ea40000000a00 */
[----:B--2---:R-:W0:Y:S02]  /*b740*/  @!P0 DADD R16, R16, R4 ;  /* 0x0000000010108229 */ /* 0x004e240000000004 */
[----:B0-----:R0:W-:Y:S01]  /*b750*/  @!P0 STS.64 [R7], R16 ;  /* 0x0000001007008388 */ /* 0x0011e20000000a00 */
[----:B------:R-:W-:Y:S01]  /*b760*/  ISETP.GT.U32.AND P0, PT, R2, 0x7f, PT ;  /* 0x0000007f0200780c */ /* 0x000fe20003f04070 */
[----:B------:R-:W-:-:S12]  /*b770*/  IMAD.MOV.U32 R2, RZ, RZ, R9 ;  /* 0x000000ffff027224 */ /* 0x000fd800078e0009 */
[----:B0-----:R-:W-:Y:S05]  /*b780*/  @P0 BRA `(.L_x_936) ;  /* 0xfffffffc00d00947 */ /* 0x001fea000383ffff */
.L_x_935:
[----:B------:R-:W-:Y:S01]  /*b790*/  BAR.SYNC.DEFER_BLOCKING 0x0 ;  /* 0x0000000000007b1d */ /* 0x000fe20000010000 */
[----:B------:R-:W-:-:S09]  /*b7a0*/  UISETP.GE.U32.AND UP0, UPT, UR4, 0x2, UPT ;  /* 0x000000020400788c */ /* 0x000fd2000bf06070 */
[----:B------:R-:W-:Y:S05]  /*b7b0*/  BRA.U !UP0, `(.L_x_934) ;  /* 0x00000001081c7547 */ /* 0x000fea000b800000 */
[----:B0-2-45:R-:W-:-:S07]  /*b7c0*/  MOV R7, 0x1 ;  /* 0x0000000100077802 */ /* 0x035fce0000000f00 */
.L_x_937:
[----:B---3--:R-:W-:Y:S04]  /*b7d0*/  SHFL.DOWN PT, R5, R17, R7, 0x1f ;  /* 0x08001f0711057589 */ /* 0x008fe800000e0000 */
[----:B------:R0:W2:Y:S02]  /*b7e0*/  SHFL.DOWN PT, R4, R16, R7, 0x1f ;  /* 0x08001f0710047589 */ /* 0x0000a400000e0000 */
[----:B0-----:R-:W-:-:S04]  /*b7f0*/  SHF.L.U32 R7, R7, 0x1, RZ ;  /* 0x0000000107077819 */ /* 0x001fc800000006ff */
[----:B------:R-:W-:Y:S01]  /*b800*/  ISETP.GE.AND P0, PT, R7, UR4, PT ;  /* 0x0000000407007c0c */ /* 0x000fe2000bf06270 */
[----:B--2---:R0:W2:-:S12]  /*b810*/  DADD R16, R4, R16 ;  /* 0x0000000004107229 */ /* 0x0040980000000010 */
[----:B0-2---:R-:W-:Y:S05]  /*b820*/  @!P0 BRA `(.L_x_937) ;  /* 0xfffffffc00e88947 */ /* 0x005fea000383ffff */
.L_x_934:
[----:B------:R-:W0:Y:S01]  /*b830*/  LDCU UR4, c[0x0][0x564] ;  /* 0x0000ac80ff0477ac */ /* 0x000e220008000800 */
[----:B------:R-:W-:Y:S01]  /*b840*/  IMAD.MOV.U32 R18, RZ, RZ, RZ ;  /* 0x000000ffff127224 */ /* 0x000fe200078e00ff */
[----:B0-----:R-:W-:-:S09]  /*b850*/  UISETP.NE.AND UP0, UPT, UR4, URZ, UPT ;  /* 0x000000ff0400728c */ /* 0x001fd2000bf05270 */
[----:B------:R-:W-:Y:S05]  /*b860*/  BRA.U !UP0, `(.L_x_938) ;  /* 0x0000001108587547 */ /* 0x000fea000b800000 */
[----:B------:R-:W0:Y:S01]  /*b870*/  LDCU.64 UR8, c[0x0][0x568] ;  /* 0x0000ad00ff0877ac */ /* 0x000e220008000a00 */
[----:B------:R-:W-:Y:S02]  /*b880*/  MOV R4, RZ ;  /* 0x000000ff00047202 */ /* 0x000fe40000000f00 */
[----:B------:R-:W-:Y:S01]  /*b890*/  MOV R5, R29 ;  /* 0x0000001d00057202 */ /* 0x000fe20000000f00 */
[----:B------:R-:W1:Y:S01]  /*b8a0*/  LDCU UR5, c[0x0][0x570] ;  /* 0x0000ae00ff0577ac */ /* 0x000e620008000800 */
[----:B------:R-:W3:Y:S01]  /*b8b0*/  LDCU UR6, c[0x0][0x694] ;  /* 0x0000d280ff0677ac */ /* 0x000ee20008000800 */
[----:B0-----:R-:W-:-:S05]  /*b8c0*/  IMAD.HI.U32 R4, R29, UR9, R4 ;  /* 0x000000091d047c27 */ /* 0x001fca000f8e0004 */
[----:B-1----:R-:W-:Y:S01]  /*b8d0*/  SHF.R.U32.HI R5, RZ, UR5, R4 ;  /* 0x00000005ff057c19 */ /* 0x002fe20008011604 */
[----:B------:R-:W-:-:S04]  /*b8e0*/  UIADD3 UR5, UPT, UPT, UR4, -0x1, URZ ;  /* 0xffffffff04057890 */ /* 0x000fc8000fffe0ff */
[----:B------:R-:W-:Y:S01]  /*b8f0*/  UISETP.NE.AND UP1, UPT, UR5, URZ, UPT ;  /* 0x000000ff0500728c */ /* 0x000fe2000bf25270 */
[----:B--2-45:R-:W-:-:S04]  /*b900*/  IMAD.MOV R7, RZ, RZ, -R5 ;  /* 0x000000ffff077224 */ /* 0x034fc800078e0a05 */
[----:B------:R-:W-:-:S04]  /*b910*/  IMAD R7, R7, UR8, R29 ;  /* 0x0000000807077c24 */ /* 0x000fc8000f8e021d */
[----:B---3--:R-:W-:Y:S01]  /*b920*/  IMAD R18, R7, UR6, RZ ;  /* 0x0000000607127c24 */ /* 0x008fe2000f8e02ff */
        /* <DEDUP_REMOVED lines=266> */
.L_x_938:
        /* <DEDUP_REMOVED lines=10> */
[----:B------:R-:W0:Y:S01]  /*ca70*/  S2R R2, SR_CTAID.X ;  /* 0x0000000000027919 */ /* 0x000e220000002500 */
[----:B------:R-:W1:Y:S01]  /*ca80*/  LDCU UR5, c[0x0][0x3b4] ;  /* 0x00007680ff0577ac */ /* 0x000e620008000800 */
[----:B------:R-:W-:Y:S01]  /*ca90*/  HFMA2 R18, -RZ, RZ, 0, 0 ;  /* 0x00000000ff127431 */ /* 0x000fe200000001ff */
[----:B------:R-:W2:Y:S01]  /*caa0*/  LDCU UR6, c[0x0][0x3b8] ;  /* 0x00007700ff0677ac */ /* 0x000ea20008000800 */
[----:B------:R-:W0:Y:S01]  /*cab0*/  LDCU UR7, c[0x0][0x3a0] ;  /* 0x00007400ff0777ac */ /* 0x000e220008000800 */
[----:B-1---5:R-:W-:-:S04]  /*cac0*/  IMAD R6, R0, UR5, RZ ;  /* 0x0000000500067c24 */ /* 0x022fc8000f8e02ff */
[----:B--2-4-:R-:W-:-:S04]  /*cad0*/  IMAD R7, R3, UR6, R6 ;  /* 0x0000000603077c24 */ /* 0x014fc8000f8e0206 */
        /* <DEDUP_REMOVED lines=279> */
.L_x_940:
        /* <DEDUP_REMOVED lines=23> */
[----:B---3--:R0:W-:Y:S05]  /*ddc0*/  STG.E.64 desc[UR36][R6.64], R16 ;  /* 0x0000001006007986 */ /* 0x0081ea000c101b24 */
.L_x_942:
[----:B------:R-:W-:Y:S05]  /*ddd0*/  BSYNC.RECONVERGENT B0 ;  /* 0x0000000000007941 */ /* 0x000fea0003800200 */
.L_x_941:
        /* <DEDUP_REMOVED lines=24> */
[----:B------:R-:W4:Y:S01]  /*df60*/  S2R R11, SR_LTMASK ;  /* 0x00000000000b7919 */ /* 0x000f220000003900 */
[----:B-1----:R-:W-:Y:S01]  /*df70*/  UIADD3 UR4, UPT, UPT, UR4, -0x1, URZ ;  /* 0xffffffff04047890 */ /* 0x002fe2000fffe0ff */
        /* <DEDUP_REMOVED lines=9> */
.L_x_944:
[----:B------:R-:W-:Y:S05]  /*e010*/  BSYNC.RECONVERGENT B0 ;  /* 0x0000000000007941 */ /* 0x000fea0003800200 */
.L_x_943:
        /* <DEDUP_REMOVED lines=16> */
[----:B------:R-:W3:Y:S01]  /*e120*/  LDCU.64 UR10, c[0x0][0x388] ;  /* 0x00007100ff0a77ac */ /* 0x000ee20008000a00 */
[----:B0-----:R-:W-:Y:S01]  /*e130*/  UISETP.NE.AND UP0, UPT, UR4, URZ, UPT ;  /* 0x000000ff0400728c */ /* 0x001fe2000bf05270 */
[----:B---3--:R-:W-:Y:S01]  /*e140*/  IMAD.U32 R16, RZ, RZ, UR10 ;  /* 0x0000000aff107e24 */ /* 0x008fe2000f8e00ff */
[----:B------:R-:W-:-:S07]  /*e150*/  MOV R17, UR11 ;  /* 0x0000000b00117c02 */ /* 0x000fce0008000f00 */
        /* <DEDUP_REMOVED lines=13> */
.L_x_949:
[----:B------:R-:W-:-:S04]  /*e230*/  IMAD.IADD R9, R11, 0x1, R10 ;  /* 0x000000010b097824 */ /* 0x000fc800078e020a */
[----:B--2---:R-:W-:-:S06]  /*e240*/  IMAD.WIDE.U32 R8, R9, 0x8, R6 ;  /* 0x0000000809087825 */ /* 0x004fcc00078e0006 */
[----:B------:R-:W2:Y:S01]  /*e250*/  LDG.E.64 R8, desc[UR36][R8.64] ;  /* 0x0000002408087981 */ /* 0x000ea2000c1e1b00 */
[----:B------:R-:W-:-:S04]  /*e260*/  IADD3 R10, PT, PT, R13, R10, RZ ;  /* 0x0000000a0d0a7210 */ /* 0x000fc80007ffe0ff */
[----:B------:R-:W-:Y:S01]  /*e270*/  ISETP.GE.U32.AND P1, PT, R10, UR6, PT ;  /* 0x000000060a007c0c */ /* 0x000fe2000bf26070 */
[----:B--2---:R0:W1:-:S12]  /*e280*/  DADD R16, R8, R16 ;  /* 0x0000000008107229 */ /* 0x0040580000000010 */
[----:B01----:R-:W-:Y:S05]  /*e290*/  @!P1 BRA `(.L_x_949) ;  /* 0xfffffffc00e49947 */ /* 0x003fea000383ffff */
[----:B------:R-:W-:Y:S05]  /*e2a0*/  BSYNC.RECONVERGENT B1 ;  /* 0x0000000000017941 */ /* 0x000fea0003800200 */
.L_x_948:
[----:B------:R-:W-:Y:S05]  /*e2b0*/  BRA `(.L_x_947) ;  /* 0x0000000000447947 */ /* 0x000fea0003800000 */
.L_x_946:
[----:B------:R-:W0:Y:S02]  /*e2c0*/  LDCU UR5, c[0x0][0x3a4] ;  /* 0x00007480ff0577ac */ /* 0x000e240008000800 */
[----:B0-----:R-:W-:-:S13]  /*e2d0*/  ISETP.GE.U32.AND P1, PT, R3, UR5, PT ;  /* 0x0000000503007c0c */ /* 0x001fda000bf26070 */
[----:B------:R-:W-:Y:S05]  /*e2e0*/  @P1 BRA `(.L_x_947) ;  /* 0x0000000000381947 */ /* 0x000fea0003800000 */
[----:B------:R-:W0:Y:S01]  /*e2f0*/  LDCU UR4, c[0x0][0x374] ;  /* 0x00006e80ff0477ac */ /* 0x000e220008000800 */
[----:B------:R-:W1:Y:S01]  /*e300*/  LDC R10, c[0x0][0x360] ;  /* 0x0000d800ff0a7b82 */ /* 0x000e620000000800 */
[----:B------:R-:W-:-:S07]  /*e310*/  MOV R11, R3 ;  /* 0x00000003000b7202 */ /* 0x000fce0000000f00 */
[----:B------:R-:W2:Y:S08]  /*e320*/  LDC.64 R6, c[0x0][0x780] ;  /* 0x0001e000ff067b82 */ /* 0x000eb00000000a00 */
[----:B------:R-:W3:Y:S01]  /*e330*/  LDC R12, c[0x0][0x364] ;  /* 0x0000d900ff0c7b82 */ /* 0x000ee20000000800 */
[----:B0-----:R-:W-:-:S07]  /*e340*/  IMAD R2, R2, UR4, RZ ;  /* 0x0000000402027c24 */ /* 0x001fce000f8e02ff */
.L_x_950:
[----:B------:R-:W-:-:S04]  /*e350*/  IMAD.IADD R9, R2, 0x1, R11 ;  /* 0x0000000102097824 */ /* 0x000fc800078e020b */
[----:B-1----:R-:W-:-:S04]  /*e360*/  IMAD R9, R9, R10, R0 ;  /* 0x0000000a09097224 */ /* 0x002fc800078e0200 */
[----:B--2---:R-:W-:-:S06]  /*e370*/  IMAD.WIDE.U32 R8, R9, 0x8, R6 ;  /* 0x0000000809087825 */ /* 0x004fcc00078e0006 */
[----:B------:R-:W2:Y:S01]  /*e380*/  LDG.E.64 R8, desc[UR36][R8.64] ;  /* 0x0000002408087981 */ /* 0x000ea2000c1e1b00 */
[----:B---3--:R-:W-:-:S04]  /*e390*/  IADD3 R11, PT, PT, R12, R11, RZ ;  /* 0x0000000b0c0b7210 */ /* 0x008fc80007ffe0ff */
[----:B------:R-:W-:Y:S01]  /*e3a0*/  ISETP.GE.U32.AND P1, PT, R11, UR5, PT ;  /* 0x000000050b007c0c */ /* 0x000fe2000bf26070 */
[----:B--2---:R0:W4:-:S12]  /*e3b0*/  DADD R16, R8, R16 ;  /* 0x0000000008107229 */ /* 0x0041180000000010 */
[----:B0---4-:R-:W-:Y:S05]  /*e3c0*/  @!P1 BRA `(.L_x_950) ;  /* 0xfffffffc00e09947 */ /* 0x011fea000383ffff */
.L_x_947:
[----:B------:R-:W-:Y:S05]  /*e3d0*/  BSYNC.RECONVERGENT B0 ;  /* 0x0000000000007941 */ /* 0x000fea0003800200 */
.L_x_945:
        /* <DEDUP_REMOVED lines=12> */
.L_x_952:
        /* <DEDUP_REMOVED lines=9> */
[----:B------:R-:W0:Y:S02]  /*e530*/  @!P1 LDS.64 R6, [R2] ;  /* 0x0000000002069984 */ /* 0x000e240000000a00 */
[----:B01----:R-:W0:Y:S02]  /*e540*/  @!P1 DADD R16, R16, R6 ;  /* 0x0000000010109229 */ /* 0x003e240000000006 */
[----:B0-----:R1:W-:Y:S01]  /*e550*/  @!P1 STS.64 [R9], R16 ;  /* 0x0000001009009388 */ /* 0x0013e20000000a00 */
[----:B------:R-:W-:Y:S05]  /*e560*/  BRA.U UP1, `(.L_x_952) ;  /* 0xfffffffd01cc7547 */ /* 0x000fea000b83ffff */
.L_x_951:
        /* <DEDUP_REMOVED lines=9> */
.L_x_955:
[----:B------:R-:W-:Y:S01]  /*e600*/  SHF.R.U32.HI R7, RZ, 0x1, R6 ;  /* 0x00000001ff077819 */ /* 0x000fe20000011606 */
[----:B------:R-:W-:Y:S03]  /*e610*/  BAR.SYNC.DEFER_BLOCKING 0x0 ;  /* 0x0000000000007b1d */ /* 0x000fe60000010000 */
[----:B------:R-:W-:-:S04]  /*e620*/  IADD3 R2, PT, PT, R7, R0, RZ ;  /* 0x0000000007027210 */ /* 0x000fc80007ffe0ff */
[----:B------:R-:W-:-:S04]  /*e630*/  ISETP.GE.U32.AND P1, PT, R2, UR5, PT ;  /* 0x0000000502007c0c */ /* 0x000fc8000bf26070 */
[----:B------:R-:W-:-:S13]  /*e640*/  ISETP.GE.U32.OR P1, PT, R0, R7, P1 ;  /* 0x000000070000720c */ /* 0x000fda0000f26470 */
[----:B------:R-:W-:-:S06]  /*e650*/  @!P1 LEA R2, R7, R9, 0x3 ;  /* 0x0000000907029211 */ /* 0x000fcc00078e18ff */
[----:B------:R-:W0:Y:S02]  /*e660*/  @!P1 LDS.64 R2, [R2] ;  /* 0x0000000002029984 */ /* 0x000e240000000a00 */
[----:B012---:R-:W0:Y:S02]  /*e670*/  @!P1 DADD R16, R16, R2 ;  /* 0x0000000010109229 */ /* 0x007e240000000002 */
[----:B0-----:R3:W-:Y:S01]  /*e680*/  @!P1 STS.64 [R9], R16 ;  /* 0x0000001009009388 */ /* 0x0017e20000000a00 */
[----:B------:R-:W-:Y:S01]  /*e690*/  ISETP.GT.U32.AND P1, PT, R6, 0x7f, PT ;  /* 0x0000007f0600780c */ /* 0x000fe20003f24070 */
[----:B------:R-:W-:-:S12]  /*e6a0*/  IMAD.MOV.U32 R6, RZ, RZ, R7 ;  /* 0x000000ffff067224 */ /* 0x000fd800078e0007 */
[----:B---3--:R-:W-:Y:S05]  /*e6b0*/  @P1 BRA `(.L_x_955) ;  /* 0xfffffffc00d01947 */ /* 0x008fea000383ffff */
.L_x_954:
[----:B------:R-:W-:Y:S01]  /*e6c0*/  BAR.SYNC.DEFER_BLOCKING 0x0 ;  /* 0x0000000000007b1d */ /* 0x000fe20000010000 */
[----:B------:R-:W-:-:S09]  /*e6d0*/  UISETP.GE.U32.AND UP0, UPT, UR4, 0x2, UPT ;  /* 0x000000020400788c */ /* 0x000fd2000bf06070 */
[----:B------:R-:W-:Y:S05]  /*e6e0*/  BRA.U !UP0, `(.L_x_953) ;  /* 0x00000001081c7547 */ /* 0x000fea000b800000 */
[----:B------:R-:W-:-:S07]  /*e6f0*/  MOV R7, 0x1 ;  /* 0x0000000100077802 */ /* 0x000fce0000000f00 */
.L_x_956:
[----:B------:R-:W-:Y:S04]  /*e700*/  SHFL.DOWN PT, R3, R17, R7, 0x1f ;  /* 0x08001f0711037589 */ /* 0x000fe800000e0000 */
[----:B------:R3:W0:Y:S02]  /*e710*/  SHFL.DOWN PT, R2, R16, R7, 0x1f ;  /* 0x08001f0710027589 */ /* 0x00062400000e0000 */
[----:B---3--:R-:W-:-:S04]  /*e720*/  SHF.L.U32 R7, R7, 0x1, RZ ;  /* 0x0000000107077819 */ /* 0x008fc800000006ff */
[----:B------:R-:W-:Y:S01]  /*e730*/  ISETP.GE.AND P1, PT, R7, UR4, PT ;  /* 0x0000000407007c0c */ /* 0x000fe2000bf26270 */
[----:B012---:R3:W4:-:S12]  /*e740*/  DADD R16, R2, R16 ;  /* 0x0000000002107229 */ /* 0x0077180000000010 */
[----:B---34-:R-:W-:Y:S05]  /*e750*/  @!P1 BRA `(.L_x_956) ;  /* 0xfffffffc00e89947 */ /* 0x018fea000383ffff */
.L_x_953:
        /* <DEDUP_REMOVED lines=9> */
[----:B----4-:R-:W-:Y:S01]  /*e7f0*/  IADD3 R4, P0, PT, R18, UR4, RZ ;  /* 0x0000000412047c10 */ /* 0x010fe2000ff1e0ff */
[----:B-----5:R-:W-:-:S04]  /*e800*/  UISETP.NE.AND UP1, UPT, UR7, URZ, UPT ;  /* 0x000000ff0700728c */ /* 0x020fc8000bf25270 */
[----:B------:R-:W-:-:S03]  /*e810*/  IMAD.X R5, RZ, RZ, UR5, P0 ;  /* 0x00000005ff057e24 */ /* 0x000fc600080e06ff */
[----:B------:R-:W-:Y:S05]  /*e820*/  BRA.U !UP0, `(.L_x_958) ;  /* 0x0000000108087547 */ /* 0x000fea000b800000 */
[----:B------:R-:W0:Y:S02]  /*e830*/  LDG.E.64 R2, desc[UR36][R4.64] ;  /* 0x0000002404027981 */ /* 0x000e24000c1e1b00 */
[----:B012---:R3:W4:Y:S02]  /*e840*/  DADD R16, R16, R2 ;  /* 0x0000000010107229 */ /* 0x0077240000000002 */
.L_x_958:
[----:B------:R-:W-:Y:S05]  /*e850*/  BRA.U !UP1, `(.L_x_959) ;  /* 0x0000000109687547 */ /* 0x000fea000b800000 */
[----:B------:R-:W5:Y:S01]  /*e860*/  LDCU UR6, c[0x0][0x79c] ;  /* 0x0000f380ff0677ac */ /* 0x000f620008000800 */
[----:B------:R-:W0:Y:S01]  /*e870*/  LDCU.64 UR4, c[0x0][0x380] ;  /* 0x00007000ff0477ac */ /* 0x000e220008000a00 */
[----:B-----5:R-:W-:Y:S01]  /*e880*/  UISETP.NE.AND UP0, UPT, UR6, 0x1, UPT ;  /* 0x000000010600788c */ /* 0x020fe2000bf05270 */
[----:B012-4-:R-:W0:Y:S08]  /*e890*/  DMUL R16, R16, UR4 ;  /* 0x0000000410107c28 */ /* 0x017e300008000000 */
[----:B0-----:R-:W-:Y:S05]  /*e8a0*/  BRA.U !UP0, `(.L_x_960) ;  /* 0x0000000108407547 */ /* 0x001fea000b800000 */
[----:B---3--:R-:W-:Y:S01]  /*e8b0*/  MOV R2, 0x0 ;  /* 0x0000000000027802 */ /* 0x008fe20000000f00 */
[----:B------:R-:W0:Y:S01]  /*e8c0*/  LDCU.64 UR4, c[0x4][0x590] ;  /* 0x0100b200ff0477ac */ /* 0x000e220008000a00 */
[----:B------:R-:W-:Y:S01]  /*e8d0*/  MOV R8, 0x2ef ;  /* 0x000002ef00087802 */ /* 0x000fe20000000f00 */
[----:B------:R-:W-:Y:S01]  /*e8e0*/  IMAD.MOV.U32 R13, RZ, RZ, RZ ;  /* 0x000000ffff0d7224 */ /* 0x000fe200078e00ff */
[----:B------:R-:W-:Y:S01]  /*e8f0*/  MOV R12, 0x1 ;  /* 0x00000001000c7802 */ /* 0x000fe20000000f00 */
[----:B------:R-:W1:Y:S01]  /*e900*/  LDCU.64 UR6, c[0x4][0x578] ;  /* 0x0100af00ff0677ac */ /* 0x000e620008000a00 */
[----:B------:R-:W2:Y:S01]  /*e910*/  LDC.64 R2, c[0x4][R2] ;  /* 0x0100000002027b82 */ /* 0x000ea20000000a00 */
[----:B------:R-:W3:Y:S01]  /*e920*/  LDCU.64 UR8, c[0x4][0x3c0] ;  /* 0x01007800ff0877ac */ /* 0x000ee20008000a00 */
[----:B0-----:R-:W-:Y:S02]  /*e930*/  MOV R4, UR4 ;  /* 0x0000000400047c02 */ /* 0x001fe40008000f00 */
[----:B------:R-:W-:Y:S01]  /*e940*/  MOV R5, UR5 ;  /* 0x0000000500057c02 */ /* 0x000fe20008000f00 */
[----:B-1----:R-:W-:Y:S01]  /*e950*/  IMAD.U32 R6, RZ, RZ, UR6 ;  /* 0x00000006ff067e24 */ /* 0x002fe2000f8e00ff */
[----:B------:R-:W-:-:S02]  /*e960*/  MOV R7, UR7 ;  /* 0x0000000700077c02 */ /* 0x000fc40008000f00 */
[----:B---3--:R-:W-:Y:S01]  /*e970*/  MOV R10, UR8 ;  /* 0x00000008000a7c02 */ /* 0x008fe20008000f00 */
[----:B------:R-:W-:-:S07]  /*e980*/  IMAD.U32 R11, RZ, RZ, UR9 ;  /* 0x00000009ff0b7e24 */ /* 0x000fce000f8e00ff */
[----:B------:R-:W-:-:S07]  /*e990*/  LEPC R20, `(.L_x_960) ;  /* 0x000000001014794e */ /* 0x000fce0000000000 */
[----:B--2---:R-:W-:Y:S05]  /*e9a0*/  CALL.ABS.NOINC R2 ;  /* 0x0000000002007343 */ /* 0x004fea0003c00000 */
.L_x_960:
[----:B------:R-:W0:Y:S02]  /*e9b0*/  LDCU.64 UR4, c[0x0][0x768] ;  /* 0x0000ed00ff0477ac */ /* 0x000e240008000a00 */
[----:B0-----:R-:W-:-:S04]  /*e9c0*/  IADD3 R18, P0, PT, R18, UR4, RZ ;  /* 0x0000000412127c10 */ /* 0x001fc8000ff1e0ff */
[----:B------:R-:W-:-:S05]  /*e9d0*/  IADD3.X R19, PT, PT, RZ, UR5, RZ, P0, !PT ;  /* 0x00000005ff137c10 */ /* 0x000fca00087fe4ff */
[----:B------:R-:W-:Y:S01]  /*e9e0*/  STG.E.64 desc[UR36][R18.64], R16 ;  /* 0x0000001012007986 */ /* 0x000fe2000c101b24 */
[----:B------:R-:W-:Y:S05]  /*e9f0*/  EXIT ;  /* 0x000000000000794d */ /* 0x000fea0003800000 */
.L_x_959:
[----:B----4-:R-:W-:Y:S01]  /*ea00*/  STG.E.64 desc[UR36][R4.64], R16 ;  /* 0x0000001004007986 */ /* 0x010fe2000c101b24 */
[----:B------:R-:W-:Y:S05]  /*ea10*/  EXIT ;  /* 0x000000000000794d */ /* 0x000fea0003800000 */
.L_x_957:
[----:B------:R-:W3:Y:S01]  /*ea20*/  LDCU.U8 UR4, c[0x0][0x798] ;  /* 0x0000f300ff0477ac */ /* 0x000ee20008000000 */
[----:B------:R-:W4:Y:S01]  /*ea30*/  LDCU.U8 UR5, c[0x0][0x799] ;  /* 0x0000f320ff0577ac */ /* 0x000f220008000000 */
[----:B---3--:R-:W-:Y:S02]  /*ea40*/  UISETP.NE.AND UP0, UPT, UR4, URZ, UPT ;  /* 0x000000ff0400728c */ /* 0x008fe4000bf05270 */
[----:B----4-:R-:W-:-:S07]  /*ea50*/  UISETP.NE.AND UP1, UPT, UR5, URZ, UPT ;  /* 0x000000ff0500728c */ /* 0x010fce000bf25270 */
[----:B------:R-:W-:Y:S05]  /*ea60*/  BRA.U !UP0, `(.L_x_961) ;  /* 0x0000000108087547 */ /* 0x000fea000b800000 */
[----:B------:R-:W0:Y:S02]  /*ea70*/  LDG.E.64 R2, desc[UR36][R4.64] ;  /* 0x0000002404027981 */ /* 0x000e24000c1e1b00 */
[----:B012---:R3:W4:Y:S02]  /*ea80*/  DADD R16, R16, R2 ;  /* 0x0000000010107229 */ /* 0x0077240000000002 */
.L_x_961:
        /* <DEDUP_REMOVED lines=9> */
[----:B------:R-:W-:Y:S01]  /*eb20*/  IMAD.MOV.U32 R12, RZ, RZ, 0x1 ;  /* 0x00000001ff0c7424 */ /* 0x000fe200078e00ff */
[----:B------:R-:W-:Y:S01]  /*eb30*/  MOV R13, RZ ;  /* 0x000000ff000d7202 */ /* 0x000fe20000000f00 */
[----:B------:R-:W1:Y:S01]  /*eb40*/  LDCU.64 UR6, c[0x4][0x578] ;  /* 0x0100af00ff0677ac */ /* 0x000e620008000a00 */
[----:B------:R-:W2:Y:S01]  /*eb50*/  LDC.64 R2, c[0x4][R2] ;  /* 0x0100000002027b82 */ /* 0x000ea20000000a00 */
[----:B------:R-:W3:Y:S01]  /*eb60*/  LDCU.64 UR8, c[0x4][0x3c0] ;  /* 0x01007800ff0877ac */ /* 0x000ee20008000a00 */
[----:B0-----:R-:W-:Y:S01]  /*eb70*/  MOV R4, UR4 ;  /* 0x0000000400047c02 */ /* 0x001fe20008000f00 */
[----:B------:R-:W-:Y:S01]  /*eb80*/  IMAD.U32 R5, RZ, RZ, UR5 ;  /* 0x00000005ff057e24 */ /* 0x000fe2000f8e00ff */
[----:B-1----:R-:W-:-:S02]  /*eb90*/  MOV R6, UR6 ;  /* 0x0000000600067c02 */ /* 0x002fc40008000f00 */
[----:B------:R-:W-:Y:S01]  /*eba0*/  MOV R7, UR7 ;  /* 0x0000000700077c02 */ /* 0x000fe20008000f00 */
[----:B---3--:R-:W-:Y:S01]  /*ebb0*/  IMAD.U32 R10, RZ, RZ, UR8 ;  /* 0x00000008ff0a7e24 */ /* 0x008fe2000f8e00ff */
[----:B------:R-:W-:-:S07]  /*ebc0*/  MOV R11, UR9 ;  /* 0x00000009000b7c02 */ /* 0x000fce0008000f00 */
[----:B------:R-:W-:-:S07]  /*ebd0*/  LEPC R20, `(.L_x_963) ;  /* 0x000000001014794e */ /* 0x000fce0000000000 */
[----:B--2---:R-:W-:Y:S05]  /*ebe0*/  CALL.ABS.NOINC R2 ;  /* 0x0000000002007343 */ /* 0x004fea0003c00000 */
.L_x_963:
[----:B------:R-:W0:Y:S02]  /*ebf0*/  LDCU.64 UR4, c[0x0][0x768] ;  /* 0x0000ed00ff0477ac */ /* 0x000e240008000a00 */
[----:B0-----:R-:W-:-:S04]  /*ec00*/  IADD3 R18, P0, PT, R18, UR4, RZ ;  /* 0x0000000412127c10 */ /* 0x001fc8000ff1e0ff */
[----:B------:R-:W-:-:S05]  /*ec10*/  IADD3.X R19, PT, PT, RZ, UR5, RZ, P0, !PT ;  /* 0x00000005ff137c10 */ /* 0x000fca00087fe4ff */
[----:B------:R-:W-:Y:S01]  /*ec20*/  STG.E.64 desc[UR36][R18.64], R16 ;  /* 0x0000001012007986 */ /* 0x000fe2000c101b24 */
[----:B------:R-:W-:Y:S05]  /*ec30*/  EXIT ;  /* 0x000000000000794d */ /* 0x000fea0003800000 */
.L_x_962:
[----:B----4-:R-:W-:Y:S01]  /*ec40*/  STG.E.64 desc[UR36][R4.64], R16 ;  /* 0x0000001004007986 */ /* 0x010fe2000c101b24 */
[----:B------:R-:W-:Y:S05]  /*ec50*/  EXIT ;  /* 0x000000000000794d */ /* 0x000fea0003800000 */
.L_x_939:
        /* <DEDUP_REMOVED lines=22> */
[----:B------:R-:W3:Y:S02]  /*edc0*/  LDG.E.64 R2, desc[UR36][R4.64] ;  /* 0x0000002404027981 */ /* 0x000ee4000c1e1b00 */
[----:B---34-:R0:W1:Y:S02]  /*edd0*/  DADD R16, R16, R2 ;  /* 0x0000000010107229 */ /* 0x0180640000000002 */
.L_x_965:
[----:B------:R-:W-:Y:S05]  /*ede0*/  BRA.U !UP1, `(.L_x_966) ;  /* 0x0000000109687547 */ /* 0x000fea000b800000 */
[----:B------:R-:W2:Y:S01]  /*edf0*/  LDCU UR6, c[0x0][0x79c] ;  /* 0x0000f380ff0677ac */ /* 0x000ea20008000800 */
[----:B------:R-:W1:Y:S01]  /*ee00*/  LDCU.64 UR4, c[0x0][0x380] ;  /* 0x00007000ff0477ac */ /* 0x000e620008000a00 */
[----:B--2---:R-:W-:Y:S01]  /*ee10*/  UISETP.NE.AND UP0, UPT, UR6, 0x1, UPT ;  /* 0x000000010600788c */ /* 0x004fe2000bf05270 */
[----:B-1-34-:R-:W1:Y:S08]  /*ee20*/  DMUL R16, R16, UR4 ;  /* 0x0000000410107c28 */ /* 0x01ae700008000000 */
[----:B-1----:R-:W-:Y:S05]  /*ee30*/  BRA.U !UP0, `(.L_x_967) ;  /* 0x0000000108407547 */ /* 0x002fea000b800000 */
[----:B0-----:R-:W-:Y:S01]  /*ee40*/  MOV R2, 0x0 ;  /* 0x0000000000027802 */ /* 0x001fe20000000f00 */
        /* <DEDUP_REMOVED lines=9> */
[----:B-1---5:R-:W-:Y:S01]  /*eee0*/  IMAD.U32 R6, RZ, RZ, UR6 ;  /* 0x00000006ff067e24 */ /* 0x022fe2000f8e00ff */
[----:B------:R-:W-:-:S02]  /*eef0*/  MOV R7, UR7 ;  /* 0x0000000700077c02 */ /* 0x000fc40008000f00 */
[----:B---3--:R-:W-:Y:S01]  /*ef00*/  MOV R10, UR8 ;  /* 0x00000008000a7c02 */ /* 0x008fe20008000f00 */
[----:B------:R-:W-:-:S07]  /*ef10*/  IMAD.U32 R11, RZ, RZ, UR9 ;  /* 0x00000009ff0b7e24 */ /* 0x000fce000f8e00ff */
[----:B------:R-:W-:-:S07]  /*ef20*/  LEPC R20, `(.L_x_967) ;  /* 0x000000001014794e */ /* 0x000fce0000000000 */
[----:B--2---:R-:W-:Y:S05]  /*ef30*/  CALL.ABS.NOINC R2 ;  /* 0x0000000002007343 */ /* 0x004fea0003c00000 */
.L_x_967:
[----:B------:R-:W1:Y:S02]  /*ef40*/  LDCU.64 UR4, c[0x0][0x768] ;  /* 0x0000ed00ff0477ac */ /* 0x000e640008000a00 */
[----:B-1----:R-:W-:-:S04]  /*ef50*/  IADD3 R18, P0, PT, R18, UR4, RZ ;  /* 0x0000000412127c10 */ /* 0x002fc8000ff1e0ff */
[----:B------:R-:W-:-:S05]  /*ef60*/  IADD3.X R19, PT, PT, RZ, UR5, RZ, P0, !PT ;  /* 0x00000005ff137c10 */ /* 0x000fca00087fe4ff */
[----:B------:R-:W-:Y:S01]  /*ef70*/  STG.E.64 desc[UR36][R18.64], R16 ;  /* 0x0000001012007986 */ /* 0x000fe2000c101b24 */
[----:B------:R-:W-:Y:S05]  /*ef80*/  EXIT ;  /* 0x000000000000794d */ /* 0x000fea0003800000 */
.L_x_966:
[----:B-1-3--:R-:W-:Y:S01]  /*ef90*/  STG.E.64 desc[UR36][R4.64], R16 ;  /* 0x0000001004007986 */ /* 0x00afe2000c101b24 */
[----:B------:R-:W-:Y:S05]  /*efa0*/  EXIT ;  /* 0x000000000000794d */ /* 0x000fea0003800000 */
.L_x_964:
[----:B------:R-:W0:Y:S01]  /*efb0*/  LDCU.U8 UR4, c[0x0][0x798] ;  /* 0x0000f300ff0477ac */ /* 0x000e220008000000 */
[----:B------:R-:W1:Y:S01]  /*efc0*/  LDCU.U8 UR5, c[0x0][0x799] ;  /* 0x0000f320ff0577ac */ /* 0x000e620008000000 */
[----:B0-----:R-:W-:Y:S02]  /*efd0*/  UISETP.NE.AND UP0, UPT, UR4, URZ, UPT ;  /* 0x000000ff0400728c */ /* 0x001fe4000bf05270 */
[----:B-1----:R-:W-:-:S07]  /*efe0*/  UISETP.NE.AND UP1, UPT, UR5, URZ, UPT ;  /* 0x000000ff0500728c */ /* 0x002fce000bf25270 */
[----:B------:R-:W-:Y:S05]  /*eff0*/  BRA.U !UP0, `(.L_x_968) ;  /* 0x0000000108087547 */ /* 0x000fea000b800000 */
[----:B------:R-:W2:Y:S02]  /*f000*/  LDG.E.64 R2, desc[UR36][R4.64] ;  /* 0x0000002404027981 */ /* 0x000ea4000c1e1b00 */
[----:B--234-:R0:W1:Y:S02]  /*f010*/  DADD R16, R16, R2 ;  /* 0x0000000010107229 */ /* 0x01c0640000000002 */
.L_x_968:
[----:B------:R-:W-:Y:S05]  /*f020*/  BRA.U !UP1, `(.L_x_969) ;  /* 0x0000000109687547 */ /* 0x000fea000b800000 */
[----:B------:R-:W0:Y:S01]  /*f030*/  LDCU UR6, c[0x0][0x79c] ;  /* 0x0000f380ff0677ac */ /* 0x000e220008000800 */
[----:B------:R-:W1:Y:S01]  /*f040*/  LDCU.64 UR4, c[0x0][0x380] ;  /* 0x00007000ff0477ac */ /* 0x000e620008000a00 */
[----:B0-----:R-:W-:Y:S01]  /*f050*/  UISETP.NE.AND UP0, UPT, UR6, 0x1, UPT ;  /* 0x000000010600788c */ /* 0x001fe2000bf05270 */
[----:B-1234-:R-:W0:Y:S08]  /*f060*/  DMUL R16, R16, UR4 ;  /* 0x0000000410107c28 */ /* 0x01ee300008000000 */
[----:B0-----:R-:W-:Y:S05]  /*f070*/  BRA.U !UP0, `(.L_x_970) ;  /* 0x0000000108407547 */ /* 0x001fea000b800000 */
[----:B------:R-:W-:Y:S01]  /*f080*/  MOV R2, 0x0 ;  /* 0x0000000000027802 */ /* 0x000fe20000000f00 */
        /* <DEDUP_REMOVED lines=9> */
[----:B-1---5:R-:W-:-:S02]  /*f120*/  MOV R6, UR6 ;  /* 0x0000000600067c02 */ /* 0x022fc40008000f00 */
[----:B------:R-:W-:Y:S01]  /*f130*/  MOV R7, UR7 ;  /* 0x0000000700077c02 */ /* 0x000fe20008000f00 */
[----:B---3--:R-:W-:Y:S01]  /*f140*/  IMAD.U32 R10, RZ, RZ, UR8 ;  /* 0x00000008ff0a7e24 */ /* 0x008fe2000f8e00ff */
[----:B------:R-:W-:-:S07]  /*f150*/  MOV R11, UR9 ;  /* 0x00000009000b7c02 */ /* 0x000fce0008000f00 */
[----:B------:R-:W-:-:S07]  /*f160*/  LEPC R20, `(.L_x_970) ;  /* 0x000000001014794e */ /* 0x000fce0000000000 */
[----:B--2---:R-:W-:Y:S05]  /*f170*/  CALL.ABS.NOINC R2 ;  /* 0x0000000002007343 */ /* 0x004fea0003c00000 */
.L_x_970:
[----:B------:R-:W0:Y:S02]  /*f180*/  LDCU.64 UR4, c[0x0][0x768] ;  /* 0x0000ed00ff0477ac */ /* 0x000e240008000a00 */
[----:B0-----:R-:W-:-:S04]  /*f190*/  IADD3 R18, P0, PT, R18, UR4, RZ ;  /* 0x0000000412127c10 */ /* 0x001fc8000ff1e0ff */
[----:B------:R-:W-:-:S05]  /*f1a0*/  IADD3.X R19, PT, PT, RZ, UR5, RZ, P0, !PT ;  /* 0x00000005ff137c10 */ /* 0x000fca00087fe4ff */
[----:B------:R-:W-:Y:S01]  /*f1b0*/  STG.E.64 desc[UR36][R18.64], R16 ;  /* 0x0000001012007986 */ /* 0x000fe2000c101b24 */
[----:B------:R-:W-:Y:S05]  /*f1c0*/  EXIT ;  /* 0x000000000000794d */ /* 0x000fea0003800000 */
.L_x_969:
[----:B-1-3--:R-:W-:Y:S01]  /*f1d0*/  STG.E.64 desc[UR36][R4.64], R16 ;  /* 0x0000001004007986 */ /* 0x00afe2000c101b24 */
[----:B------:R-:W-:Y:S05]  /*f1e0*/  EXIT ;  /* 0x000000000000794d */ /* 0x000fea0003800000 */
.L_x_971:
        /* <DEDUP_REMOVED lines=9> */
.L_x_7271:


//--------------------- .text._ZN2at6native13reduce_kernelILi256ELi2ENS0_8ReduceOpIdNS0_7MeanOpsIddddEEjdLi4ELi4EEEEEvT1_ --------------------------
	.section	.text._ZN2at6native13reduce_kernelILi256ELi2ENS0_8ReduceOpIdNS0_7MeanOpsIddddEEjdLi4ELi4EEEEEvT1_,"ax",@progbits
	.align	128
        .global         _ZN2at6native13reduce_kernelILi256ELi2ENS0_8ReduceOpIdNS0_7MeanOpsIddddEEjdLi4ELi4EEEEEvT1_
        .type           _ZN2at6native13reduce_kernelILi256ELi2ENS0_8ReduceOpIdNS0_7MeanOpsIddddEEjdLi4ELi4EEEEEvT1_,@function
        .size           _ZN2at6native13reduce_kernelILi256ELi2ENS0_8ReduceOpIdNS0_7MeanOpsIddddEEjdLi4ELi4EEEEEvT1_,(.L_x_7272 - _ZN2at6native13reduce_kernelILi256ELi2ENS0_8ReduceOpIdNS0_7MeanOpsIddddEEjdLi4ELi4EEEEEvT1_)
        .other          _ZN2at6native13reduce_kernelILi256ELi2ENS0_8ReduceOpIdNS0_7MeanOpsIddddEEjdLi4ELi4EEEEEvT1_,@"STO_CUDA_ENTRY STV_DEFAULT"
_ZN2at6native13reduce_kernelILi256ELi2ENS0_8ReduceOpIdNS0_7MeanOpsIddddEEjdLi4ELi4EEEEEvT1_:
.text._ZN2at6native13reduce_kernelILi256ELi2ENS0_8ReduceOpIdNS0_7MeanOpsIddddEEjdLi4ELi4EEEEEvT1_:
[----:B------:R-:W0:Y:S01]  /*0000*/  LDC R1, c[0x0][0x37c] ;  /* 0x0000df00ff017b82 */ /* 0x000e220000000800 */
[----:B------:R-:W1:Y:S01]  /*0010*/  S2R R17, SR_TID.X ;  /* 0x0000000000117919 */ /* 0x000e620000002100 */
[----:B------:R-:W1:Y:S01]  /*0020*/  LDCU.64 UR10, c[0x0][0x3b0] ;  /* 0x00007600ff0a77ac */ /* 0x000e620008000a00 */
[----:B------:R-:W-:Y:S01]  /*0030*/  HFMA2 R37, -RZ, RZ, 0, 0 ;  /* 0x00000000ff257431 */ /* 0x000fe200000001ff */
[----:B------:R-:W2:Y:S01]  /*0040*/  S2R R16, SR_TID.Y ;  /* 0x0000000000107919 */ /* 0x000ea20000002200 */
[----:B------:R-:W3:Y:S01]  /*0050*/  LDCU UR4, c[0x0][0x564] ;  /* 0x0000ac80ff0477ac */ /* 0x000ee20008000800 */
[----:B------:R-:W4:Y:S01]  /*0060*/  S2R R2, SR_CTAID.X ;  /* 0x0000000000027919 */ /* 0x000f220000002500 */
[----:B------:R-:W5:Y:S01]  /*0070*/  LDCU.64 UR8, c[0x0][0x3a8] ;  /* 0x00007500ff0877ac */ /* 0x000f620008000a00 */
[----:B------:R-:W4:Y:S01]  /*0080*/  S2R R24, SR_CTAID.Y ;  /* 0x0000000000187919 */ /* 0x000f220000002600 */
[----:B------:R-:W2:Y:S01]  /*0090*/  LDCU UR5, c[0x0][0x3b8] ;  /* 0x00007700ff0577ac */ /* 0x000ea20008000800 */
[----:B------:R-:W4:Y:S01]  /*00a0*/  LDCU UR6, c[0x0][0x3a0] ;  /* 0x00007400ff0677ac */ /* 0x000f220008000800 */
[----:B---3--:R-:W-:Y:S01]  /*00b0*/  UISETP.NE.AND UP0, UPT, UR4, URZ, UPT ;  /* 0x000000ff0400728c */ /* 0x008fe2000bf05270 */
[----:B-1----:R-:W-:-:S02]  /*00c0*/  IMAD R3, R17, UR11, RZ ;  /* 0x0000000b11037c24 */ /* 0x002fc4000f8e02ff */
[----:B-----5:R-:W-:Y:S02]  /*00d0*/  IMAD R5, R17, UR8, RZ ;  /* 0x0000000811057c24 */ /* 0x020fe4000f8e02ff */
[C---:B--2---:R-:W-:Y:S02]  /*00e0*/  IMAD R3, R16.reuse, UR5, R3 ;  /* 0x0000000510037c24 */ /* 0x044fe4000f8e0203 */
[----:B------:R-:W-:Y:S02]  /*00f0*/  IMAD R5, R16, UR9, R5 ;  /* 0x0000000910057c24 */ /* 0x000fe4000f8e0205 */
[----:B----4-:R-:W-:Y:S02]  /*0100*/  IMAD R18, R2, UR6, R3 ;  /* 0x0000000602127c24 */ /* 0x010fe4000f8e0203 */
[----:B------:R-:W-:Y:S02]  /*0110*/  IMAD R3, R24, UR10, R5 ;  /* 0x0000000a18037c24 */ /* 0x000fe4000f8e0205 */
[----:B------:R-:W-:Y:S01]  /*0120*/  IMAD.SHL.U32 R19, R18, 0x2, RZ ;  /* 0x0000000212137824 */ /* 0x000fe200078e00ff */
        /* <DEDUP_REMOVED lines=278> */
.L_x_972:
        /* <DEDUP_REMOVED lines=23> */
[----:B-1----:R-:W-:Y:S01]  /*1400*/  MOV R4, UR6 ;  /* 0x0000000600047c02 */ /* 0x002fe20008000f00 */
[----:B------:R-:W-:Y:S01]  /*1410*/  IMAD.U32 R5, RZ, RZ, UR7 ;  /* 0x00000007ff057e24 */ /* 0x000fe2000f8e00ff */
[----:B----4-:R-:W-:Y:S01]  /*1420*/  MOV R6, UR8 ;  /* 0x0000000800067c02 */ /* 0x010fe20008000f00 */
[----:B------:R-:W-:Y:S01]  /*1430*/  IMAD.U32 R7, RZ, RZ, UR9 ;  /* 0x00000009ff077e24 */ /* 0x000fe2000f8e00ff */
[----:B-----5:R-:W-:Y:S01]  /*1440*/  MOV R10, UR10 ;  /* 0x0000000a000a7c02 */ /* 0x020fe20008000f00 */
[----:B------:R-:W-:-:S02]  /*1450*/  IMAD.U32 R11, RZ, RZ, UR11 ;  /* 0x0000000bff0b7e24 */ /* 0x000fc4000f8e00ff */
[----:B0-2---:R-:W-:-:S07]  /*1460*/  IMAD.U32 R25, RZ, RZ, UR4 ;  /* 0x00000004ff197e24 */ /* 0x005fce000f8e00ff */
[----:B------:R-:W-:-:S07]  /*1470*/  LEPC R20, `(.L_x_976) ;  /* 0x000000001014794e */ /* 0x000fce0000000000 */
[----:B---3--:R-:W-:Y:S05]  /*1480*/  CALL.ABS.NOINC R14 ;  /* 0x000000000e007343 */ /* 0x008fea0003c00000 */
.L_x_976:
[----:B------:R-:W0:Y:S01]  /*1490*/  LDC.64 R20, c[0x0][0x388] ;  /* 0x0000e200ff147b82 */ /* 0x000e220000000a00 */
[----:B------:R-:W-:Y:S01]  /*14a0*/  SHF.R.U32.HI R0, RZ, 0x3, R22 ;  /* 0x00000003ff007819 */ /* 0x000fe20000011616 */
[----:B------:R-:W-:Y:S03]  /*14b0*/  BSSY.RECONVERGENT B0, `(.L_x_977) ;  /* 0x0000024000007945 */ /* 0x000fe60003800200 */
[----:B------:R-:W-:Y:S02]  /*14c0*/  LOP3.LUT P0, R0, R0, 0x3, RZ, 0xc0, !PT ;  /* 0x0000000300007812 */ /* 0x000fe4000780c0ff */
[-C--:B0-----:R-:W-:Y:S01]  /*14d0*/  MOV R12, R20.reuse ;  /* 0x00000014000c7202 */ /* 0x081fe20000000f00 */
[--C-:B------:R-:W-:Y:S01]  /*14e0*/  IMAD.MOV.U32 R13, RZ, RZ, R21.reuse ;  /* 0x000000ffff0d7224 */ /* 0x100fe200078e0015 */
[----:B------:R-:W-:Y:S01]  /*14f0*/  MOV R14, R20 ;  /* 0x00000014000e7202 */ /* 0x000fe20000000f00 */
[----:B------:R-:W-:-:S08]  /*1500*/  IMAD.MOV.U32 R15, RZ, RZ, R21 ;  /* 0x000000ffff0f7224 */ /* 0x000fd000078e0015 */
        /* <DEDUP_REMOVED lines=24> */
[----:B0-----:R0:W1:Y:S02]  /*1690*/  DADD R14, R4, UR4 ;  /* 0x00000004040e7e29 */ /* 0x0010640008000000 */
.L_x_980:
[----:B------:R-:W-:Y:S05]  /*16a0*/  BSYNC.RECONVERGENT B1 ;  /* 0x0000000000017941 */ /* 0x000fea0003800200 */
.L_x_979:
[----:B------:R-:W2:Y:S01]  /*16b0*/  LDC R25, c[0x0][0x394] ;  /* 0x0000e500ff197b82 */ /* 0x000ea20000000800 */
[----:B------:R-:W-:-:S05]  /*16c0*/  IADD3 R22, P0, PT, R22, 0x20, RZ ;  /* 0x0000002016167810 */ /* 0x000fca0007f1e0ff */
[----:B------:R-:W-:Y:S01]  /*16d0*/  IMAD.X R23, RZ, RZ, R23, P0 ;  /* 0x000000ffff177224 */ /* 0x000fe200000e0617 */
[----:B--2---:R-:W-:-:S07]  /*16e0*/  IADD3 R25, PT, PT, R0, -0x4, R25 ;  /* 0xfffffffc00197810 */ /* 0x004fce0007ffe019 */
.L_x_978:
[----:B------:R-:W-:Y:S05]  /*16f0*/  BSYNC.RECONVERGENT B0 ;  /* 0x0000000000007941 */ /* 0x000fea0003800200 */
.L_x_977:
[----:B0-----:R-:W0:Y:S01]  /*1700*/  LDC.64 R4, c[0x0][0x3a8] ;  /* 0x0000ea00ff047b82 */ /* 0x001e220000000a00 */
[----:B------:R-:W-:Y:S01]  /*1710*/  BSSY.RECONVERGENT B0, `(.L_x_981) ;  /* 0x0000028000007945 */ /* 0x000fe20003800200 */
[----:B------:R-:W-:Y:S02]  /*1720*/  MOV R26, R20 ;  /* 0x00000014001a7202 */ /* 0x000fe40000000f00 */
[----:B------:R-:W-:-:S04]  /*1730*/  MOV R27, R21 ;  /* 0x00000015001b7202 */ /* 0x000fc80000000f00 */
[----:B------:R-:W2:Y:S01]  /*1740*/  LDC R0, c[0x0][0x3b0] ;  /* 0x0000ec00ff007b82 */ /* 0x000ea20000000800 */
[----:B0-----:R-:W-:Y:S01]  /*1750*/  IMAD R4, R17, R4, RZ ;  /* 0x0000000411047224 */ /* 0x001fe200078e02ff */
[----:B------:R-:W-:-:S03]  /*1760*/  ISETP.NE.AND P0, PT, R5, RZ, PT ;  /* 0x000000ff0500720c */ /* 0x000fc60003f05270 */
[C---:B------:R-:W-:Y:S01]  /*1770*/  IMAD R3, R16.reuse, R5, R4 ;  /* 0x0000000510037224 */ /* 0x040fe200078e0204 */
[----:B------:R-:W-:-:S03]  /*1780*/  ISETP.NE.AND P0, PT, R16, RZ, P0 ;  /* 0x000000ff1000720c */ /* 0x000fc60000705270 */
[----:B--2---:R-:W-:Y:S01]  /*1790*/  IMAD R3, R24, R0, R3 ;  /* 0x0000000018037224 */ /* 0x004fe200078e0203 */
[----:B------:R-:W-:-:S04]  /*17a0*/  ISETP.NE.AND P1, PT, R0, RZ, PT ;  /* 0x000000ff0000720c */ /* 0x000fc80003f25270 */
[----:B------:R-:W-:Y:S02]  /*17b0*/  LEA R0, R3, 0x3, 0x2 ;  /* 0x0000000303007811 */ /* 0x000fe400078e10ff */
[----:B------:R-:W-:Y:S02]  /*17c0*/  ISETP.NE.AND P1, PT, R24, RZ, P1 ;  /* 0x000000ff1800720c */ /* 0x000fe40000f25270 */
[----:B------:R-:W-:Y:S02]  /*17d0*/  ISETP.GE.U32.AND P2, PT, R0, R25, PT ;  /* 0x000000190000720c */ /* 0x000fe40003f46070 */
[----:B------:R-:W-:-:S11]  /*17e0*/  PLOP3.LUT P0, PT, P0, P1, PT, 0xf8, 0x8f ;  /* 0x00000000008f781c */ /* 0x000fd60000703f70 */
[----:B------:R-:W-:Y:S05]  /*17f0*/  @P2 BRA `(.L_x_982) ;  /* 0x0000000000642947 */ /* 0x000fea0003800000 */
[----:B------:R-:W-:Y:S01]  /*1800*/  IMAD.MOV.U32 R26, RZ, RZ, R20 ;  /* 0x000000ffff1a7224 */ /* 0x000fe200078e0014 */
[----:B------:R-:W-:-:S07]  /*1810*/  MOV R27, R21 ;  /* 0x00000015001b7202 */ /* 0x000fce0000000f00 */
.L_x_983:
[C---:B------:R-:W-:Y:S01]  /*1820*/  IMAD.WIDE.U32 R4, R3.reuse, 0x20, R22 ;  /* 0x0000002003047825 */ /* 0x040fe200078e0016 */
[----:B------:R-:W0:Y:S05]  /*1830*/  LDCU UR4, c[0x0][0x39c] ;  /* 0x00007380ff0477ac */ /* 0x000e2a0008000800 */
[----:B------:R-:W1:Y:S01]  /*1840*/  LDG.E.ENL2.256 R8, R4, desc[UR36][R4.64] ;  /* 0xfe0000240404797e */ /* 0x000e620008121908 */
[----:B0-----:R-:W-:-:S04]  /*1850*/  IADD3 R3, PT, PT, R3, UR4, RZ ;  /* 0x0000000403037c10 */ /* 0x001fc8000fffe0ff */
[----:B------:R-:W-:-:S04]  /*1860*/  LEA R0, R3, 0x3, 0x2 ;  /* 0x0000000303007811 */ /* 0x000fc800078e10ff */
[----:B------:R-:W-:Y:S01]  /*1870*/  ISETP.GE.U32.AND P1, PT, R0, R25, PT ;  /* 0x000000190000720c */ /* 0x000fe20003f26070 */
[----:B-1----:R0:W2:-:S15]  /*1880*/  DADD R14, R4, R14 ;  /* 0x00000000040e7229 */ /* 0x00209e000000000e */
        /* <DEDUP_REMOVED lines=16> */
.L_x_982:
[----:B------:R-:W-:Y:S05]  /*1990*/  BSYNC.RECONVERGENT B0 ;  /* 0x0000000000007941 */ /* 0x000fea0003800200 */
.L_x_981:
[----:B------:R-:W-:Y:S04]  /*19a0*/  BSSY.RECONVERGENT B0, `(.L_x_984) ;  /* 0x0000009000007945 */ /* 0x000fe80003800200 */
[----:B------:R-:W-:Y:S05]  /*19b0*/  @P0 BRA `(.L_x_985) ;  /* 0x00000000001c0947 */ /* 0x000fea0003800000 */
[----:B------:R-:W-:-:S05]  /*19c0*/  LOP3.LUT R0, R25, 0xfffffffc, RZ, 0xc0, !PT ;  /* 0xfffffffc19007812 */ /* 0x000fca00078ec0ff */
[----:B------:R-:W-:-:S05]  /*19d0*/  IMAD.IADD R0, R0, 0x1, R17 ;  /* 0x0000000100007824 */ /* 0x000fca00078e0211 */
[----:B------:R-:W-:-:S13]  /*19e0*/  ISETP.GE.U32.AND P0, PT, R0, R25, PT ;  /* 0x000000190000720c */ /* 0x000fda0003f06070 */
[----:B------:R-:W-:Y:S05]  /*19f0*/  @P0 BRA `(.L_x_985) ;  /* 0x00000000000c0947 */ /* 0x000fea0003800000 */
[----:B------:R-:W-:-:S06]  /*1a00*/  IMAD.WIDE R22, R0, 0x8, R22 ;  /* 0x0000000800167825 */ /* 0x000fcc00078e0216 */
[----:B------:R-:W1:Y:S02]  /*1a10*/  LDG.E.64 R22, desc[UR36][R22.64] ;  /* 0x0000002416167981 */ /* 0x000e64000c1e1b00 */
[----:B-1----:R0:W2:Y:S02]  /*1a20*/  DADD R14, R14, R22 ;  /* 0x000000000e0e7229 */ /* 0x0020a40000000016 */
.L_x_985:
[----:B------:R-:W-:Y:S05]  /*1a30*/  BSYNC.RECONVERGENT B0 ;  /* 0x0000000000007941 */ /* 0x000fea0003800200 */
.L_x_984:
[----:B-12---:R1:W2:Y:S02]  /*1a40*/  DADD R14, R26, R14 ;  /* 0x000000001a0e7229 */ /* 0x0062a4000000000e */
[----:B-1----:R-:W-:-:S15]  /*1a50*/  CS2R R26, SRZ ;  /* 0x00000000001a7805 */ /* 0x002fde000001ff00 */
[----:B------:R-:W-:-:S15]  /*1a60*/  NOP ;  /* 0x0000000000007918 */ /* 0x000fde0000000000 */
[----:B------:R-:W-:-:S15]  /*1a70*/  NOP ;  /* 0x0000000000007918 */ /* 0x000fde0000000000 */
[----:B------:R-:W-:-:S15]  /*1a80*/  NOP ;  /* 0x0000000000007918 */ /* 0x000fde0000000000 */
[----:B------:R-:W-:-:S02]  /*1a90*/  NOP ;  /* 0x0000000000007918 */ /* 0x000fc40000000000 */
[----:B--2---:R-:W1:-:S15]  /*1aa0*/  DADD R14, R14, R20 ;  /* 0x000000000e0e7229 */ /* 0x004e5e0000000014 */
[----:B------:R-:W-:-:S15]  /*1ab0*/  NOP ;  /* 0x0000000000007918 */ /* 0x000fde0000000000 */
[----:B------:R-:W-:-:S15]  /*1ac0*/  NOP ;  /* 0x0000000000007918 */ /* 0x000fde0000000000 */
[----:B------:R-:W-:-:S15]  /*1ad0*/  NOP ;  /* 0x0000000000007918 */ /* 0x000fde0000000000 */
[----:B------:R-:W-:-:S04]  /*1ae0*/  NOP ;  /* 0x0000000000007918 */ /* 0x000fc80000000000 */
[----:B-1----:R3:W1:Y:S02]  /*1af0*/  DADD R24, R14, R12 ;  /* 0x000000000e187229 */ /* 0x002664000000000c */
[----:B-1-3--:R-:W-:Y:S05]  /*1b00*/  BRA `(.L_x_974) ;  /* 0x000000a800507947 */ /* 0x00afea0003800000 */
.L_x_975:
        /* <DEDUP_REMOVED lines=8> */
[----:B------:R-:W2:Y:S01]  /*1b90*/  LDC.64 R4, c[0x0][0x388] ;  /* 0x0000e200ff047b82 */ /* 0x000ea20000000a00 */
[----:B-1----:R-:W-:-:S05]  /*1ba0*/  IMAD R7, R0, 0x3, R3 ;  /* 0x0000000300077824 */ /* 0x002fca00078e0203 */
[----:B------:R-:W-:Y:S02]  /*1bb0*/  ISETP.GE.U32.AND P0, PT, R7, R36, PT ;  /* 0x000000240700720c */ /* 0x000fe40003f06070 */
[-C--:B--2---:R-:W-:Y:S01]  /*1bc0*/  MOV R26, R4.reuse ;  /* 0x00000004001a7202 */ /* 0x084fe20000000f00 */
[--C-:B------:R-:W-:Y:S01]  /*1bd0*/  IMAD.MOV.U32 R42, RZ, RZ, R4.reuse ;  /* 0x000000ffff2a7224 */ /* 0x100fe200078e0004 */
[-C--:B------:R-:W-:Y:S01]  /*1be0*/  MOV R27, R5.reuse ;  /* 0x00000005001b7202 */ /* 0x080fe20000000f00 */
[--C-:B------:R-:W-:Y:S01]  /*1bf0*/  IMAD.MOV.U32 R41, RZ, RZ, R5.reuse ;  /* 0x000000ffff297224 */ /* 0x100fe200078e0005 */
[----:B------:R-:W-:Y:S01]  /*1c00*/  MOV R43, R5 ;  /* 0x00000005002b7202 */ /* 0x000fe20000000f00 */
[----:B------:R-:W-:Y:S01]  /*1c10*/  IMAD.MOV.U32 R24, RZ, RZ, R4 ;  /* 0x000000ffff187224 */ /* 0x000fe200078e0004 */
[-C--:B------:R-:W-:Y:S01]  /*1c20*/  MOV R40, R4.reuse ;  /* 0x0000000400287202 */ /* 0x080fe20000000f00 */
[----:B------:R-:W-:Y:S01]  /*1c30*/  IMAD.MOV.U32 R7, RZ, RZ, R5 ;  /* 0x000000ffff077224 */ /* 0x000fe200078e0005 */
[----:B------:R-:W-:-:S02]  /*1c40*/  MOV R38, R4 ;  /* 0x0000000400267202 */ /* 0x000fc40000000f00 */
[-C--:B------:R-:W-:Y:S02]  /*1c50*/  MOV R39, R5.reuse ;  /* 0x0000000500277202 */ /* 0x080fe40000000f00 */
[-C--:B------:R-:W-:Y:S02]  /*1c60*/  MOV R25, R5.reuse ;  /* 0x0000000500197202 */ /* 0x080fe40000000f00 */
[-C--:B------:R-:W-:Y:S02]  /*1c70*/  MOV R6, R4.reuse ;  /* 0x0000000400067202 */ /* 0x080fe40000000f00 */
[----:B------:R-:W-:Y:S02]  /*1c80*/  MOV R20, R4 ;  /* 0x0000000400147202 */ /* 0x000fe40000000f00 */
[----:B------:R-:W-:Y:S01]  /*1c90*/  MOV R21, R5 ;  /* 0x0000000500157202 */ /* 0x000fe20000000f00 */
[----:B------:R-:W-:Y:S06]  /*1ca0*/  @P0 BRA `(.L_x_988) ;  /* 0x0000000400240947 */ /* 0x000fec0003800000 */
[----:B------:R-:W-:Y:S01]  /*1cb0*/  BSSY.RECONVERGENT B1, `(.L_x_988) ;  /* 0x0000048000017945 */ /* 0x000fe20003800200 */
[--C-:B------:R-:W-:Y:S01]  /*1cc0*/  IMAD.MOV.U32 R42, RZ, RZ, R4.reuse ;  /* 0x000000ffff2a7224 */ /* 0x100fe200078e0004 */
[-C--:B------:R-:W-:Y:S01]  /*1cd0*/  MOV R43, R5.reuse ;  /* 0x00000005002b7202 */ /* 0x080fe20000000f00 */
[--C-:B------:R-:W-:Y:S01]  /*1ce0*/  IMAD.MOV.U32 R41, RZ, RZ, R5.reuse ;  /* 0x000000ffff297224 */ /* 0x100fe200078e0005 */
[-C--:B------:R-:W-:Y:S01]  /*1cf0*/  MOV R40, R4.reuse ;  /* 0x0000000400287202 */ /* 0x080fe20000000f00 */
[----:B------:R-:W-:Y:S01]  /*1d00*/  IMAD.MOV.U32 R24, RZ, RZ, R4 ;  /* 0x000000ffff187224 */ /* 0x000fe200078e0004 */
[----:B------:R-:W-:Y:S01]  /*1d10*/  MOV R38, R4 ;  /* 0x0000000400267202 */ /* 0x000fe20000000f00 */
[----:B------:R-:W-:Y:S01]  /*1d20*/  IMAD.MOV.U32 R7, RZ, RZ, R5 ;  /* 0x000000ffff077224 */ /* 0x000fe200078e0005 */
[-C--:B------:R-:W-:Y:S02]  /*1d30*/  MOV R39, R5.reuse ;  /* 0x0000000500277202 */ /* 0x080fe40000000f00 */
[----:B------:R-:W-:-:S02]  /*1d40*/  MOV R25, R5 ;  /* 0x0000000500197202 */ /* 0x000fc40000000f00 */
[-C--:B------:R-:W-:Y:S02]  /*1d50*/  MOV R6, R4.reuse ;  /* 0x0000000400067202 */ /* 0x080fe40000000f00 */
[----:B------:R-:W-:Y:S02]  /*1d60*/  MOV R20, R4 ;  /* 0x0000000400147202 */ /* 0x000fe40000000f00 */
[----:B------:R-:W-:-:S07]  /*1d70*/  MOV R21, R5 ;  /* 0x0000000500157202 */ /* 0x000fce0000000f00 */
.L_x_989:
[----:B------:R-:W-:Y:S02]  /*1d80*/  SHF.R.U32.HI R29, RZ, 0x1, R3 ;  /* 0x00000001ff1d7819 */ /* 0x000fe40000011603 */
[----:B------:R-:W-:-:S03]  /*1d90*/  IADD3 R3, PT, PT, R3, R0, RZ ;  /* 0x0000000003037210 */ /* 0x000fc60007ffe0ff */
[C---:B------:R-:W-:Y:S01]  /*1da0*/  IMAD.IADD R8, R29.reuse, 0x1, R0 ;  /* 0x000000011d087824 */ /* 0x040fe200078e0200 */
[--C-:B------:R-:W-:Y:S01]  /*1db0*/  SHF.R.U32.HI R33, RZ, 0x1, R3.reuse ;  /* 0x00000001ff217819 */ /* 0x100fe20000011603 */
[----:B------:R-:W-:Y:S02]  /*1dc0*/  IMAD R3, R0, 0x2, R3 ;  /* 0x0000000200037824 */ /* 0x000fe400078e0203 */
[----:B------:R-:W-:Y:S01]  /*1dd0*/  IMAD.WIDE.U32 R28, R29, 0x10, R22 ;  /* 0x000000101d1c7825 */ /* 0x000fe200078e0016 */
[----:B------:R-:W-:Y:S02]  /*1de0*/  SHF.L.U32 R9, R8, 0x4, RZ ;  /* 0x0000000408097819 */ /* 0x000fe400000006ff */
[----:B------:R-:W-:Y:S01]  /*1df0*/  SHF.R.U32.HI R8, RZ, 0x1c, R8 ;  /* 0x0000001cff087819 */ /* 0x000fe20000011608 */
[----:B------:R-:W-:Y:S01]  /*1e00*/  IMAD.WIDE.U32 R32, R33, 0x10, R22 ;  /* 0x0000001021207825 */ /* 0x000fe200078e0016 */
[----:B------:R-:W-:Y:S01]  /*1e10*/  LOP3.LUT R13, R9, 0xfffffff0, RZ, 0xc0, !PT ;  /* 0xfffffff0090d7812 */ /* 0x000fe200078ec0ff */
[----:B------:R-:W2:Y:S01]  /*1e20*/  LDG.E.128 R28, desc[UR36][R28.64] ;  /* 0x000000241c1c7981 */ /* 0x000ea2000c1e1d00 */
[----:B------:R-:W-:-:S02]  /*1e30*/  SHF.R.U32.HI R9, RZ, 0x1, R3 ;  /* 0x00000001ff097819 */ /* 0x000fc40000011603 */
[----:B------:R-:W-:Y:S01]  /*1e40*/  LOP3.LUT R11, R8, 0x7, RZ, 0xc0, !PT ;  /* 0x00000007080b7812 */ /* 0x000fe200078ec0ff */
[----:B------:R-:W3:Y:S01]  /*1e50*/  LDG.E.128 R32, desc[UR36][R32.64] ;  /* 0x0000002420207981 */ /* 0x000ee2000c1e1d00 */
[----:B------:R-:W-:Y:S01]  /*1e60*/  IADD3 R12, P0, PT, R22, R13, RZ ;  /* 0x0000000d160c7210 */ /* 0x000fe20007f1e0ff */
[----:B------:R-:W-:-:S03]  /*1e70*/  IMAD.WIDE.U32 R8, R9, 0x10, R22 ;  /* 0x0000001009087825 */ /* 0x000fc600078e0016 */
[----:B------:R-:W-:-:S03]  /*1e80*/  IADD3.X R13, PT, PT, R23, R11, RZ, P0, !PT ;  /* 0x0000000b170d7210 */ /* 0x000fc600007fe4ff */
        /* <DEDUP_REMOVED lines=43> */
.L_x_988:
[----:B------:R-:W-:Y:S05]  /*2140*/  BSYNC.RECONVERGENT B0 ;  /* 0x0000000000007941 */ /* 0x000fea0003800200 */
.L_x_987:
        /* <DEDUP_REMOVED lines=23> */
.L_x_991:
[----:B------:R-:W-:Y:S05]  /*22c0*/  BSYNC.RECONVERGENT B0 ;  /* 0x0000000000007941 */ /* 0x000fea0003800200 */
.L_x_990:
        /* <DEDUP_REMOVED lines=37> */
.L_x_993:
[----:B------:R-:W-:Y:S05]  /*2520*/  BSYNC.RECONVERGENT B0 ;  /* 0x0000000000007941 */ /* 0x000fea0003800200 */
.L_x_992:
        /* <DEDUP_REMOVED lines=27> */
.L_x_986:
[----:B------:R-:W-:-:S13]  /*26e0*/  ISETP.NE.AND P0, PT, R8, 0x1, PT ;  /* 0x000000010800780c */ /* 0x000fda0003f05270 */
[----:B------:R-:W-:Y:S05]  /*26f0*/  @P0 BRA `(.L_x_994) ;  /* 0x0000000800ec0947 */ /* 0x000fea0003800000 */
[----:B------:R-:W1:Y:S01]  /*2700*/  LDC R38, c[0x0][0x39c] ;  /* 0x0000e700ff267b82 */ /* 0x000e620000000800 */
[----:B------:R-:W-:Y:S07]  /*2710*/  BSSY.RECONVERGENT B0, `(.L_x_995) ;  /* 0x000005c000007945 */ /* 0x000fee0003800200 */
[----:B------:R-:W2:Y:S01]  /*2720*/  LDC.64 R4, c[0x0][0x388] ;  /* 0x0000e200ff047b82 */ /* 0x000ea20000000a00 */
[----:B-1----:R-:W-:-:S05]  /*2730*/  IMAD R7, R38, 0x3, R3 ;  /* 0x0000000326077824 */ /* 0x002fca00078e0203 */
[----:B------:R-:W-:Y:S01]  /*2740*/  ISETP.GE.U32.AND P0, PT, R7, R36, PT ;  /* 0x000000240700720c */ /* 0x000fe20003f06070 */
[--C-:B--2---:R-:W-:Y:S01]  /*2750*/  IMAD.MOV.U32 R26, RZ, RZ, R4.reuse ;  /* 0x000000ffff1a7224 */ /* 0x104fe200078e0004 */
[-C--:B------:R-:W-:Y:S01]  /*2760*/  MOV R27, R5.reuse ;  /* 0x00000005001b7202 */ /* 0x080fe20000000f00 */
        /* <DEDUP_REMOVED lines=9> */
[----:B------:R-:W-:Y:S02]  /*2800*/  MOV R6, R4 ;  /* 0x0000000400067202 */ /* 0x000fe40000000f00 */
        /* <DEDUP_REMOVED lines=15> */
[----:B------:R-:W-:-:S07]  /*2900*/  MOV R21, R5 ;  /* 0x0000000500157202 */ /* 0x000fce0000000f00 */
.L_x_997:
[----:B------:R-:W-:Y:S01]  /*2910*/  IADD3 R9, PT, PT, R3, R38, RZ ;  /* 0x0000002603097210 */ /* 0x000fe20007ffe0ff */
[----:B------:R-:W-:-:S04]  /*2920*/  IMAD R8, R0, R3, RZ ;  /* 0x0000000300087224 */ /* 0x000fc800078e02ff */
[----:B------:R-:W-:Y:S01]  /*2930*/  IMAD.IADD R11, R9, 0x1, R38 ;  /* 0x00000001090b7824 */ /* 0x000fe200078e0226 */
[----:B------:R-:W-:Y:S01]  /*2940*/  SHF.R.U32.HI R29, RZ, 0x1, R8 ;  /* 0x00000001ff1d7819 */ /* 0x000fe20000011608 */
[----:B------:R-:W-:-:S03]  /*2950*/  IMAD R9, R0, R9, RZ ;  /* 0x0000000900097224 */ /* 0x000fc600078e02ff */
        /* <DEDUP_REMOVED lines=55> */
.L_x_996:
[----:B------:R-:W-:Y:S05]  /*2cd0*/  BSYNC.RECONVERGENT B0 ;  /* 0x0000000000007941 */ /* 0x000fea0003800200 */
.L_x_995:
        /* <DEDUP_REMOVED lines=27> */
.L_x_999:
[----:B------:R-:W-:Y:S05]  /*2e90*/  BSYNC.RECONVERGENT B0 ;  /* 0x0000000000007941 */ /* 0x000fea0003800200 */
.L_x_998:
        /* <DEDUP_REMOVED lines=37> */
.L_x_1001:
[----:B------:R-:W-:Y:S05]  /*30f0*/  BSYNC.RECONVERGENT B0 ;  /* 0x0000000000007941 */ /* 0x000fea0003800200 */
.L_x_1000:
        /* <DEDUP_REMOVED lines=27> */
.L_x_994:
[----:B------:R-:W1:Y:S01]  /*32b0*/  LDCU UR4, c[0x0][0x39c] ;  /* 0x00007380ff0477ac */ /* 0x000e620008000800 */
[----:B------:R-:W2:Y:S01]  /*32c0*/  LDC.64 R20, c[0x0][0x388] ;  /* 0x0000e200ff147b82 */ /* 0x000ea20000000a00 */
[----:B------:R-:W-:Y:S01]  /*32d0*/  BSSY.RECONVERGENT B0, `(.L_x_1002) ;  /* 0x0000460000007945 */ /* 0x000fe20003800200 */
[----:B-1----:R-:W-:-:S04]  /*32e0*/  IMAD.U32 R0, RZ, RZ, UR4 ;  /* 0x00000004ff007e24 */ /* 0x002fc8000f8e00ff */
[----:B------:R-:W-:Y:S01]  /*32f0*/  IMAD R5, R0, 0x3, R3 ;  /* 0x0000000300057824 */ /* 0x000fe200078e0203 */
[----:B--2---:R-:W-:Y:S01]  /*3300*/  MOV R26, R20 ;  /* 0x00000014001a7202 */ /* 0x004fe20000000f00 */
[----:B------:R-:W-:-:S03]  /*3310*/  IMAD.MOV.U32 R46, RZ, RZ, R20 ;  /* 0x000000ffff2e7224 */ /* 0x000fc600078e0014 */
[----:B------:R-:W-:Y:S01]  /*3320*/  ISETP.GE.U32.AND P0, PT, R5, R36, PT ;  /* 0x000000240500720c */ /* 0x000fe20003f06070 */
        /* <DEDUP_REMOVED lines=10> */
[----:B------:R-:W-:Y:S02]  /*33d0*/  MOV R24, R20 ;  /* 0x0000001400187202 */ /* 0x000fe40000000f00 */
[----:B------:R-:W-:Y:S01]  /*33e0*/  MOV R25, R21 ;  /* 0x0000001500197202 */ /* 0x000fe20000000f00 */
[----:B------:R-:W-:Y:S06]  /*33f0*/  @P0 BRA `(.L_x_1003) ;  /* 0x0000004400340947 */ /* 0x000fec0003800000 */
[----:B------:R-:W-:-:S13]  /*3400*/  ISETP.NE.AND P0, PT, R8, RZ, PT ;  /* 0x000000ff0800720c */ /* 0x000fda0003f05270 */
[----:B------:R1:W5:Y:S01]  /*3410*/  @!P0 LDG.E.128 R4, desc[UR36][R22.64] ;  /* 0x0000002416048981 */ /* 0x000362000c1e1d00 */
[----:B------:R-:W-:Y:S01]  /*3420*/  VIADD R0, R8, 0xffffffff ;  /* 0xffffffff08007836 */ /* 0x000fe20000000000 */
[-C--:B------:R-:W-:Y:S01]  /*3430*/  MOV R26, R20.reuse ;  /* 0x00000014001a7202 */ /* 0x080fe20000000f00 */
[--C-:B------:R-:W-:Y:S01]  /*3440*/  IMAD.MOV.U32 R46, RZ, RZ, R20.reuse ;  /* 0x000000ffff2e7224 */ /* 0x100fe200078e0014 */
[-C--:B------:R-:W-:Y:S01]  /*3450*/  MOV R27, R21.reuse ;  /* 0x00000015001b7202 */ /* 0x080fe20000000f00 */
[--C-:B------:R-:W-:Y:S01]  /*3460*/  IMAD.MOV.U32 R45, RZ, RZ, R21.reuse ;  /* 0x000000ffff2d7224 */ /* 0x100fe200078e0015 */
[----:B------:R-:W-:Y:S01]  /*3470*/  VIMNMX.U32 R0, PT, PT, R0, 0x18, PT ;  /* 0x0000001800007848 */ /* 0x000fe20003fe0000 */
[----:B------:R-:W-:Y:S01]  /*3480*/  IMAD.MOV.U32 R40, RZ, RZ, R20 ;  /* 0x000000ffff287224 */ /* 0x000fe200078e0014 */
[----:B------:R-:W-:Y:S01]  /*3490*/  MOV R47, R21 ;  /* 0x00000015002f7202 */ /* 0x000fe20000000f00 */
[----:B------:R-:W-:Y:S01]  /*34a0*/  IMAD.MOV.U32 R39, RZ, RZ, R21 ;  /* 0x000000ffff277224 */ /* 0x000fe200078e0015 */
[-C--:B------:R-:W-:Y:S01]  /*34b0*/  MOV R44, R20.reuse ;  /* 0x00000014002c7202 */ /* 0x080fe20000000f00 */
[----:B------:R-:W-:Y:S01]  /*34c0*/  VIADD R48, R0, 0x1 ;  /* 0x0000000100307836 */ /* 0x000fe20000000000 */
[----:B------:R-:W-:-:S02]  /*34d0*/  MOV R42, R20 ;  /* 0x00000014002a7202 */ /* 0x000fc40000000f00 */
[-C--:B------:R-:W-:Y:S02]  /*34e0*/  MOV R43, R21.reuse ;  /* 0x00000015002b7202 */ /* 0x080fe40000000f00 */
[-C--:B------:R-:W-:Y:S02]  /*34f0*/  MOV R41, R21.reuse ;  /* 0x0000001500297202 */ /* 0x080fe40000000f00 */
[-C--:B------:R-:W-:Y:S02]  /*3500*/  MOV R38, R20.reuse ;  /* 0x0000001400267202 */ /* 0x080fe40000000f00 */
[----:B------:R-:W-:Y:S02]  /*3510*/  MOV R24, R20 ;  /* 0x0000001400187202 */ /* 0x000fe40000000f00 */
[----:B-1----:R-:W-:-:S07]  /*3520*/  MOV R25, R21 ;  /* 0x0000001500197202 */ /* 0x002fce0000000f00 */
.L_x_1009:
[----:B------:R-:W1:Y:S01]  /*3530*/  LDCU UR4, c[0x0][0x39c] ;  /* 0x00007380ff0477ac */ /* 0x000e620008000800 */
[----:B-----5:R-:W-:Y:S01]  /*3540*/  @!P0 MOV R8, R4 ;  /* 0x0000000400088202 */ /* 0x020fe20000000f00 */
        /* <DEDUP_REMOVED lines=13> */
[----:B------:R-:W-:Y:S02]  /*3620*/  @!P0 MOV R35, R7 ;  /* 0x0000000700238202 */ /* 0x000fe40000000f00 */
[----:B------:R-:W-:Y:S01]  /*3630*/  @!P0 MOV R33, R5 ;  /* 0x0000000500218202 */ /* 0x000fe20000000f00 */
[----:B-1----:R-:W-:Y:S06]  /*3640*/  @!P0 BRA `(.L_x_1004) ;  /* 0x0000003c00f88947 */ /* 0x002fec0003800000 */
[----:B------:R-:W1:Y:S01]  /*3650*/  LDCU.128 UR20, c[0x0][0x3d0] ;  /* 0x00007a00ff1477ac */ /* 0x000e620008000c00 */
[----:B------:R-:W-:Y:S02]  /*3660*/  HFMA2 R8, -RZ, RZ, 0, 0 ;  /* 0x00000000ff087431 */ /* 0x000fe400000001ff */
[----:B------:R-:W-:Y:S01]  /*3670*/  IMAD.MOV.U32 R9, RZ, RZ, R3 ;  /* 0x000000ffff097224 */ /* 0x000fe200078e0003 */
        /* <DEDUP_REMOVED lines=292> */
.L_x_1005:
        /* <DEDUP_REMOVED lines=241> */
.L_x_1006:
        /* <DEDUP_REMOVED lines=241> */
.L_x_1007:
        /* <DEDUP_REMOVED lines=241> */
.L_x_1008:
[----:B------:R-:W-:-:S04]  /*75f0*/  LOP3.LUT R9, R0, 0xfffffff0, RZ, 0xc0, !PT ;  /* 0xfffffff000097812 */ /* 0x000fc800078ec0ff */
[----:B------:R-:W-:-:S04]  /*7600*/  IADD3 R8, P1, PT, R9, R22, RZ ;  /* 0x0000001609087210 */ /* 0x000fc80007f3e0ff */
[----:B------:R-:W-:-:S06]  /*7610*/  IADD3.X R9, PT, PT, RZ, R23, RZ, P1, !PT ;  /* 0x00000017ff097210 */ /* 0x000fcc0000ffe4ff */
[----:B------:R-:W5:Y:S03]  /*7620*/  LDG.E.128 R8, desc[UR36][R8.64] ;  /* 0x0000002408087981 */ /* 0x000f66000c1e1d00 */
.L_x_1004:
[----:B------:R-:W1:Y:S01]  /*7630*/  LDCU UR5, c[0x0][0x394] ;  /* 0x00007280ff0577ac */ /* 0x000e620008000800 */
[----:B------:R-:W-:Y:S01]  /*7640*/  MOV R0, UR4 ;  /* 0x0000000400007c02 */ /* 0x000fe20008000f00 */
[----:B-----5:R2:W3:Y:S04]  /*7650*/  DADD R20, R32, R20 ;  /* 0x0000000020147229 */ /* 0x0204e80000000014 */
        /* <DEDUP_REMOVED lines=39> */
.L_x_1003:
[----:B------:R-:W-:Y:S05]  /*78d0*/  BSYNC.RECONVERGENT B0 ;  /* 0x0000000000007941 */ /* 0x000fea0003800200 */
.L_x_1002:
[----:B------:R-:W-:Y:S01]  /*78e0*/  ISETP.GE.U32.AND P0, PT, R3, R36, PT ;  /* 0x000000240300720c */ /* 0x000fe20003f06070 */
[----:B------:R-:W-:-:S12]  /*78f0*/  BSSY.RECONVERGENT B0, `(.L_x_1010) ;  /* 0x0000474000007945 */ /* 0x000fd80003800200 */
[----:B------:R-:W-:Y:S05]  /*7900*/  @P0 BRA `(.L_x_1011) ;  /* 0x0000004400c80947 */ /* 0x000fea0003800000 */
[----:B------:R-:W1:Y:S01]  /*7910*/  LDC R4, c[0x0][0x3d0] ;  /* 0x0000f400ff047b82 */ /* 0x000e620000000800 */
[----:B------:R-:W-:Y:S02]  /*7920*/  CS2R R32, SRZ ;  /* 0x0000000000207805 */ /* 0x000fe4000001ff00 */
[C---:B-1----:R-:W-:Y:S02]  /*7930*/  ISETP.NE.AND P0, PT, R4.reuse, RZ, PT ;  /* 0x000000ff0400720c */ /* 0x042fe40003f05270 */
[----:B------:R-:W-:-:S04]  /*7940*/  IADD3 R5, PT, PT, R4, -0x1, RZ ;  /* 0xffffffff04057810 */ /* 0x000fc80007ffe0ff */
[----:B------:R-:W-:-:S05]  /*7950*/  VIMNMX.U32 R4, PT, PT, R5, 0x18, PT ;  /* 0x0000001805047848 */ /* 0x000fca0003fe0000 */
[----:B------:R-:W-:Y:S02]  /*7960*/  VIADD R4, R4, 0x1 ;  /* 0x0000000104047836 */ /* 0x000fe40000000000 */
[----:B------:R-:W-:Y:S05]  /*7970*/  @!P0 BRA `(.L_x_1012) ;  /* 0x0000001000508947 */ /* 0x000fea0003800000 */
[----:B------:R-:W1:Y:S01]  /*7980*/  LDCU.64 UR4, c[0x0][0x3d8] ;  /* 0x00007b00ff0477ac */ /* 0x000e620008000a00 */
[----:B------:R-:W-:Y:S02]  /*7990*/  MOV R6, RZ ;  /* 0x000000ff00067202 */ /* 0x000fe40000000f00 */
[----:B------:R-:W-:Y:S01]  /*79a0*/  MOV R7, R3 ;  /* 0x0000000300077202 */ /* 0x000fe20000000f00 */
[----:B------:R-:W2:Y:S01]  /*79b0*/  LDCU UR6, c[0x0][0x3d4] ;  /* 0x00007a80ff0677ac */ /* 0x000ea20008000800 */
[----:B------:R-:W-:Y:S01]  /*79c0*/  ISETP.NE.AND P1, PT, R5, RZ, PT ;  /* 0x000000ff0500720c */ /* 0x000fe20003f25270 */
        /* <DEDUP_REMOVED lines=269> */
.L_x_1013:
[----:B------:R-:W-:Y:S02]  /*8aa0*/  SHF.R.U32.HI R32, RZ, 0x4, R32 ;  /* 0x00000004ff207819 */ /* 0x000fe40000011620 */
[----:B------:R-:W-:-:S07]  /*8ab0*/  MOV R33, RZ ;  /* 0x000000ff00217202 */ /* 0x000fce0000000f00 */
.L_x_1012:
[----:B------:R-:W1:Y:S02]  /*8ac0*/  LDCU.64 UR4, c[0x0][0x760] ;  /* 0x0000ec00ff0477ac */ /* 0x000e640008000a00 */
[----:B-1----:R-:W-:-:S04]  /*8ad0*/  IADD3 R37, P1, PT, R37, UR4, RZ ;  /* 0x0000000425257c10 */ /* 0x002fc8000ff3e0ff */
[----:B------:R-:W-:Y:S02]  /*8ae0*/  IADD3.X R22, PT, PT, RZ, UR5, RZ, P1, !PT ;  /* 0x00000005ff167c10 */ /* 0x000fe40008ffe4ff */
        /* <DEDUP_REMOVED lines=9> */
[----:B------:R-:W-:Y:S01]  /*8b80*/  HFMA2 R6, -RZ, RZ, 0, 0 ;  /* 0x00000000ff067431 */ /* 0x000fe200000001ff */
[----:B------:R-:W-:Y:S01]  /*8b90*/  ISETP.NE.AND P1, PT, R5, RZ, PT ;  /* 0x000000ff0500720c */ /* 0x000fe20003f25270 */
[----:B------:R-:W2:Y:S01]  /*8ba0*/  LDCU UR6, c[0x0][0x3d4] ;  /* 0x00007a80ff0677ac */ /* 0x000ea20008000800 */
[----:B------:R-:W3:Y:S02]  /*8bb0*/  LDCU UR7, c[0x0][0x500] ;  /* 0x0000a000ff0777ac */ /* 0x000ee40008000800 */
        /* <DEDUP_REMOVED lines=268> */
.L_x_1015:
[----:B------:R-:W-:Y:S01]  /*9c80*/  SHF.R.U32.HI R30, RZ, 0x4, R23 ;  /* 0x00000004ff1e7819 */ /* 0x000fe20000011617 */
[----:B------:R-:W-:-:S07]  /*9c90*/  IMAD.MOV.U32 R31, RZ, RZ, RZ ;  /* 0x000000ffff1f7224 */ /* 0x000fce00078e00ff */
.L_x_1014:
        /* <DEDUP_REMOVED lines=281> */
.L_x_1017:
[----:B------:R-:W-:Y:S02]  /*ae30*/  SHF.R.U32.HI R14, RZ, 0x4, R23 ;  /* 0x00000004ff0e7819 */ /* 0x000fe40000011617 */
[----:B------:R-:W-:-:S07]  /*ae40*/  MOV R15, RZ ;  /* 0x000000ff000f7202 */ /* 0x000fce0000000f00 */
.L_x_1016:
        /* <DEDUP_REMOVED lines=281> */
.L_x_1019:
[----:B------:R-:W-:Y:S02]  /*bfe0*/  SHF.R.U32.HI R8, RZ, 0x4, R5 ;  /* 0x00000004ff087819 */ /* 0x000fe40000011605 */
[----:B------:R-:W-:-:S07]  /*bff0*/  MOV R9, RZ ;  /* 0x000000ff00097202 */ /* 0x000fce0000000f00 */
.L_x_1018:
[----:B------:R-:W-:-:S04]  /*c000*/  LEA R10, P0, R8, R37, 0x4 ;  /* 0x00000025080a7211 */ /* 0x000fc800078020ff */
[----:B------:R-:W-:-:S06]  /*c010*/  LEA.HI.X R11, R8, R22, R9, 0x4, P0 ;  /* 0x00000016080b7211 */ /* 0x000fcc00000f2409 */
[----:B------:R-:W5:Y:S03]  /*c020*/  LDG.E.128 R8, desc[UR36][R10.64] ;  /* 0x000000240a087981 */ /* 0x000f66000c1e1d00 */
.L_x_1011:
[----:B------:R-:W-:Y:S05]  /*c030*/  BSYNC.RECONVERGENT B0 ;  /* 0x0000000000007941 */ /* 0x000fea0003800200 */
.L_x_1010:
[----:B------:R-:W-:Y:S01]  /*c040*/  ISETP.GE.U32.AND P0, PT, R3, R36, PT ;  /* 0x000000240300720c */ /* 0x000fe20003f06070 */
[----:B------:R-:W-:-:S12]  /*c050*/  BSSY.RECONVERGENT B0, `(.L_x_1020) ;  /* 0x0000025000007945 */ /* 0x000fd80003800200 */
[----:B------:R-:W-:Y:S05]  /*c060*/  @P0 BRA `(.L_x_1021) ;  /* 0x00000000008c0947 */ /* 0x000fea0003800000 */
[----:B------:R-:W-:Y:S01]  /*c070*/  IMAD.IADD R3, R3, 0x1, R0 ;  /* 0x0000000103037824 */ /* 0x000fe200078e0200 */
[----:B-----5:R1:W2:Y:S04]  /*c080*/  DADD R20, R20, R32 ;  /* 0x0000000014147229 */ /* 0x0202a80000000020 */
[----:B------:R-:W-:-:S15]  /*c090*/  ISETP.GE.U32.AND P0, PT, R3, R36, PT ;  /* 0x000000240300720c */ /* 0x000fde0003f06070 */
[----:B------:R-:W-:-:S15]  /*c0a0*/  NOP ;  /* 0x0000000000007918 */ /* 0x000fde0000000000 */
[----:B------:R-:W-:-:S15]  /*c0b0*/  NOP ;  /* 0x0000000000007918 */ /* 0x000fde0000000000 */
[----:B------:R-:W-:-:S15]  /*c0c0*/  NOP ;  /* 0x0000000000007918 */ /* 0x000fde0000000000 */
        /* <DEDUP_REMOVED lines=29> */
.L_x_1021:
[----:B------:R-:W-:Y:S05]  /*c2a0*/  BSYNC.RECONVERGENT B0 ;  /* 0x0000000000007941 */ /* 0x000fea0003800200 */
.L_x_1020:
        /* <DEDUP_REMOVED lines=26> */
.L_x_974:
[----:B------:R-:W-:Y:S05]  /*c450*/  BSYNC.RECONVERGENT B6 ;  /* 0x0000000000067941 */ /* 0x000fea0003800200 */
.L_x_973:
[----:B------:R-:W3:Y:S02]  /*c460*/  LDCU UR4, c[0x0][0x3ac] ;  /* 0x00007580ff0477ac */ /* 0x000ee40008000800 */
[----:B---3--:R-:W-:-:S09]  /*c470*/  UISETP.NE.AND UP0, UPT, UR4, URZ, UPT ;  /* 0x000000ff0400728c */ /* 0x008fd2000bf05270 */
[----:B------:R-:W-:Y:S05]  /*c480*/  BRA.U !UP0, `(.L_x_1022) ;  /* 0x00000001087c7547 */ /* 0x000fea000b800000 */
[----:B------:R-:W3:Y:S01]  /*c490*/  S2R R4, SR_CgaCtaId ;  /* 0x0000000000047919 */ /* 0x000ee20000008800 */
[----:B-12--5:R-:W1:Y:S01]  /*c4a0*/  LDC R8, c[0x0][0x360] ;  /* 0x0000d800ff087b82 */ /* 0x026e620000000800 */
[----:B------:R-:W-:-:S05]  /*c4b0*/  MOV R0, 0x400 ;  /* 0x0000040000007802 */ /* 0x000fca0000000f00 */
[----:B------:R-:W-:Y:S02]  /*c4c0*/  VIADD R3, R0, 0x10 ;  /* 0x0000001000037836 */ /* 0x000fe40000000000 */
[----:B------:R-:W2:Y:S01]  /*c4d0*/  LDC R10, c[0x0][0x364] ;  /* 0x0000d900ff0a7b82 */ /* 0x000ea20000000800 */
[----:B-1----:R-:W-:Y:S02]  /*c4e0*/  IMAD R0, R16, R8, R17 ;  /* 0x0000000810007224 */ /* 0x002fe400078e0211 */
[----:B---3--:R-:W-:Y:S02]  /*c4f0*/  LEA R3, R4, R3, 0x18 ;  /* 0x0000000304037211 */ /* 0x008fe400078ec0ff */
[----:B--2---:R-:W-:Y:S02]  /*c500*/  ISETP.GE.U32.AND P0, PT, R10, 0x2, PT ;  /* 0x000000020a00780c */ /* 0x004fe40003f06070 */
[----:B------:R-:W-:-:S05]  /*c510*/  LEA R9, R0, R3, 0x4 ;  /* 0x0000000300097211 */ /* 0x000fca00078e20ff */
[----:B----4-:R3:W-:Y:S06]  /*c520*/  STS.128 [R9], R24 ;  /* 0x0000001809007388 */ /* 0x0107ec0000000c00 */
[----:B------:R-:W-:Y:S05]  /*c530*/  @!P0 BRA `(.L_x_1022) ;  /* 0x0000000000508947 */ /* 0x000fea0003800000 */
[----:B------:R-:W-:-:S07]  /*c540*/  MOV R0, R10 ;  /* 0x0000000a00007202 */ /* 0x000fce0000000f00 */
.L_x_1023:
        /* <DEDUP_REMOVED lines=8> */
[----:B------:R-:W3:Y:S02]  /*c5d0*/  @!P0 LDS.128 R4, [R4] ;  /* 0x0000000004048984 */ /* 0x000ee40000000c00 */
[----:B-1-3--:R-:W-:-:S15]  /*c5e0*/  @!P0 DADD R24, R24, R4 ;  /* 0x0000000018188229 */ /* 0x00afde0000000004 */
[----:B------:R-:W-:-:S15]  /*c5f0*/  NOP ;  /* 0x0000000000007918 */ /* 0x000fde0000000000 */
[----:B------:R-:W-:-:S15]  /*c600*/  NOP ;  /* 0x0000000000007918 */ /* 0x000fde0000000000 */
[----:B------:R-:W-:-:S15]  /*c610*/  NOP ;  /* 0x0000000000007918 */ /* 0x000fde0000000000 */
[----:B------:R-:W-:-:S04]  /*c620*/  NOP ;  /* 0x0000000000007918 */ /* 0x000fc80000000000 */
[----:B------:R-:W1:Y:S02]  /*c630*/  @!P0 DADD R26, R26, R6 ;  /* 0x000000001a1a8229 */ /* 0x000e640000000006 */
[----:B-1----:R1:W-:Y:S01]  /*c640*/  @!P0 STS.128 [R9], R24 ;  /* 0x0000001809008388 */ /* 0x0023e20000000c00 */
[----:B------:R-:W-:Y:S02]  /*c650*/  ISETP.GT.U32.AND P0, PT, R0, 0x3, PT ;  /* 0x000000030000780c */ /* 0x000fe40003f04070 */
[----:B------:R-:W-:-:S11]  /*c660*/  MOV R0, R11 ;  /* 0x0000000b00007202 */ /* 0x000fd60000000f00 */
[----:B------:R-:W-:Y:S05]  /*c670*/  @P0 BRA `(.L_x_1023) ;  /* 0xfffffffc00b40947 */ /* 0x000fea000383ffff */
.L_x_1022:
[----:B------:R-:W0:Y:S02]  /*c680*/  LDCU UR4, c[0x0][0x3a8] ;  /* 0x00007500ff0477ac */ /* 0x000e240008000800 */
[----:B0-----:R-:W-:-:S09]  /*c690*/  UISETP.NE.AND UP0, UPT, UR4, URZ, UPT ;  /* 0x000000ff0400728c */ /* 0x001fd2000bf05270 */
[----:B------:R-:W-:Y:S05]  /*c6a0*/  BRA.U !UP0, `(.L_x_1024) ;  /* 0x0000000108c87547 */ /* 0x000fea000b800000 */
[----:B-123-5:R-:W0:Y:S02]  /*c6b0*/  LDC R9, c[0x0][0x360] ;  /* 0x0000d800ff097b82 */ /* 0x02ee240000000800 */
[----:B0-----:R-:W-:Y:S01]  /*c6c0*/  ISETP.GE.U32.AND P0, PT, R9, 0x21, PT ;  /* 0x000000210900780c */ /* 0x001fe20003f06070 */
[----:B------:R-:W-:-:S12]  /*c6d0*/  IMAD.MOV.U32 R0, RZ, RZ, R9 ;  /* 0x000000ffff007224 */ /* 0x000fd800078e0009 */
[----:B------:R-:W-:Y:S05]  /*c6e0*/  @!P0 BRA `(.L_x_1025) ;  /* 0x0000000000748947 */ /* 0x000fea0003800000 */
[----:B------:R-:W0:Y:S01]  /*c6f0*/  S2UR UR5, SR_CgaCtaId ;  /* 0x00000000000579c3 */ /* 0x000e220000008800 */
[----:B------:R-:W-:Y:S01]  /*c700*/  UMOV UR4, 0x400 ;  /* 0x0000040000047882 */ /* 0x000fe20000000000 */
[----:B------:R-:W-:Y:S01]  /*c710*/  IMAD R0, R16, R9, R17 ;  /* 0x0000000910007224 */ /* 0x000fe200078e0211 */
[----:B------:R-:W-:Y:S01]  /*c720*/  UIADD3 UR4, UPT, UPT, UR4, 0x10, URZ ;  /* 0x0000001004047890 */ /* 0x000fe2000fffe0ff */
[----:B------:R-:W-:-:S03]  /*c730*/  ISETP.GE.U32.AND P0, PT, R9, 0x40, PT ;  /* 0x000000400900780c */ /* 0x000fc60003f06070 */
[----:B0-----:R-:W-:-:S06]  /*c740*/  ULEA UR4, UR5, UR4, 0x18 ;  /* 0x0000000405047291 */ /* 0x001fcc000f8ec0ff */
[----:B------:R-:W-:Y:S01]  /*c750*/  LEA R3, R0, UR4, 0x4 ;  /* 0x0000000400037c11 */ /* 0x000fe2000f8e20ff */
[----:B------:R-:W-:-:S04]  /*c760*/  HFMA2 R0, -RZ, RZ, 0, 1.9073486328125e-06 ;  /* 0x00000020ff007431 */ /* 0x000fc800000001ff */
[----:B----4-:R0:W-:Y:S01]  /*c770*/  STS.128 [R3], R24 ;  /* 0x0000001803007388 */ /* 0x0101e20000000c00 */
[----:B------:R-:W-:Y:S05]  /*c780*/  @!P0 BRA `(.L_x_1025) ;  /* 0x00000000004c8947 */ /* 0x000fea0003800000 */
[----:B------:R-:W-:-:S07]  /*c790*/  MOV R8, R9 ;  /* 0x0000000900087202 */ /* 0x000fce0000000f00 */
.L_x_1026:
[----:B------:R-:W-:Y:S01]  /*c7a0*/  SHF.R.U32.HI R10, RZ, 0x1, R8 ;  /* 0x00000001ff0a7819 */ /* 0x000fe20000011608 */
[----:B------:R-:W-:Y:S05]  /*c7b0*/  WARPSYNC.ALL ;  /* 0x0000000000007948 */ /* 0x000fea0003800000 */
[----:B------:R-:W-:Y:S01]  /*c7c0*/  IMAD.IADD R4, R10, 0x1, R17 ;  /* 0x000000010a047824 */ /* 0x000fe200078e0211 */
[----:B------:R-:W-:Y:S04]  /*c7d0*/  BAR.SYNC.DEFER_BLOCKING 0x0 ;  /* 0x0000000000007b1d */ /* 0x000fe80000010000 */
[----:B------:R-:W-:-:S04]  /*c7e0*/  ISETP.GE.U32.AND P0, PT, R4, R9, PT ;  /* 0x000000090400720c */ /* 0x000fc80003f06070 */
[----:B------:R-:W-:-:S13]  /*c7f0*/  ISETP.GE.U32.OR P0, PT, R17, R10, P0 ;  /* 0x0000000a1100720c */ /* 0x000fda0000706470 */
[----:B------:R-:W-:-:S06]  /*c800*/  @!P0 LEA R4, R10, R3, 0x4 ;  /* 0x000000030a048211 */ /* 0x000fcc00078e20ff */
        /* <DEDUP_REMOVED lines=11> */
.L_x_1025:
[----:B------:R-:W-:Y:S01]  /*c8c0*/  ISETP.GE.U32.AND P0, PT, R0, 0x2, PT ;  /* 0x000000020000780c */ /* 0x000fe20003f06070 */
[----:B------:R-:W-:Y:S05]  /*c8d0*/  WARPSYNC.ALL ;  /* 0x0000000000007948 */ /* 0x000fea0003800000 */
[----:B------:R-:W-:Y:S07]  /*c8e0*/  BAR.SYNC.DEFER_BLOCKING 0x0 ;  /* 0x0000000000007b1d */ /* 0x000fee0000010000 */
[----:B------:R-:W-:Y:S05]  /*c8f0*/  @!P0 BRA `(.L_x_1024) ;  /* 0x0000000000348947 */ /* 0x000fea0003800000 */
[----:B01----:R-:W-:-:S07]  /*c900*/  IMAD.MOV.U32 R3, RZ, RZ, 0x1 ;  /* 0x00000001ff037424 */ /* 0x003fce00078e00ff */
.L_x_1027:
[----:B------:R-:W-:Y:S04]  /*c910*/  SHFL.DOWN PT, R5, R25, R3, 0x1f ;  /* 0x08001f0319057589 */ /* 0x000fe800000e0000 */
[----:B------:R-:W0:Y:S02]  /*c920*/  SHFL.DOWN PT, R4, R24, R3, 0x1f ;  /* 0x08001f0318047589 */ /* 0x000e2400000e0000 */
[----:B0-----:R4:W0:Y:S02]  /*c930*/  DADD R24, R4, R24 ;  /* 0x0000000004187229 */ /* 0x0018240000000018 */
[----:B----4-:R-:W-:Y:S04]  /*c940*/  SHFL.DOWN PT, R5, R27, R3, 0x1f ;  /* 0x08001f031b057589 */ /* 0x010fe800000e0000 */
[----:B------:R1:W2:Y:S02]  /*c950*/  SHFL.DOWN PT, R4, R26, R3, 0x1f ;  /* 0x08001f031a047589 */ /* 0x0002a400000e0000 */
[----:B-1----:R-:W-:-:S04]  /*c960*/  SHF.L.U32 R3, R3, 0x1, RZ ;  /* 0x0000000103037819 */ /* 0x002fc800000006ff */
[----:B------:R-:W-:-:S15]  /*c970*/  ISETP.GE.AND P0, PT, R3, R0, PT ;  /* 0x000000000300720c */ /* 0x000fde0003f06270 */
[----:B------:R-:W-:-:S15]  /*c980*/  NOP ;  /* 0x0000000000007918 */ /* 0x000fde0000000000 */
[----:B------:R-:W-:-:S15]  /*c990*/  NOP ;  /* 0x0000000000007918 */ /* 0x000fde0000000000 */
[----:B------:R-:W-:-:S07]  /*c9a0*/  NOP ;  /* 0x0000000000007918 */ /* 0x000fce0000000000 */
[----:B--2---:R1:W2:Y:S02]  /*c9b0*/  DADD R26, R4, R26 ;  /* 0x00000000041a7229 */ /* 0x0042a4000000001a */
[----:B012---:R-:W-:Y:S05]  /*c9c0*/  @!P0 BRA `(.L_x_1027) ;  /* 0xfffffffc00d08947 */ /* 0x007fea000383ffff */
.L_x_1024:
[----:B------:R-:W0:Y:S01]  /*c9d0*/  LDCU UR6, c[0x0][0x564] ;  /* 0x0000ac80ff0677ac */ /* 0x000e220008000800 */
[----:B-1----:R-:W-:Y:S01]  /*c9e0*/  MOV R23, RZ ;  /* 0x000000ff00177202 */ /* 0x002fe20000000f00 */
[----:B0-----:R-:W-:-:S04]  /*c9f0*/  UIADD3 UR5, UPT, UPT, UR6, -0x1, URZ ;  /* 0xffffffff06057890 */ /* 0x001fc8000fffe0ff */
[----:B------:R-:W-:-:S04]  /*ca00*/  UISETP.LT.U32.AND UP0, UPT, UR5, 0x18, UPT ;  /* 0x000000180500788c */ /* 0x000fc8000bf01070 */
[----:B------:R-:W-:Y:S02]  /*ca10*/  USEL UR4, UR5, 0x18, UP0 ;  /* 0x0000001805047887 */ /* 0x000fe40008000000 */
[----:B------:R-:W-:Y:S02]  /*ca20*/  UISETP.NE.AND UP0, UPT, UR6, URZ, UPT ;  /* 0x000000ff0600728c */ /* 0x000fe4000bf05270 */
[----:B------:R-:W-:-:S07]  /*ca30*/  UIADD3 UR4, UPT, UPT, UR4, 0x1, URZ ;  /* 0x0000000104047890 */ /* 0x000fce000fffe0ff */
[----:B------:R-:W-:Y:S05]  /*ca40*/  BRA.U !UP0, `(.L_x_1028) ;  /* 0x0000001108487547 */ /* 0x000fea000b800000 */
[----:B------:R-:W0:Y:S01]  /*ca50*/  LDCU.64 UR8, c[0x0][0x568] ;  /* 0x0000ad00ff0877ac */ /* 0x000e220008000a00 */
[----:B------:R-:W-:Y:S01]  /*ca60*/  MOV R5, R19 ;  /* 0x0000001300057202 */ /* 0x000fe20000000f00 */
        /* <DEDUP_REMOVED lines=272> */
.L_x_1028:
[----:B------:R-:W-:Y:S01]  /*db70*/  IMAD.MOV.U32 R22, RZ, RZ, RZ ;  /* 0x000000ffff167224 */ /* 0x000fe200078e00ff */
[----:B------:R-:W-:Y:S06]  /*db80*/  BRA.U !UP0, `(.L_x_1029) ;  /* 0x0000001108487547 */ /* 0x000fec000b800000 */
[----:B------:R-:W0:Y:S01]  /*db90*/  LDCU.64 UR8, c[0x0][0x568] ;  /* 0x0000ad00ff0877ac */ /* 0x000e220008000a00 */
[----:B------:R-:W-:Y:S02]  /*dba0*/  IADD3 R5, PT, PT, R19, 0x1, RZ ;  /* 0x0000000113057810 */ /* 0x000fe40007ffe0ff */
[----:B------:R-:W-:Y:S01]  /*dbb0*/  MOV R4, RZ ;  /* 0x000000ff00047202 */ /* 0x000fe20000000f00 */
[----:B------:R-:W1:Y:S01]  /*dbc0*/  LDCU UR6, c[0x0][0x570] ;  /* 0x0000ae00ff0677ac */ /* 0x000e620008000800 */
[----:B------:R-:W2:Y:S01]  /*dbd0*/  LDCU UR7, c[0x0][0x694] ;  /* 0x0000d280ff0777ac */ /* 0x000ea20008000800 */
[----:B------:R-:W-:Y:S02]  /*dbe0*/  UISETP.NE.AND UP1, UPT, UR5, URZ, UPT ;  /* 0x000000ff0500728c */ /* 0x000fe4000bf25270 */
        /* <DEDUP_REMOVED lines=268> */
.L_x_1029:
[----:B------:R-:W0:Y:S01]  /*ecb0*/  LDC.64 R6, c[0x0][0x778] ;  /* 0x0001de00ff067b82 */ /* 0x000e220000000a00 */
[----:B------:R-:W1:Y:S02]  /*ecc0*/  LDCU UR6, c[0x0][0x3b0] ;  /* 0x00007600ff0677ac */ /* 0x000e640008000800 */
[----:B-1----:R-:W-:Y:S01]  /*ecd0*/  UISETP.NE.AND UP1, UPT, UR6, URZ, UPT ;  /* 0x000000ff0600728c */ /* 0x002fe2000bf25270 */
[----:B0-----:R-:W-:Y:S02]  /*ece0*/  ISETP.NE.U32.AND P0, PT, R6, RZ, PT ;  /* 0x000000ff0600720c */ /* 0x001fe40003f05070 */
[----:B------:R-:W-:Y:S02]  /*ecf0*/  IADD3 R4, P1, PT, R23, R6, RZ ;  /* 0x0000000617047210 */ /* 0x000fe40007f3e0ff */
[----:B------:R-:W-:Y:S02]  /*ed00*/  ISETP.NE.AND.EX P0, PT, R7, RZ, PT, P0 ;  /* 0x000000ff0700720c */ /* 0x000fe40003f05300 */
[----:B------:R-:W-:-:S02]  /*ed10*/  IADD3.X R0, PT, PT, RZ, R7, RZ, P1, !PT ;  /* 0x00000007ff007210 */ /* 0x000fc40000ffe4ff */
[----:B------:R-:W-:Y:S02]  /*ed20*/  SEL R4, R4, RZ, P0 ;  /* 0x000000ff04047207 */ /* 0x000fe40000000000 */
[----:B------:R-:W-:Y:S01]  /*ed30*/  SEL R5, R0, RZ, P0 ;  /* 0x000000ff00057207 */ /* 0x000fe20000000000 */
[----:B------:R-:W-:Y:S06]  /*ed40*/  BRA.U !UP1, `(.L_x_1030) ;  /* 0x00000039095c7547 */ /* 0x000fec000b800000 */
[----:B------:R-:W0:Y:S01]  /*ed50*/  LDCU UR6, c[0x0][0x3b4] ;  /* 0x00007680ff0677ac */ /* 0x000e220008000800 */
[----:B------:R-:W-:Y:S01]  /*ed60*/  HFMA2 R19, -RZ, RZ, 0, 0 ;  /* 0x00000000ff137431 */ /* 0x000fe200000001ff */
[----:B------:R-:W1:Y:S01]  /*ed70*/  LDCU UR7, c[0x0][0x3b8] ;  /* 0x00007700ff0777ac */ /* 0x000e620008000800 */
[----:B------:R-:W2:Y:S01]  /*ed80*/  LDCU UR8, c[0x0][0x3a0] ;  /* 0x00007400ff0877ac */ /* 0x000ea20008000800 */
[----:B0-----:R-:W-:-:S04]  /*ed90*/  IMAD R3, R17, UR6, RZ ;  /* 0x0000000611037c24 */ /* 0x001fc8000f8e02ff */
[----:B-1----:R-:W-:-:S04]  /*eda0*/  IMAD R3, R16, UR7, R3 ;  /* 0x0000000710037c24 */ /* 0x002fc8000f8e0203 */
[----:B--2---:R-:W-:-:S04]  /*edb0*/  IMAD R3, R2, UR8, R3 ;  /* 0x0000000802037c24 */ /* 0x004fc8000f8e0203 */
[----:B------:R-:W-:Y:S01]  /*edc0*/  IMAD.SHL.U32 R7, R3, 0x2, RZ ;  /* 0x0000000203077824 */ /* 0x000fe200078e00ff */
[----:B------:R-:W-:Y:S06]  /*edd0*/  BRA.U !UP0, `(.L_x_1031) ;  /* 0x0000001108447547 */ /* 0x000fec000b800000 */
[----:B------:R-:W0:Y:S01]  /*ede0*/  LDCU.64 UR8, c[0x0][0x568] ;  /* 0x0000ad00ff0877ac */ /* 0x000e220008000a00 */
[----:B------:R-:W-:Y:S01]  /*edf0*/  MOV R6, RZ ;  /* 0x000000ff00067202 */ /* 0x000fe20000000f00 */
[----:B------:R-:W3:Y:S01]  /*ee00*/  LDCU UR6, c[0x0][0x570] ;  /* 0x0000ae00ff0677ac */ /* 0x000ee20008000800 */
[----:B------:R-:W1:Y:S01]  /*ee10*/  LDCU UR7, c[0x0][0x694] ;  /* 0x0000d280ff0777ac */ /* 0x000e620008000800 */
[----:B------:R-:W-:Y:S02]  /*ee20*/  UISETP.NE.AND UP1, UPT, UR5, URZ, UPT ;  /* 0x000000ff0500728c */ /* 0x000fe4000bf25270 */
[----:B0----5:R-:W-:-:S05]  /*ee30*/  IMAD.HI.U32 R8, R7, UR9, R6 ;  /* 0x0000000907087c27 */ /* 0x021fca000f8e0006 */
[----:B---3--:R-:W-:-:S04]  /*ee40*/  SHF.R.U32.HI R9, RZ, UR6, R8 ;  /* 0x00000006ff097c19 */ /* 0x008fc80008011608 */
[----:B------:R-:W-:-:S05]  /*ee50*/  IADD3 R3, PT, PT, -R9, RZ, RZ ;  /* 0x000000ff09037210 */ /* 0x000fca0007ffe1ff */
[----:B------:R-:W-:-:S04]  /*ee60*/  IMAD R3, R3, UR8, R7 ;  /* 0x0000000803037c24 */ /* 0x000fc8000f8e0207 */
[----:B-1----:R-:W-:Y:S01]  /*ee70*/  IMAD R19, R3, UR7, RZ ;  /* 0x0000000703137c24 */ /* 0x002fe2000f8e02ff */
        /* <DEDUP_REMOVED lines=263> */
.L_x_1031:
[----:B------:R-:W-:Y:S01]  /*fef0*/  IMAD.MOV.U32 R18, RZ, RZ, RZ ;  /* 0x000000ffff127224 */ /* 0x000fe200078e00ff */
[----:B------:R-:W-:Y:S06]  /*ff00*/  BRA.U !UP0, `(.L_x_1032) ;  /* 0x0000001108487547 */ /* 0x000fec000b800000 */
[----:B------:R-:W0:Y:S01]  /*ff10*/  LDCU.64 UR8, c[0x0][0x568] ;  /* 0x0000ad00ff0877ac */ /* 0x000e220008000a00 */
[----:B---3-5:R-:W-:Y:S02]  /*ff20*/  IADD3 R9, PT, PT, R7, 0x1, RZ ;  /* 0x0000000107097810 */ /* 0x028fe40007ffe0ff */
        /* <DEDUP_REMOVED lines=272> */
.L_x_1032:
[----:B------:R-:W0:Y:S01]  /*11030*/  LDCU UR4, c[0x0][0x398] ;  /* 0x00007300ff0477ac */ /* 0x000e220008000800 */
[----:B------:R-:W-:Y:S01]  /*11040*/  BSSY.RECONVERGENT B0, `(.L_x_1033) ;  /* 0x0000017000007945 */ /* 0x000fe20003800200 */
[----:B------:R-:W-:Y:S02]  /*11050*/  LOP3.LUT P3, RZ, R17, R16, RZ, 0xfc, !PT ;  /* 0x0000001011ff7212 */ /* 0x000fe4000786fcff */
[----:B------:R-:W-:Y:S02]  /*11060*/  PLOP3.LUT P0, PT, PT, PT, PT, 0x8, 0x80 ;  /* 0x000000000080781c */ /* 0x000fe40003f0e170 */
[----:B0-----:R-:W-:-:S13]  /*11070*/  ISETP.GE.AND P1, PT, R7, UR4, PT ;  /* 0x0000000407007c0c */ /* 0x001fda000bf26270 */
[----:B------:R-:W-:Y:S05]  /*11080*/  @P1 BRA `(.L_x_1034) ;  /* 0x0000000000481947 */ /* 0x000fea0003800000 */
[----:B---3-5:R-:W0:Y:S02]  /*11090*/  LDC.64 R8, c[0x0][0x3a8] ;  /* 0x0000ea00ff087b82 */ /* 0x028e240000000a00 */
        /* <DEDUP_REMOVED lines=15> */
[----:B------:R0:W-:Y:S04]  /*11190*/  STG.E.64 desc[UR36][R6.64], R24 ;  /* 0x0000001806007986 */ /* 0x0001e8000c101b24 */
[----:B----4-:R0:W-:Y:S02]  /*111a0*/  STG.E.64 desc[UR36][R6.64+0x8], R26 ;  /* 0x0000081a06007986 */ /* 0x0101e4000c101b24 */
.L_x_1034:
[----:B------:R-:W-:Y:S05]  /*111b0*/  BSYNC.RECONVERGENT B0 ;  /* 0x0000000000007941 */ /* 0x000fea0003800200 */
.L_x_1033:
        /* <DEDUP_REMOVED lines=14> */
[----:B---3-5:R-:W1:Y:S01]  /*112a0*/  S2R R9, SR_LANEID ;  /* 0x0000000000097919 */ /* 0x028e620000000000 */
        /* <DEDUP_REMOVED lines=20> */
.L_x_1036:
[----:B------:R-:W-:Y:S05]  /*113f0*/  BSYNC.RECONVERGENT B0 ;  /* 0x0000000000007941 */ /* 0x000fea0003800200 */
.L_x_1035:
        /* <DEDUP_REMOVED lines=18> */
[----:B------:R-:W0:Y:S01]  /*11520*/  LDCU.64 UR10, c[0x0][0x388] ;  /* 0x00007100ff0a77ac */ /* 0x000e220008000a00 */
[----:B-1----:R-:W-:Y:S01]  /*11530*/  UISETP.NE.AND UP0, UPT, UR5, URZ, UPT ;  /* 0x000000ff0500728c */ /* 0x002fe2000bf05270 */
[----:B0--3--:R-:W-:Y:S01]  /*11540*/  MOV R24, UR10 ;  /* 0x0000000a00187c02 */ /* 0x009fe20008000f00 */
[----:B------:R-:W-:-:S07]  /*11550*/  IMAD.U32 R25, RZ, RZ, UR11 ;  /* 0x0000000bff197e24 */ /* 0x000fce000f8e00ff */
[----:B------:R-:W-:Y:S05]  /*11560*/  BRA.U !UP0, `(.L_x_1038) ;  /* 0x0000000108787547 */ /* 0x000fea000b800000 */
[----:B------:R-:W0:Y:S01]  /*11570*/  LDCU UR5, c[0x0][0x360] ;  /* 0x00006c00ff0577ac */ /* 0x000e220008000800 */
[----:B----4-:R-:W-:Y:S02]  /*11580*/  MOV R26, UR10 ;  /* 0x0000000a001a7c02 */ /* 0x010fe40008000f00 */
[----:B------:R-:W-:Y:S01]  /*11590*/  MOV R27, UR11 ;  /* 0x0000000b001b7c02 */ /* 0x000fe20008000f00 */
[----:B------:R-:W1:Y:S01]  /*115a0*/  LDCU UR8, c[0x0][0x3a4] ;  /* 0x00007480ff0877ac */ /* 0x000e620008000800 */
[----:B0-----:R-:W-:-:S05]  /*115b0*/  IMAD R0, R16, UR5, R17 ;  /* 0x0000000510007c24 */ /* 0x001fca000f8e0211 */
[----:B-1----:R-:W-:-:S13]  /*115c0*/  ISETP.GE.U32.AND P1, PT, R0, UR8, PT ;  /* 0x0000000800007c0c */ /* 0x002fda000bf26070 */
[----:B------:R-:W-:Y:S05]  /*115d0*/  @P1 BRA `(.L_x_1039) ;  /* 0x0000000000c81947 */ /* 0x000fea0003800000 */
[----:B------:R-:W0:Y:S01]  /*115e0*/  LDCU UR6, c[0x0][0x374] ;  /* 0x00006e80ff0677ac */ /* 0x000e220008000800 */
[----:B-----5:R-:W1:Y:S01]  /*115f0*/  LDC R15, c[0x0][0x364] ;  /* 0x0000d900ff0f7b82 */ /* 0x020e620000000800 */
[----:B------:R-:W-:Y:S01]  /*11600*/  BSSY.RECONVERGENT B1, `(.L_x_1040) ;  /* 0x0000013000017945 */ /* 0x000fe20003800200 */
[----:B------:R-:W-:Y:S01]  /*11610*/  IMAD.U32 R26, RZ, RZ, UR10 ;  /* 0x0000000aff1a7e24 */ /* 0x000fe2000f8e00ff */
[----:B------:R-:W-:-:S05]  /*11620*/  MOV R27, UR11 ;  /* 0x0000000b001b7c02 */ /* 0x000fca0008000f00 */
[----:B------:R-:W2:Y:S01]  /*11630*/  LDC.64 R10, c[0x0][0x780] ;  /* 0x0001e000ff0a7b82 */ /* 0x000ea20000000a00 */
[----:B0-----:R-:W-:Y:S02]  /*11640*/  IMAD R13, R2, UR6, RZ ;  /* 0x00000006020d7c24 */ /* 0x001fe4000f8e02ff */
[----:B-1----:R-:W-:-:S07]  /*11650*/  IMAD R15, R15, UR5, RZ ;  /* 0x000000050f0f7c24 */ /* 0x002fce000f8e02ff */
.L_x_1041:
[----:B------:R-:W-:-:S05]  /*11660*/  IADD3 R3, PT, PT, R13, R0, RZ ;  /* 0x000000000d037210 */ /* 0x000fca0007ffe0ff */
[----:B--2---:R-:W-:-:S05]  /*11670*/  IMAD.WIDE.U32 R2, R3, 0x10, R10 ;  /* 0x0000001003027825 */ /* 0x004fca00078e000a */
[----:B------:R-:W2:Y:S04]  /*11680*/  LDG.E.64 R6, desc[UR36][R2.64] ;  /* 0x0000002402067981 */ /* 0x000ea8000c1e1b00 */
[----:B------:R-:W3:Y:S01]  /*11690*/  LDG.E.64 R8, desc[UR36][R2.64+0x8] ;  /* 0x0000082402087981 */ /* 0x000ee2000c1e1b00 */
[----:B------:R-:W-:-:S05]  /*116a0*/  IMAD.IADD R0, R15, 0x1, R0 ;  /* 0x000000010f007824 */ /* 0x000fca00078e0200 */
[----:B------:R-:W-:Y:S01]  /*116b0*/  ISETP.GE.U32.AND P1, PT, R0, UR8, PT ;  /* 0x0000000800007c0c */ /* 0x000fe2000bf26070 */
[----:B--2---:R0:W1:-:S15]  /*116c0*/  DADD R24, R6, R24 ;  /* 0x0000000006187229 */ /* 0x00405e0000000018 */
[----:B------:R-:W-:-:S15]  /*116d0*/  NOP ;  /* 0x0000000000007918 */ /* 0x000fde0000000000 */
[----:B------:R-:W-:-:S15]  /*116e0*/  NOP ;  /* 0x0000000000007918 */ /* 0x000fde0000000000 */
[----:B------:R-:W-:-:S15]  /*116f0*/  NOP ;  /* 0x0000000000007918 */ /* 0x000fde0000000000 */
[----:B------:R-:W-:-:S04]  /*11700*/  NOP ;  /* 0x0000000000007918 */ /* 0x000fc80000000000 */
[----:B---3--:R0:W3:Y:S02]  /*11710*/  DADD R26, R8, R26 ;  /* 0x00000000081a7229 */ /* 0x0080e4000000001a */
[----:B01-3--:R-:W-:Y:S05]  /*11720*/  @!P1 BRA `(.L_x_1041) ;  /* 0xfffffffc00cc9947 */ /* 0x00bfea000383ffff */
[----:B------:R-:W-:Y:S05]  /*11730*/  BSYNC.RECONVERGENT B1 ;  /* 0x0000000000017941 */ /* 0x000fea0003800200 */
.L_x_1040:
[----:B------:R-:W-:Y:S05]  /*11740*/  BRA `(.L_x_1039) ;  /* 0x00000000006c7947 */ /* 0x000fea0003800000 */
.L_x_1038:
[----:B------:R-:W0:Y:S01]  /*11750*/  LDCU UR6, c[0x0][0x3a4] ;  /* 0x00007480ff0677ac */ /* 0x000e220008000800 */
[----:B----4-:R-:W-:Y:S02]  /*11760*/  MOV R26, UR10 ;  /* 0x0000000a001a7c02 */ /* 0x010fe40008000f00 */
[----:B------:R-:W-:Y:S02]  /*11770*/  MOV R27, UR11 ;  /* 0x0000000b001b7c02 */ /* 0x000fe40008000f00 */
[----:B0-----:R-:W-:-:S13]  /*11780*/  ISETP.GE.U32.AND P1, PT, R16, UR6, PT ;  /* 0x0000000610007c0c */ /* 0x001fda000bf26070 */
[----:B------:R-:W-:Y:S05]  /*11790*/  @P1 BRA `(.L_x_1039) ;  /* 0x0000000000581947 */ /* 0x000fea0003800000 */
[----:B------:R-:W0:Y:S01]  /*117a0*/  LDCU UR5, c[0x0][0x374] ;  /* 0x00006e80ff0577ac */ /* 0x000e220008000800 */
[----:B-----5:R-:W1:Y:S01]  /*117b0*/  LDC R12, c[0x0][0x360] ;  /* 0x0000d800ff0c7b82 */ /* 0x020e620000000800 */
[----:B------:R-:W-:Y:S01]  /*117c0*/  IMAD.MOV.U32 R13, RZ, RZ, R16 ;  /* 0x000000ffff0d7224 */ /* 0x000fe200078e0010 */
[----:B------:R-:W-:Y:S02]  /*117d0*/  MOV R26, UR10 ;  /* 0x0000000a001a7c02 */ /* 0x000fe40008000f00 */
[----:B------:R-:W-:-:S04]  /*117e0*/  MOV R27, UR11 ;  /* 0x0000000b001b7c02 */ /* 0x000fc80008000f00 */
[----:B------:R-:W2:Y:S08]  /*117f0*/  LDC.64 R10, c[0x0][0x780] ;  /* 0x0001e000ff0a7b82 */ /* 0x000eb00000000a00 */
[----:B------:R-:W3:Y:S01]  /*11800*/  LDC R14, c[0x0][0x364] ;  /* 0x0000d900ff0e7b82 */ /* 0x000ee20000000800 */
[----:B0-----:R-:W-:-:S07]  /*11810*/  IMAD R0, R2, UR5, RZ ;  /* 0x0000000502007c24 */ /* 0x001fce000f8e02ff */
.L_x_1042:
[----:B------:R-:W-:-:S04]  /*11820*/  IMAD.IADD R2, R0, 0x1, R13 ;  /* 0x0000000100027824 */ /* 0x000fc800078e020d */
[----:B-1----:R-:W-:-:S04]  /*11830*/  IMAD R3, R2, R12, R17 ;  /* 0x0000000c02037224 */ /* 0x002fc800078e0211 */
[----:B--2---:R-:W-:-:S05]  /*11840*/  IMAD.WIDE.U32 R2, R3, 0x10, R10 ;  /* 0x0000001003027825 */ /* 0x004fca00078e000a */
[----:B------:R-:W2:Y:S04]  /*11850*/  LDG.E.64 R6, desc[UR36][R2.64] ;  /* 0x0000002402067981 */ /* 0x000ea8000c1e1b00 */
[----:B------:R-:W4:Y:S01]  /*11860*/  LDG.E.64 R8, desc[UR36][R2.64+0x8] ;  /* 0x0000082402087981 */ /* 0x000f22000c1e1b00 */
[----:B---3--:R-:W-:-:S04]  /*11870*/  IADD3 R13, PT, PT, R14, R13, RZ ;  /* 0x0000000d0e0d7210 */ /* 0x008fc80007ffe0ff */
[----:B------:R-:W-:Y:S01]  /*11880*/  ISETP.GE.U32.AND P1, PT, R13, UR6, PT ;  /* 0x000000060d007c0c */ /* 0x000fe2000bf26070 */
[----:B--2---:R0:W1:-:S15]  /*11890*/  DADD R24, R6, R24 ;  /* 0x0000000006187229 */ /* 0x00405e0000000018 */
[----:B------:R-:W-:-:S15]  /*118a0*/  NOP ;  /* 0x0000000000007918 */ /* 0x000fde0000000000 */
[----:B------:R-:W-:-:S15]  /*118b0*/  NOP ;  /* 0x0000000000007918 */ /* 0x000fde0000000000 */
[----:B------:R-:W-:-:S15]  /*118c0*/  NOP ;  /* 0x0000000000007918 */ /* 0x000fde0000000000 */
[----:B------:R-:W-:-:S04]  /*118d0*/  NOP ;  /* 0x0000000000007918 */ /* 0x000fc80000000000 */
[----:B----4-:R0:W4:Y:S02]  /*118e0*/  DADD R26, R8, R26 ;  /* 0x00000000081a7229 */ /* 0x010124000000001a */
[----:B01--4-:R-:W-:Y:S05]  /*118f0*/  @!P1 BRA `(.L_x_1042) ;  /* 0xfffffffc00c89947 */ /* 0x013fea000383ffff */
.L_x_1039:
[----:B------:R-:W-:Y:S05]  /*11900*/  BSYNC.RECONVERGENT B0 ;  /* 0x0000000000007941 */ /* 0x000fea0003800200 */
.L_x_1037:
        /* <DEDUP_REMOVED lines=8> */
[----:B------:R0:W-:Y:S01]  /*11990*/  STS.128 [R3], R24 ;  /* 0x0000001803007388 */ /* 0x0001e20000000c00 */
[----:B--2---:R-:W-:-:S04]  /*119a0*/  UISETP.NE.AND UP0, UPT, UR9, URZ, UPT ;  /* 0x000000ff0900728c */ /* 0x004fc8000bf05270 */
[----:B------:R-:W-:Y:S07]  /*119b0*/  BRA.U !UP1, `(.L_x_1043) ;  /* 0x00000001094c7547 */ /* 0x000fee000b800000 */
[----:B------:R-:W-:-:S05]  /*119c0*/  UMOV UR4, UR6 ;  /* 0x0000000600047c82 */ /* 0x000fca0008000000 */
.L_x_1044:
        /* <DEDUP_REMOVED lines=9> */
[----:B-----5:R-:W0:Y:S02]  /*11a60*/  @!P1 LDS.128 R8, [R0] ;  /* 0x0000000000089984 */ /* 0x020e240000000c00 */
        /* <DEDUP_REMOVED lines=8> */
.L_x_1043:
        /* <DEDUP_REMOVED lines=9> */
.L_x_1047:
[----:B------:R-:W-:Y:S01]  /*11b80*/  SHF.R.U32.HI R2, RZ, 0x1, R0 ;  /* 0x00000001ff027819 */ /* 0x000fe20000011600 */
[----:B------:R-:W-:Y:S03]  /*11b90*/  BAR.SYNC.DEFER_BLOCKING 0x0 ;  /* 0x0000000000007b1d */ /* 0x000fe60000010000 */
[----:B------:R-:W-:-:S04]  /*11ba0*/  IADD3 R6, PT, PT, R2, R17, RZ ;  /* 0x0000001102067210 */ /* 0x000fc80007ffe0ff */
[----:B------:R-:W-:-:S04]  /*11bb0*/  ISETP.GE.U32.AND P1, PT, R6, UR5, PT ;  /* 0x0000000506007c0c */ /* 0x000fc8000bf26070 */
[----:B------:R-:W-:-:S13]  /*11bc0*/  ISETP.GE.U32.OR P1, PT, R17, R2, P1 ;  /* 0x000000021100720c */ /* 0x000fda0000f26470 */
[----:B-----5:R-:W-:-:S06]  /*11bd0*/  @!P1 LEA R8, R2, R3, 0x4 ;  /* 0x0000000302089211 */ /* 0x020fcc00078e20ff */
        /* <DEDUP_REMOVED lines=11> */
.L_x_1046:
[----:B------:R-:W-:Y:S01]  /*11c90*/  BAR.SYNC.DEFER_BLOCKING 0x0 ;  /* 0x0000000000007b1d */ /* 0x000fe20000010000 */
[----:B------:R-:W-:-:S09]  /*11ca0*/  UISETP.GE.U32.AND UP0, UPT, UR4, 0x2, UPT ;  /* 0x000000020400788c */ /* 0x000fd2000bf06070 */
[----:B------:R-:W-:Y:S05]  /*11cb0*/  BRA.U !UP0, `(.L_x_1045) ;  /* 0x0000000108347547 */ /* 0x000fea000b800000 */
[----:B------:R-:W-:-:S07]  /*11cc0*/  MOV R7, 0x1 ;  /* 0x0000000100077802 */ /* 0x000fce0000000f00 */
.L_x_1048:
[----:B0123--:R-:W-:Y:S04]  /*11cd0*/  SHFL.DOWN PT, R3, R25, R7, 0x1f ;  /* 0x08001f0719037589 */ /* 0x00ffe800000e0000 */
[----:B------:R-:W0:Y:S02]  /*11ce0*/  SHFL.DOWN PT, R2, R24, R7, 0x1f ;  /* 0x08001f0718027589 */ /* 0x000e2400000e0000 */
[----:B0-----:R0:W4:Y:S02]  /*11cf0*/  DADD R24, R2, R24 ;  /* 0x0000000002187229 */ /* 0x0011240000000018 */
        /* <DEDUP_REMOVED lines=8> */
[----:B01--4-:R-:W-:Y:S05]  /*11d80*/  @!P1 BRA `(.L_x_1048) ;  /* 0xfffffffc00d09947 */ /* 0x013fea000383ffff */
.L_x_1045:
[----:B------:R-:W-:Y:S05]  /*11d90*/  @!P0 EXIT ;  /* 0x000000000000894d */ /* 0x000fea0003800000 */
[----:B------:R-:W4:Y:S02]  /*11da0*/  LDCU.64 UR4, c[0x0][0x778] ;  /* 0x0000ef00ff0477ac */ /* 0x000f240008000a00 */
[----:B----4-:R-:W-:-:S04]  /*11db0*/  UISETP.NE.U32.AND UP0, UPT, UR4, URZ, UPT ;  /* 0x000000ff0400728c */ /* 0x010fc8000bf05070 */
[----:B------:R-:W-:-:S09]  /*11dc0*/  UISETP.NE.AND.EX UP0, UPT, UR5, URZ, UPT, UP0 ;  /* 0x000000ff0500728c */ /* 0x000fd2000bf05300 */
[----:B------:R-:W-:Y:S05]  /*11dd0*/  BRA.U UP0, `(.L_x_1049) ;  /* 0x0000000500207547 */ /* 0x000fea000b800000 */
[----:B------:R-:W4:Y:S01]  /*11de0*/  LDCU.64 UR4, c[0x0][0x768] ;  /* 0x0000ed00ff0477ac */ /* 0x000f220008000a00 */
[----:B------:R-:W0:Y:S01]  /*11df0*/  LDCU.U8 UR6, c[0x0][0x798] ;  /* 0x0000f300ff0677ac */ /* 0x000e220008000000 */
[----:B----45:R-:W-:Y:S02]  /*11e00*/  IADD3 R8, P1, PT, R19, UR4, RZ ;  /* 0x0000000413087c10 */ /* 0x030fe4000ff3e0ff */
[----:B0-----:R-:W-:-:S03]  /*11e10*/  ISETP.NE.AND P0, PT, RZ, UR6, PT ;  /* 0x00000006ff007c0c */ /* 0x001fc6000bf05270 */
[----:B------:R-:W-:Y:S01]  /*11e20*/  IMAD.X R9, RZ, RZ, UR5, P1 ;  /* 0x00000005ff097e24 */ /* 0x000fe200088e06ff */
[----:B------:R-:W-:-:S04]  /*11e30*/  IADD3 R6, P1, PT, R18, UR4, RZ ;  /* 0x0000000412067c10 */ /* 0x000fc8000ff3e0ff */
[----:B------:R-:W-:-:S05]  /*11e40*/  IADD3.X R7, PT, PT, RZ, UR5, RZ, P1, !PT ;  /* 0x00000005ff077c10 */ /* 0x000fca0008ffe4ff */
[----:B-123--:R-:W2:Y:S04]  /*11e50*/  @P0 LDG.E.64 R2, desc[UR36][R8.64] ;  /* 0x0000002408020981 */ /* 0x00eea8000c1e1b00 */
[----:B------:R-:W3:Y:S01]  /*11e60*/  @P0 LDG.E.64 R4, desc[UR36][R6.64] ;  /* 0x0000002406040981 */ /* 0x000ee2000c1e1b00 */
[----:B------:R-:W0:Y:S02]  /*11e70*/  LDCU.U8 UR4, c[0x0][0x799] ;  /* 0x0000f320ff0477ac */ /* 0x000e240008000000 */
[----:B0-----:R-:W-:Y:S01]  /*11e80*/  ISETP.NE.AND P1, PT, RZ, UR4, PT ;  /* 0x00000004ff007c0c */ /* 0x001fe2000bf25270 */
[----:B--2---:R-:W0:-:S12]  /*11e90*/  @P0 DADD R24, R24, R2 ;  /* 0x0000000018180229 */ /* 0x004e180000000002 */
[----:B0-----:R0:W-:-:S15]  /*11ea0*/  @!P1 STG.E.64 desc[UR36][R8.64], R24 ;  /* 0x0000001808009986 */ /* 0x0011de000c101b24 */
[----:B------:R-:W-:-:S15]  /*11eb0*/  NOP ;  /* 0x0000000000007918 */ /* 0x000fde0000000000 */
[----:B------:R-:W-:-:S15]  /*11ec0*/  NOP ;  /* 0x0000000000007918 */ /* 0x000fde0000000000 */
[----:B------:R-:W-:-:S07]  /*11ed0*/  NOP ;  /* 0x0000000000007918 */ /* 0x000fce0000000000 */
[----:B---3--:R-:W1:Y:S02]  /*11ee0*/  @P0 DADD R26, R26, R4 ;  /* 0x000000001a1a0229 */ /* 0x008e640000000004 */
[----:B-1----:R0:W-:Y:S01]  /*11ef0*/  @!P1 STG.E.64 desc[UR36][R6.64], R26 ;  /* 0x0000001a06009986 */ /* 0x0021e2000c101b24 */
[----:B------:R-:W-:Y:S05]  /*11f00*/  @!P1 EXIT ;  /* 0x000000000000994d */ /* 0x000fea0003800000 */
[----:B------:R-:W1:Y:S02]  /*11f10*/  LDCU UR4, c[0x0][0x79c] ;  /* 0x0000f380ff0477ac */ /* 0x000e640008000800 */
[----:B-1----:R-:W-:-:S09]  /*11f20*/  UISETP.NE.AND UP0, UPT, UR4, 0x1, UPT ;  /* 0x000000010400788c */ /* 0x002fd2000bf05270 */
[----:B------:R-:W-:Y:S05]  /*11f30*/  BRA.U !UP0, `(.L_x_1050) ;  /* 0x0000000108407547 */ /* 0x000fea000b800000 */
[----:B------:R-:W-:Y:S01]  /*11f40*/  MOV R0, 0x0 ;  /* 0x0000000000007802 */ /* 0x000fe20000000f00 */
[----:B------:R-:W1:Y:S01]  /*11f50*/  LDCU.64 UR4, c[0x4][0x590] ;  /* 0x0100b200ff0477ac */ /* 0x000e620008000a00 */
[----:B0-----:R-:W-:Y:S02]  /*11f60*/  HFMA2 R8, -RZ, RZ, 0, 4.4763088226318359375e-05 ;  /* 0x000002efff087431 */ /* 0x001fe400000001ff */
        /* <DEDUP_REMOVED lines=12> */
[----:B--2---:R-:W-:Y:S05]  /*12030*/  CALL.ABS.NOINC R2 ;  /* 0x0000000002007343 */ /* 0x004fea0003c00000 */
.L_x_1050:
[----:B------:R-:W1:Y:S01]  /*12040*/  LDCU.64 UR6, c[0x0][0x768] ;  /* 0x0000ed00ff0677ac */ /* 0x000e620008000a00 */
[----:B------:R-:W0:Y:S01]  /*12050*/  LDCU.64 UR4, c[0x0][0x380] ;  /* 0x00007000ff0477ac */ /* 0x000e220008000a00 */
[----:B-1----:R-:W-:Y:S01]  /*12060*/  IADD3 R2, P0, PT, R19, UR6, RZ ;  /* 0x0000000613027c10 */ /* 0x002fe2000ff1e0ff */
[----:B------:R-:W1:Y:S03]  /*12070*/  LDCU UR6, c[0x0][0x79c] ;  /* 0x0000f380ff0677ac */ /* 0x000e660008000800 */
[----:B------:R-:W-:Y:S01]  /*12080*/  IADD3.X R3, PT, PT, RZ, UR7, RZ, P0, !PT ;  /* 0x00000007ff037c10 */ /* 0x000fe200087fe4ff */
[----:B0-----:R-:W0:Y:S04]  /*12090*/  DMUL R24, R24, UR4 ;  /* 0x0000000418187c28 */ /* 0x001e280008000000 */
[----:B0-----:R0:W-:Y:S01]  /*120a0*/  STG.E.64 desc[UR36][R2.64], R24 ;  /* 0x0000001802007986 */ /* 0x0011e2000c101b24 */
[----:B-1----:R-:W-:-:S15]  /*120b0*/  UISETP.NE.AND UP0, UPT, UR6, 0x1, UPT ;  /* 0x000000010600788c */ /* 0x002fde000bf05270 */
[----:B------:R-:W-:-:S15]  /*120c0*/  NOP ;  /* 0x0000000000007918 */ /* 0x000fde0000000000 */
[----:B------:R-:W-:-:S15]  /*120d0*/  NOP ;  /* 0x0000000000007918 */ /* 0x000fde0000000000 */
[----:B------:R-:W-:-:S14]  /*120e0*/  NOP ;  /* 0x0000000000007918 */ /* 0x000fdc0000000000 */
[----:B------:R-:W1:Y:S02]  /*120f0*/  DMUL R26, R26, UR4 ;  /* 0x000000041a1a7c28 */ /* 0x000e640008000000 */
[----:B01----:R-:W-:Y:S05]  /*12100*/  BRA.U !UP0, `(.L_x_1051) ;  /* 0x0000000108407547 */ /* 0x003fea000b800000 */
        /* <DEDUP_REMOVED lines=15> */
[----:B--2---:R-:W-:Y:S05]  /*12200*/  CALL.ABS.NOINC R2 ;  /* 0x0000000002007343 */ /* 0x004fea0003c00000 */
.L_x_1051:
[----:B------:R-:W0:Y:S02]  /*12210*/  LDCU.64 UR4, c[0x0][0x768] ;  /* 0x0000ed00ff0477ac */ /* 0x000e240008000a00 */
[----:B0-----:R-:W-:-:S05]  /*12220*/  IADD3 R18, P0, PT, R18, UR4, RZ ;  /* 0x0000000412127c10 */ /* 0x001fca000ff1e0ff */
[----:B------:R-:W-:-:S05]  /*12230*/  IMAD.X R19, RZ, RZ, UR5, P0 ;  /* 0x00000005ff137e24 */ /* 0x000fca00080e06ff */
[----:B------:R-:W-:Y:S01]  /*12240*/  STG.E.64 desc[UR36][R18.64], R26 ;  /* 0x0000001a12007986 */ /* 0x000fe2000c101b24 */
[----:B------:R-:W-:Y:S05]  /*12250*/  EXIT ;  /* 0x000000000000794d */ /* 0x000fea0003800000 */
.L_x_1049:
[----:B------:R-:W4:Y:S01]  /*12260*/  LDCU.U8 UR4, c[0x0][0x798] ;  /* 0x0000f300ff0477ac */ /* 0x000f220008000000 */
[----:B------:R-:W0:Y:S01]  /*12270*/  LDCU.U8 UR5, c[0x0][0x799] ;  /* 0x0000f320ff0577ac */ /* 0x000e220008000000 */
[----:B----4-:R-:W-:Y:S02]  /*12280*/  UISETP.NE.AND UP1, UPT, UR4, URZ, UPT ;  /* 0x000000ff0400728c */ /* 0x010fe4000bf25270 */
[----:B0-----:R-:W-:-:S07]  /*12290*/  UISETP.NE.AND UP0, UPT, UR5, URZ, UPT ;  /* 0x000000ff0500728c */ /* 0x001fce000bf05270 */
[----:B------:R-:W-:Y:S05]  /*122a0*/  BRA.U !UP1, `(.L_x_1052) ;  /* 0x0000000109207547 */ /* 0x000fea000b800000 */
[----:B-123--:R-:W2:Y:S04]  /*122b0*/  LDG.E.64 R2, desc[UR36][R4.64] ;  /* 0x0000002404027981 */ /* 0x00eea8000c1e1b00 */
[----:B------:R-:W3:Y:S01]  /*122c0*/  LDG.E.64 R6, desc[UR36][R4.64+0x8] ;  /* 0x0000082404067981 */ /* 0x000ee2000c1e1b00 */
[----:B--2---:R0:W4:-:S15]  /*122d0*/  DADD R24, R24, R2 ;  /* 0x0000000018187229 */ /* 0x00411e0000000002 */
[----:B------:R-:W-:-:S15]  /*122e0*/  NOP ;  /* 0x0000000000007918 */ /* 0x000fde0000000000 */
[----:B------:R-:W-:-:S15]  /*122f0*/  NOP ;  /* 0x0000000000007918 */ /* 0x000fde0000000000 */
[----:B------:R-:W-:-:S15]  /*12300*/  NOP ;  /* 0x0000000000007918 */ /* 0x000fde0000000000 */
[----:B------:R-:W-:-:S04]  /*12310*/  NOP ;  /* 0x0000000000007918 */ /* 0x000fc80000000000 */
[----:B---34-:R0:W1:Y:S02]  /*12320*/  DADD R26, R26, R6 ;  /* 0x000000001a1a7229 */ /* 0x0180640000000006 */
.L_x_1052:
[----:B------:R-:W-:Y:S05]  /*12330*/  BRA.U !UP0, `(.L_x_1053) ;  /* 0x0000000108d47547 */ /* 0x000fea000b800000 */
[----:B------:R-:W4:Y:S02]  /*12340*/  LDCU UR4, c[0x0][0x79c] ;  /* 0x0000f380ff0477ac */ /* 0x000f240008000800 */
[----:B----4-:R-:W-:-:S09]  /*12350*/  UISETP.NE.AND UP0, UPT, UR4, 0x1, UPT ;  /* 0x000000010400788c */ /* 0x010fd2000bf05270 */
[----:B------:R-:W-:Y:S05]  /*12360*/  BRA.U !UP0, `(.L_x_1054) ;  /* 0x0000000108407547 */ /* 0x000fea000b800000 */
[----:B------:R-:W-:Y:S01]  /*12370*/  MOV R0, 0x0 ;  /* 0x0000000000007802 */ /* 0x000fe20000000f00 */
[----:B------:R-:W4:Y:S01]  /*12380*/  LDCU.64 UR4, c[0x4][0x590] ;  /* 0x0100b200ff0477ac */ /* 0x000f220008000a00 */
[----:B-----5:R-:W-:Y:S01]  /*12390*/  HFMA2 R8, -RZ, RZ, 0, 4.4763088226318359375e-05 ;  /* 0x000002efff087431 */ /* 0x020fe200000001ff */
[----:B------:R-:W-:Y:S01]  /*123a0*/  MOV R12, 0x1 ;  /* 0x00000001000c7802 */ /* 0x000fe20000000f00 */
[----:B0123--:R0:W1:Y:S01]  /*123b0*/  LDC.64 R2, c[0x4][R0] ;  /* 0x0100000000027b82 */ /* 0x00f0620000000a00 */
        /* <DEDUP_REMOVED lines=10> */
[----:B-1----:R-:W-:Y:S05]  /*12460*/  CALL.ABS.NOINC R2 ;  /* 0x0000000002007343 */ /* 0x002fea0003c00000 */
.L_x_1054:
[----:B------:R-:W0:Y:S01]  /*12470*/  LDCU.64 UR4, c[0x0][0x768] ;  /* 0x0000ed00ff0477ac */ /* 0x000e220008000a00 */
[----:B------:R-:W4:Y:S01]  /*12480*/  LDCU.64 UR6, c[0x0][0x380] ;  /* 0x00007000ff0677ac */ /* 0x000f220008000a00 */
[----:B0-----:R-:W-:Y:S01]  /*12490*/  IADD3 R2, P0, PT, R19, UR4, RZ ;  /* 0x0000000413027c10 */ /* 0x001fe2000ff1e0ff */
[----:B------:R-:W0:Y:S03]  /*124a0*/  LDCU UR4, c[0x0][0x79c] ;  /* 0x0000f380ff0477ac */ /* 0x000e260008000800 */
[----:B-123--:R-:W-:Y:S01]  /*124b0*/  IADD3.X R3, PT, PT, RZ, UR5, RZ, P0, !PT ;  /* 0x00000005ff037c10 */ /* 0x00efe200087fe4ff */
[----:B----4-:R-:W1:Y:S04]  /*124c0*/  DMUL R24, R24, UR6 ;  /* 0x0000000618187c28 */ /* 0x010e680008000000 */
[----:B-1----:R1:W-:Y:S01]  /*124d0*/  STG.E.64 desc[UR36][R2.64], R24 ;  /* 0x0000001802007986 */ /* 0x0023e2000c101b24 */
[----:B0-----:R-:W-:-:S15]  /*124e0*/  UISETP.NE.AND UP0, UPT, UR4, 0x1, UPT ;  /* 0x000000010400788c */ /* 0x001fde000bf05270 */
[----:B------:R-:W-:-:S15]  /*124f0*/  NOP ;  /* 0x0000000000007918 */ /* 0x000fde0000000000 */
[----:B------:R-:W-:-:S15]  /*12500*/  NOP ;  /* 0x0000000000007918 */ /* 0x000fde0000000000 */
[----:B------:R-:W-:-:S14]  /*12510*/  NOP ;  /* 0x0000000000007918 */ /* 0x000fdc0000000000 */
[----:B------:R-:W0:Y:S02]  /*12520*/  DMUL R26, R26, UR6 ;  /* 0x000000061a1a7c28 */ /* 0x000e240008000000 */
[----:B01----:R-:W-:Y:S05]  /*12530*/  BRA.U !UP0, `(.L_x_1055) ;  /* 0x0000000108407547 */ /* 0x003fea000b800000 */
[----:B------:R-:W-:Y:S01]  /*12540*/  MOV R0, 0x0 ;  /* 0x0000000000007802 */ /* 0x000fe20000000f00 */
[----:B------:R-:W0:Y:S01]  /*12550*/  LDCU.64 UR4, c[0x4][0x590] ;  /* 0x0100b200ff0477ac */ /* 0x000e220008000a00 */
[----:B-----5:R-:W-:Y:S01]  /*12560*/  MOV R8, 0x2ef ;  /* 0x000002ef00087802 */ /* 0x020fe20000000f00 */
        /* <DEDUP_REMOVED lines=13> */
.L_x_1055:
[----:B------:R-:W0:Y:S02]  /*12640*/  LDCU.64 UR4, c[0x0][0x768] ;  /* 0x0000ed00ff0477ac */ /* 0x000e240008000a00 */
[----:B0-----:R-:W-:-:S04]  /*12650*/  IADD3 R18, P0, PT, R18, UR4, RZ ;  /* 0x0000000412127c10 */ /* 0x001fc8000ff1e0ff */
[----:B------:R-:W-:-:S05]  /*12660*/  IADD3.X R19, PT, PT, RZ, UR5, RZ, P0, !PT ;  /* 0x00000005ff137c10 */ /* 0x000fca00087fe4ff */
[----:B------:R-:W-:Y:S01]  /*12670*/  STG.E.64 desc[UR36][R18.64], R26 ;  /* 0x0000001a12007986 */ /* 0x000fe2000c101b24 */
[----:B------:R-:W-:Y:S05]  /*12680*/  EXIT ;  /* 0x000000000000794d */ /* 0x000fea0003800000 */
.L_x_1053:
[----:B------:R-:W-:Y:S04]  /*12690*/  STG.E.64 desc[UR36][R4.64], R24 ;  /* 0x0000001804007986 */ /* 0x000fe8000c101b24 */
[----:B-1----:R-:W-:Y:S01]  /*126a0*/  STG.E.64 desc[UR36][R4.64+0x8], R26 ;  /* 0x0000081a04007986 */ /* 0x002fe2000c101b24 */
[----:B------:R-:W-:Y:S05]  /*126b0*/  EXIT ;  /* 0x000000000000794d */ /* 0x000fea0003800000 */
.L_x_1030:
        /* <DEDUP_REMOVED lines=14> */
[----:B------:R-:W2:Y:S01]  /*127a0*/  LDCU.64 UR4, c[0x0][0x768] ;  /* 0x0000ed00ff0477ac */ /* 0x000ea20008000a00 */
[----:B------:R-:W0:Y:S01]  /*127b0*/  LDCU.U8 UR6, c[0x0][0x798] ;  /* 0x0000f300ff0677ac */ /* 0x000e220008000000 */
[----:B--2--5:R-:W-:Y:S02]  /*127c0*/  IADD3 R8, P0, PT, R23, UR4, RZ ;  /* 0x0000000417087c10 */ /* 0x024fe4000ff1e0ff */
[----:B0-----:R-:W-:-:S03]  /*127d0*/  ISETP.NE.AND P1, PT, RZ, UR6, PT ;  /* 0x00000006ff007c0c */ /* 0x001fc6000bf25270 */
[----:B---3--:R-:W-:Y:S01]  /*127e0*/  IMAD.X R9, RZ, RZ, UR5, P0 ;  /* 0x00000005ff097e24 */ /* 0x008fe200080e06ff */
[----:B------:R-:W-:-:S04]  /*127f0*/  IADD3 R6, P0, PT, R22, UR4, RZ ;  /* 0x0000000416067c10 */ /* 0x000fc8000ff1e0ff */
[----:B------:R-:W-:-:S05]  /*12800*/  IADD3.X R7, PT, PT, RZ, UR5, RZ, P0, !PT ;  /* 0x00000005ff077c10 */ /* 0x000fca00087fe4ff */
[----:B------:R-:W2:Y:S04]  /*12810*/  @P1 LDG.E.64 R2, desc[UR36][R8.64] ;  /* 0x0000002408021981 */ /* 0x000ea8000c1e1b00 */
[----:B------:R-:W4:Y:S01]  /*12820*/  @P1 LDG.E.64 R4, desc[UR36][R6.64] ;  /* 0x0000002406041981 */ /* 0x000f22000c1e1b00 */
[----:B------:R-:W0:Y:S02]  /*12830*/  LDCU.U8 UR4, c[0x0][0x799] ;  /* 0x0000f320ff0477ac */ /* 0x000e240008000000 */
[----:B0-----:R-:W-:Y:S01]  /*12840*/  ISETP.NE.AND P0, PT, RZ, UR4, PT ;  /* 0x00000004ff007c0c */ /* 0x001fe2000bf05270 */
[----:B--2---:R-:W0:-:S12]  /*12850*/  @P1 DADD R24, R24, R2 ;  /* 0x0000000018181229 */ /* 0x004e180000000002 */
[----:B0-----:R0:W-:-:S15]  /*12860*/  @!P0 STG.E.64 desc[UR36][R8.64], R24 ;  /* 0x0000001808008986 */ /* 0x0011de000c101b24 */
[----:B------:R-:W-:-:S15]  /*12870*/  NOP ;  /* 0x0000000000007918 */ /* 0x000fde0000000000 */
[----:B------:R-:W-:-:S15]  /*12880*/  NOP ;  /* 0x0000000000007918 */ /* 0x000fde0000000000 */
[----:B------:R-:W-:-:S07]  /*12890*/  NOP ;  /* 0x0000000000007918 */ /* 0x000fce0000000000 */
[----:B----4-:R-:W1:Y:S02]  /*128a0*/  @P1 DADD R26, R26, R4 ;  /* 0x000000001a1a1229 */ /* 0x010e640000000004 */
        /* <DEDUP_REMOVED lines=21> */
.L_x_1057:
        /* <DEDUP_REMOVED lines=29> */
.L_x_1058:
[----:B------:R-:W0:Y:S02]  /*12bd0*/  LDCU.64 UR4, c[0x0][0x768] ;  /* 0x0000ed00ff0477ac */ /* 0x000e240008000a00 */
[----:B0-----:R-:W-:-:S05]  /*12be0*/  IADD3 R22, P0, PT, R22, UR4, RZ ;  /* 0x0000000416167c10 */ /* 0x001fca000ff1e0ff */
[----:B------:R-:W-:-:S05]  /*12bf0*/  IMAD.X R23, RZ, RZ, UR5, P0 ;  /* 0x00000005ff177e24 */ /* 0x000fca00080e06ff */
[----:B------:R-:W-:Y:S01]  /*12c00*/  STG.E.64 desc[UR36][R22.64], R26 ;  /* 0x0000001a16007986 */ /* 0x000fe2000c101b24 */
[----:B------:R-:W-:Y:S05]  /*12c10*/  EXIT ;  /* 0x000000000000794d */ /* 0x000fea0003800000 */
.L_x_1056:
[----:B------:R-:W0:Y:S01]  /*12c20*/  LDCU.U8 UR4, c[0x0][0x798] ;  /* 0x0000f300ff0477ac */ /* 0x000e220008000000 */
[----:B------:R-:W1:Y:S01]  /*12c30*/  LDCU.U8 UR5, c[0x0][0x799] ;  /* 0x0000f320ff0577ac */ /* 0x000e620008000000 */
[----:B0-----:R-:W-:Y:S02]  /*12c40*/  UISETP.NE.AND UP0, UPT, UR4, URZ, UPT ;  /* 0x000000ff0400728c */ /* 0x001fe4000bf05270 */
[----:B-1----:R-:W-:-:S07]  /*12c50*/  UISETP.NE.AND UP1, UPT, UR5, URZ, UPT ;  /* 0x000000ff0500728c */ /* 0x002fce000bf25270 */
[----:B------:R-:W-:Y:S05]  /*12c60*/  BRA.U !UP0, `(.L_x_1059) ;  /* 0x0000000108207547 */ /* 0x000fea000b800000 */
[----:B------:R-:W3:Y:S04]  /*12c70*/  LDG.E.64 R2, desc[UR36][R4.64] ;  /* 0x0000002404027981 */ /* 0x000ee8000c1e1b00 */
[----:B------:R-:W4:Y:S01]  /*12c80*/  LDG.E.64 R6, desc[UR36][R4.64+0x8] ;  /* 0x0000082404067981 */ /* 0x000f22000c1e1b00 */
[----:B---3--:R0:W1:-:S15]  /*12c90*/  DADD R24, R24, R2 ;  /* 0x0000000018187229 */ /* 0x00805e0000000002 */
[----:B------:R-:W-:-:S15]  /*12ca0*/  NOP ;  /* 0x0000000000007918 */ /* 0x000fde0000000000 */
[----:B------:R-:W-:-:S15]  /*12cb0*/  NOP ;  /* 0x0000000000007918 */ /* 0x000fde0000000000 */
[----:B------:R-:W-:-:S15]  /*12cc0*/  NOP ;  /* 0x0000000000007918 */ /* 0x000fde0000000000 */
[----:B------:R-:W-:-:S04]  /*12cd0*/  NOP ;  /* 0x0000000000007918 */ /* 0x000fc80000000000 */
[----:B-1--4-:R0:W3:Y:S02]  /*12ce0*/  DADD R26, R26, R6 ;  /* 0x000000001a1a7229 */ /* 0x0120e40000000006 */
.L_x_1059:
[----:B------:R-:W-:Y:S05]  /*12cf0*/  BRA.U !UP1, `(.L_x_1060) ;  /* 0x0000000109d47547 */ /* 0x000fea000b800000 */
[----:B------:R-:W1:Y:S02]  /*12d00*/  LDCU UR4, c[0x0][0x79c] ;  /* 0x0000f380ff0477ac */ /* 0x000e640008000800 */
[----:B-1----:R-:W-:-:S09]  /*12d10*/  UISETP.NE.AND UP0, UPT, UR4, 0x1, UPT ;  /* 0x000000010400788c */ /* 0x002fd2000bf05270 */
[----:B------:R-:W-:Y:S05]  /*12d20*/  BRA.U !UP0, `(.L_x_1061) ;  /* 0x0000000108407547 */ /* 0x000fea000b800000 */
[----:B------:R-:W-:Y:S01]  /*12d30*/  MOV R0, 0x0 ;  /* 0x0000000000007802 */ /* 0x000fe20000000f00 */
[----:B------:R-:W1:Y:S01]  /*12d40*/  LDCU.64 UR4, c[0x4][0x590] ;  /* 0x0100b200ff0477ac */ /* 0x000e620008000a00 */
[----:B--2--5:R-:W-:Y:S01]  /*12d50*/  HFMA2 R8, -RZ, RZ, 0, 4.4763088226318359375e-05 ;  /* 0x000002efff087431 */ /* 0x024fe200000001ff */
        /* <DEDUP_REMOVED lines=12> */
[----:B--2---:R-:W-:Y:S05]  /*12e20*/  CALL.ABS.NOINC R2 ;  /* 0x0000000002007343 */ /* 0x004fea0003c00000 */
.L_x_1061:
[----:B------:R-:W0:Y:S01]  /*12e30*/  LDCU.64 UR4, c[0x0][0x768] ;  /* 0x0000ed00ff0477ac */ /* 0x000e220008000a00 */
[----:B------:R-:W3:Y:S01]  /*12e40*/  LDCU.64 UR6, c[0x0][0x380] ;  /* 0x00007000ff0677ac */ /* 0x000ee20008000a00 */
[----:B0-----:R-:W-:Y:S01]  /*12e50*/  IADD3 R2, P0, PT, R23, UR4, RZ ;  /* 0x0000000417027c10 */ /* 0x001fe2000ff1e0ff */
[----:B------:R-:W0:Y:S03]  /*12e60*/  LDCU UR4, c[0x0][0x79c] ;  /* 0x0000f380ff0477ac */ /* 0x000e260008000800 */
[----:B------:R-:W-:Y:S01]  /*12e70*/  IADD3.X R3, PT, PT, RZ, UR5, RZ, P0, !PT ;  /* 0x00000005ff037c10 */ /* 0x000fe200087fe4ff */
[----:B---3--:R-:W1:Y:S04]  /*12e80*/  DMUL R24, R24, UR6 ;  /* 0x0000000618187c28 */ /* 0x008e680008000000 */
[----:B-1----:R1:W-:Y:S01]  /*12e90*/  STG.E.64 desc[UR36][R2.64], R24 ;  /* 0x0000001802007986 */ /* 0x0023e2000c101b24 */
[----:B0-----:R-:W-:-:S15]  /*12ea0*/  UISETP.NE.AND UP0, UPT, UR4, 0x1, UPT ;  /* 0x000000010400788c */ /* 0x001fde000bf05270 */
[----:B------:R-:W-:-:S15]  /*12eb0*/  NOP ;  /* 0x0000000000007918 */ /* 0x000fde0000000000 */
[----:B------:R-:W-:-:S15]  /*12ec0*/  NOP ;  /* 0x0000000000007918 */ /* 0x000fde0000000000 */
[----:B------:R-:W-:-:S14]  /*12ed0*/  NOP ;  /* 0x0000000000007918 */ /* 0x000fdc0000000000 */
[----:B----4-:R-:W0:Y:S02]  /*12ee0*/  DMUL R26, R26, UR6 ;  /* 0x000000061a1a7c28 */ /* 0x010e240008000000 */
[----:B01----:R-:W-:Y:S05]  /*12ef0*/  BRA.U !UP0, `(.L_x_1062) ;  /* 0x0000000108407547 */ /* 0x003fea000b800000 */
[----:B------:R-:W-:Y:S01]  /*12f00*/  MOV R0, 0x0 ;  /* 0x0000000000007802 */ /* 0x000fe20000000f00 */
[----:B------:R-:W0:Y:S01]  /*12f10*/  LDCU.64 UR4, c[0x4][0x590] ;  /* 0x0100b200ff0477ac */ /* 0x000e220008000a00 */
[----:B--2--5:R-:W-:Y:S01]  /*12f20*/  MOV R8, 0x2ef ;  /* 0x000002ef00087802 */ /* 0x024fe20000000f00 */
        /* <DEDUP_REMOVED lines=13> */
.L_x_1062:
[----:B------:R-:W0:Y:S02]  /*13000*/  LDCU.64 UR4, c[0x0][0x768] ;  /* 0x0000ed00ff0477ac */ /* 0x000e240008000a00 */
[----:B0-----:R-:W-:-:S04]  /*13010*/  IADD3 R22, P0, PT, R22, UR4, RZ ;  /* 0x0000000416167c10 */ /* 0x001fc8000ff1e0ff */
[----:B------:R-:W-:-:S05]  /*13020*/  IADD3.X R23, PT, PT, RZ, UR5, RZ, P0, !PT ;  /* 0x00000005ff177c10 */ /* 0x000fca00087fe4ff */
[----:B------:R-:W-:Y:S01]  /*13030*/  STG.E.64 desc[UR36][R22.64], R26 ;  /* 0x0000001a16007986 */ /* 0x000fe2000c101b24 */
[----:B------:R-:W-:Y:S05]  /*13040*/  EXIT ;  /* 0x000000000000794d */ /* 0x000fea0003800000 */
.L_x_1060:
[----:B------:R-:W-:Y:S04]  /*13050*/  STG.E.64 desc[UR36][R4.64], R24 ;  /* 0x0000001804007986 */ /* 0x000fe8000c101b24 */
[----:B---34-:R-:W-:Y:S01]  /*13060*/  STG.E.64 desc[UR36][R4.64+0x8], R26 ;  /* 0x0000081a04007986 */ /* 0x018fe2000c101b24 */
[----:B------:R-:W-:Y:S05]  /*13070*/  EXIT ;  /* 0x000000000000794d */ /* 0x000fea0003800000 */
.L_x_1063:
        /* <DEDUP_REMOVED lines=16> */
.L_x_7272:


//--------------------- .text._ZN2at6native13reduce_kernelILi128ELi4ENS0_8ReduceOpIdNS0_7MeanOpsIddddEEjdLi4ELi4EEEEEvT1_ --------------------------
	.section	.text._ZN2at6native13reduce_kernelILi128ELi4ENS0_8ReduceOpIdNS0_7MeanOpsIddddEEjdLi4ELi4EEEEEvT1_,"ax",@progbits
	.align	128
        .global         _ZN2at6native13reduce_kernelILi128ELi4ENS0_8ReduceOpIdNS0_7MeanOpsIddddEEjdLi4ELi4EEEEEvT1_
        .type           _ZN2at6native13reduce_kernelILi128ELi4ENS0_8ReduceOpIdNS0_7MeanOpsIddddEEjdLi4ELi4EEEEEvT1_,@function
        .size           _ZN2at6native13reduce_kernelILi128ELi4ENS0_8ReduceOpIdNS0_7MeanOpsIddddEEjdLi4ELi4EEEEEvT1_,(.L_x_7273 - _ZN2at6native13reduce_kernelILi128ELi4ENS0_8ReduceOpIdNS0_7MeanOpsIddddEEjdLi4ELi4EEEEEvT1_)
        .other          _ZN2at6native13reduce_kernelILi128ELi4ENS0_8ReduceOpIdNS0_7MeanOpsIddddEEjdLi4ELi4EEEEEvT1_,@"STO_CUDA_ENTRY STV_DEFAULT"
_ZN2at6native13reduce_kernelILi128ELi4ENS0_8ReduceOpIdNS0_7MeanOpsIddddEEjdLi4ELi4EEEEEvT1_:
.text._ZN2at6native13reduce_kernelILi128ELi4ENS0_8ReduceOpIdNS0_7MeanOpsIddddEEjdLi4ELi4EEEEEvT1_:
        /* <DEDUP_REMOVED lines=17> */
[----:B------:R-:W-:Y:S01]  /*0110*/  HFMA2 R5, -RZ, RZ, 0, 0 ;  /* 0x00000000ff057431 */ /* 0x000fe200000001ff */
[----:B------:R-:W-:Y:S01]  /*0120*/  SHF.L.U32 R23, R22, 0x2, RZ ;  /* 0x0000000216177819 */ /* 0x000fe200000006ff */
[----:B0-----:R-:W-:Y:S06]  /*0130*/  BRA.U !UP0, `(.L_x_1064) ;  /* 0x0000001108547547 */ /* 0x001fec000b800000 */
        /* <DEDUP_REMOVED lines=277> */
.L_x_1064:
        /* <DEDUP_REMOVED lines=16> */
[----:B------:R-:W-:Y:S01]  /*1390*/  HFMA2 R8, -RZ, RZ, 0, 2.8789043426513671875e-05 ;  /* 0x000001e3ff087431 */ /* 0x000fe200000001ff */
[----:B------:R-:W-:Y:S01]  /*13a0*/  MOV R12, 0x1 ;  /* 0x00000001000c7802 */ /* 0x000fe20000000f00 */
[----:B------:R1:W2:Y:S01]  /*13b0*/  LDC.64 R14, c[0x4][R0] ;  /* 0x01000000000e7b82 */ /* 0x0002a20000000a00 */
[----:B------:R-:W3:Y:S01]  /*13c0*/  LDCU.64 UR8, c[0x4][0x578] ;  /* 0x0100af00ff0877ac */ /* 0x000ee20008000a00 */
[----:B------:R-:W-:Y:S01]  /*13d0*/  IMAD.MOV.U32 R13, RZ, RZ, RZ ;  /* 0x000000ffff0d7224 */ /* 0x000fe200078e00ff */
[----:B------:R-:W4:Y:S01]  /*13e0*/  LDCU.64 UR10, c[0x4][0x3b0] ;  /* 0x01007600ff0a77ac */ /* 0x000f220008000a00 */
[----:B------:R-:W5:Y:S01]  /*13f0*/  LDCU UR4, c[0x0][0x394] ;  /* 0x00007280ff0477ac */ /* 0x000f620008000800 */
[----:B0-----:R-:W-:Y:S02]  /*1400*/  MOV R4, UR6 ;  /* 0x0000000600047c02 */ /* 0x001fe40008000f00 */
[----:B------:R-:W-:Y:S01]  /*1410*/  MOV R5, UR7 ;  /* 0x0000000700057c02 */ /* 0x000fe20008000f00 */
[----:B---3--:R-:W-:Y:S01]  /*1420*/  IMAD.U32 R6, RZ, RZ, UR8 ;  /* 0x00000008ff067e24 */ /* 0x008fe2000f8e00ff */
[----:B------:R-:W-:-:S02]  /*1430*/  MOV R7, UR9 ;  /* 0x0000000900077c02 */ /* 0x000fc40008000f00 */
[----:B----4-:R-:W-:Y:S01]  /*1440*/  MOV R10, UR10 ;  /* 0x0000000a000a7c02 */ /* 0x010fe20008000f00 */
[----:B------:R-:W-:Y:S01]  /*1450*/  IMAD.U32 R11, RZ, RZ, UR11 ;  /* 0x0000000bff0b7e24 */ /* 0x000fe2000f8e00ff */
[----:B-1---5:R-:W-:-:S07]  /*1460*/  MOV R28, UR4 ;  /* 0x00000004001c7c02 */ /* 0x022fce0008000f00 */
[----:B------:R-:W-:-:S07]  /*1470*/  LEPC R20, `(.L_x_1068) ;  /* 0x000000001014794e */ /* 0x000fce0000000000 */
[----:B--2---:R-:W-:Y:S05]  /*1480*/  CALL.ABS.NOINC R14 ;  /* 0x000000000e007343 */ /* 0x004fea0003c00000 */
.L_x_1068:
[----:B------:R-:W0:Y:S01]  /*1490*/  LDC.64 R8, c[0x0][0x388] ;  /* 0x0000e200ff087b82 */ /* 0x000e220000000a00 */
[----:B------:R-:W-:Y:S01]  /*14a0*/  SHF.R.U32.HI R0, RZ, 0x3, R18 ;  /* 0x00000003ff007819 */ /* 0x000fe20000011612 */
[----:B------:R-:W-:Y:S03]  /*14b0*/  BSSY.RECONVERGENT B0, `(.L_x_1069) ;  /* 0x0000024000007945 */ /* 0x000fe60003800200 */
[----:B------:R-:W-:Y:S02]  /*14c0*/  LOP3.LUT P0, R0, R0, 0x3, RZ, 0xc0, !PT ;  /* 0x0000000300007812 */ /* 0x000fe4000780c0ff */
[-C--:B0-----:R-:W-:Y:S01]  /*14d0*/  MOV R68, R8.reuse ;  /* 0x0000000800447202 */ /* 0x081fe20000000f00 */
[----:B------:R-:W-:Y:S01]  /*14e0*/  IMAD.MOV.U32 R69, RZ, RZ, R9 ;  /* 0x000000ffff457224 */ /* 0x000fe200078e0009 */
[----:B------:R-:W-:Y:S02]  /*14f0*/  MOV R4, R8 ;  /* 0x0000000800047202 */ /* 0x000fe40000000f00 */
[----:B------:R-:W-:-:S07]  /*1500*/  MOV R5, R9 ;  /* 0x0000000900057202 */ /* 0x000fce0000000f00 */
        /* <DEDUP_REMOVED lines=24> */
[----:B0-----:R0:W1:Y:S02]  /*1690*/  DADD R4, R6, UR4 ;  /* 0x0000000406047e29 */ /* 0x0010640008000000 */
.L_x_1072:
[----:B------:R-:W-:Y:S05]  /*16a0*/  BSYNC.RECONVERGENT B1 ;  /* 0x0000000000017941 */ /* 0x000fea0003800200 */
.L_x_1071:
[----:B------:R-:W2:Y:S01]  /*16b0*/  LDC R3, c[0x0][0x394] ;  /* 0x0000e500ff037b82 */ /* 0x000ea20000000800 */
[----:B------:R-:W-:-:S04]  /*16c0*/  IADD3 R18, P0, PT, R18, 0x20, RZ ;  /* 0x0000002012127810 */ /* 0x000fc80007f1e0ff */
[----:B------:R-:W-:Y:S02]  /*16d0*/  IADD3.X R19, PT, PT, RZ, R19, RZ, P0, !PT ;  /* 0x00000013ff137210 */ /* 0x000fe400007fe4ff */
[----:B--2---:R-:W-:-:S07]  /*16e0*/  IADD3 R28, PT, PT, R0, -0x4, R3 ;  /* 0xfffffffc001c7810 */ /* 0x004fce0007ffe003 */
.L_x_1070:
[----:B------:R-:W-:Y:S05]  /*16f0*/  BSYNC.RECONVERGENT B0 ;  /* 0x0000000000007941 */ /* 0x000fea0003800200 */
.L_x_1069:
[----:B0-----:R-:W0:Y:S01]  /*1700*/  LDC.64 R6, c[0x0][0x3a8] ;  /* 0x0000ea00ff067b82 */ /* 0x001e220000000a00 */
[----:B------:R-:W-:Y:S07]  /*1710*/  BSSY.RECONVERGENT B0, `(.L_x_1073) ;  /* 0x0000028000007945 */ /* 0x000fee0003800200 */
        /* <DEDUP_REMOVED lines=16> */
[----:B------:R-:W-:-:S07]  /*1820*/  MOV R6, R8 ;  /* 0x0000000800067202 */ /* 0x000fce0000000f00 */
.L_x_1075:
[C---:B------:R-:W-:Y:S01]  /*1830*/  IMAD.WIDE.U32 R10, R3.reuse, 0x20, R18 ;  /* 0x00000020030a7825 */ /* 0x040fe200078e0012 */
[----:B------:R-:W0:Y:S04]  /*1840*/  LDCU UR4, c[0x0][0x39c] ;  /* 0x00007380ff0477ac */ /* 0x000e280008000800 */
[----:B------:R-:W1:Y:S01]  /*1850*/  LDG.E.ENL2.256 R24, R12, desc[UR36][R10.64] ;  /* 0xfe0000240a0c797e */ /* 0x000e620008121918 */
[----:B0-----:R-:W-:Y:S01]  /*1860*/  IADD3 R3, PT, PT, R3, UR4, RZ ;  /* 0x0000000403037c10 */ /* 0x001fe2000fffe0ff */
[----:B-1----:R0:W2:Y:S03]  /*1870*/  DADD R4, R12, R4 ;  /* 0x000000000c047229 */ /* 0x0020a60000000004 */
[----:B0-----:R-:W-:-:S04]  /*1880*/  LEA R13, R3, 0x3, 0x2 ;  /* 0x00000003030d7811 */ /* 0x001fc800078e10ff */
[----:B------:R-:W-:-:S15]  /*1890*/  ISETP.GE.U32.AND P1, PT, R13, R28, PT ;  /* 0x0000001c0d00720c */ /* 0x000fde0003f26070 */
[----:B------:R-:W-:-:S15]  /*18a0*/  NOP ;  /* 0x0000000000007918 */ /* 0x000fde0000000000 */
[----:B------:R-:W-:-:S15]  /*18b0*/  NOP ;  /* 0x0000000000007918 */ /* 0x000fde0000000000 */
[----:B------:R-:W-:-:S12]  /*18c0*/  NOP ;  /* 0x0000000000007918 */ /* 0x000fd80000000000 */
        /* <DEDUP_REMOVED lines=12> */
.L_x_1074:
[----:B------:R-:W-:Y:S05]  /*1990*/  BSYNC.RECONVERGENT B0 ;  /* 0x0000000000007941 */ /* 0x000fea0003800200 */
.L_x_1073:
        /* <DEDUP_REMOVED lines=9> */
.L_x_1077:
[----:B------:R-:W-:Y:S05]  /*1a30*/  BSYNC.RECONVERGENT B0 ;  /* 0x0000000000007941 */ /* 0x000fea0003800200 */
.L_x_1076:
[----:B-12---:R-:W1:Y:S01]  /*1a40*/  DADD R4, R8, R4 ;  /* 0x0000000008047229 */ /* 0x006e620000000004 */
[----:B------:R-:W-:Y:S02]  /*1a50*/  CS2R R74, SRZ ;  /* 0x00000000004a7805 */ /* 0x000fe4000001ff00 */
[----:B------:R-:W-:Y:S02]  /*1a60*/  CS2R R72, SRZ ;  /* 0x0000000000487805 */ /* 0x000fe4000001ff00 */
[----:B------:R-:W-:-:S15]  /*1a70*/  CS2R R70, SRZ ;  /* 0x0000000000467805 */ /* 0x000fde000001ff00 */
[----:B------:R-:W-:-:S15]  /*1a80*/  NOP ;  /* 0x0000000000007918 */ /* 0x000fde0000000000 */
[----:B------:R-:W-:-:S15]  /*1a90*/  NOP ;  /* 0x0000000000007918 */ /* 0x000fde0000000000 */
[----:B------:R-:W-:-:S14]  /*1aa0*/  NOP ;  /* 0x0000000000007918 */ /* 0x000fdc0000000000 */
[----:B-1----:R-:W1:-:S15]  /*1ab0*/  DADD R4, R4, R6 ;  /* 0x0000000004047229 */ /* 0x002e5e0000000006 */
[----:B------:R-:W-:-:S15]  /*1ac0*/  NOP ;  /* 0x0000000000007918 */ /* 0x000fde0000000000 */
[----:B------:R-:W-:-:S15]  /*1ad0*/  NOP ;  /* 0x0000000000007918 */ /* 0x000fde0000000000 */
[----:B------:R-:W-:-:S15]  /*1ae0*/  NOP ;  /* 0x0000000000007918 */ /* 0x000fde0000000000 */
[----:B------:R-:W-:-:S04]  /*1af0*/  NOP ;  /* 0x0000000000007918 */ /* 0x000fc80000000000 */
[----:B-1----:R3:W4:Y:S02]  /*1b00*/  DADD R68, R4, R68 ;  /* 0x0000000004447229 */ /* 0x0027240000000044 */
[----:B---34-:R-:W-:Y:S05]  /*1b10*/  BRA `(.L_x_1066) ;  /* 0x000000c400287947 */ /* 0x018fea0003800000 */
.L_x_1067:
        /* <DEDUP_REMOVED lines=8> */
[----:B------:R-:W1:Y:S01]  /*1ba0*/  LDC.64 R6, c[0x0][0x388] ;  /* 0x0000e200ff067b82 */ /* 0x000e620000000a00 */
        /* <DEDUP_REMOVED lines=21> */
[----:B------:R-:W-:-:S02]  /*1d00*/  MOV R8, R6 ;  /* 0x0000000600087202 */ /* 0x000fc40000000f00 */
[-C--:B------:R-:W-:Y:S02]  /*1d10*/  MOV R10, R6.reuse ;  /* 0x00000006000a7202 */ /* 0x080fe40000000f00 */
[-C--:B------:R-:W-:Y:S02]  /*1d20*/  MOV R11, R7.reuse ;  /* 0x00000007000b7202 */ /* 0x080fe40000000f00 */
[-C--:B------:R-:W-:Y:S02]  /*1d30*/  MOV R13, R7.reuse ;  /* 0x00000007000d7202 */ /* 0x080fe40000000f00 */
        /* <DEDUP_REMOVED lines=35> */
[----:B------:R-:W-:Y:S02]  /*1f70*/  MOV R27, R7 ;  /* 0x00000007001b7202 */ /* 0x000fe40000000f00 */
[----:B------:R-:W-:-:S07]  /*1f80*/  MOV R28, R6 ;  /* 0x00000006001c7202 */ /* 0x000fce0000000f00 */
.L_x_1081:
[-C--:B------:R-:W-:Y:S02]  /*1f90*/  IADD3 R5, PT, PT, R3, R0.reuse, RZ ;  /* 0x0000000003057210 */ /* 0x080fe40007ffe0ff */
[----:B------:R-:W-:Y:S02]  /*1fa0*/  SHF.R.U32.HI R49, RZ, 0x2, R3 ;  /* 0x00000002ff317819 */ /* 0x000fe40000011603 */
[----:B------:R-:W-:Y:S02]  /*1fb0*/  IADD3 R3, PT, PT, R5, R0, RZ ;  /* 0x0000000005037210 */ /* 0x000fe40007ffe0ff */
[----:B------:R-:W-:Y:S01]  /*1fc0*/  SHF.R.U32.HI R57, RZ, 0x2, R5 ;  /* 0x00000002ff397819 */ /* 0x000fe20000011605 */
[----:B------:R-:W-:Y:S01]  /*1fd0*/  IMAD.WIDE.U32 R48, R49, 0x20, R18 ;  /* 0x0000002031307825 */ /* 0x000fe200078e0012 */
[----:B------:R-:W-:-:S03]  /*1fe0*/  SHF.R.U32.HI R33, RZ, 0x2, R3 ;  /* 0x00000002ff217819 */ /* 0x000fc60000011603 */
[----:B------:R-:W-:Y:S02]  /*1ff0*/  IMAD.IADD R3, R3, 0x1, R0 ;  /* 0x0000000103037824 */ /* 0x000fe400078e0200 */
[----:B------:R-:W-:Y:S01]  /*2000*/  IMAD.WIDE.U32 R56, R57, 0x20, R18 ;  /* 0x0000002039387825 */ /* 0x000fe200078e0012 */
[----:B------:R-:W2:Y:S02]  /*2010*/  LDG.E.ENL2.256 R52, R48, desc[UR36][R48.64] ;  /* 0xfe0000243030797e */ /* 0x000ea40008121934 */
[----:B------:R-:W-:Y:S01]  /*2020*/  SHF.R.U32.HI R41, RZ, 0x2, R3 ;  /* 0x00000002ff297819 */ /* 0x000fe20000011603 */
[--C-:B------:R-:W-:Y:S02]  /*2030*/  IMAD.WIDE.U32 R32, R33, 0x20, R18.reuse ;  /* 0x0000002021207825 */ /* 0x100fe400078e0012 */
[----:B------:R-:W3:Y:S02]  /*2040*/  LDG.E.ENL2.256 R60, R56, desc[UR36][R56.64] ;  /* 0xfe0000243838797e */ /* 0x000ee4000812193c */
[----:B------:R-:W-:-:S02]  /*2050*/  IMAD.WIDE.U32 R40, R41, 0x20, R18 ;  /* 0x0000002029287825 */ /* 0x000fc400078e0012 */
        /* <DEDUP_REMOVED lines=83> */
.L_x_1080:
[----:B------:R-:W-:Y:S05]  /*2590*/  BSYNC.RECONVERGENT B0 ;  /* 0x0000000000007941 */ /* 0x000fea0003800200 */
.L_x_1079:
[----:B------:R-:W-:Y:S01]  /*25a0*/  ISETP.GE.U32.AND P0, PT, R3, R4, PT ;  /* 0x000000040300720c */ /* 0x000fe20003f06070 */
[----:B------:R-:W-:-:S12]  /*25b0*/  BSSY.RECONVERGENT B0, `(.L_x_1082) ;  /* 0x0000016000007945 */ /* 0x000fd80003800200 */
[----:B------:R-:W-:Y:S05]  /*25c0*/  @P0 BRA `(.L_x_1083) ;  /* 0x0000000000500947 */ /* 0x000fea0003800000 */
[----:B------:R-:W-:-:S05]  /*25d0*/  SHF.R.U32.HI R49, RZ, 0x2, R3 ;  /* 0x00000002ff317819 */ /* 0x000fca0000011603 */
[----:B------:R-:W-:-:S06]  /*25e0*/  IMAD.WIDE.U32 R48, R49, 0x20, R18 ;  /* 0x0000002031307825 */ /* 0x000fcc00078e0012 */
[----:B------:R-:W5:Y:S01]  /*25f0*/  LDG.E.ENL2.256 R52, R48, desc[UR36][R48.64] ;  /* 0xfe0000243030797e */ /* 0x000f620008121934 */
[----:B------:R-:W-:-:S04]  /*2600*/  IADD3 R5, PT, PT, R3, R0, RZ ;  /* 0x0000000003057210 */ /* 0x000fc80007ffe0ff */
[----:B------:R-:W-:-:S13]  /*2610*/  ISETP.GE.U32.AND P1, PT, R5, R4, PT ;  /* 0x000000040500720c */ /* 0x000fda0003f26070 */
[----:B------:R-:W-:Y:S05]  /*2620*/  @P1 BRA `(.L_x_1083) ;  /* 0x0000000000381947 */ /* 0x000fea0003800000 */
[----:B------:R-:W-:-:S05]  /*2630*/  SHF.R.U32.HI R57, RZ, 0x2, R5 ;  /* 0x00000002ff397819 */ /* 0x000fca0000011605 */
[----:B------:R-:W-:-:S06]  /*2640*/  IMAD.WIDE.U32 R56, R57, 0x20, R18 ;  /* 0x0000002039387825 */ /* 0x000fcc00078e0012 */
[----:B------:R-:W5:Y:S01]  /*2650*/  LDG.E.ENL2.256 R60, R56, desc[UR36][R56.64] ;  /* 0xfe0000243838797e */ /* 0x000f62000812193c */
[----:B------:R-:W-:-:S05]  /*2660*/  IMAD.IADD R5, R5, 0x1, R0 ;  /* 0x0000000105057824 */ /* 0x000fca00078e0200 */
[----:B------:R-:W-:-:S13]  /*2670*/  ISETP.GE.U32.AND P1, PT, R5, R4, PT ;  /* 0x000000040500720c */ /* 0x000fda0003f26070 */
[----:B------:R-:W-:Y:S05]  /*2680*/  @P1 BRA `(.L_x_1083) ;  /* 0x0000000000201947 */ /* 0x000fea0003800000 */
[----:B------:R-:W-:Y:S02]  /*2690*/  IADD3 R35, PT, PT, R5, R0, RZ ;  /* 0x0000000005237210 */ /* 0x000fe40007ffe0ff */
[----:B------:R-:W-:Y:S02]  /*26a0*/  SHF.R.U32.HI R33, RZ, 0x2, R5 ;  /* 0x00000002ff217819 */ /* 0x000fe40000011605 */
[----:B------:R-:W-:-:S03]  /*26b0*/  ISETP.GE.U32.AND P1, PT, R35, R4, PT ;  /* 0x000000042300720c */ /* 0x000fc60003f26070 */
[----:B------:R-:W-:-:S10]  /*26c0*/  IMAD.WIDE.U32 R32, R33, 0x20, R18 ;  /* 0x0000002021207825 */ /* 0x000fd400078e0012 */
[----:B------:R-:W-:Y:S02]  /*26d0*/  @!P1 SHF.R.U32.HI R5, RZ, 0x2, R35 ;  /* 0x00000002ff059819 */ /* 0x000fe40000011623 */
[----:B------:R-:W5:Y:S03]  /*26e0*/  LDG.E.ENL2.256 R36, R32, desc[UR36][R32.64] ;  /* 0xfe0000242020797e */ /* 0x000f660008121924 */
[----:B------:R-:W-:-:S05]  /*26f0*/  @!P1 IMAD.WIDE.U32 R18, R5, 0x20, R18 ;  /* 0x0000002005129825 */ /* 0x000fca00078e0012 */
[----:B------:R0:W5:Y:S02]  /*2700*/  @!P1 LDG.E.ENL2.256 R44, R40, desc[UR36][R18.64] ;  /* 0xfe0000241228997e */ /* 0x000164000812192c */
.L_x_1083:
[----:B------:R-:W-:Y:S05]  /*2710*/  BSYNC.RECONVERGENT B0 ;  /* 0x0000000000007941 */ /* 0x000fea0003800200 */
.L_x_1082:
        /* <DEDUP_REMOVED lines=77> */
.L_x_1085:
[----:B------:R-:W-:Y:S05]  /*2bf0*/  BSYNC.RECONVERGENT B0 ;  /* 0x0000000000007941 */ /* 0x000fea0003800200 */
.L_x_1084:
        /* <DEDUP_REMOVED lines=57> */
.L_x_1078:
        /* <DEDUP_REMOVED lines=62> */
[-C--:B------:R-:W-:Y:S02]  /*3370*/  MOV R21, R7.reuse ;  /* 0x0000000700157202 */ /* 0x080fe40000000f00 */
[----:B------:R-:W-:-:S02]  /*3380*/  MOV R25, R7 ;  /* 0x0000000700197202 */ /* 0x000fc40000000f00 */
[-C--:B------:R-:W-:Y:S02]  /*3390*/  MOV R26, R6.reuse ;  /* 0x00000006001a7202 */ /* 0x080fe40000000f00 */
[----:B------:R-:W-:Y:S02]  /*33a0*/  MOV R28, R6 ;  /* 0x00000006001c7202 */ /* 0x000fe40000000f00 */
[----:B------:R-:W-:-:S07]  /*33b0*/  MOV R29, R7 ;  /* 0x00000007001d7202 */ /* 0x000fce0000000f00 */
.L_x_1089:
        /* <DEDUP_REMOVED lines=100> */
.L_x_1088:
[----:B------:R-:W-:Y:S05]  /*3a00*/  BSYNC.RECONVERGENT B0 ;  /* 0x0000000000007941 */ /* 0x000fea0003800200 */
.L_x_1087:
        /* <DEDUP_REMOVED lines=27> */
.L_x_1091:
[----:B------:R-:W-:Y:S05]  /*3bc0*/  BSYNC.RECONVERGENT B0 ;  /* 0x0000000000007941 */ /* 0x000fea0003800200 */
.L_x_1090:
        /* <DEDUP_REMOVED lines=77> */
.L_x_1093:
[----:B------:R-:W-:Y:S05]  /*40a0*/  BSYNC.RECONVERGENT B0 ;  /* 0x0000000000007941 */ /* 0x000fea0003800200 */
.L_x_1092:
        /* <DEDUP_REMOVED lines=57> */
.L_x_1086:
[----:B------:R-:W0:Y:S01]  /*4440*/  LDCU UR4, c[0x0][0x39c] ;  /* 0x00007380ff0477ac */ /* 0x000e220008000800 */
[----:B------:R-:W1:Y:S01]  /*4450*/  LDC.64 R6, c[0x0][0x388] ;  /* 0x0000e200ff067b82 */ /* 0x000e620000000a00 */
[----:B------:R-:W-:Y:S01]  /*4460*/  BSSY.RECONVERGENT B0, `(.L_x_1094) ;  /* 0x00004b8000007945 */ /* 0x000fe20003800200 */
[----:B0-----:R-:W-:-:S05]  /*4470*/  MOV R0, UR4 ;  /* 0x0000000400007c02 */ /* 0x001fca0008000f00 */
[----:B------:R-:W-:Y:S01]  /*4480*/  IMAD R9, R0, 0x3, R3 ;  /* 0x0000000300097824 */ /* 0x000fe200078e0203 */
[-C--:B-1----:R-:W-:Y:S01]  /*4490*/  MOV R82, R6.reuse ;  /* 0x0000000600527202 */ /* 0x082fe20000000f00 */
[--C-:B------:R-:W-:Y:S01]  /*44a0*/  IMAD.MOV.U32 R83, RZ, RZ, R7.reuse ;  /* 0x000000ffff537224 */ /* 0x100fe200078e0007 */
[----:B------:R-:W-:Y:S01]  /*44b0*/  MOV R80, R6 ;  /* 0x0000000600507202 */ /* 0x000fe20000000f00 */
[--C-:B------:R-:W-:Y:S01]  /*44c0*/  IMAD.MOV.U32 R78, RZ, RZ, R6.reuse ;  /* 0x000000ffff4e7224 */ /* 0x100fe200078e0006 */
[----:B------:R-:W-:Y:S01]  /*44d0*/  ISETP.GE.U32.AND P0, PT, R9, R4, PT ;  /* 0x000000040900720c */ /* 0x000fe20003f06070 */
        /* <DEDUP_REMOVED lines=24> */
[-C--:B------:R-:W-:Y:S02]  /*4660*/  MOV R11, R7.reuse ;  /* 0x00000007000b7202 */ /* 0x080fe40000000f00 */
[----:B------:R-:W-:Y:S01]  /*4670*/  MOV R9, R7 ;  /* 0x0000000700097202 */ /* 0x000fe20000000f00 */
        /* <DEDUP_REMOVED lines=22> */
[----:B------:R-:W-:Y:S01]  /*47e0*/  IMAD.MOV.U32 R11, RZ, RZ, R7 ;  /* 0x000000ffff0b7224 */ /* 0x000fe200078e0007 */
[----:B------:R-:W-:Y:S01]  /*47f0*/  MOV R71, R7 ;  /* 0x0000000700477202 */ /* 0x000fe20000000f00 */
[----:B------:R-:W-:Y:S01]  /*4800*/  VIADD R16, R0, 0x1 ;  /* 0x0000000100107836 */ /* 0x000fe20000000000 */
        /* <DEDUP_REMOVED lines=10> */
[----:B0-----:R-:W-:-:S07]  /*48b0*/  MOV R9, R7 ;  /* 0x0000000700097202 */ /* 0x001fce0000000f00 */
.L_x_1101:
[----:B------:R-:W0:Y:S01]  /*48c0*/  LDCU UR4, c[0x0][0x39c] ;  /* 0x00007380ff0477ac */ /* 0x000e220008000800 */
[----:B-----5:R-:W-:Y:S01]  /*48d0*/  @!P0 MOV R32, R24 ;  /* 0x0000001800208202 */ /* 0x020fe20000000f00 */
[----:B------:R-:W-:Y:S01]  /*48e0*/  @!P0 IMAD.MOV.U32 R34, RZ, RZ, R26 ;  /* 0x000000ffff228224 */ /* 0x000fe200078e001a */
[----:B------:R-:W-:Y:S01]  /*48f0*/  @!P0 MOV R33, R25 ;  /* 0x0000001900218202 */ /* 0x000fe20000000f00 */
[--C-:B------:R-:W-:Y:S01]  /*4900*/  @!P0 IMAD.MOV.U32 R37, RZ, RZ, R29.reuse ;  /* 0x000000ffff258224 */ /* 0x100fe200078e001d */
[----:B------:R-:W-:Y:S01]  /*4910*/  @!P0 MOV R35, R27 ;  /* 0x0000001b00238202 */ /* 0x000fe20000000f00 */
[----:B------:R-:W-:Y:S01]  /*4920*/  @!P0 IMAD.MOV.U32 R42, RZ, RZ, R30 ;  /* 0x000000ffff2a8224 */ /* 0x000fe200078e001e */
[----:B------:R-:W-:Y:S01]  /*4930*/  @!P0 MOV R36, R28 ;  /* 0x0000001c00248202 */ /* 0x000fe20000000f00 */
[----:B------:R-:W-:Y:S01]  /*4940*/  @!P0 IMAD.MOV.U32 R41, RZ, RZ, R29 ;  /* 0x000000ffff298224 */ /* 0x000fe200078e001d */
[----:B------:R-:W-:Y:S01]  /*4950*/  @!P0 MOV R38, R30 ;  /* 0x0000001e00268202 */ /* 0x000fe20000000f00 */
[----:B------:R-:W-:Y:S01]  /*4960*/  @!P0 IMAD.MOV.U32 R44, RZ, RZ, R24 ;  /* 0x000000ffff2c8224 */ /* 0x000fe200078e0018 */
[-C--:B------:R-:W-:Y:S01]  /*4970*/  @!P0 MOV R39, R31.reuse ;  /* 0x0000001f00278202 */ /* 0x080fe20000000f00 */
        /* <DEDUP_REMOVED lines=10> */
[----:B------:R-:W-:Y:S02]  /*4a20*/  @!P0 MOV R50, R30 ;  /* 0x0000001e00328202 */ /* 0x000fe40000000f00 */
[----:B------:R-:W-:Y:S02]  /*4a30*/  @!P0 MOV R48, R28 ;  /* 0x0000001c00308202 */ /* 0x000fe40000000f00 */
[----:B------:R-:W-:Y:S02]  /*4a40*/  @!P0 MOV R49, R29 ;  /* 0x0000001d00318202 */ /* 0x000fe40000000f00 */
[----:B------:R-:W-:Y:S02]  /*4a50*/  @!P0 MOV R55, R27 ;  /* 0x0000001b00378202 */ /* 0x000fe40000000f00 */
[----:B------:R-:W-:Y:S02]  /*4a60*/  @!P0 MOV R52, R24 ;  /* 0x0000001800348202 */ /* 0x000fe40000000f00 */
[----:B------:R-:W-:-:S02]  /*4a70*/  @!P0 MOV R58, R30 ;  /* 0x0000001e003a8202 */ /* 0x000fc40000000f00 */
[----:B------:R-:W-:Y:S02]  /*4a80*/  @!P0 MOV R59, R31 ;  /* 0x0000001f003b8202 */ /* 0x000fe40000000f00 */
[----:B------:R-:W-:Y:S02]  /*4a90*/  @!P0 MOV R57, R29 ;  /* 0x0000001d00398202 */ /* 0x000fe40000000f00 */
[----:B------:R-:W-:Y:S02]  /*4aa0*/  @!P0 MOV R62, R26 ;  /* 0x0000001a003e8202 */ /* 0x000fe40000000f00 */
[----:B------:R-:W-:Y:S02]  /*4ab0*/  @!P0 MOV R60, R24 ;  /* 0x00000018003c8202 */ /* 0x000fe40000000f00 */
[----:B------:R-:W-:Y:S01]  /*4ac0*/  @!P0 MOV R61, R25 ;  /* 0x00000019003d8202 */ /* 0x000fe20000000f00 */
[----:B0-----:R-:W-:Y:S06]  /*4ad0*/  @!P0 BRA `(.L_x_1096) ;  /* 0x0000003c00f88947 */ /* 0x001fec0003800000 */
[----:B------:R-:W0:Y:S01]  /*4ae0*/  LDCU.128 UR20, c[0x0][0x3d0] ;  /* 0x00007a00ff1477ac */ /* 0x000e220008000c00 */
[----:B------:R-:W-:Y:S01]  /*4af0*/  MOV R33, R3 ;  /* 0x0000000300217202 */ /* 0x000fe20000000f00 */
[----:B------:R-:W-:Y:S01]  /*4b00*/  IMAD.MOV.U32 R32, RZ, RZ, RZ ;  /* 0x000000ffff207224 */ /* 0x000fe200078e00ff */
        /* <DEDUP_REMOVED lines=292> */
.L_x_1097:
[----:B------:R-:W-:-:S04]  /*5d50*/  LOP3.LUT R57, R0, 0xffffffe0, RZ, 0xc0, !PT ;  /* 0xffffffe000397812 */ /* 0x000fc800078ec0ff */
[----:B------:R-:W-:-:S04]  /*5d60*/  IADD3 R56, P1, PT, R57, R18, RZ ;  /* 0x0000001239387210 */ /* 0x000fc80007f3e0ff */
[----:B------:R-:W-:-:S06]  /*5d70*/  IADD3.X R57, PT, PT, RZ, R19, RZ, P1, !PT ;  /* 0x00000013ff397210 */ /* 0x000fcc0000ffe4ff */
[----:B------:R-:W5:Y:S01]  /*5d80*/  LDG.E.ENL2.256 R56, R60, desc[UR36][R56.64] ;  /* 0xfe000024383c797e */ /* 0x000f620008121938 */
        /* <DEDUP_REMOVED lines=237> */
.L_x_1098:
        /* <DEDUP_REMOVED lines=241> */
.L_x_1099:
        /* <DEDUP_REMOVED lines=241> */
.L_x_1100:
[----:B------:R-:W-:-:S04]  /*8a80*/  LOP3.LUT R33, R0, 0xffffffe0, RZ, 0xc0, !PT ;  /* 0xffffffe000217812 */ /* 0x000fc800078ec0ff */
[----:B------:R-:W-:-:S04]  /*8a90*/  IADD3 R32, P1, PT, R33, R18, RZ ;  /* 0x0000001221207210 */ /* 0x000fc80007f3e0ff */
[----:B------:R-:W-:-:S06]  /*8aa0*/  IADD3.X R33, PT, PT, RZ, R19, RZ, P1, !PT ;  /* 0x00000013ff217210 */ /* 0x000fcc0000ffe4ff */
[----:B------:R-:W5:Y:S03]  /*8ab0*/  LDG.E.ENL2.256 R36, R32, desc[UR36][R32.64] ;  /* 0xfe0000242020797e */ /* 0x000f660008121924 */
.L_x_1096:
        /* <DEDUP_REMOVED lines=82> */
.L_x_1095:
[----:B------:R-:W-:Y:S05]  /*8fe0*/  BSYNC.RECONVERGENT B0 ;  /* 0x0000000000007941 */ /* 0x000fea0003800200 */
.L_x_1094:
        /* <DEDUP_REMOVED lines=11> */
[----:B------:R-:W-:Y:S01]  /*90a0*/  MOV R18, RZ ;  /* 0x000000ff00127202 */ /* 0x000fe20000000f00 */
        /* <DEDUP_REMOVED lines=272> */
.L_x_1105:
[----:B------:R-:W-:Y:S02]  /*a1b0*/  SHF.R.U32.HI R18, RZ, 0x5, R18 ;  /* 0x00000005ff127819 */ /* 0x000fe40000011612 */
[----:B------:R-:W-:-:S07]  /*a1c0*/  MOV R19, RZ ;  /* 0x000000ff00137202 */ /* 0x000fce0000000f00 */
.L_x_1104:
[----:B------:R-:W0:Y:S02]  /*a1d0*/  LDCU.64 UR4, c[0x0][0x760] ;  /* 0x0000ec00ff0477ac */ /* 0x000e240008000a00 */
[----:B0-----:R-:W-:-:S05]  /*a1e0*/  IADD3 R24, P1, PT, R5, UR4, RZ ;  /* 0x0000000405187c10 */ /* 0x001fca000ff3e0ff */
[----:B------:R-:W-:Y:S01]  /*a1f0*/  IMAD.X R5, RZ, RZ, UR5, P1 ;  /* 0x00000005ff057e24 */ /* 0x000fe200088e06ff */
        /* <DEDUP_REMOVED lines=281> */
.L_x_1107:
[----:B------:R-:W-:Y:S02]  /*b390*/  SHF.R.U32.HI R26, RZ, 0x5, R25 ;  /* 0x00000005ff1a7819 */ /* 0x000fe40000011619 */
[----:B------:R-:W-:-:S07]  /*b3a0*/  MOV R27, RZ ;  /* 0x000000ff001b7202 */ /* 0x000fce0000000f00 */
.L_x_1106:
        /* <DEDUP_REMOVED lines=281> */
.L_x_1109:
[----:B------:R-:W-:Y:S02]  /*c540*/  SHF.R.U32.HI R26, RZ, 0x5, R25 ;  /* 0x00000005ff1a7819 */ /* 0x000fe40000011619 */
[----:B------:R-:W-:-:S07]  /*c550*/  MOV R27, RZ ;  /* 0x000000ff001b7202 */ /* 0x000fce0000000f00 */
.L_x_1108:
        /* <DEDUP_REMOVED lines=281> */
.L_x_1111:
[----:B------:R-:W-:Y:S01]  /*d6f0*/  SHF.R.U32.HI R26, RZ, 0x5, R18 ;  /* 0x00000005ff1a7819 */ /* 0x000fe20000011612 */
[----:B------:R-:W-:-:S07]  /*d700*/  IMAD.MOV.U32 R27, RZ, RZ, RZ ;  /* 0x000000ffff1b7224 */ /* 0x000fce00078e00ff */
.L_x_1110:
[----:B------:R-:W-:-:S04]  /*d710*/  LEA R24, P0, R26, R24, 0x5 ;  /* 0x000000181a187211 */ /* 0x000fc800078028ff */
[----:B------:R-:W-:-:S05]  /*d720*/  LEA.HI.X R25, R26, R5, R27, 0x5, P0 ;  /* 0x000000051a197211 */ /* 0x000fca00000f2c1b */
[----:B------:R0:W5:Y:S04]  /*d730*/  LDG.E.ENL2.256 R36, R32, desc[UR36][R24.64] ;  /* 0xfe0000241820797e */ /* 0x0001680008121924 */
.L_x_1103:
[----:B------:R-:W-:Y:S05]  /*d740*/  BSYNC.RECONVERGENT B0 ;  /* 0x0000000000007941 */ /* 0x000fea0003800200 */
.L_x_1102:
        /* <DEDUP_REMOVED lines=78> */
.L_x_1113:
[----:B------:R-:W-:Y:S05]  /*dc30*/  BSYNC.RECONVERGENT B0 ;  /* 0x0000000000007941 */ /* 0x000fea0003800200 */
.L_x_1112:
        /* <DEDUP_REMOVED lines=55> */
[----:B0--34-:R2:W0:Y:S02]  /*dfb0*/  DADD R74, R12, R82 ;  /* 0x000000000c4a7229 */ /* 0x0194240000000052 */
.L_x_1066:
[----:B------:R-:W-:Y:S05]  /*dfc0*/  BSYNC.RECONVERGENT B6 ;  /* 0x0000000000067941 */ /* 0x000fea0003800200 */
.L_x_1065:
[----:B------:R-:W3:Y:S02]  /*dfd0*/  LDCU UR4, c[0x0][0x3ac] ;  /* 0x00007580ff0477ac */ /* 0x000ee40008000800 */
[----:B---3--:R-:W-:-:S09]  /*dfe0*/  UISETP.NE.AND UP0, UPT, UR4, URZ, UPT ;  /* 0x000000ff0400728c */ /* 0x008fd2000bf05270 */
[----:B------:R-:W-:Y:S05]  /*dff0*/  BRA.U !UP0, `(.L_x_1114) ;  /* 0x0000000108b87547 */ /* 0x000fea000b800000 */
[----:B------:R-:W3:Y:S01]  /*e000*/  S2R R4, SR_CgaCtaId ;  /* 0x0000000000047919 */ /* 0x000ee20000008800 */
[----:B--2---:R-:W2:Y:S01]  /*e010*/  LDC R8, c[0x0][0x360] ;  /* 0x0000d800ff087b82 */ /* 0x004ea20000000800 */
[----:B------:R-:W-:-:S04]  /*e020*/  MOV R0, 0x400 ;  /* 0x0000040000007802 */ /* 0x000fc80000000f00 */
[----:B------:R-:W-:-:S03]  /*e030*/  IADD3 R3, PT, PT, R0, 0x10, RZ ;  /* 0x0000001000037810 */ /* 0x000fc60007ffe0ff */
[----:B------:R-:W4:Y:S01]  /*e040*/  LDC R10, c[0x0][0x364] ;  /* 0x0000d900ff0a7b82 */ /* 0x000f220000000800 */
[----:B--2---:R-:W-:Y:S01]  /*e050*/  IMAD R0, R2, R8, R17 ;  /* 0x0000000802007224 */ /* 0x004fe200078e0211 */
[----:B---3--:R-:W-:Y:S02]  /*e060*/  LEA R3, R4, R3, 0x18 ;  /* 0x0000000304037211 */ /* 0x008fe400078ec0ff */
[----:B----4-:R-:W-:Y:S02]  /*e070*/  ISETP.GE.U32.AND P0, PT, R10, 0x2, PT ;  /* 0x000000020a00780c */ /* 0x010fe40003f06070 */
[----:B------:R-:W-:-:S05]  /*e080*/  LEA R9, R0, R3, 0x5 ;  /* 0x0000000300097211 */ /* 0x000fca00078e28ff */
[----:B------:R3:W-:Y:S04]  /*e090*/  STS.128 [R9], R68 ;  /* 0x0000004409007388 */ /* 0x0007e80000000c00 */
[----:B0-----:R3:W-:Y:S02]  /*e0a0*/  STS.128 [R9+0x10], R72 ;  /* 0x0000104809007388 */ /* 0x0017e40000000c00 */
[----:B------:R-:W-:Y:S05]  /*e0b0*/  @!P0 BRA `(.L_x_1114) ;  /* 0x0000000000888947 */ /* 0x000fea0003800000 */
[----:B------:R-:W-:-:S07]  /*e0c0*/  IMAD.MOV.U32 R0, RZ, RZ, R10 ;  /* 0x000000ffff007224 */ /* 0x000fce00078e000a */
.L_x_1117:
        /* <DEDUP_REMOVED lines=9> */
[----:B------:R-:W-:-:S05]  /*e160*/  IMAD R0, R5, R8, R17 ;  /* 0x0000000805007224 */ /* 0x000fca00078e0211 */
[----:B------:R-:W-:-:S05]  /*e170*/  LEA R0, R0, R3, 0x5 ;  /* 0x0000000300007211 */ /* 0x000fca00078e28ff */
[----:B------:R-:W3:Y:S02]  /*e180*/  LDS.128 R4, [R0] ;  /* 0x0000000000047984 */ /* 0x000ee40000000c00 */
[----:B---3--:R-:W-:-:S15]  /*e190*/  DADD R68, R68, R4 ;  /* 0x0000000044447229 */ /* 0x008fde0000000004 */
        /* <DEDUP_REMOVED lines=17> */
.L_x_1116:
[----:B------:R-:W-:Y:S05]  /*e2b0*/  BSYNC.RECONVERGENT B0 ;  /* 0x0000000000007941 */ /* 0x000fea0003800200 */
.L_x_1115:
[----:B------:R-:W-:Y:S01]  /*e2c0*/  IMAD.MOV.U32 R0, RZ, RZ, R11 ;  /* 0x000000ffff007224 */ /* 0x000fe200078e000b */
[----:B------:R-:W-:Y:S06]  /*e2d0*/  @P1 BRA `(.L_x_1117) ;  /* 0xfffffffc007c1947 */ /* 0x000fec000383ffff */
.L_x_1114:
        /* <DEDUP_REMOVED lines=15> */
[----:B------:R2:W-:Y:S04]  /*e3d0*/  STS.128 [R3], R68 ;  /* 0x0000004403007388 */ /* 0x0005e80000000c00 */
[----:B0-----:R2:W-:Y:S01]  /*e3e0*/  STS.128 [R3+0x10], R72 ;  /* 0x0000104803007388 */ /* 0x0015e20000000c00 */
[----:B------:R-:W-:Y:S05]  /*e3f0*/  @!P0 BRA `(.L_x_1119) ;  /* 0x0000000000848947 */ /* 0x000fea0003800000 */
[----:B------:R-:W-:-:S07]  /*e400*/  IMAD.MOV.U32 R4, RZ, RZ, R10 ;  /* 0x000000ffff047224 */ /* 0x000fce00078e000a */
.L_x_1122:
        /* <DEDUP_REMOVED lines=8> */
[----:B----4-:R-:W-:Y:S05]  /*e490*/  @P0 BRA `(.L_x_1121) ;  /* 0x0000000000500947 */ /* 0x010fea0003800000 */
[----:B------:R-:W-:-:S05]  /*e4a0*/  LEA R8, R12, R3, 0x5 ;  /* 0x000000030c087211 */ /* 0x000fca00078e28ff */
[----:B------:R-:W2:Y:S02]  /*e4b0*/  LDS.128 R4, [R8] ;  /* 0x0000000008047984 */ /* 0x000ea40000000c00 */
[----:B--23--:R-:W-:-:S15]  /*e4c0*/  DADD R68, R68, R4 ;  /* 0x0000000044447229 */ /* 0x00cfde0000000004 */
        /* <DEDUP_REMOVED lines=17> */
.L_x_1121:
[----:B------:R-:W-:Y:S05]  /*e5e0*/  BSYNC.RECONVERGENT B0 ;  /* 0x0000000000007941 */ /* 0x000fea0003800200 */
.L_x_1120:
[----:B------:R-:W-:Y:S01]  /*e5f0*/  IMAD.MOV.U32 R4, RZ, RZ, R12 ;  /* 0x000000ffff047224 */ /* 0x000fe200078e000c */
[----:B------:R-:W-:Y:S06]  /*e600*/  @P1 BRA `(.L_x_1122) ;  /* 0xfffffffc00801947 */ /* 0x000fec000383ffff */
.L_x_1119:
[----:B------:R-:W-:Y:S01]  /*e610*/  ISETP.GE.U32.AND P0, PT, R0, 0x2, PT ;  /* 0x000000020000780c */ /* 0x000fe20003f06070 */
[----:B------:R-:W-:Y:S05]  /*e620*/  WARPSYNC.ALL ;  /* 0x0000000000007948 */ /* 0x000fea0003800000 */
[----:B------:R-:W-:Y:S07]  /*e630*/  BAR.SYNC.DEFER_BLOCKING 0x0 ;  /* 0x0000000000007b1d */ /* 0x000fee0000010000 */
[----:B------:R-:W-:Y:S05]  /*e640*/  @!P0 BRA `(.L_x_1118) ;  /* 0x0000000000648947 */ /* 0x000fea0003800000 */
[----:B--2-4-:R-:W-:-:S07]  /*e650*/  MOV R3, 0x1 ;  /* 0x0000000100037802 */ /* 0x014fce0000000f00 */
.L_x_1123:
[----:B------:R-:W-:Y:S04]  /*e660*/  SHFL.DOWN PT, R5, R69, R3, 0x1f ;  /* 0x08001f0345057589 */ /* 0x000fe800000e0000 */
[----:B------:R-:W3:Y:S02]  /*e670*/  SHFL.DOWN PT, R4, R68, R3, 0x1f ;  /* 0x08001f0344047589 */ /* 0x000ee400000e0000 */
[----:B---3--:R2:W3:Y:S02]  /*e680*/  DADD R68, R4, R68 ;  /* 0x0000000004447229 */ /* 0x0084e40000000044 */
        /* <DEDUP_REMOVED lines=11> */
[----:B--2---:R0:W2:Y:S02]  /*e740*/  DADD R72, R4, R72 ;  /* 0x0000000004487229 */ /* 0x0040a40000000048 */
[----:B0-----:R-:W-:Y:S04]  /*e750*/  SHFL.DOWN PT, R5, R75, R3, 0x1f ;  /* 0x08001f034b057589 */ /* 0x001fe800000e0000 */
[----:B------:R0:W1:Y:S02]  /*e760*/  SHFL.DOWN PT, R4, R74, R3, 0x1f ;  /* 0x08001f034a047589 */ /* 0x00006400000e0000 */
[----:B0-----:R-:W-:-:S04]  /*e770*/  SHF.L.U32 R3, R3, 0x1, RZ ;  /* 0x0000000103037819 */ /* 0x001fc800000006ff */
[----:B------:R-:W-:-:S15]  /*e780*/  ISETP.GE.AND P0, PT, R3, R0, PT ;  /* 0x000000000300720c */ /* 0x000fde0003f06270 */
[----:B------:R-:W-:-:S15]  /*e790*/  NOP ;  /* 0x0000000000007918 */ /* 0x000fde0000000000 */
[----:B------:R-:W-:-:S15]  /*e7a0*/  NOP ;  /* 0x0000000000007918 */ /* 0x000fde0000000000 */
[----:B------:R-:W-:-:S07]  /*e7b0*/  NOP ;  /* 0x0000000000007918 */ /* 0x000fce0000000000 */
[----:B-1----:R0:W1:Y:S02]  /*e7c0*/  DADD R74, R4, R74 ;  /* 0x00000000044a7229 */ /* 0x002064000000004a */
[----:B01234-:R-:W-:Y:S05]  /*e7d0*/  @!P0 BRA `(.L_x_1123) ;  /* 0xfffffffc00a08947 */ /* 0x01ffea000383ffff */
.L_x_1118:
[----:B------:R-:W1:Y:S01]  /*e7e0*/  LDCU UR6, c[0x0][0x564] ;  /* 0x0000ac80ff0677ac */ /* 0x000e620008000800 */
[----:B0-----:R-:W-:Y:S01]  /*e7f0*/  IMAD.MOV.U32 R19, RZ, RZ, RZ ;  /* 0x000000ffff137224 */ /* 0x001fe200078e00ff */
[----:B-1----:R-:W-:-:S04]  /*e800*/  UIADD3 UR5, UPT, UPT, UR6, -0x1, URZ ;  /* 0xffffffff06057890 */ /* 0x002fc8000fffe0ff */
[----:B------:R-:W-:-:S04]  /*e810*/  UISETP.LT.U32.AND UP0, UPT, UR5, 0x18, UPT ;  /* 0x000000180500788c */ /* 0x000fc8000bf01070 */
[----:B------:R-:W-:Y:S02]  /*e820*/  USEL UR4, UR5, 0x18, UP0 ;  /* 0x0000001805047887 */ /* 0x000fe40008000000 */
[----:B------:R-:W-:Y:S02]  /*e830*/  UISETP.NE.AND UP0, UPT, UR6, URZ, UPT ;  /* 0x000000ff0600728c */ /* 0x000fe4000bf05270 */
[----:B------:R-:W-:-:S07]  /*e840*/  UIADD3 UR4, UPT, UPT, UR4, 0x1, URZ ;  /* 0x0000000104047890 */ /* 0x000fce000fffe0ff */
[----:B------:R-:W-:Y:S05]  /*e850*/  BRA.U !UP0, `(.L_x_1124) ;  /* 0x0000001108487547 */ /* 0x000fea000b800000 */
[----:B------:R-:W0:Y:S01]  /*e860*/  LDCU.64 UR8, c[0x0][0x568] ;  /* 0x0000ad00ff0877ac */ /* 0x000e220008000a00 */
[----:B------:R-:W-:Y:S02]  /*e870*/  MOV R4, RZ ;  /* 0x000000ff00047202 */ /* 0x000fe40000000f00 */
[----:B------:R-:W-:Y:S01]  /*e880*/  MOV R5, R23 ;  /* 0x0000001700057202 */ /* 0x000fe20000000f00 */
[----:B------:R-:W1:Y:S01]  /*e890*/  LDCU UR7, c[0x0][0x570] ;  /* 0x0000ae00ff0777ac */ /* 0x000e620008000800 */
[----:B------:R-:W3:Y:S01]  /*e8a0*/  LDCU UR6, c[0x0][0x694] ;  /* 0x0000d280ff0677ac */ /* 0x000ee20008000800 */
[----:B------:R-:W-:Y:S01]  /*e8b0*/  UISETP.NE.AND UP1, UPT, UR5, URZ, UPT ;  /* 0x000000ff0500728c */ /* 0x000fe2000bf25270 */
[----:B0-----:R-:W-:-:S05]  /*e8c0*/  IMAD.HI.U32 R4, R23, UR9, R4 ;  /* 0x0000000917047c27 */ /* 0x001fca000f8e0004 */
[----:B-1----:R-:W-:-:S05]  /*e8d0*/  SHF.R.U32.HI R5, RZ, UR7, R4 ;  /* 0x00000007ff057c19 */ /* 0x002fca0008011604 */
[----:B--2-4-:R-:W-:-:S04]  /*e8e0*/  IMAD.MOV R3, RZ, RZ, -R5 ;  /* 0x000000ffff037224 */ /* 0x014fc800078e0a05 */
[----:B------:R-:W-:-:S04]  /*e8f0*/  IMAD R3, R3, UR8, R23 ;  /* 0x0000000803037c24 */ /* 0x000fc8000f8e0217 */
[----:B---3--:R-:W-:Y:S01]  /*e900*/  IMAD R19, R3, UR6, RZ ;  /* 0x0000000603137c24 */ /* 0x008fe2000f8e02ff */
        /* <DEDUP_REMOVED lines=263> */
.L_x_1124:
[----:B------:R-:W-:Y:S01]  /*f980*/  MOV R24, RZ ;  /* 0x000000ff00187202 */ /* 0x000fe20000000f00 */
[----:B------:R-:W-:Y:S06]  /*f990*/  BRA.U !UP0, `(.L_x_1125) ;  /* 0x0000001108487547 */ /* 0x000fec000b800000 */
[----:B------:R-:W2:Y:S01]  /*f9a0*/  LDCU.64 UR8, c[0x0][0x568] ;  /* 0x0000ad00ff0877ac */ /* 0x000ea20008000a00 */
[----:B------:R-:W-:Y:S01]  /*f9b0*/  IADD3 R5, PT, PT, R23, 0x1, RZ ;  /* 0x0000000117057810 */ /* 0x000fe20007ffe0ff */
[----:B------:R-:W-:Y:S01]  /*f9c0*/  IMAD.MOV.U32 R4, RZ, RZ, RZ ;  /* 0x000000ffff047224 */ /* 0x000fe200078e00ff */
[----:B------:R-:W0:Y:S01]  /*f9d0*/  LDCU UR6, c[0x0][0x570] ;  /* 0x0000ae00ff0677ac */ /* 0x000e220008000800 */
[----:B------:R-:W1:Y:S01]  /*f9e0*/  LDCU UR7, c[0x0][0x694] ;  /* 0x0000d280ff0777ac */ /* 0x000e620008000800 */
[----:B------:R-:W-:Y:S01]  /*f9f0*/  UISETP.NE.AND UP1, UPT, UR5, URZ, UPT ;  /* 0x000000ff0500728c */ /* 0x000fe2000bf25270 */
[----:B--2---:R-:W-:-:S05]  /*fa00*/  IMAD.HI.U32 R6, R5, UR9, R4 ;  /* 0x0000000905067c27 */ /* 0x004fca000f8e0004 */
[----:B0-----:R-:W-:-:S04]  /*fa10*/  SHF.R.U32.HI R7, RZ, UR6, R6 ;  /* 0x00000006ff077c19 */ /* 0x001fc80008011606 */
[----:B------:R-:W-:-:S05]  /*fa20*/  IADD3 R4, PT, PT, -R7, RZ, RZ ;  /* 0x000000ff07047210 */ /* 0x000fca0007ffe1ff */
[----:B------:R-:W-:-:S04]  /*fa30*/  IMAD R4, R4, UR8, R5 ;  /* 0x0000000804047c24 */ /* 0x000fc8000f8e0205 */
[----:B-1----:R-:W-:Y:S01]  /*fa40*/  IMAD R24, R4, UR7, RZ ;  /* 0x0000000704187c24 */ /* 0x002fe2000f8e02ff */
        /* <DEDUP_REMOVED lines=8> */
[----:B----4-:R-:W-:-:S04]  /*fad0*/  IMAD.MOV R3, RZ, RZ, -R5 ;  /* 0x000000ffff037224 */ /* 0x010fc800078e0a05 */
        /* <DEDUP_REMOVED lines=254> */
.L_x_1125:
[----:B------:R-:W-:Y:S01]  /*10ac0*/  MOV R18, RZ ;  /* 0x000000ff00127202 */ /* 0x000fe20000000f00 */
[----:B------:R-:W-:Y:S06]  /*10ad0*/  BRA.U !UP0, `(.L_x_1126) ;  /* 0x0000001108487547 */ /* 0x000fec000b800000 */
[----:B------:R-:W2:Y:S01]  /*10ae0*/  LDCU.64 UR8, c[0x0][0x568] ;  /* 0x0000ad00ff0877ac */ /* 0x000ea20008000a00 */
[----:B------:R-:W-:Y:S01]  /*10af0*/  MOV R4, RZ ;  /* 0x000000ff00047202 */ /* 0x000fe20000000f00 */
[----:B------:R-:W-:Y:S01]  /*10b00*/  VIADD R5, R23, 0x2 ;  /* 0x0000000217057836 */ /* 0x000fe20000000000 */
        /* <DEDUP_REMOVED lines=16> */
[----:B----4-:R-:W-:-:S05]  /*10c10*/  IADD3 R3, PT, PT, -R5, RZ, RZ ;  /* 0x000000ff05037210 */ /* 0x010fca0007ffe1ff */
        /* <DEDUP_REMOVED lines=254> */
.L_x_1126:
[----:B------:R-:W-:Y:S01]  /*11c00*/  IMAD.MOV.U32 R16, RZ, RZ, RZ ;  /* 0x000000ffff107224 */ /* 0x000fe200078e00ff */
[----:B------:R-:W-:Y:S06]  /*11c10*/  BRA.U !UP0, `(.L_x_1127) ;  /* 0x0000001108487547 */ /* 0x000fec000b800000 */
[----:B------:R-:W2:Y:S01]  /*11c20*/  LDCU.64 UR8, c[0x0][0x568] ;  /* 0x0000ad00ff0877ac */ /* 0x000ea20008000a00 */
[----:B------:R-:W-:Y:S02]  /*11c30*/  IADD3 R5, PT, PT, R23, 0x3, RZ ;  /* 0x0000000317057810 */ /* 0x000fe40007ffe0ff */
[----:B------:R-:W-:Y:S01]  /*11c40*/  MOV R4, RZ ;  /* 0x000000ff00047202 */ /* 0x000fe20000000f00 */
[----:B------:R-:W0:Y:S01]  /*11c50*/  LDCU UR6, c[0x0][0x570] ;  /* 0x0000ae00ff0677ac */ /* 0x000e220008000800 */
[----:B------:R-:W1:Y:S01]  /*11c60*/  LDCU UR7, c[0x0][0x694] ;  /* 0x0000d280ff0777ac */ /* 0x000e620008000800 */
[----:B------:R-:W-:Y:S02]  /*11c70*/  UISETP.NE.AND UP1, UPT, UR5, URZ, UPT ;  /* 0x000000ff0500728c */ /* 0x000fe4000bf25270 */
[----:B--2---:R-:W-:-:S05]  /*11c80*/  IMAD.HI.U32 R6, R5, UR9, R4 ;  /* 0x0000000905067c27 */ /* 0x004fca000f8e0004 */
[----:B0-----:R-:W-:-:S05]  /*11c90*/  SHF.R.U32.HI R7, RZ, UR6, R6 ;  /* 0x00000006ff077c19 */ /* 0x001fca0008011606 */
[----:B------:R-:W-:-:S04]  /*11ca0*/  IMAD.MOV R4, RZ, RZ, -R7 ;  /* 0x000000ffff047224 */ /* 0x000fc800078e0a07 */
        /* <DEDUP_REMOVED lines=10> */
[----:B----4-:R-:W-:-:S05]  /*11d50*/  IADD3 R3, PT, PT, -R5, RZ, RZ ;  /* 0x000000ff05037210 */ /* 0x010fca0007ffe1ff */
        /* <DEDUP_REMOVED lines=254> */
.L_x_1127:
[----:B--2---:R-:W0:Y:S01]  /*12d40*/  LDC.64 R6, c[0x0][0x778] ;  /* 0x0001de00ff067b82 */ /* 0x004e220000000a00 */
        /* <DEDUP_REMOVED lines=9> */
[----:B------:R-:W0:Y:S01]  /*12de0*/  S2R R0, SR_CTAID.X ;  /* 0x0000000000007919 */ /* 0x000e220000002500 */
[----:B------:R-:W4:Y:S01]  /*12df0*/  LDCU UR6, c[0x0][0x3b4] ;  /* 0x00007680ff0677ac */ /* 0x000f220008000800 */
[----:B------:R-:W-:Y:S01]  /*12e00*/  HFMA2 R22, -RZ, RZ, 0, 0 ;  /* 0x00000000ff167431 */ /* 0x000fe200000001ff */
[----:B------:R-:W1:Y:S01]  /*12e10*/  LDCU UR7, c[0x0][0x3b8] ;  /* 0x00007700ff0777ac */ /* 0x000e620008000800 */
[----:B------:R-:W0:Y:S01]  /*12e20*/  LDCU UR8, c[0x0][0x3a0] ;  /* 0x00007400ff0877ac */ /* 0x000e220008000800 */
[----:B----4-:R-:W-:-:S04]  /*12e30*/  IMAD R3, R17, UR6, RZ ;  /* 0x0000000611037c24 */ /* 0x010fc8000f8e02ff */
[----:B-1----:R-:W-:-:S04]  /*12e40*/  IMAD R3, R2, UR7, R3 ;  /* 0x0000000702037c24 */ /* 0x002fc8000f8e0203 */
[----:B0-----:R-:W-:-:S04]  /*12e50*/  IMAD R3, R0, UR8, R3 ;  /* 0x0000000800037c24 */ /* 0x001fc8000f8e0203 */
[----:B------:R-:W-:Y:S01]  /*12e60*/  IMAD.SHL.U32 R7, R3, 0x4, RZ ;  /* 0x0000000403077824 */ /* 0x000fe200078e00ff */
[----:B------:R-:W-:Y:S06]  /*12e70*/  BRA.U !UP0, `(.L_x_1129) ;  /* 0x0000001108447547 */ /* 0x000fec000b800000 */
[----:B------:R-:W0:Y:S01]  /*12e80*/  LDCU.64 UR8, c[0x0][0x568] ;  /* 0x0000ad00ff0877ac */ /* 0x000e220008000a00 */
[----:B------:R-:W-:Y:S01]  /*12e90*/  MOV R6, RZ ;  /* 0x000000ff00067202 */ /* 0x000fe20000000f00 */
[----:B------:R-:W3:Y:S01]  /*12ea0*/  LDCU UR6, c[0x0][0x570] ;  /* 0x0000ae00ff0677ac */ /* 0x000ee20008000800 */
[----:B------:R-:W1:Y:S01]  /*12eb0*/  LDCU UR7, c[0x0][0x694] ;  /* 0x0000d280ff0777ac */ /* 0x000e620008000800 */
[----:B------:R-:W-:Y:S02]  /*12ec0*/  UISETP.NE.AND UP1, UPT, UR5, URZ, UPT ;  /* 0x000000ff0500728c */ /* 0x000fe4000bf25270 */
[----:B0-----:R-:W-:-:S05]  /*12ed0*/  IMAD.HI.U32 R8, R7, UR9, R6 ;  /* 0x0000000907087c27 */ /* 0x001fca000f8e0006 */
        /* <DEDUP_REMOVED lines=267> */
.L_x_1129:
[----:B------:R-:W-:Y:S01]  /*13f90*/  IMAD.MOV.U32 R19, RZ, RZ, RZ ;  /* 0x000000ffff137224 */ /* 0x000fe200078e00ff */
[----:B------:R-:W-:Y:S06]  /*13fa0*/  BRA.U !UP0, `(.L_x_1130) ;  /* 0x0000001108487547 */ /* 0x000fec000b800000 */
[----:B------:R-:W0:Y:S01]  /*13fb0*/  LDCU.64 UR8, c[0x0][0x568] ;  /* 0x0000ad00ff0877ac */ /* 0x000e220008000a00 */
[----:B---3--:R-:W-:Y:S02]  /*13fc0*/  IADD3 R9, PT, PT, R7, 0x1, RZ ;  /* 0x0000000107097810 */ /* 0x008fe40007ffe0ff */
        /* <DEDUP_REMOVED lines=272> */
.L_x_1130:
[----:B------:R-:W-:Y:S01]  /*150d0*/  MOV R18, RZ ;  /* 0x000000ff00127202 */ /* 0x000fe20000000f00 */
[----:B------:R-:W-:Y:S06]  /*150e0*/  BRA.U !UP0, `(.L_x_1131) ;  /* 0x0000001108487547 */ /* 0x000fec000b800000 */
[----:B------:R-:W0:Y:S01]  /*150f0*/  LDCU.64 UR8, c[0x0][0x568] ;  /* 0x0000ad00ff0877ac */ /* 0x000e220008000a00 */
[----:B---3--:R-:W-:Y:S01]  /*15100*/  IADD3 R9, PT, PT, R7, 0x2, RZ ;  /* 0x0000000207097810 */ /* 0x008fe20007ffe0ff */
        /* <DEDUP_REMOVED lines=272> */
.L_x_1131:
[----:B------:R-:W-:Y:S01]  /*16210*/  MOV R16, RZ ;  /* 0x000000ff00107202 */ /* 0x000fe20000000f00 */
[----:B------:R-:W-:Y:S06]  /*16220*/  BRA.U !UP0, `(.L_x_1132) ;  /* 0x0000001108487547 */ /* 0x000fec000b800000 */
[----:B------:R-:W0:Y:S01]  /*16230*/  LDCU.64 UR8, c[0x0][0x568] ;  /* 0x0000ad00ff0877ac */ /* 0x000e220008000a00 */
[----:B------:R-:W-:Y:S01]  /*16240*/  MOV R8, RZ ;  /* 0x000000ff00087202 */ /* 0x000fe20000000f00 */
[----:B---3--:R-:W-:Y:S01]  /*16250*/  VIADD R9, R7, 0x3 ;  /* 0x0000000307097836 */ /* 0x008fe20000000000 */
        /* <DEDUP_REMOVED lines=271> */
.L_x_1132:
        /* <DEDUP_REMOVED lines=23> */
[----:B------:R0:W-:Y:S04]  /*174c0*/  STG.E.64 desc[UR36][R6.64+0x8], R70 ;  /* 0x0000084606007986 */ /* 0x0001e8000c101b24 */
[----:B------:R0:W-:Y:S04]  /*174d0*/  STG.E.64 desc[UR36][R6.64+0x10], R72 ;  /* 0x0000104806007986 */ /* 0x0001e8000c101b24 */
[----:B------:R0:W-:Y:S02]  /*174e0*/  STG.E.64 desc[UR36][R6.64+0x18], R74 ;  /* 0x0000184a06007986 */ /* 0x0001e4000c101b24 */
.L_x_1134:
[----:B------:R-:W-:Y:S05]  /*174f0*/  BSYNC.RECONVERGENT B0 ;  /* 0x0000000000007941 */ /* 0x000fea0003800200 */
.L_x_1133:
        /* <DEDUP_REMOVED lines=18> */
[----:B---3--:R-:W2:Y:S01]  /*17620*/  POPC R9, UR5 ;  /* 0x0000000500097d09 */ /* 0x008ea20008000000 */
        /* <DEDUP_REMOVED lines=16> */
.L_x_1136:
[----:B------:R-:W-:Y:S05]  /*17730*/  BSYNC.RECONVERGENT B0 ;  /* 0x0000000000007941 */ /* 0x000fea0003800200 */
.L_x_1135:
        /* <DEDUP_REMOVED lines=19> */
[----:B-1----:R-:W-:Y:S01]  /*17870*/  UISETP.NE.AND UP0, UPT, UR5, URZ, UPT ;  /* 0x000000ff0500728c */ /* 0x002fe2000bf05270 */
[----:B--2---:R-:W-:-:S02]  /*17880*/  MOV R28, UR10 ;  /* 0x0000000a001c7c02 */ /* 0x004fc40008000f00 */
[----:B------:R-:W-:-:S06]  /*17890*/  MOV R29, UR11 ;  /* 0x0000000b001d7c02 */ /* 0x000fcc0008000f00 */
[----:B------:R-:W-:Y:S05]  /*178a0*/  BRA.U !UP0, `(.L_x_1138) ;  /* 0x0000000108c87547 */ /* 0x000fea000b800000 */
[----:B------:R-:W1:Y:S01]  /*178b0*/  LDCU UR5, c[0x0][0x360] ;  /* 0x00006c00ff0577ac */ /* 0x000e620008000800 */
[----:B------:R-:W-:Y:S01]  /*178c0*/  IMAD.U32 R30, RZ, RZ, UR10 ;  /* 0x0000000aff1e7e24 */ /* 0x000fe2000f8e00ff */
[----:B------:R-:W-:Y:S01]  /*178d0*/  MOV R31, UR11 ;  /* 0x0000000b001f7c02 */ /* 0x000fe20008000f00 */
[----:B------:R-:W-:Y:S01]  /*178e0*/  IMAD.U32 R25, RZ, RZ, UR11 ;  /* 0x0000000bff197e24 */ /* 0x000fe2000f8e00ff */
        /* <DEDUP_REMOVED lines=10> */
[----:B------:R-:W-:Y:S01]  /*17990*/  IMAD.U32 R30, RZ, RZ, UR10 ;  /* 0x0000000aff1e7e24 */ /* 0x000fe2000f8e00ff */
[----:B------:R-:W-:Y:S01]  /*179a0*/  MOV R31, UR11 ;  /* 0x0000000b001f7c02 */ /* 0x000fe20008000f00 */
[----:B------:R-:W-:Y:S01]  /*179b0*/  IMAD.U32 R25, RZ, RZ, UR11 ;  /* 0x0000000bff197e24 */ /* 0x000fe2000f8e00ff */
[----:B------:R-:W-:Y:S02]  /*179c0*/  MOV R24, UR10 ;  /* 0x0000000a00187c02 */ /* 0x000fe40008000f00 */
[----:B------:R-:W-:Y:S02]  /*179d0*/  MOV R26, UR10 ;  /* 0x0000000a001a7c02 */ /* 0x000fe40008000f00 */
[----:B------:R-:W-:Y:S01]  /*179e0*/  MOV R27, UR11 ;  /* 0x0000000b001b7c02 */ /* 0x000fe20008000f00 */
[----:B-1----:R-:W-:-:S02]  /*179f0*/  IMAD R0, R0, UR7, RZ ;  /* 0x0000000700007c24 */ /* 0x002fc4000f8e02ff */
[----:B--2---:R-:W-:-:S07]  /*17a00*/  IMAD R20, R20, UR5, RZ ;  /* 0x0000000514147c24 */ /* 0x004fce000f8e02ff */
.L_x_1141:
[----:B0-----:R-:W0:Y:S01]  /*17a10*/  LDC.64 R6, c[0x0][0x780] ;  /* 0x0001e000ff067b82 */ /* 0x001e220000000a00 */
[----:B---3--:R-:W-:-:S04]  /*17a20*/  IMAD.IADD R9, R0, 0x1, R3 ;  /* 0x0000000100097824 */ /* 0x008fc800078e0203 */
[----:B0-----:R-:W-:-:S05]  /*17a30*/  IMAD.WIDE.U32 R6, R9, 0x20, R6 ;  /* 0x0000002009067825 */ /* 0x001fca00078e0006 */
[----:B------:R-:W2:Y:S04]  /*17a40*/  LDG.E.64 R8, desc[UR36][R6.64] ;  /* 0x0000002406087981 */ /* 0x000ea8000c1e1b00 */
[----:B------:R-:W3:Y:S04]  /*17a50*/  LDG.E.64 R10, desc[UR36][R6.64+0x8] ;  /* 0x00000824060a7981 */ /* 0x000ee8000c1e1b00 */
[----:B------:R-:W4:Y:S04]  /*17a60*/  LDG.E.64 R12, desc[UR36][R6.64+0x10] ;  /* 0x00001024060c7981 */ /* 0x000f28000c1e1b00 */
[----:B------:R-:W4:Y:S01]  /*17a70*/  LDG.E.64 R14, desc[UR36][R6.64+0x18] ;  /* 0x00001824060e7981 */ /* 0x000f22000c1e1b00 */
[----:B------:R-:W-:-:S04]  /*17a80*/  IADD3 R3, PT, PT, R20, R3, RZ ;  /* 0x0000000314037210 */ /* 0x000fc80007ffe0ff */
[----:B------:R-:W-:Y:S01]  /*17a90*/  ISETP.GE.U32.AND P1, PT, R3, UR8, PT ;  /* 0x0000000803007c0c */ /* 0x000fe2000bf26070 */
[----:B--2---:R1:W2:-:S15]  /*17aa0*/  DADD R28, R8, R28 ;  /* 0x00000000081c7229 */ /* 0x00429e000000001c */
        /* <DEDUP_REMOVED lines=16> */
[----:B------:R-:W-:Y:S05]  /*17bb0*/  BSYNC.RECONVERGENT B1 ;  /* 0x0000000000017941 */ /* 0x000fea0003800200 */
.L_x_1140:
[----:B------:R-:W-:Y:S05]  /*17bc0*/  BRA `(.L_x_1139) ;  /* 0x0000000000bc7947 */ /* 0x000fea0003800000 */
.L_x_1138:
[----:B------:R-:W1:Y:S01]  /*17bd0*/  LDCU UR7, c[0x0][0x3a4] ;  /* 0x00007480ff0777ac */ /* 0x000e620008000800 */
[----:B------:R-:W-:Y:S01]  /*17be0*/  MOV R30, UR10 ;  /* 0x0000000a001e7c02 */ /* 0x000fe20008000f00 */
[----:B------:R-:W-:Y:S01]  /*17bf0*/  IMAD.U32 R31, RZ, RZ, UR11 ;  /* 0x0000000bff1f7e24 */ /* 0x000fe2000f8e00ff */
[----:B------:R-:W-:Y:S01]  /*17c00*/  MOV R24, UR10 ;  /* 0x0000000a00187c02 */ /* 0x000fe20008000f00 */
[----:B------:R-:W-:Y:S01]  /*17c10*/  IMAD.U32 R26, RZ, RZ, UR10 ;  /* 0x0000000aff1a7e24 */ /* 0x000fe2000f8e00ff */
        /* <DEDUP_REMOVED lines=8> */
[----:B------:R-:W-:Y:S01]  /*17ca0*/  MOV R31, UR11 ;  /* 0x0000000b001f7c02 */ /* 0x000fe20008000f00 */
[----:B------:R-:W-:Y:S01]  /*17cb0*/  IMAD.U32 R25, RZ, RZ, UR11 ;  /* 0x0000000bff197e24 */ /* 0x000fe2000f8e00ff */
[----:B------:R-:W-:Y:S02]  /*17cc0*/  MOV R24, UR10 ;  /* 0x0000000a00187c02 */ /* 0x000fe40008000f00 */
[----:B------:R-:W-:Y:S01]  /*17cd0*/  MOV R26, UR10 ;  /* 0x0000000a001a7c02 */ /* 0x000fe20008000f00 */
[----:B------:R-:W4:Y:S01]  /*17ce0*/  LDC.64 R20, c[0x0][0x780] ;  /* 0x0001e000ff147b82 */ /* 0x000f220000000a00 */
[----:B------:R-:W-:-:S07]  /*17cf0*/  MOV R27, UR11 ;  /* 0x0000000b001b7c02 */ /* 0x000fce0008000f00 */
[----:B-----5:R-:W0:Y:S01]  /*17d00*/  LDC R32, c[0x0][0x364] ;  /* 0x0000d900ff207b82 */ /* 0x020e220000000800 */
[----:B-1----:R-:W-:-:S07]  /*17d10*/  IMAD R0, R0, UR5, RZ ;  /* 0x0000000500007c24 */ /* 0x002fce000f8e02ff */
.L_x_1142:
[----:B0-----:R-:W-:-:S04]  /*17d20*/  IMAD.IADD R6, R0, 0x1, R3 ;  /* 0x0000000100067824 */ /* 0x001fc800078e0203 */
[----:B--2---:R-:W-:-:S04]  /*17d30*/  IMAD R7, R6, R23, R17 ;  /* 0x0000001706077224 */ /* 0x004fc800078e0211 */
[----:B----4-:R-:W-:-:S05]  /*17d40*/  IMAD.WIDE.U32 R6, R7, 0x20, R20 ;  /* 0x0000002007067825 */ /* 0x010fca00078e0014 */
[----:B---3--:R-:W2:Y:S04]  /*17d50*/  LDG.E.64 R8, desc[UR36][R6.64] ;  /* 0x0000002406087981 */ /* 0x008ea8000c1e1b00 */
[----:B------:R-:W3:Y:S04]  /*17d60*/  LDG.E.64 R10, desc[UR36][R6.64+0x8] ;  /* 0x00000824060a7981 */ /* 0x000ee8000c1e1b00 */
[----:B------:R-:W4:Y:S04]  /*17d70*/  LDG.E.64 R12, desc[UR36][R6.64+0x10] ;  /* 0x00001024060c7981 */ /* 0x000f28000c1e1b00 */
[----:B------:R-:W5:Y:S01]  /*17d80*/  LDG.E.64 R14, desc[UR36][R6.64+0x18] ;  /* 0x00001824060e7981 */ /* 0x000f62000c1e1b00 */
[----:B------:R-:W-:-:S04]  /*17d90*/  IADD3 R3, PT, PT, R32, R3, RZ ;  /* 0x0000000320037210 */ /* 0x000fc80007ffe0ff */
[----:B------:R-:W-:Y:S01]  /*17da0*/  ISETP.GE.U32.AND P1, PT, R3, UR7, PT ;  /* 0x0000000703007c0c */ /* 0x000fe2000bf26070 */
[----:B--2---:R1:W0:-:S15]  /*17db0*/  DADD R28, R8, R28 ;  /* 0x00000000081c7229 */ /* 0x00421e000000001c */
        /* <DEDUP_REMOVED lines=16> */
.L_x_1139:
[----:B------:R-:W-:Y:S05]  /*17ec0*/  BSYNC.RECONVERGENT B0 ;  /* 0x0000000000007941 */ /* 0x000fea0003800200 */
.L_x_1137:
        /* <DEDUP_REMOVED lines=11> */
.L_x_1146:
        /* <DEDUP_REMOVED lines=9> */
[----:B---3--:R-:W1:Y:S02]  /*18010*/  LDS.128 R8, [R0] ;  /* 0x0000000000087984 */ /* 0x008e640000000c00 */
[----:B-1----:R-:W-:-:S15]  /*18020*/  DADD R28, R28, R8 ;  /* 0x000000001c1c7229 */ /* 0x002fde0000000008 */
[----:B------:R-:W-:-:S15]  /*18030*/  NOP ;  /* 0x0000000000007918 */ /* 0x000fde0000000000 */
[----:B------:R-:W-:-:S15]  /*18040*/  NOP ;  /* 0x0000000000007918 */ /* 0x000fde0000000000 */
[----:B------:R-:W-:-:S15]  /*18050*/  NOP ;  /* 0x0000000000007918 */ /* 0x000fde0000000000 */
[----:B------:R-:W-:-:S04]  /*18060*/  NOP ;  /* 0x0000000000007918 */ /* 0x000fc80000000000 */
[----:B------:R1:W2:Y:S02]  /*18070*/  DADD R30, R30, R10 ;  /* 0x000000001e1e7229 */ /* 0x0002a4000000000a */
[----:B-1----:R-:W1:Y:S04]  /*18080*/  LDS.128 R8, [R0+0x10] ;  /* 0x0000100000087984 */ /* 0x002e680000000c00 */
[----:B--2---:R2:W-:-:S15]  /*18090*/  STS.128 [R3], R28 ;  /* 0x0000001c03007388 */ /* 0x0045de0000000c00 */
[----:B------:R-:W-:-:S15]  /*180a0*/  NOP ;  /* 0x0000000000007918 */ /* 0x000fde0000000000 */
[----:B------:R-:W-:-:S15]  /*180b0*/  NOP ;  /* 0x0000000000007918 */ /* 0x000fde0000000000 */
[----:B------:R-:W-:-:S13]  /*180c0*/  NOP ;  /* 0x0000000000007918 */ /* 0x000fda0000000000 */
[----:B-1----:R-:W-:-:S15]  /*180d0*/  DADD R24, R24, R8 ;  /* 0x0000000018187229 */ /* 0x002fde0000000008 */
[----:B------:R-:W-:-:S15]  /*180e0*/  NOP ;  /* 0x0000000000007918 */ /* 0x000fde0000000000 */
[----:B------:R-:W-:-:S15]  /*180f0*/  NOP ;  /* 0x0000000000007918 */ /* 0x000fde0000000000 */
[----:B------:R-:W-:-:S15]  /*18100*/  NOP ;  /* 0x0000000000007918 */ /* 0x000fde0000000000 */
[----:B------:R-:W-:-:S04]  /*18110*/  NOP ;  /* 0x0000000000007918 */ /* 0x000fc80000000000 */
[----:B------:R-:W1:Y:S02]  /*18120*/  DADD R26, R26, R10 ;  /* 0x000000001a1a7229 */ /* 0x000e64000000000a */
[----:B-1----:R2:W-:Y:S02]  /*18130*/  STS.128 [R3+0x10], R24 ;  /* 0x0000101803007388 */ /* 0x0025e40000000c00 */
.L_x_1145:
[----:B------:R-:W-:Y:S05]  /*18140*/  BSYNC.RECONVERGENT B0 ;  /* 0x0000000000007941 */ /* 0x000fea0003800200 */
.L_x_1144:
[----:B------:R-:W-:-:S03]  /*18150*/  UISETP.GT.U32.AND UP0, UPT, UR4, 0x3, UPT ;  /* 0x000000030400788c */ /* 0x000fc6000bf04070 */
[----:B------:R-:W-:-:S06]  /*18160*/  UMOV UR4, UR7 ;  /* 0x0000000700047c82 */ /* 0x000fcc0008000000 */
[----:B------:R-:W-:Y:S05]  /*18170*/  BRA.U UP0, `(.L_x_1146) ;  /* 0xfffffffd00807547 */ /* 0x000fea000b83ffff */
.L_x_1143:
        /* <DEDUP_REMOVED lines=12> */
.L_x_1151:
[----:B------:R-:W-:Y:S01]  /*18240*/  SHF.R.U32.HI R2, RZ, 0x1, R0 ;  /* 0x00000001ff027819 */ /* 0x000fe20000011600 */
[----:B------:R-:W-:Y:S01]  /*18250*/  BAR.SYNC.DEFER_BLOCKING 0x0 ;  /* 0x0000000000007b1d */ /* 0x000fe20000010000 */
[----:B------:R-:W-:Y:S02]  /*18260*/  ISETP.GT.U32.AND P2, PT, R0, 0x7f, PT ;  /* 0x0000007f0000780c */ /* 0x000fe40003f44070 */
[----:B0-----:R-:W-:-:S03]  /*18270*/  IADD3 R6, PT, PT, R2, R17, RZ ;  /* 0x0000001102067210 */ /* 0x001fc60007ffe0ff */
[----:B------:R-:W-:Y:S01]  /*18280*/  BSSY.RECONVERGENT B0, `(.L_x_1149) ;  /* 0x0000018000007945 */ /* 0x000fe20003800200 */
[----:B------:R-:W-:-:S04]  /*18290*/  ISETP.GE.U32.AND P1, PT, R6, UR5, PT ;  /* 0x0000000506007c0c */ /* 0x000fc8000bf26070 */
[----:B------:R-:W-:-:S13]  /*182a0*/  ISETP.GE.U32.OR P1, PT, R17, R2, P1 ;  /* 0x000000021100720c */ /* 0x000fda0000f26470 */
[----:B------:R-:W-:Y:S05]  /*182b0*/  @P1 BRA `(.L_x_1150) ;  /* 0x0000000000501947 */ /* 0x000fea0003800000 */
[----:B------:R-:W-:-:S05]  /*182c0*/  LEA R0, R2, R3, 0x5 ;  /* 0x0000000302007211 */ /* 0x000fca00078e28ff */
[----:B---3--:R-:W1:Y:S02]  /*182d0*/  LDS.128 R8, [R0] ;  /* 0x0000000000087984 */ /* 0x008e640000000c00 */
[----:B-12-4-:R-:W-:-:S15]  /*182e0*/  DADD R28, R28, R8 ;  /* 0x000000001c1c7229 */ /* 0x016fde0000000008 */
        /* <DEDUP_REMOVED lines=17> */
.L_x_1150:
[----:B------:R-:W-:Y:S05]  /*18400*/  BSYNC.RECONVERGENT B0 ;  /* 0x0000000000007941 */ /* 0x000fea0003800200 */
.L_x_1149:
[----:B------:R-:W-:Y:S01]  /*18410*/  IMAD.MOV.U32 R0, RZ, RZ, R2 ;  /* 0x000000ffff007224 */ /* 0x000fe200078e0002 */
[----:B------:R-:W-:Y:S06]  /*18420*/  @P2 BRA `(.L_x_1151) ;  /* 0xfffffffc00842947 */ /* 0x000fec000383ffff */
.L_x_1148:
[----:B------:R-:W-:Y:S01]  /*18430*/  BAR.SYNC.DEFER_BLOCKING 0x0 ;  /* 0x0000000000007b1d */ /* 0x000fe20000010000 */
[----:B------:R-:W-:-:S09]  /*18440*/  UISETP.GE.U32.AND UP0, UPT, UR4, 0x2, UPT ;  /* 0x000000020400788c */ /* 0x000fd2000bf06070 */
[----:B------:R-:W-:Y:S05]  /*18450*/  BRA.U !UP0, `(.L_x_1147) ;  /* 0x0000000108647547 */ /* 0x000fea000b800000 */
[----:B0-----:R-:W-:-:S07]  /*18460*/  MOV R7, 0x1 ;  /* 0x0000000100077802 */ /* 0x001fce0000000f00 */
.L_x_1152:
[----:B-12-4-:R-:W-:Y:S04]  /*18470*/  SHFL.DOWN PT, R3, R29, R7, 0x1f ;  /* 0x08001f071d037589 */ /* 0x016fe800000e0000 */
[----:B------:R-:W0:Y:S02]  /*18480*/  SHFL.DOWN PT, R2, R28, R7, 0x1f ;  /* 0x08001f071c027589 */ /* 0x000e2400000e0000 */
        /* <DEDUP_REMOVED lines=22> */
.L_x_1147:
        /* <DEDUP_REMOVED lines=10> */
[----:B------:R-:W-:Y:S02]  /*18690*/  IADD3 R14, P2, PT, R19, UR4, RZ ;  /* 0x00000004130e7c10 */ /* 0x000fe4000ff5e0ff */
[----:B------:R-:W-:Y:S01]  /*186a0*/  IADD3.X R13, PT, PT, RZ, UR5, RZ, P1, !PT ;  /* 0x00000005ff0d7c10 */ /* 0x000fe20008ffe4ff */
[----:B------:R-:W-:Y:S01]  /*186b0*/  IMAD.X R21, RZ, RZ, UR5, P3 ;  /* 0x00000005ff157e24 */ /* 0x000fe200098e06ff */
[----:B------:R-:W-:-:S02]  /*186c0*/  IADD3 R10, P1, PT, R16, UR4, RZ ;  /* 0x00000004100a7c10 */ /* 0x000fc4000ff3e0ff */
[----:B------:R-:W-:Y:S01]  /*186d0*/  IADD3.X R15, PT, PT, RZ, UR5, RZ, P2, !PT ;  /* 0x00000005ff0f7c10 */ /* 0x000fe200097fe4ff */
[----:B------:R-:W3:Y:S02]  /*186e0*/  @P0 LDG.E.64 R6, desc[UR36][R12.64] ;  /* 0x000000240c060981 */ /* 0x000ee4000c1e1b00 */
[----:B------:R-:W-:Y:S02]  /*186f0*/  IMAD.X R11, RZ, RZ, UR5, P1 ;  /* 0x00000005ff0b7e24 */ /* 0x000fe400088e06ff */
[----:B--2-4-:R-:W2:Y:S04]  /*18700*/  @P0 LDG.E.64 R2, desc[UR36][R20.64] ;  /* 0x0000002414020981 */ /* 0x014ea8000c1e1b00 */
[----:B------:R-:W4:Y:S04]  /*18710*/  @P0 LDG.E.64 R4, desc[UR36][R14.64] ;  /* 0x000000240e040981 */ /* 0x000f28000c1e1b00 */
[----:B---3--:R-:W3:Y:S01]  /*18720*/  @P0 LDG.E.64 R8, desc[UR36][R10.64] ;  /* 0x000000240a080981 */ /* 0x008ee2000c1e1b00 */
[----:B------:R-:W0:Y:S02]  /*18730*/  LDCU.U8 UR4, c[0x0][0x799] ;  /* 0x0000f320ff0477ac */ /* 0x000e240008000000 */
[----:B0-----:R-:W-:Y:S01]  /*18740*/  ISETP.NE.AND P1, PT, RZ, UR4, PT ;  /* 0x00000004ff007c0c */ /* 0x001fe2000bf25270 */
[----:B------:R-:W-:-:S15]  /*18750*/  @P0 DADD R24, R24, R6 ;  /* 0x0000000018180229 */ /* 0x000fde0000000006 */
[----:B------:R-:W-:-:S15]  /*18760*/  NOP ;  /* 0x0000000000007918 */ /* 0x000fde0000000000 */
[----:B------:R-:W-:-:S15]  /*18770*/  NOP ;  /* 0x0000000000007918 */ /* 0x000fde0000000000 */
[----:B------:R-:W-:-:S15]  /*18780*/  NOP ;  /* 0x0000000000007918 */ /* 0x000fde0000000000 */
[----:B------:R-:W-:-:S04]  /*18790*/  NOP ;  /* 0x0000000000007918 */ /* 0x000fc80000000000 */
[----:B--2---:R-:W0:Y:S02]  /*187a0*/  @P0 DADD R28, R28, R2 ;  /* 0x000000001c1c0229 */ /* 0x004e240000000002 */
[----:B0-----:R0:W-:-:S15]  /*187b0*/  @!P1 STG.E.64 desc[UR36][R20.64], R28 ;  /* 0x0000001c14009986 */ /* 0x0011de000c101b24 */
[----:B------:R-:W-:-:S15]  /*187c0*/  NOP ;  /* 0x0000000000007918 */ /* 0x000fde0000000000 */
[----:B------:R-:W-:-:S15]  /*187d0*/  NOP ;  /* 0x0000000000007918 */ /* 0x000fde0000000000 */
[----:B------:R-:W-:-:S15]  /*187e0*/  NOP ;  /* 0x0000000000007918 */ /* 0x000fde0000000000 */
[----:B------:R-:W-:-:S02]  /*187f0*/  NOP ;  /* 0x0000000000007918 */ /* 0x000fc40000000000 */
[----:B----4-:R-:W1:Y:S02]  /*18800*/  @P0 DADD R30, R30, R4 ;  /* 0x000000001e1e0229 */ /* 0x010e640000000004 */
[----:B-1----:R0:W-:Y:S04]  /*18810*/  @!P1 STG.E.64 desc[UR36][R14.64], R30 ;  /* 0x0000001e0e009986 */ /* 0x0021e8000c101b24 */
[----:B------:R0:W-:-:S15]  /*18820*/  @!P1 STG.E.64 desc[UR36][R12.64], R24 ;  /* 0x000000180c009986 */ /* 0x0001de000c101b24 */
[----:B------:R-:W-:-:S15]  /*18830*/  NOP ;  /* 0x0000000000007918 */ /* 0x000fde0000000000 */
[----:B------:R-:W-:-:S15]  /*18840*/  NOP ;  /* 0x0000000000007918 */ /* 0x000fde0000000000 */
[----:B------:R-:W-:-:S13]  /*18850*/  NOP ;  /* 0x0000000000007918 */ /* 0x000fda0000000000 */
        /* <DEDUP_REMOVED lines=8> */
[----:B------:R-:W-:Y:S01]  /*188e0*/  HFMA2 R8, -RZ, RZ, 0, 4.4763088226318359375e-05 ;  /* 0x000002efff087431 */ /* 0x000fe200000001ff */
[----:B0-----:R-:W-:Y:S01]  /*188f0*/  MOV R12, 0x1 ;  /* 0x00000001000c7802 */ /* 0x001fe20000000f00 */
        /* <DEDUP_REMOVED lines=12> */
.L_x_1154:
[----:B------:R-:W1:Y:S01]  /*189c0*/  LDCU.64 UR6, c[0x0][0x768] ;  /* 0x0000ed00ff0677ac */ /* 0x000e620008000a00 */
[----:B------:R-:W0:Y:S01]  /*189d0*/  LDCU.64 UR4, c[0x0][0x380] ;  /* 0x00007000ff0477ac */ /* 0x000e220008000a00 */
[----:B-1----:R-:W-:Y:S01]  /*189e0*/  IADD3 R22, P0, PT, R22, UR6, RZ ;  /* 0x0000000616167c10 */ /* 0x002fe2000ff1e0ff */
[----:B------:R-:W1:Y:S03]  /*189f0*/  LDCU UR6, c[0x0][0x79c] ;  /* 0x0000f380ff0677ac */ /* 0x000e660008000800 */
[----:B------:R-:W-:Y:S01]  /*18a00*/  IADD3.X R23, PT, PT, RZ, UR7, RZ, P0, !PT ;  /* 0x00000007ff177c10 */ /* 0x000fe200087fe4ff */
[----:B0-----:R-:W0:Y:S04]  /*18a10*/  DMUL R28, R28, UR4 ;  /* 0x000000041c1c7c28 */ /* 0x001e280008000000 */
[----:B0-----:R0:W-:Y:S01]  /*18a20*/  STG.E.64 desc[UR36][R22.64], R28 ;  /* 0x0000001c16007986 */ /* 0x0011e2000c101b24 */
[----:B-1----:R-:W-:-:S09]  /*18a30*/  UISETP.NE.AND UP0, UPT, UR6, 0x1, UPT ;  /* 0x000000010600788c */ /* 0x002fd2000bf05270 */
[----:B0-----:R-:W-:Y:S05]  /*18a40*/  BRA.U !UP0, `(.L_x_1155) ;  /* 0x0000000108407547 */ /* 0x001fea000b800000 */
        /* <DEDUP_REMOVED lines=15> */
[----:B--2--5:R-:W-:Y:S05]  /*18b40*/  CALL.ABS.NOINC R2 ;  /* 0x0000000002007343 */ /* 0x024fea0003c00000 */
.L_x_1155:
[----:B------:R-:W0:Y:S01]  /*18b50*/  LDCU.64 UR4, c[0x0][0x768] ;  /* 0x0000ed00ff0477ac */ /* 0x000e220008000a00 */
[----:B------:R-:W1:Y:S01]  /*18b60*/  LDCU.64 UR6, c[0x0][0x380] ;  /* 0x00007000ff0677ac */ /* 0x000e620008000a00 */
[----:B0-----:R-:W-:Y:S01]  /*18b70*/  IADD3 R2, P0, PT, R19, UR4, RZ ;  /* 0x0000000413027c10 */ /* 0x001fe2000ff1e0ff */
[----:B------:R-:W0:Y:S03]  /*18b80*/  LDCU UR4, c[0x0][0x79c] ;  /* 0x0000f380ff0477ac */ /* 0x000e260008000800 */
[----:B------:R-:W-:Y:S01]  /*18b90*/  IADD3.X R3, PT, PT, RZ, UR5, RZ, P0, !PT ;  /* 0x00000005ff037c10 */ /* 0x000fe200087fe4ff */
[----:B-1----:R-:W1:Y:S04]  /*18ba0*/  DMUL R30, R30, UR6 ;  /* 0x000000061e1e7c28 */ /* 0x002e680008000000 */
[----:B-1----:R1:W-:Y:S01]  /*18bb0*/  STG.E.64 desc[UR36][R2.64], R30 ;  /* 0x0000001e02007986 */ /* 0x0023e2000c101b24 */
[----:B0-----:R-:W-:-:S09]  /*18bc0*/  UISETP.NE.AND UP0, UPT, UR4, 0x1, UPT ;  /* 0x000000010400788c */ /* 0x001fd2000bf05270 */
[----:B-1----:R-:W-:Y:S05]  /*18bd0*/  BRA.U !UP0, `(.L_x_1156) ;  /* 0x0000000108407547 */ /* 0x002fea000b800000 */
        /* <DEDUP_REMOVED lines=16> */
.L_x_1156:
[----:B------:R-:W0:Y:S01]  /*18ce0*/  LDCU.64 UR4, c[0x0][0x768] ;  /* 0x0000ed00ff0477ac */ /* 0x000e220008000a00 */
[----:B------:R-:W1:Y:S01]  /*18cf0*/  LDCU.64 UR6, c[0x0][0x380] ;  /* 0x00007000ff0677ac */ /* 0x000e620008000a00 */
[----:B0-----:R-:W-:Y:S01]  /*18d00*/  IADD3 R18, P0, PT, R18, UR4, RZ ;  /* 0x0000000412127c10 */ /* 0x001fe2000ff1e0ff */
[----:B------:R-:W0:Y:S01]  /*18d10*/  LDCU UR4, c[0x0][0x79c] ;  /* 0x0000f380ff0477ac */ /* 0x000e220008000800 */
[----:B-1----:R-:W1:Y:S03]  /*18d20*/  DMUL R24, R24, UR6 ;  /* 0x0000000618187c28 */ /* 0x002e660008000000 */
[----:B------:R-:W-:-:S05]  /*18d30*/  IMAD.X R19, RZ, RZ, UR5, P0 ;  /* 0x00000005ff137e24 */ /* 0x000fca00080e06ff */
[----:B-1----:R1:W-:Y:S01]  /*18d40*/  STG.E.64 desc[UR36][R18.64], R24 ;  /* 0x0000001812007986 */ /* 0x0023e2000c101b24 */
[----:B0-----:R-:W-:-:S15]  /*18d50*/  UISETP.NE.AND UP0, UPT, UR4, 0x1, UPT ;  /* 0x000000010400788c */ /* 0x001fde000bf05270 */
[----:B------:R-:W-:-:S15]  /*18d60*/  NOP ;  /* 0x0000000000007918 */ /* 0x000fde0000000000 */
[----:B------:R-:W-:-:S15]  /*18d70*/  NOP ;  /* 0x0000000000007918 */ /* 0x000fde0000000000 */
[----:B------:R-:W-:-:S10]  /*18d80*/  NOP ;  /* 0x0000000000007918 */ /* 0x000fd40000000000 */
[----:B------:R-:W0:Y:S02]  /*18d90*/  DMUL R26, R26, UR6 ;  /* 0x000000061a1a7c28 */ /* 0x000e240008000000 */
[----:B01----:R-:W-:Y:S05]  /*18da0*/  BRA.U !UP0, `(.L_x_1157) ;  /* 0x0000000108407547 */ /* 0x003fea000b800000 */
        /* <DEDUP_REMOVED lines=15> */
[----:B--2--5:R-:W-:Y:S05]  /*18ea0*/  CALL.ABS.NOINC R2 ;  /* 0x0000000002007343 */ /* 0x024fea0003c00000 */
.L_x_1157:
[----:B------:R-:W0:Y:S02]  /*18eb0*/  LDCU.64 UR4, c[0x0][0x768] ;  /* 0x0000ed00ff0477ac */ /* 0x000e240008000a00 */
[----:B0-----:R-:W-:-:S04]  /*18ec0*/  IADD3 R16, P0, PT, R16, UR4, RZ ;  /* 0x0000000410107c10 */ /* 0x001fc8000ff1e0ff */
[----:B------:R-:W-:-:S05]  /*18ed0*/  IADD3.X R17, PT, PT, RZ, UR5, RZ, P0, !PT ;  /* 0x00000005ff117c10 */ /* 0x000fca00087fe4ff */
[----:B------:R-:W-:Y:S01]  /*18ee0*/  STG.E.64 desc[UR36][R16.64], R26 ;  /* 0x0000001a10007986 */ /* 0x000fe2000c101b24 */
[----:B------:R-:W-:Y:S05]  /*18ef0*/  EXIT ;  /* 0x000000000000794d */ /* 0x000fea0003800000 */
.L_x_1153:
[----:B------:R-:W0:Y:S01]  /*18f00*/  LDCU.U8 UR4, c[0x0][0x798] ;  /* 0x0000f300ff0477ac */ /* 0x000e220008000000 */
[----:B------:R-:W1:Y:S01]  /*18f10*/  LDCU.U8 UR5, c[0x0][0x799] ;  /* 0x0000f320ff0577ac */ /* 0x000e620008000000 */
[----:B0-----:R-:W-:Y:S02]  /*18f20*/  UISETP.NE.AND UP1, UPT, UR4, URZ, UPT ;  /* 0x000000ff0400728c */ /* 0x001fe4000bf25270 */
[----:B-1----:R-:W-:-:S07]  /*18f30*/  UISETP.NE.AND UP0, UPT, UR5, URZ, UPT ;  /* 0x000000ff0500728c */ /* 0x002fce000bf05270 */
[----:B------:R-:W-:Y:S05]  /*18f40*/  BRA.U !UP1, `(.L_x_1158) ;  /* 0x0000000109507547 */ /* 0x000fea000b800000 */
[----:B--2-4-:R-:W2:Y:S04]  /*18f50*/  LDG.E.64 R2, desc[UR36][R4.64] ;  /* 0x0000002404027981 */ /* 0x014ea8000c1e1b00 */
[----:B------:R-:W4:Y:S04]  /*18f60*/  LDG.E.64 R6, desc[UR36][R4.64+0x8] ;  /* 0x0000082404067981 */ /* 0x000f28000c1e1b00 */
[----:B---3--:R-:W3:Y:S04]  /*18f70*/  LDG.E.64 R8, desc[UR36][R4.64+0x10] ;  /* 0x0000102404087981 */ /* 0x008ee8000c1e1b00 */
[----:B------:R-:W3:Y:S01]  /*18f80*/  LDG.E.64 R10, desc[UR36][R4.64+0x18] ;  /* 0x00001824040a7981 */ /* 0x000ee2000c1e1b00 */
[----:B--2---:R0:W1:-:S15]  /*18f90*/  DADD R28, R28, R2 ;  /* 0x000000001c1c7229 */ /* 0x00405e0000000002 */
[----:B------:R-:W-:-:S15]  /*18fa0*/  NOP ;  /* 0x0000000000007918 */ /* 0x000fde0000000000 */
[----:B------:R-:W-:-:S15]  /*18fb0*/  NOP ;  /* 0x0000000000007918 */ /* 0x000fde0000000000 */
[----:B------:R-:W-:-:S15]  /*18fc0*/  NOP ;  /* 0x0000000000007918 */ /* 0x000fde0000000000 */
[----:B------:R-:W-:-:S04]  /*18fd0*/  NOP ;  /* 0x0000000000007918 */ /* 0x000fc80000000000 */
[----:B----4-:R0:W2:-:S15]  /*18fe0*/  DADD R30, R30, R6 ;  /* 0x000000001e1e7229 */ /* 0x01009e0000000006 */
        /* <DEDUP_REMOVED lines=10> */
.L_x_1158:
        /* <DEDUP_REMOVED lines=20> */
.L_x_1160:
[----:B------:R-:W1:Y:S01]  /*191d0*/  LDCU.64 UR4, c[0x0][0x768] ;  /* 0x0000ed00ff0477ac */ /* 0x000e620008000a00 */
[----:B------:R-:W2:Y:S01]  /*191e0*/  LDCU.64 UR6, c[0x0][0x380] ;  /* 0x00007000ff0677ac */ /* 0x000ea20008000a00 */
[----:B-1----:R-:W-:Y:S01]  /*191f0*/  IADD3 R22, P0, PT, R22, UR4, RZ ;  /* 0x0000000416167c10 */ /* 0x002fe2000ff1e0ff */
[----:B------:R-:W1:Y:S03]  /*19200*/  LDCU UR4, c[0x0][0x79c] ;  /* 0x0000f380ff0477ac */ /* 0x000e660008000800 */
[----:B------:R-:W-:Y:S01]  /*19210*/  IADD3.X R23, PT, PT, RZ, UR5, RZ, P0, !PT ;  /* 0x00000005ff177c10 */ /* 0x000fe200087fe4ff */
[----:B--2-4-:R-:W2:Y:S04]  /*19220*/  DMUL R28, R28, UR6 ;  /* 0x000000061c1c7c28 */ /* 0x014ea80008000000 */
[----:B--2---:R2:W-:Y:S01]  /*19230*/  STG.E.64 desc[UR36][R22.64], R28 ;  /* 0x0000001c16007986 */ /* 0x0045e2000c101b24 */
[----:B-1----:R-:W-:-:S09]  /*19240*/  UISETP.NE.AND UP0, UPT, UR4, 0x1, UPT ;  /* 0x000000010400788c */ /* 0x002fd2000bf05270 */
[----:B--2---:R-:W-:Y:S05]  /*19250*/  BRA.U !UP0, `(.L_x_1161) ;  /* 0x0000000108407547 */ /* 0x004fea000b800000 */
[----:B------:R-:W-:Y:S01]  /*19260*/  MOV R0, 0x0 ;  /* 0x0000000000007802 */ /* 0x000fe20000000f00 */
[----:B------:R-:W1:Y:S01]  /*19270*/  LDCU.64 UR4, c[0x4][0x590] ;  /* 0x0100b200ff0477ac */ /* 0x000e620008000a00 */
[----:B0-----:R-:W-:Y:S01]  /*19280*/  IMAD.MOV.U32 R8, RZ, RZ, 0x2ef ;  /* 0x000002efff087424 */ /* 0x001fe200078e00ff */
[----:B------:R-:W-:Y:S01]  /*19290*/  MOV R12, 0x1 ;  /* 0x00000001000c7802 */ /* 0x000fe20000000f00 */
[----:B------:R0:W2:Y:S01]  /*192a0*/  LDC.64 R2, c[0x4][R0] ;  /* 0x0100000000027b82 */ /* 0x0000a20000000a00 */
[----:B------:R-:W4:Y:S01]  /*192b0*/  LDCU.64 UR6, c[0x4][0x578] ;  /* 0x0100af00ff0677ac */ /* 0x000f220008000a00 */
[----:B------:R-:W-:Y:S01]  /*192c0*/  MOV R13, RZ ;  /* 0x000000ff000d7202 */ /* 0x000fe20000000f00 */
[----:B------:R-:W3:Y:S01]  /*192d0*/  LDCU.64 UR8, c[0x4][0x3c0] ;  /* 0x01007800ff0877ac */ /* 0x000ee20008000a00 */
[----:B-1----:R-:W-:Y:S01]  /*192e0*/  IMAD.U32 R4, RZ, RZ, UR4 ;  /* 0x00000004ff047e24 */ /* 0x002fe2000f8e00ff */
[----:B------:R-:W-:Y:S02]  /*192f0*/  MOV R5, UR5 ;  /* 0x0000000500057c02 */ /* 0x000fe40008000f00 */
[----:B----4-:R-:W-:Y:S01]  /*19300*/  MOV R6, UR6 ;  /* 0x0000000600067c02 */ /* 0x010fe20008000f00 */
[----:B------:R-:W-:Y:S01]  /*19310*/  IMAD.U32 R7, RZ, RZ, UR7 ;  /* 0x00000007ff077e24 */ /* 0x000fe2000f8e00ff */
[----:B---3--:R-:W-:-:S02]  /*19320*/  MOV R10, UR8 ;  /* 0x00000008000a7c02 */ /* 0x008fc40008000f00 */
[----:B0-----:R-:W-:-:S07]  /*19330*/  MOV R11, UR9 ;  /* 0x00000009000b7c02 */ /* 0x001fce0008000f00 */
[----:B------:R-:W-:-:S07]  /*19340*/  LEPC R20, `(.L_x_1161) ;  /* 0x000000001014794e */ /* 0x000fce0000000000 */
[----:B--2--5:R-:W-:Y:S05]  /*19350*/  CALL.ABS.NOINC R2 ;  /* 0x0000000002007343 */ /* 0x024fea0003c00000 */
.L_x_1161:
[----:B------:R-:W0:Y:S01]  /*19360*/  LDCU.64 UR4, c[0x0][0x768] ;  /* 0x0000ed00ff0477ac */ /* 0x000e220008000a00 */
[----:B------:R-:W1:Y:S01]  /*19370*/  LDCU.64 UR6, c[0x0][0x380] ;  /* 0x00007000ff0677ac */ /* 0x000e620008000a00 */
[----:B0-----:R-:W-:Y:S01]  /*19380*/  IADD3 R2, P0, PT, R19, UR4, RZ ;  /* 0x0000000413027c10 */ /* 0x001fe2000ff1e0ff */
[----:B------:R-:W0:Y:S01]  /*19390*/  LDCU UR4, c[0x0][0x79c] ;  /* 0x0000f380ff0477ac */ /* 0x000e220008000800 */
[----:B-1----:R-:W1:Y:S03]  /*193a0*/  DMUL R30, R30, UR6 ;  /* 0x000000061e1e7c28 */ /* 0x002e660008000000 */
[----:B------:R-:W-:-:S05]  /*193b0*/  IMAD.X R3, RZ, RZ, UR5, P0 ;  /* 0x00000005ff037e24 */ /* 0x000fca00080e06ff */
[----:B-1----:R1:W-:Y:S01]  /*193c0*/  STG.E.64 desc[UR36][R2.64], R30 ;  /* 0x0000001e02007986 */ /* 0x0023e2000c101b24 */
[----:B0-----:R-:W-:-:S09]  /*193d0*/  UISETP.NE.AND UP0, UPT, UR4, 0x1, UPT ;  /* 0x000000010400788c */ /* 0x001fd2000bf05270 */
[----:B-1----:R-:W-:Y:S05]  /*193e0*/  BRA.U !UP0, `(.L_x_1162) ;  /* 0x0000000108407547 */ /* 0x002fea000b800000 */
[----:B------:R-:W-:Y:S01]  /*193f0*/  MOV R0, 0x0 ;  /* 0x0000000000007802 */ /* 0x000fe20000000f00 */
[----:B------:R-:W0:Y:S01]  /*19400*/  LDCU.64 UR4, c[0x4][0x590] ;  /* 0x0100b200ff0477ac */ /* 0x000e220008000a00 */
[----:B------:R-:W-:Y:S01]  /*19410*/  MOV R8, 0x2ef ;  /* 0x000002ef00087802 */ /* 0x000fe20000000f00 */
[----:B------:R-:W-:Y:S01]  /*19420*/  IMAD.MOV.U32 R13, RZ, RZ, RZ ;  /* 0x000000ffff0d7224 */ /* 0x000fe200078e00ff */
[----:B------:R1:W2:Y:S01]  /*19430*/  LDC.64 R2, c[0x4][R0] ;  /* 0x0100000000027b82 */ /* 0x0002a20000000a00 */
[----:B------:R-:W4:Y:S01]  /*19440*/  LDCU.64 UR6, c[0x4][0x578] ;  /* 0x0100af00ff0677ac */ /* 0x000f220008000a00 */
[----:B------:R-:W-:Y:S01]  /*19450*/  MOV R12, 0x1 ;  /* 0x00000001000c7802 */ /* 0x000fe20000000f00 */
[----:B------:R-:W3:Y:S01]  /*19460*/  LDCU.64 UR8, c[0x4][0x3c0] ;  /* 0x01007800ff0877ac */ /* 0x000ee20008000a00 */
[----:B0-----:R-:W-:Y:S02]  /*19470*/  MOV R4, UR4 ;  /* 0x0000000400047c02 */ /* 0x001fe40008000f00 */
[----:B------:R-:W-:Y:S01]  /*19480*/  MOV R5, UR5 ;  /* 0x0000000500057c02 */ /* 0x000fe20008000f00 */
[----:B----4-:R-:W-:Y:S01]  /*19490*/  IMAD.U32 R6, RZ, RZ, UR6 ;  /* 0x00000006ff067e24 */ /* 0x010fe2000f8e00ff */
[----:B------:R-:W-:-:S02]  /*194a0*/  MOV R7, UR7 ;  /* 0x0000000700077c02 */ /* 0x000fc40008000f00 */
[----:B---3--:R-:W-:Y:S01]  /*194b0*/  MOV R10, UR8 ;  /* 0x00000008000a7c02 */ /* 0x008fe20008000f00 */
[----:B-1----:R-:W-:-:S07]  /*194c0*/  IMAD.U32 R11, RZ, RZ, UR9 ;  /* 0x00000009ff0b7e24 */ /* 0x002fce000f8e00ff */
[----:B------:R-:W-:-:S07]  /*194d0*/  LEPC R20, `(.L_x_1162) ;  /* 0x000000001014794e */ /* 0x000fce0000000000 */
[----:B--2--5:R-:W-:Y:S05]  /*194e0*/  CALL.ABS.NOINC R2 ;  /* 0x0000000002007343 */ /* 0x024fea0003c00000 */
.L_x_1162:
[----:B------:R-:W0:Y:S01]  /*194f0*/  LDCU.64 UR4, c[0x0][0x768] ;  /* 0x0000ed00ff0477ac */ /* 0x000e220008000a00 */
[----:B------:R-:W1:Y:S01]  /*19500*/  LDCU.64 UR6, c[0x0][0x380] ;  /* 0x00007000ff0677ac */ /* 0x000e620008000a00 */
[----:B0-----:R-:W-:Y:S01]  /*19510*/  IADD3 R18, P0, PT, R18, UR4, RZ ;  /* 0x0000000412127c10 */ /* 0x001fe2000ff1e0ff */
[----:B------:R-:W0:Y:S03]  /*19520*/  LDCU UR4, c[0x0][0x79c] ;  /* 0x0000f380ff0477ac */ /* 0x000e260008000800 */
[----:B------:R-:W-:Y:S01]  /*19530*/  IADD3.X R19, PT, PT, RZ, UR5, RZ, P0, !PT ;  /* 0x00000005ff137c10 */ /* 0x000fe200087fe4ff */
[----:B-1----:R-:W1:Y:S04]  /*19540*/  DMUL R24, R24, UR6 ;  /* 0x0000000618187c28 */ /* 0x002e680008000000 */
        /* <DEDUP_REMOVED lines=9> */
[----:B------:R-:W-:Y:S01]  /*195e0*/  MOV R8, 0x2ef ;  /* 0x000002ef00087802 */ /* 0x000fe20000000f00 */
[----:B------:R-:W-:Y:S01]  /*195f0*/  IMAD.MOV.U32 R12, RZ, RZ, 0x1 ;  /* 0x00000001ff0c7424 */ /* 0x000fe200078e00ff */
[----:B------:R1:W2:Y:S01]  /*19600*/  LDC.64 R2, c[0x4][R0] ;  /* 0x0100000000027b82 */ /* 0x0002a20000000a00 */
[----:B------:R-:W4:Y:S01]  /*19610*/  LDCU.64 UR6, c[0x4][0x578] ;  /* 0x0100af00ff0677ac */ /* 0x000f220008000a00 */
[----:B------:R-:W-:Y:S01]  /*19620*/  MOV R13, RZ ;  /* 0x000000ff000d7202 */ /* 0x000fe20000000f00 */
[----:B------:R-:W3:Y:S01]  /*19630*/  LDCU.64 UR8, c[0x4][0x3c0] ;  /* 0x01007800ff0877ac */ /* 0x000ee20008000a00 */
[----:B0-----:R-:W-:Y:S01]  /*19640*/  MOV R4, UR4 ;  /* 0x0000000400047c02 */ /* 0x001fe20008000f00 */
[----:B------:R-:W-:Y:S01]  /*19650*/  IMAD.U32 R5, RZ, RZ, UR5 ;  /* 0x00000005ff057e24 */ /* 0x000fe2000f8e00ff */
[----:B----4-:R-:W-:-:S02]  /*19660*/  MOV R6, UR6 ;  /* 0x0000000600067c02 */ /* 0x010fc40008000f00 */
[----:B------:R-:W-:Y:S01]  /*19670*/  MOV R7, UR7 ;  /* 0x0000000700077c02 */ /* 0x000fe20008000f00 */
[----:B---3--:R-:W-:Y:S01]  /*19680*/  IMAD.U32 R10, RZ, RZ, UR8 ;  /* 0x00000008ff0a7e24 */ /* 0x008fe2000f8e00ff */
[----:B-1----:R-:W-:-:S07]  /*19690*/  MOV R11, UR9 ;  /* 0x00000009000b7c02 */ /* 0x002fce0008000f00 */
[----:B------:R-:W-:-:S07]  /*196a0*/  LEPC R20, `(.L_x_1163) ;  /* 0x000000001014794e */ /* 0x000fce0000000000 */
[----:B--2--5:R-:W-:Y:S05]  /*196b0*/  CALL.ABS.NOINC R2 ;  /* 0x0000000002007343 */ /* 0x024fea0003c00000 */
.L_x_1163:
[----:B------:R-:W0:Y:S02]  /*196c0*/  LDCU.64 UR4, c[0x0][0x768] ;  /* 0x0000ed00ff0477ac */ /* 0x000e240008000a00 */
[----:B0-----:R-:W-:-:S04]  /*196d0*/  IADD3 R16, P0, PT, R16, UR4, RZ ;  /* 0x0000000410107c10 */ /* 0x001fc8000ff1e0ff */
[----:B------:R-:W-:-:S05]  /*196e0*/  IADD3.X R17, PT, PT, RZ, UR5, RZ, P0, !PT ;  /* 0x00000005ff117c10 */ /* 0x000fca00087fe4ff */
[----:B------:R-:W-:Y:S01]  /*196f0*/  STG.E.64 desc[UR36][R16.64], R26 ;  /* 0x0000001a10007986 */ /* 0x000fe2000c101b24 */
[----:B------:R-:W-:Y:S05]  /*19700*/  EXIT ;  /* 0x000000000000794d */ /* 0x000fea0003800000 */
.L_x_1159:
[----:B------:R-:W-:Y:S04]  /*19710*/  STG.E.64 desc[UR36][R4.64], R28 ;  /* 0x0000001c04007986 */ /* 0x000fe8000c101b24 */
[----:B------:R-:W-:Y:S04]  /*19720*/  STG.E.64 desc[UR36][R4.64+0x8], R30 ;  /* 0x0000081e04007986 */ /* 0x000fe8000c101b24 */
[----:B------:R-:W-:Y:S04]  /*19730*/  STG.E.64 desc[UR36][R4.64+0x10], R24 ;  /* 0x0000101804007986 */ /* 0x000fe8000c101b24 */
[----:B----4-:R-:W-:Y:S01]  /*19740*/  STG.E.64 desc[UR36][R4.64+0x18], R26 ;  /* 0x0000181a04007986 */ /* 0x010fe2000c101b24 */
[----:B------:R-:W-:Y:S05]  /*19750*/  EXIT ;  /* 0x000000000000794d */ /* 0x000fea0003800000 */
.L_x_1128:
        /* <DEDUP_REMOVED lines=24> */
[----:B------:R-:W2:Y:S02]  /*198e0*/  @P0 LDG.E.64 R6, desc[UR36][R12.64] ;  /* 0x000000240c060981 */ /* 0x000ea4000c1e1b00 */
[----:B------:R-:W-:Y:S02]  /*198f0*/  IMAD.X R11, RZ, RZ, UR5, P1 ;  /* 0x00000005ff0b7e24 */ /* 0x000fe400088e06ff */
[----:B----4-:R-:W4:Y:S04]  /*19900*/  @P0 LDG.E.64 R2, desc[UR36][R20.64] ;  /* 0x0000002414020981 */ /* 0x010f28000c1e1b00 */
[----:B------:R-:W4:Y:S04]  /*19910*/  @P0 LDG.E.64 R4, desc[UR36][R14.64] ;  /* 0x000000240e040981 */ /* 0x000f28000c1e1b00 */
[----:B---3--:R-:W3:Y:S01]  /*19920*/  @P0 LDG.E.64 R8, desc[UR36][R10.64] ;  /* 0x000000240a080981 */ /* 0x008ee2000c1e1b00 */
[----:B------:R-:W0:Y:S02]  /*19930*/  LDCU.U8 UR4, c[0x0][0x799] ;  /* 0x0000f320ff0477ac */ /* 0x000e240008000000 */
[----:B0-----:R-:W-:Y:S01]  /*19940*/  ISETP.NE.AND P1, PT, RZ, UR4, PT ;  /* 0x00000004ff007c0c */ /* 0x001fe2000bf25270 */
[----:B--2---:R-:W-:-:S15]  /*19950*/  @P0 DADD R72, R72, R6 ;  /* 0x0000000048480229 */ /* 0x004fde0000000006 */
[----:B------:R-:W-:-:S15]  /*19960*/  NOP ;  /* 0x0000000000007918 */ /* 0x000fde0000000000 */
[----:B------:R-:W-:-:S15]  /*19970*/  NOP ;  /* 0x0000000000007918 */ /* 0x000fde0000000000 */
[----:B------:R-:W-:-:S15]  /*19980*/  NOP ;  /* 0x0000000000007918 */ /* 0x000fde0000000000 */
[----:B------:R-:W-:-:S04]  /*19990*/  NOP ;  /* 0x0000000000007918 */ /* 0x000fc80000000000 */
[----:B----4-:R-:W0:Y:S02]  /*199a0*/  @P0 DADD R68, R68, R2 ;  /* 0x0000000044440229 */ /* 0x010e240000000002 */
[----:B0-----:R0:W-:-:S15]  /*199b0*/  @!P1 STG.E.64 desc[UR36][R20.64], R68 ;  /* 0x0000004414009986 */ /* 0x0011de000c101b24 */
[----:B------:R-:W-:-:S15]  /*199c0*/  NOP ;  /* 0x0000000000007918 */ /* 0x000fde0000000000 */
[----:B------:R-:W-:-:S15]  /*199d0*/  NOP ;  /* 0x0000000000007918 */ /* 0x000fde0000000000 */
[----:B------:R-:W-:-:S15]  /*199e0*/  NOP ;  /* 0x0000000000007918 */ /* 0x000fde0000000000 */
[----:B------:R-:W-:-:S02]  /*199f0*/  NOP ;  /* 0x0000000000007918 */ /* 0x000fc40000000000 */
[----:B------:R-:W1:Y:S02]  /*19a00*/  @P0 DADD R70, R70, R4 ;  /* 0x0000000046460229 */ /* 0x000e640000000004 */
        /* <DEDUP_REMOVED lines=27> */
.L_x_1165:
        /* <DEDUP_REMOVED lines=24> */
[----:B--2--5:R-:W-:Y:S05]  /*19d40*/  CALL.ABS.NOINC R2 ;  /* 0x0000000002007343 */ /* 0x024fea0003c00000 */
.L_x_1166:
        /* <DEDUP_REMOVED lines=24> */
[----:B--2--5:R-:W-:Y:S05]  /*19ed0*/  CALL.ABS.NOINC R2 ;  /* 0x0000000002007343 */ /* 0x024fea0003c00000 */
.L_x_1167:
        /* <DEDUP_REMOVED lines=29> */
.L_x_1168:
[----:B------:R-:W0:Y:S02]  /*1a0b0*/  LDCU.64 UR4, c[0x0][0x768] ;  /* 0x0000ed00ff0477ac */ /* 0x000e240008000a00 */
[----:B0-----:R-:W-:-:S04]  /*1a0c0*/  IADD3 R16, P0, PT, R16, UR4, RZ ;  /* 0x0000000410107c10 */ /* 0x001fc8000ff1e0ff */
[----:B------:R-:W-:-:S05]  /*1a0d0*/  IADD3.X R17, PT, PT, RZ, UR5, RZ, P0, !PT ;  /* 0x00000005ff117c10 */ /* 0x000fca00087fe4ff */
[----:B------:R-:W-:Y:S01]  /*1a0e0*/  STG.E.64 desc[UR36][R16.64], R74 ;  /* 0x0000004a10007986 */ /* 0x000fe2000c101b24 */
[----:B------:R-:W-:Y:S05]  /*1a0f0*/  EXIT ;  /* 0x000000000000794d */ /* 0x000fea0003800000 */
.L_x_1164:
[----:B------:R-:W0:Y:S01]  /*1a100*/  LDCU.U8 UR4, c[0x0][0x798] ;  /* 0x0000f300ff0477ac */ /* 0x000e220008000000 */
[----:B------:R-:W1:Y:S01]  /*1a110*/  LDCU.U8 UR5, c[0x0][0x799] ;  /* 0x0000f320ff0577ac */ /* 0x000e620008000000 */
[----:B0-----:R-:W-:Y:S02]  /*1a120*/  UISETP.NE.AND UP0, UPT, UR4, URZ, UPT ;  /* 0x000000ff0400728c */ /* 0x001fe4000bf05270 */
[----:B-1----:R-:W-:-:S07]  /*1a130*/  UISETP.NE.AND UP1, UPT, UR5, URZ, UPT ;  /* 0x000000ff0500728c */ /* 0x002fce000bf25270 */
[----:B------:R-:W-:Y:S05]  /*1a140*/  BRA.U !UP0, `(.L_x_1169) ;  /* 0x0000000108507547 */ /* 0x000fea000b800000 */
[----:B----4-:R-:W2:Y:S04]  /*1a150*/  LDG.E.64 R2, desc[UR36][R4.64] ;  /* 0x0000002404027981 */ /* 0x010ea8000c1e1b00 */
        /* <DEDUP_REMOVED lines=19> */
.L_x_1169:
        /* <DEDUP_REMOVED lines=8> */
[----:B----4-:R0:W2:Y:S01]  /*1a310*/  LDC.64 R2, c[0x4][R0] ;  /* 0x0100000000027b82 */ /* 0x0100a20000000a00 */
[----:B------:R-:W4:Y:S01]  /*1a320*/  LDCU.64 UR6, c[0x4][0x578] ;  /* 0x0100af00ff0677ac */ /* 0x000f220008000a00 */
[----:B------:R-:W-:Y:S01]  /*1a330*/  IMAD.MOV.U32 R13, RZ, RZ, RZ ;  /* 0x000000ffff0d7224 */ /* 0x000fe200078e00ff */
[----:B------:R-:W3:Y:S01]  /*1a340*/  LDCU.64 UR8, c[0x4][0x3c0] ;  /* 0x01007800ff0877ac */ /* 0x000ee20008000a00 */
[----:B-1----:R-:W-:Y:S01]  /*1a350*/  IMAD.U32 R4, RZ, RZ, UR4 ;  /* 0x00000004ff047e24 */ /* 0x002fe2000f8e00ff */
[----:B------:R-:W-:Y:S02]  /*1a360*/  MOV R5, UR5 ;  /* 0x0000000500057c02 */ /* 0x000fe40008000f00 */
[----:B----4-:R-:W-:-:S02]  /*1a370*/  MOV R6, UR6 ;  /* 0x0000000600067c02 */ /* 0x010fc40008000f00 */
[----:B------:R-:W-:Y:S01]  /*1a380*/  MOV R7, UR7 ;  /* 0x0000000700077c02 */ /* 0x000fe20008000f00 */
[----:B---3--:R-:W-:Y:S01]  /*1a390*/  IMAD.U32 R10, RZ, RZ, UR8 ;  /* 0x00000008ff0a7e24 */ /* 0x008fe2000f8e00ff */
[----:B0-----:R-:W-:-:S07]  /*1a3a0*/  MOV R11, UR9 ;  /* 0x00000009000b7c02 */ /* 0x001fce0008000f00 */
[----:B------:R-:W-:-:S07]  /*1a3b0*/  LEPC R20, `(.L_x_1171) ;  /* 0x000000001014794e */ /* 0x000fce0000000000 */
[----:B--2--5:R-:W-:Y:S05]  /*1a3c0*/  CALL.ABS.NOINC R2 ;  /* 0x0000000002007343 */ /* 0x024fea0003c00000 */
.L_x_1171:
[----:B------:R-:W0:Y:S01]  /*1a3d0*/  LDCU.64 UR4, c[0x0][0x768] ;  /* 0x0000ed00ff0477ac */ /* 0x000e220008000a00 */
[----:B------:R-:W3:Y:S01]  /*1a3e0*/  LDCU.64 UR6, c[0x0][0x380] ;  /* 0x00007000ff0677ac */ /* 0x000ee20008000a00 */
[----:B0-----:R-:W-:Y:S01]  /*1a3f0*/  IADD3 R2, P0, PT, R19, UR4, RZ ;  /* 0x0000000413027c10 */ /* 0x001fe2000ff1e0ff */
[----:B------:R-:W0:Y:S03]  /*1a400*/  LDCU UR4, c[0x0][0x79c] ;  /* 0x0000f380ff0477ac */ /* 0x000e260008000800 */
[----:B----4-:R-:W-:Y:S01]  /*1a410*/  IADD3.X R3, PT, PT, RZ, UR5, RZ, P0, !PT ;  /* 0x00000005ff037c10 */ /* 0x010fe200087fe4ff */
[----:B---3--:R-:W1:Y:S04]  /*1a420*/  DMUL R68, R68, UR6 ;  /* 0x0000000644447c28 */ /* 0x008e680008000000 */
        /* <DEDUP_REMOVED lines=19> */
.L_x_1172:
        /* <DEDUP_REMOVED lines=25> */
.L_x_1173:
        /* <DEDUP_REMOVED lines=29> */
.L_x_1174:
[----:B------:R-:W0:Y:S02]  /*1a8c0*/  LDCU.64 UR4, c[0x0][0x768] ;  /* 0x0000ed00ff0477ac */ /* 0x000e240008000a00 */
[----:B0-----:R-:W-:-:S04]  /*1a8d0*/  IADD3 R16, P0, PT, R16, UR4, RZ ;  /* 0x0000000410107c10 */ /* 0x001fc8000ff1e0ff */
[----:B------:R-:W-:-:S05]  /*1a8e0*/  IADD3.X R17, PT, PT, RZ, UR5, RZ, P0, !PT ;  /* 0x00000005ff117c10 */ /* 0x000fca00087fe4ff */
[----:B------:R-:W-:Y:S01]  /*1a8f0*/  STG.E.64 desc[UR36][R16.64], R74 ;  /* 0x0000004a10007986 */ /* 0x000fe2000c101b24 */
[----:B------:R-:W-:Y:S05]  /*1a900*/  EXIT ;  /* 0x000000000000794d */ /* 0x000fea0003800000 */
.L_x_1170:
[----:B------:R-:W-:Y:S04]  /*1a910*/  STG.E.64 desc[UR36][R4.64], R68 ;  /* 0x0000004404007986 */ /* 0x000fe8000c101b24 */
[----:B------:R-:W-:Y:S04]  /*1a920*/  STG.E.64 desc[UR36][R4.64+0x8], R70 ;  /* 0x0000084604007986 */ /* 0x000fe8000c101b24 */
[----:B------:R-:W-:Y:S04]  /*1a930*/  STG.E.64 desc[UR36][R4.64+0x10], R72 ;  /* 0x0000104804007986 */ /* 0x000fe8000c101b24 */
[----:B----4-:R-:W-:Y:S01]  /*1a940*/  STG.E.64 desc[UR36][R4.64+0x18], R74 ;  /* 0x0000184a04007986 */ /* 0x010fe2000c101b24 */
[----:B------:R-:W-:Y:S05]  /*1a950*/  EXIT ;  /* 0x000000000000794d */ /* 0x000fea0003800000 */
.L_x_1175:
        /* <DEDUP_REMOVED lines=10> */
.L_x_7273:


//--------------------- .text._ZN2at6native13reduce_kernelILi512ELi1ENS0_8ReduceOpIsNS0_7MeanOpsIssssEEjsLi4ELi8EEEEEvT1_ --------------------------
	.section	.text._ZN2at6native13reduce_kernelILi512ELi1ENS0_8ReduceOpIsNS0_7MeanOpsIssssEEjsLi4ELi8EEEEEvT1_,"ax",@progbits
	.align	128
        .global         _ZN2at6native13reduce_kernelILi512ELi1ENS0_8ReduceOpIsNS0_7MeanOpsIssssEEjsLi4ELi8EEEEEvT1_
        .type           _ZN2at6native13reduce_kernelILi512ELi1ENS0_8ReduceOpIsNS0_7MeanOpsIssssEEjsLi4ELi8EEEEEvT1_,@function
        .size           _ZN2at6native13reduce_kernelILi512ELi1ENS0_8ReduceOpIsNS0_7MeanOpsIssssEEjsLi4ELi8EEEEEvT1_,(.L_x_7274 - _ZN2at6native13reduce_kernelILi512ELi1ENS0_8ReduceOpIsNS0_7MeanOpsIssssEEjsLi4ELi8EEEEEvT1_)
        .other          _ZN2at6native13reduce_kernelILi512ELi1ENS0_8ReduceOpIsNS0_7MeanOpsIssssEEjsLi4ELi8EEEEEvT1_,@"STO_CUDA_ENTRY STV_DEFAULT"
_ZN2at6native13reduce_kernelILi512ELi1ENS0_8ReduceOpIsNS0_7MeanOpsIssssEEjsLi4ELi8EEEEEvT1_:
.text._ZN2at6native13reduce_kernelILi512ELi1ENS0_8ReduceOpIsNS0_7MeanOpsIssssEEjsLi4ELi8EEEEEvT1_:
[----:B------:R-:W0:Y:S01]  /*0000*/  LDC R1, c[0x0][0x37c] ;  /* 0x0000df00ff017b82 */ /* 0x000e220000000800 */
[----:B------:R-:W1:Y:S01]  /*0010*/  S2R R8, SR_TID.X ;  /* 0x0000000000087919 */ /* 0x000e620000002100 */
[----:B------:R-:W1:Y:S06]  /*0020*/  LDCU.128 UR20, c[0x0][0x3a0] ;  /* 0x00007400ff1477ac */ /* 0x000e6c0008000c00 */
[----:B------:R-:W2:Y:S01]  /*0030*/  S2UR UR5, SR_CTAID.X ;  /* 0x00000000000579c3 */ /* 0x000ea20000002500 */
[----:B------:R-:W3:Y:S01]  /*0040*/  S2R R5, SR_TID.Y ;  /* 0x0000000000057919 */ /* 0x000ee20000002200 */
[----:B------:R-:W4:Y:S01]  /*0050*/  LDCU UR4, c[0x0][0x558] ;  /* 0x0000ab00ff0477ac */ /* 0x000f220008000800 */
[----:B------:R-:W5:Y:S01]  /*0060*/  S2R R4, SR_CTAID.Y ;  /* 0x0000000000047919 */ /* 0x000f620000002600 */
[----:B------:R-:W1:Y:S04]  /*0070*/  LDCU UR6, c[0x0][0x39c] ;  /* 0x00007380ff0677ac */ /* 0x000e680008000800 */
[----:B------:R-:W2:Y:S01]  /*0080*/  LDC R3, c[0x0][0x394] ;  /* 0x0000e500ff037b82 */ /* 0x000ea20000000800 */
[----:B----4-:R-:W-:Y:S01]  /*0090*/  UISETP.NE.AND UP0, UPT, UR4, URZ, UPT ;  /* 0x000000ff0400728c */ /* 0x010fe2000bf05270 */
[----:B-1----:R-:W-:-:S02]  /*00a0*/  IMAD R0, R8, UR22, RZ ;  /* 0x0000001608007c24 */ /* 0x002fc4000f8e02ff */
[----:B------:R-:W-:Y:S02]  /*00b0*/  IMAD R2, R8, UR6, RZ ;  /* 0x0000000608027c24 */ /* 0x000fe4000f8e02ff */
[C---:B---3--:R-:W-:Y:S02]  /*00c0*/  IMAD R0, R5.reuse, UR23, R0 ;  /* 0x0000001705007c24 */ /* 0x048fe4000f8e0200 */
[----:B------:R-:W-:Y:S02]  /*00d0*/  IMAD R21, R5, UR20, R2 ;  /* 0x0000001405157c24 */ /* 0x000fe4000f8e0202 */
[----:B--2---:R-:W-:Y:S02]  /*00e0*/  IMAD R3, R3, UR5, R0 ;  /* 0x0000000503037c24 */ /* 0x004fe4000f8e0200 */
[----:B------:R-:W-:Y:S02]  /*00f0*/  HFMA2 R0, -RZ, RZ, 0, 0 ;  /* 0x00000000ff007431 */ /* 0x000fe400000001ff */
[----:B-----5:R-:W-:Y:S01]  /*0100*/  IMAD R21, R4, UR21, R21 ;  /* 0x0000001504157c24 */ /* 0x020fe2000f8e0215 */
        /* <DEDUP_REMOVED lines=8> */
[----:B------:R-:W-:-:S04]  /*0190*/  SHF.R.U32.HI R7, RZ, UR7, R6 ;  /* 0x00000007ff077c19 */ /* 0x000fc80008011606 */
[----:B------:R-:W-:-:S05]  /*01a0*/  IADD3 R9, PT, PT, -R7, RZ, RZ ;  /* 0x000000ff07097210 */ /* 0x000fca0007ffe1ff */
[----:B-1----:R-:W-:-:S04]  /*01b0*/  IMAD R0, R9, UR5, R3 ;  /* 0x0000000509007c24 */ /* 0x002fc8000f8e0203 */
[----:B--2---:R-:W-:Y:S01]  /*01c0*/  IMAD R0, R0, UR8, RZ ;  /* 0x0000000800007c24 */ /* 0x004fe2000f8e02ff */
[----:B------:R-:W-:Y:S06]  /*01d0*/  BRA.U !UP0, `(.L_x_1176) ;  /* 0x0000001108247547 */ /* 0x000fec000b800000 */
[----:B------:R-:W0:Y:S01]  /*01e0*/  LDCU.64 UR6, c[0x0][0x568] ;  /* 0x0000ad00ff0677ac */ /* 0x000e220008000a00 */
[----:B------:R-:W-:Y:S01]  /*01f0*/  IMAD.MOV.U32 R6, RZ, RZ, RZ ;  /* 0x000000ffff067224 */ /* 0x000fe200078e00ff */
[----:B------:R-:W1:Y:S01]  /*0200*/  LDCU UR5, c[0x0][0x570] ;  /* 0x0000ae00ff0577ac */ /* 0x000e620008000800 */
[----:B------:R-:W-:-:S04]  /*0210*/  UISETP.LT.U32.AND UP0, UPT, UR4, 0x18, UPT ;  /* 0x000000180400788c */ /* 0x000fc8000bf01070 */
[----:B------:R-:W-:-:S04]  /*0220*/  USEL UR4, UR4, 0x18, UP0 ;  /* 0x0000001804047887 */ /* 0x000fc80008000000 */
[----:B------:R-:W-:Y:S01]  /*0230*/  UIADD3 UR4, UPT, UPT, UR4, 0x1, URZ ;  /* 0x0000000104047890 */ /* 0x000fe2000fffe0ff */
[----:B0-----:R-:W-:Y:S01]  /*0240*/  IMAD.HI.U32 R10, R7, UR7, R6 ;  /* 0x00000007070a7c27 */ /* 0x001fe2000f8e0006 */
[----:B------:R-:W0:Y:S04]  /*0250*/  LDCU UR7, c[0x0][0x694] ;  /* 0x0000d280ff0777ac */ /* 0x000e280008000800 */
[----:B-1----:R-:W-:Y:S01]  /*0260*/  SHF.R.U32.HI R11, RZ, UR5, R10 ;  /* 0x00000005ff0b7c19 */ /* 0x002fe2000801160a */
[----:B------:R-:W-:-:S03]  /*0270*/  UISETP.NE.AND UP0, UPT, UR4, 0x2, UPT ;  /* 0x000000020400788c */ /* 0x000fc6000bf05270 */
[----:B------:R-:W-:-:S05]  /*0280*/  IADD3 R6, PT, PT, -R11, RZ, RZ ;  /* 0x000000ff0b067210 */ /* 0x000fca0007ffe1ff */
[----:B------:R-:W-:-:S04]  /*0290*/  IMAD R7, R6, UR6, R7 ;  /* 0x0000000606077c24 */ /* 0x000fc8000f8e0207 */
        /* <DEDUP_REMOVED lines=253> */
.L_x_1176:
[----:B------:R-:W0:Y:S01]  /*1270*/  LDCU.64 UR4, c[0x0][0x388] ;  /* 0x00007100ff0477ac */ /* 0x000e220008000a00 */
[----:B------:R-:W-:Y:S01]  /*1280*/  BSSY.RECONVERGENT B0, `(.L_x_1177) ;  /* 0x00009a1000007945 */ /* 0x000fe20003800200 */
[----:B------:R-:W1:Y:S01]  /*1290*/  LDCU.64 UR36, c[0x0][0x358] ;  /* 0x00006b00ff2477ac */ /* 0x000e620008000a00 */
[----:B0-----:R-:W-:-:S05]  /*12a0*/  IMAD.U32 R20, RZ, RZ, UR4 ;  /* 0x00000004ff147e24 */ /* 0x001fca000f8e00ff */
[----:B------:R-:W-:-:S04]  /*12b0*/  ISETP.GE.U32.AND P0, PT, R21, R20, PT ;  /* 0x000000141500720c */ /* 0x000fc80003f06070 */
[----:B------:R-:W-:-:S13]  /*12c0*/  ISETP.GE.U32.OR P0, PT, R3, UR5, P0 ;  /* 0x0000000503007c0c */ /* 0x000fda0008706470 */
[----:B-1----:R-:W-:Y:S05]  /*12d0*/  @P0 BRA `(.L_x_1178) ;  /* 0x00000098006c0947 */ /* 0x002fea0003800000 */
        /* <DEDUP_REMOVED lines=8> */
[----:B------:R-:W0:Y:S01]  /*1360*/  LDC.U16 R13, c[0x0][0x382] ;  /* 0x0000e080ff0d7b82 */ /* 0x000e220000000400 */
[----:B------:R-:W1:Y:S01]  /*1370*/  LDCU UR4, c[0x0][0x388] ;  /* 0x00007100ff0477ac */ /* 0x000e620008000800 */
[----:B------:R-:W-:Y:S01]  /*1380*/  SHF.R.U32.HI R12, RZ, 0x1, R12 ;  /* 0x00000001ff0c7819 */ /* 0x000fe2000001160c */
[----:B------:R-:W-:Y:S03]  /*1390*/  BSSY.RECONVERGENT B1, `(.L_x_1180) ;  /* 0x000001c000017945 */ /* 0x000fe60003800200 */
[----:B------:R-:W-:Y:S01]  /*13a0*/  LOP3.LUT P0, R11, R12, 0x7, RZ, 0xc0, !PT ;  /* 0x000000070c0b7812 */ /* 0x000fe2000780c0ff */
[----:B-1----:R-:W-:Y:S01]  /*13b0*/  IMAD.U32 R10, RZ, RZ, UR4 ;  /* 0x00000004ff0a7e24 */ /* 0x002fe2000f8e00ff */
[----:B0-----:R-:W-:Y:S01]  /*13c0*/  MOV R0, R13 ;  /* 0x0000000d00007202 */ /* 0x001fe20000000f00 */
[----:B------:R-:W-:-:S10]  /*13d0*/  IMAD.MOV.U32 R9, RZ, RZ, R13 ;  /* 0x000000ffff097224 */ /* 0x000fd400078e000d */
        /* <DEDUP_REMOVED lines=12> */
[----:B------:R-:W-:Y:S01]  /*14a0*/  ISETP.NE.AND P0, PT, RZ, UR21, PT ;  /* 0x00000015ff007c0c */ /* 0x000fe2000bf05270 */
[----:B------:R-:W-:Y:S01]  /*14b0*/  IMAD.MOV.U32 R9, RZ, RZ, R13 ;  /* 0x000000ffff097224 */ /* 0x000fe200078e000d */
[----:B------:R-:W-:-:S13]  /*14c0*/  ISETP.NE.AND P1, PT, R4, RZ, PT ;  /* 0x000000ff0400720c */ /* 0x000fda0003f25270 */
[----:B------:R-:W-:Y:S05]  /*14d0*/  @P0 BRA P1, `(.L_x_1183) ;  /* 0x00000000000c0947 */ /* 0x000fea0000800000 */
[----:B------:R-:W-:-:S06]  /*14e0*/  IMAD.WIDE.U32 R2, R8, 0x2, R6 ;  /* 0x0000000208027825 */ /* 0x000fcc00078e0006 */
[----:B------:R-:W2:Y:S02]  /*14f0*/  LDG.E.U16 R3, desc[UR36][R2.64] ;  /* 0x0000002402037981 */ /* 0x000ea4000c1e1500 */
[----:B--2---:R-:W-:-:S07]  /*1500*/  IADD3 R9, PT, PT, R0, R3, RZ ;  /* 0x0000000300097210 */ /* 0x004fce0007ffe0ff */
.L_x_1183:
[----:B------:R-:W-:Y:S05]  /*1510*/  BSYNC.RECONVERGENT B2 ;  /* 0x0000000000027941 */ /* 0x000fea0003800200 */
.L_x_1182:
[----:B------:R-:W-:Y:S02]  /*1520*/  IADD3 R2, P0, PT, R6, 0x10, RZ ;  /* 0x0000001006027810 */ /* 0x000fe40007f1e0ff */
[----:B------:R-:W-:-:S03]  /*1530*/  IADD3 R10, PT, PT, R11, -0x8, R20 ;  /* 0xfffffff80b0a7810 */ /* 0x000fc60007ffe014 */
[----:B------:R-:W-:-:S08]  /*1540*/  IMAD.X R3, RZ, RZ, R7, P0 ;  /* 0x000000ffff037224 */ /* 0x000fd000000e0607 */
.L_x_1181:
[----:B------:R-:W-:Y:S05]  /*1550*/  BSYNC.RECONVERGENT B1 ;  /* 0x0000000000017941 */ /* 0x000fea0003800200 */
.L_x_1180:
[----:B------:R-:W-:Y:S01]  /*1560*/  LEA R7, R21, 0x7, 0x3 ;  /* 0x0000000715077811 */ /* 0x000fe200078e18ff */
[----:B------:R-:W-:Y:S01]  /*1570*/  BSSY.RECONVERGENT B1, `(.L_x_1184) ;  /* 0x0000028000017945 */ /* 0x000fe20003800200 */
[----:B------:R-:W-:Y:S01]  /*1580*/  ISETP.NE.AND P0, PT, RZ, UR20, PT ;  /* 0x00000014ff007c0c */ /* 0x000fe2000bf05270 */
[--C-:B------:R-:W-:Y:S01]  /*1590*/  IMAD.MOV.U32 R11, RZ, RZ, R13.reuse ;  /* 0x000000ffff0b7224 */ /* 0x100fe200078e000d */
[----:B------:R-:W-:Y:S01]  /*15a0*/  ISETP.GE.U32.AND P2, PT, R7, R10, PT ;  /* 0x0000000a0700720c */ /* 0x000fe20003f46070 */
[----:B------:R-:W-:Y:S01]  /*15b0*/  IMAD.MOV.U32 R16, RZ, RZ, R13 ;  /* 0x000000ffff107224 */ /* 0x000fe200078e000d */
[----:B------:R-:W-:Y:S02]  /*15c0*/  ISETP.NE.AND P1, PT, RZ, UR21, PT ;  /* 0x00000015ff007c0c */ /* 0x000fe4000bf25270 */
[----:B------:R-:W-:Y:S02]  /*15d0*/  ISETP.NE.AND P0, PT, R5, RZ, P0 ;  /* 0x000000ff0500720c */ /* 0x000fe40000705270 */
[----:B------:R-:W-:-:S02]  /*15e0*/  ISETP.NE.AND P1, PT, R4, RZ, P1 ;  /* 0x000000ff0400720c */ /* 0x000fc40000f25270 */
[-C--:B------:R-:W-:Y:S02]  /*15f0*/  MOV R18, R13.reuse ;  /* 0x0000000d00127202 */ /* 0x080fe40000000f00 */
[----:B------:R-:W-:Y:S02]  /*1600*/  PLOP3.LUT P0, PT, P0, P1, PT, 0xf8, 0x8f ;  /* 0x00000000008f781c */ /* 0x000fe40000703f70 */
[-C--:B------:R-:W-:Y:S02]  /*1610*/  MOV R12, R13.reuse ;  /* 0x0000000d000c7202 */ /* 0x080fe40000000f00 */
[----:B------:R-:W-:Y:S01]  /*1620*/  MOV R14, R13 ;  /* 0x0000000d000e7202 */ /* 0x000fe20000000f00 */
[----:B------:R-:W-:Y:S08]  /*1630*/  @P2 BRA `(.L_x_1185) ;  /* 0x00000000006c2947 */ /* 0x000ff00003800000 */
[--C-:B------:R-:W-:Y:S01]  /*1640*/  IMAD.MOV.U32 R18, RZ, RZ, R13.reuse ;  /* 0x000000ffff127224 */ /* 0x100fe200078e000d */
[-C--:B------:R-:W-:Y:S01]  /*1650*/  MOV R11, R13.reuse ;  /* 0x0000000d000b7202 */ /* 0x080fe20000000f00 */
[--C-:B------:R-:W-:Y:S01]  /*1660*/  IMAD.MOV.U32 R12, RZ, RZ, R13.reuse ;  /* 0x000000ffff0c7224 */ /* 0x100fe200078e000d */
[----:B------:R-:W-:Y:S01]  /*1670*/  MOV R16, R13 ;  /* 0x0000000d00107202 */ /* 0x000fe20000000f00 */
[----:B------:R-:W-:-:S07]  /*1680*/  IMAD.MOV.U32 R14, RZ, RZ, R13 ;  /* 0x000000ffff0e7224 */ /* 0x000fce00078e000d */
.L_x_1186:
[C---:B------:R-:W-:Y:S01]  /*1690*/  IMAD.WIDE.U32 R4, R21.reuse, 0x10, R2 ;  /* 0x0000001015047825 */ /* 0x040fe200078e0002 */
[----:B------:R-:W0:Y:S05]  /*16a0*/  LDCU UR4, c[0x0][0x390] ;  /* 0x00007200ff0477ac */ /* 0x000e2a0008000800 */
[----:B------:R-:W2:Y:S01]  /*16b0*/  LDG.E.128 R4, desc[UR36][R4.64] ;  /* 0x0000002404047981 */ /* 0x000ea2000c1e1d00 */
[----:B0-----:R-:W-:-:S04]  /*16c0*/  IADD3 R21, PT, PT, R21, UR4, RZ ;  /* 0x0000000415157c10 */ /* 0x001fc8000fffe0ff */
[----:B------:R-:W-:-:S04]  /*16d0*/  LEA R15, R21, 0x7, 0x3 ;  /* 0x00000007150f7811 */ /* 0x000fc800078e18ff */
[----:B------:R-:W-:Y:S02]  /*16e0*/  ISETP.GE.U32.AND P1, PT, R15, R10, PT ;  /* 0x0000000a0f00720c */ /* 0x000fe40003f26070 */
[C---:B--2---:R-:W-:Y:S01]  /*16f0*/  IADD3 R15, PT, PT, R6.reuse, R13, RZ ;  /* 0x0000000d060f7210 */ /* 0x044fe20007ffe0ff */
[C---:B------:R-:W-:Y:S01]  /*1700*/  IMAD.IADD R16, R5.reuse, 0x1, R16 ;  /* 0x0000000105107824 */ /* 0x040fe200078e0210 */
[----:B------:R-:W-:Y:S01]  /*1710*/  PRMT R13, R5, 0x7632, R13 ;  /* 0x00007632050d7816 */ /* 0x000fe2000000000d */
[----:B------:R-:W-:Y:S01]  /*1720*/  IMAD.IADD R18, R7, 0x1, R18 ;  /* 0x0000000107127824 */ /* 0x000fe200078e0212 */
[----:B------:R-:W-:Y:S02]  /*1730*/  PRMT R6, R6, 0x7632, R6 ;  /* 0x0000763206067816 */ /* 0x000fe40000000006 */
[----:B------:R-:W-:Y:S01]  /*1740*/  PRMT R5, R4, 0x7632, R5 ;  /* 0x0000763204057816 */ /* 0x000fe20000000005 */
[----:B------:R-:W-:Y:S01]  /*1750*/  IMAD.IADD R12, R13, 0x1, R12 ;  /* 0x000000010d0c7824 */ /* 0x000fe200078e020c */
[----:B------:R-:W-:-:S02]  /*1760*/  PRMT R7, R7, 0x7632, R7 ;  /* 0x0000763207077816 */ /* 0x000fc40000000007 */
[----:B------:R-:W-:Y:S02]  /*1770*/  IADD3 R6, PT, PT, R6, R11, RZ ;  /* 0x0000000b06067210 */ /* 0x000fe40007ffe0ff */
[----:B------:R-:W-:Y:S01]  /*1780*/  IADD3 R5, PT, PT, R5, R14, RZ ;  /* 0x0000000e05057210 */ /* 0x000fe20007ffe0ff */
[----:B------:R-:W-:Y:S01]  /*1790*/  IMAD.IADD R0, R7, 0x1, R0 ;  /* 0x0000000107007824 */ /* 0x000fe200078e0200 */
[----:B------:R-:W-:Y:S02]  /*17a0*/  IADD3 R9, PT, PT, R4, R9, RZ ;  /* 0x0000000904097210 */ /* 0x000fe40007ffe0ff */
[----:B------:R-:W-:Y:S02]  /*17b0*/  PRMT R13, R15, 0x7610, R13 ;  /* 0x000076100f0d7816 */ /* 0x000fe4000000000d */
[----:B------:R-:W-:Y:S02]  /*17c0*/  PRMT R11, R6, 0x7610, R11 ;  /* 0x00007610060b7816 */ /* 0x000fe4000000000b */
[----:B------:R-:W-:Y:S01]  /*17d0*/  PRMT R14, R5, 0x7610, R14 ;  /* 0x00007610050e7816 */ /* 0x000fe2000000000e */
[----:B------:R-:W-:Y:S06]  /*17e0*/  @!P1 BRA `(.L_x_1186) ;  /* 0xfffffffc00a89947 */ /* 0x000fec000383ffff */
.L_x_1185:
[----:B------:R-:W-:Y:S05]  /*17f0*/  BSYNC.RECONVERGENT B1 ;  /* 0x0000000000017941 */ /* 0x000fea0003800200 */
.L_x_1184:
[----:B------:R-:W-:Y:S04]  /*1800*/  BSSY.RECONVERGENT B1, `(.L_x_1187) ;  /* 0x0000009000017945 */ /* 0x000fe80003800200 */
[----:B------:R-:W-:Y:S05]  /*1810*/  @P0 BRA `(.L_x_1188) ;  /* 0x00000000001c0947 */ /* 0x000fea0003800000 */
[----:B------:R-:W-:-:S05]  /*1820*/  LOP3.LUT R5, R10, 0xfffffff8, RZ, 0xc0, !PT ;  /* 0xfffffff80a057812 */ /* 0x000fca00078ec0ff */
[----:B------:R-:W-:-:S05]  /*1830*/  IMAD.IADD R5, R5, 0x1, R8 ;  /* 0x0000000105057824 */ /* 0x000fca00078e0208 */
[----:B------:R-:W-:-:S13]  /*1840*/  ISETP.GE.U32.AND P0, PT, R5, R10, PT ;  /* 0x0000000a0500720c */ /* 0x000fda0003f06070 */
[----:B------:R-:W-:Y:S05]  /*1850*/  @P0 BRA `(.L_x_1188) ;  /* 0x00000000000c0947 */ /* 0x000fea0003800000 */
[----:B------:R-:W-:-:S06]  /*1860*/  IMAD.WIDE R2, R5, 0x2, R2 ;  /* 0x0000000205027825 */ /* 0x000fcc00078e0202 */
[----:B------:R-:W2:Y:S02]  /*1870*/  LDG.E.U16 R2, desc[UR36][R2.64] ;  /* 0x0000002402027981 */ /* 0x000ea4000c1e1500 */
[----:B--2---:R-:W-:-:S07]  /*1880*/  IADD3 R9, PT, PT, R9, R2, RZ ;  /* 0x0000000209097210 */ /* 0x004fce0007ffe0ff */
.L_x_1188:
[----:B------:R-:W-:Y:S05]  /*1890*/  BSYNC.RECONVERGENT B1 ;  /* 0x0000000000017941 */ /* 0x000fea0003800200 */
.L_x_1187:
[----:B------:R-:W-:-:S04]  /*18a0*/  IADD3 R9, PT, PT, R16, R14, R9 ;  /* 0x0000000e10097210 */ /* 0x000fc80007ffe009 */
[----:B------:R-:W-:-:S04]  /*18b0*/  IADD3 R9, PT, PT, R13, R12, R9 ;  /* 0x0000000c0d097210 */ /* 0x000fc80007ffe009 */
[----:B------:R-:W-:-:S05]  /*18c0*/  IADD3 R9, PT, PT, R18, R11, R9 ;  /* 0x0000000b12097210 */ /* 0x000fca0007ffe009 */
[----:B------:R-:W-:Y:S01]  /*18d0*/  IMAD.IADD R9, R9, 0x1, R0 ;  /* 0x0000000109097824 */ /* 0x000fe200078e0200 */
[----:B------:R-:W-:Y:S06]  /*18e0*/  BRA `(.L_x_1178) ;  /* 0x0000009000e87947 */ /* 0x000fec0003800000 */
.L_x_1179:
        /* <DEDUP_REMOVED lines=8> */
[----:B------:R-:W1:Y:S01]  /*1970*/  LDC.U16 R4, c[0x0][0x382] ;  /* 0x0000e080ff047b82 */ /* 0x000e620000000400 */
[----:B0-----:R-:W-:-:S05]  /*1980*/  IMAD R5, R0, 0x3, R21 ;  /* 0x0000000300057824 */ /* 0x001fca00078e0215 */
[----:B------:R-:W-:Y:S02]  /*1990*/  ISETP.GE.U32.AND P0, PT, R5, R20, PT ;  /* 0x000000140500720c */ /* 0x000fe40003f06070 */
[-C--:B-1----:R-:W-:Y:S01]  /*19a0*/  MOV R7, R4.reuse ;  /* 0x0000000400077202 */ /* 0x082fe20000000f00 */
[----:B------:R-:W-:Y:S01]  /*19b0*/  IMAD.MOV.U32 R6, RZ, RZ, R4 ;  /* 0x000000ffff067224 */ /* 0x000fe200078e0004 */
[----:B------:R-:W-:-:S09]  /*19c0*/  MOV R5, R4 ;  /* 0x0000000400057202 */ /* 0x000fd20000000f00 */
[----:B------:R-:W-:Y:S05]  /*19d0*/  @P0 BRA `(.L_x_1191) ;  /* 0x0000000000600947 */ /* 0x000fea0003800000 */
[----:B------:R-:W-:Y:S01]  /*19e0*/  BSSY.RECONVERGENT B2, `(.L_x_1192) ;  /* 0x0000016000027945 */ /* 0x000fe20003800200 */
[----:B------:R-:W-:Y:S01]  /*19f0*/  IMAD.MOV.U32 R6, RZ, RZ, R4 ;  /* 0x000000ffff067224 */ /* 0x000fe200078e0004 */
[----:B------:R-:W-:-:S07]  /*1a00*/  MOV R5, R4 ;  /* 0x0000000400057202 */ /* 0x000fce0000000f00 */
.L_x_1193:
[C---:B------:R-:W-:Y:S02]  /*1a10*/  IMAD.IADD R13, R21.reuse, 0x1, R0 ;  /* 0x00000001150d7824 */ /* 0x040fe400078e0200 */
[----:B------:R-:W-:-:S03]  /*1a20*/  IMAD.WIDE.U32 R10, R21, 0x2, R2 ;  /* 0x00000002150a7825 */ /* 0x000fc600078e0002 */
[C---:B------:R-:W-:Y:S01]  /*1a30*/  IADD3 R15, PT, PT, R13.reuse, R0, RZ ;  /* 0x000000000d0f7210 */ /* 0x040fe20007ffe0ff */
[----:B------:R-:W-:Y:S02]  /*1a40*/  IMAD.WIDE.U32 R12, R13, 0x2, R2 ;  /* 0x000000020d0c7825 */ /* 0x000fe400078e0002 */
[----:B------:R-:W2:Y:S02]  /*1a50*/  LDG.E.U16 R11, desc[UR36][R10.64] ;  /* 0x000000240a0b7981 */ /* 0x000ea4000c1e1500 */
[C---:B------:R-:W-:Y:S02]  /*1a60*/  IMAD.IADD R17, R15.reuse, 0x1, R0 ;  /* 0x000000010f117824 */ /* 0x040fe400078e0200 */
[--C-:B------:R-:W-:Y:S01]  /*1a70*/  IMAD.WIDE.U32 R14, R15, 0x2, R2.reuse ;  /* 0x000000020f0e7825 */ /* 0x100fe200078e0002 */
[----:B------:R-:W3:Y:S03]  /*1a80*/  LDG.E.U16 R12, desc[UR36][R12.64] ;  /* 0x000000240c0c7981 */ /* 0x000ee6000c1e1500 */
[----:B------:R-:W-:-:S02]  /*1a90*/  IMAD.WIDE.U32 R8, R17, 0x2, R2 ;  /* 0x0000000211087825 */ /* 0x000fc400078e0002 */
[----:B------:R-:W4:Y:S04]  /*1aa0*/  LDG.E.U16 R15, desc[UR36][R14.64] ;  /* 0x000000240e0f7981 */ /* 0x000f28000c1e1500 */
[----:B------:R-:W5:Y:S01]  /*1ab0*/  LDG.E.U16 R8, desc[UR36][R8.64] ;  /* 0x0000002408087981 */ /* 0x000f62000c1e1500 */
[----:B------:R-:W-:-:S05]  /*1ac0*/  IADD3 R21, PT, PT, R17, R0, RZ ;  /* 0x0000000011157210 */ /* 0x000fca0007ffe0ff */
[----:B------:R-:W-:-:S05]  /*1ad0*/  IMAD R17, R0, 0x3, R21 ;  /* 0x0000000300117824 */ /* 0x000fca00078e0215 */
[----:B------:R-:W-:Y:S01]  /*1ae0*/  ISETP.GE.U32.AND P0, PT, R17, R20, PT ;  /* 0x000000141100720c */ /* 0x000fe20003f06070 */
[----:B--2---:R-:W-:Y:S01]  /*1af0*/  IMAD.IADD R4, R11, 0x1, R4 ;  /* 0x000000010b047824 */ /* 0x004fe200078e0204 */
[----:B---3--:R-:W-:Y:S01]  /*1b00*/  IADD3 R5, PT, PT, R12, R5, RZ ;  /* 0x000000050c057210 */ /* 0x008fe20007ffe0ff */
[----:B----4-:R-:W-:Y:S01]  /*1b10*/  IMAD.IADD R6, R15, 0x1, R6 ;  /* 0x000000010f067824 */ /* 0x010fe200078e0206 */
[----:B-----5:R-:W-:-:S09]  /*1b20*/  IADD3 R7, PT, PT, R8, R7, RZ ;  /* 0x0000000708077210 */ /* 0x020fd20007ffe0ff */
[----:B------:R-:W-:Y:S05]  /*1b30*/  @!P0 BRA `(.L_x_1193) ;  /* 0xfffffffc00b48947 */ /* 0x000fea000383ffff */
[----:B------:R-:W-:Y:S05]  /*1b40*/  BSYNC.RECONVERGENT B2 ;  /* 0x0000000000027941 */ /* 0x000fea0003800200 */
.L_x_1192:
[----:B------:R-:W-:-:S07]  /*1b50*/  PRMT R10, R8, 0x7610, R10 ;  /* 0x00007610080a7816 */ /* 0x000fce000000000a */
.L_x_1191:
[----:B------:R-:W-:Y:S05]  /*1b60*/  BSYNC.RECONVERGENT B1 ;  /* 0x0000000000017941 */ /* 0x000fea0003800200 */
.L_x_1190:
[----:B------:R-:W-:Y:S01]  /*1b70*/  ISETP.GE.U32.AND P0, PT, R21, R20, PT ;  /* 0x000000141500720c */ /* 0x000fe20003f06070 */
[----:B------:R-:W-:-:S12]  /*1b80*/  BSSY.RECONVERGENT B1, `(.L_x_1194) ;  /* 0x0000012000017945 */ /* 0x000fd80003800200 */
[----:B------:R-:W-:Y:S05]  /*1b90*/  @P0 BRA `(.L_x_1195) ;  /* 0x0000000000400947 */ /* 0x000fea0003800000 */
[----:B------:R-:W-:-:S05]  /*1ba0*/  IMAD.WIDE.U32 R8, R21, 0x2, R2 ;  /* 0x0000000215087825 */ /* 0x000fca00078e0002 */
[----:B------:R0:W5:Y:S01]  /*1bb0*/  LDG.E.U16 R11, desc[UR36][R8.64] ;  /* 0x00000024080b7981 */ /* 0x000162000c1e1500 */
[----:B------:R-:W-:-:S05]  /*1bc0*/  IMAD.IADD R13, R21, 0x1, R0 ;  /* 0x00000001150d7824 */ /* 0x000fca00078e0200 */
[----:B------:R-:W-:-:S13]  /*1bd0*/  ISETP.GE.U32.AND P1, PT, R13, R20, PT ;  /* 0x000000140d00720c */ /* 0x000fda0003f26070 */
[----:B0-----:R-:W-:Y:S05]  /*1be0*/  @P1 BRA `(.L_x_1195) ;  /* 0x00000000002c1947 */ /* 0x001fea0003800000 */
[----:B------:R-:W-:-:S05]  /*1bf0*/  IMAD.WIDE.U32 R8, R13, 0x2, R2 ;  /* 0x000000020d087825 */ /* 0x000fca00078e0002 */
[----:B------:R0:W5:Y:S01]  /*1c00*/  LDG.E.U16 R12, desc[UR36][R8.64] ;  /* 0x00000024080c7981 */ /* 0x000162000c1e1500 */
[----:B------:R-:W-:-:S04]  /*1c10*/  IADD3 R13, PT, PT, R13, R0, RZ ;  /* 0x000000000d0d7210 */ /* 0x000fc80007ffe0ff */
[----:B------:R-:W-:-:S13]  /*1c20*/  ISETP.GE.U32.AND P1, PT, R13, R20, PT ;  /* 0x000000140d00720c */ /* 0x000fda0003f26070 */
[----:B0-----:R-:W-:Y:S05]  /*1c30*/  @P1 BRA `(.L_x_1195) ;  /* 0x0000000000181947 */ /* 0x001fea0003800000 */
[C---:B------:R-:W-:Y:S02]  /*1c40*/  IMAD.IADD R15, R13.reuse, 0x1, R0 ;  /* 0x000000010d0f7824 */ /* 0x040fe400078e0200 */
[----:B------:R-:W-:-:S03]  /*1c50*/  IMAD.WIDE.U32 R8, R13, 0x2, R2 ;  /* 0x000000020d087825 */ /* 0x000fc600078e0002 */
[----:B------:R-:W-:-:S13]  /*1c60*/  ISETP.GE.U32.AND P1, PT, R15, R20, PT ;  /* 0x000000140f00720c */ /* 0x000fda0003f26070 */
[----:B------:R-:W-:Y:S02]  /*1c70*/  @!P1 IMAD.WIDE.U32 R2, R15, 0x2, R2 ;  /* 0x000000020f029825 */ /* 0x000fe400078e0002 */
[----:B------:R0:W5:Y:S04]  /*1c80*/  LDG.E.U16 R15, desc[UR36][R8.64] ;  /* 0x00000024080f7981 */ /* 0x000168000c1e1500 */
[----:B------:R0:W5:Y:S02]  /*1c90*/  @!P1 LDG.E.U16 R10, desc[UR36][R2.64] ;  /* 0x00000024020a9981 */ /* 0x000164000c1e1500 */
.L_x_1195:
[----:B------:R-:W-:Y:S05]  /*1ca0*/  BSYNC.RECONVERGENT B1 ;  /* 0x0000000000017941 */ /* 0x000fea0003800200 */
.L_x_1194:
[----:B------:R-:W-:Y:S04]  /*1cb0*/  BSSY.RECONVERGENT B1, `(.L_x_1196) ;  /* 0x0000010000017945 */ /* 0x000fe80003800200 */
[----:B------:R-:W-:Y:S05]  /*1cc0*/  @P0 BRA `(.L_x_1197) ;  /* 0x0000000000380947 */ /* 0x000fea0003800000 */
[----:B0-----:R-:W-:Y:S01]  /*1cd0*/  IADD3 R3, PT, PT, R21, R0, RZ ;  /* 0x0000000015037210 */ /* 0x001fe20007ffe0ff */
[----:B-----5:R-:W-:-:S03]  /*1ce0*/  IMAD.IADD R4, R4, 0x1, R11 ;  /* 0x0000000104047824 */ /* 0x020fc600078e020b */
[----:B------:R-:W-:-:S13]  /*1cf0*/  ISETP.GE.U32.AND P0, PT, R3, R20, PT ;  /* 0x000000140300720c */ /* 0x000fda0003f06070 */
[----:B------:R-:W-:Y:S05]  /*1d00*/  @P0 BRA `(.L_x_1197) ;  /* 0x0000000000280947 */ /* 0x000fea0003800000 */
[----:B------:R-:W-:Y:S02]  /*1d10*/  IADD3 R3, PT, PT, R3, R0, RZ ;  /* 0x0000000003037210 */ /* 0x000fe40007ffe0ff */
[----:B------:R-:W-:Y:S02]  /*1d20*/  IADD3 R5, PT, PT, R5, R12, RZ ;  /* 0x0000000c05057210 */ /* 0x000fe40007ffe0ff */
[----:B------:R-:W-:-:S13]  /*1d30*/  ISETP.GE.U32.AND P0, PT, R3, R20, PT ;  /* 0x000000140300720c */ /* 0x000fda0003f06070 */
[----:B------:R-:W-:Y:S02]  /*1d40*/  @!P0 IMAD.IADD R3, R3, 0x1, R0 ;  /* 0x0000000103038824 */ /* 0x000fe400078e0200 */
[----:B------:R-:W-:-:S03]  /*1d50*/  @!P0 IMAD.IADD R15, R6, 0x1, R15 ;  /* 0x00000001060f8824 */ /* 0x000fc600078e020f */
[----:B------:R-:W-:Y:S02]  /*1d60*/  @!P0 ISETP.GE.U32.AND P1, PT, R3, R20, PT ;  /* 0x000000140300820c */ /* 0x000fe40003f26070 */
[----:B------:R-:W-:Y:S02]  /*1d70*/  @!P0 PRMT R6, R15, 0x7610, R6 ;  /* 0x000076100f068816 */ /* 0x000fe40000000006 */
[----:B------:R-:W-:-:S04]  /*1d80*/  @!P0 SEL R10, R10, RZ, !P1 ;  /* 0x000000ff0a0a8207 */ /* 0x000fc80004800000 */
[----:B------:R-:W-:-:S04]  /*1d90*/  @!P0 IADD3 R10, PT, PT, R7, R10, RZ ;  /* 0x0000000a070a8210 */ /* 0x000fc80007ffe0ff */
[----:B------:R-:W-:-:S07]  /*1da0*/  @!P0 PRMT R7, R10, 0x7610, R7 ;  /* 0x000076100a078816 */ /* 0x000fce0000000007 */
.L_x_1197:
[----:B------:R-:W-:Y:S05]  /*1db0*/  BSYNC.RECONVERGENT B1 ;  /* 0x0000000000017941 */ /* 0x000fea0003800200 */
.L_x_1196:
[----:B------:R-:W-:-:S05]  /*1dc0*/  IADD3 R4, PT, PT, R6, R5, R4 ;  /* 0x0000000506047210 */ /* 0x000fca0007ffe004 */
[----:B------:R-:W-:-:S05]  /*1dd0*/  IMAD.IADD R4, R4, 0x1, R7 ;  /* 0x0000000104047824 */ /* 0x000fca00078e0207 */
[----:B0-----:R-:W-:Y:S01]  /*1de0*/  PRMT R9, R4, 0x7610, R9 ;  /* 0x0000761004097816 */ /* 0x001fe20000000009 */
[----:B------:R-:W-:Y:S06]  /*1df0*/  BRA `(.L_x_1178) ;  /* 0x0000008c00a47947 */ /* 0x000fec0003800000 */
.L_x_1189:
[----:B------:R-:W-:-:S13]  /*1e00*/  ISETP.NE.AND P0, PT, R5, 0x1, PT ;  /* 0x000000010500780c */ /* 0x000fda0003f05270 */
        /* <DEDUP_REMOVED lines=13> */
.L_x_1202:
[----:B------:R-:W-:Y:S02]  /*1ee0*/  IMAD.IADD R9, R21, 0x1, R0 ;  /* 0x0000000115097824 */ /* 0x000fe400078e0200 */
[C---:B------:R-:W-:Y:S02]  /*1ef0*/  IMAD R13, R4.reuse, R21, RZ ;  /* 0x00000015040d7224 */ /* 0x040fe400078e02ff */
[----:B------:R-:W-:Y:S01]  /*1f00*/  IMAD R15, R4, R9, RZ ;  /* 0x00000009040f7224 */ /* 0x000fe200078e02ff */
[----:B------:R-:W-:Y:S01]  /*1f10*/  IADD3 R11, PT, PT, R9, R0, RZ ;  /* 0x00000000090b7210 */ /* 0x000fe20007ffe0ff */
[----:B------:R-:W-:-:S04]  /*1f20*/  IMAD.WIDE.U32 R12, R13, 0x2, R2 ;  /* 0x000000020d0c7825 */ /* 0x000fc800078e0002 */
[----:B------:R-:W-:Y:S02]  /*1f30*/  IMAD.IADD R19, R11, 0x1, R0 ;  /* 0x000000010b137824 */ /* 0x000fe400078e0200 */
[C---:B------:R-:W-:Y:S01]  /*1f40*/  IMAD R17, R4.reuse, R11, RZ ;  /* 0x0000000b04117224 */ /* 0x040fe200078e02ff */
[----:B------:R-:W2:Y:S01]  /*1f50*/  LDG.E.U16 R13, desc[UR36][R12.64] ;  /* 0x000000240c0d7981 */ /* 0x000ea2000c1e1500 */
[----:B------:R-:W-:Y:S02]  /*1f60*/  IMAD R11, R4, R19, RZ ;  /* 0x00000013040b7224 */ /* 0x000fe400078e02ff */
[----:B------:R-:W-:-:S04]  /*1f70*/  IMAD.WIDE.U32 R14, R15, 0x2, R2 ;  /* 0x000000020f0e7825 */ /* 0x000fc800078e0002 */
[--C-:B------:R-:W-:Y:S02]  /*1f80*/  IMAD.WIDE.U32 R16, R17, 0x2, R2.reuse ;  /* 0x0000000211107825 */ /* 0x100fe400078e0002 */
[----:B------:R-:W3:Y:S02]  /*1f90*/  LDG.E.U16 R14, desc[UR36][R14.64] ;  /* 0x000000240e0e7981 */ /* 0x000ee4000c1e1500 */
[----:B------:R-:W-:Y:S02]  /*1fa0*/  IMAD.WIDE.U32 R10, R11, 0x2, R2 ;  /* 0x000000020b0a7825 */ /* 0x000fe400078e0002 */
[----:B------:R-:W4:Y:S04]  /*1fb0*/  LDG.E.U16 R17, desc[UR36][R16.64] ;  /* 0x0000002410117981 */ /* 0x000f28000c1e1500 */
[----:B------:R-:W5:Y:S01]  /*1fc0*/  LDG.E.U16 R18, desc[UR36][R10.64] ;  /* 0x000000240a127981 */ /* 0x000f62000c1e1500 */
[----:B------:R-:W-:-:S05]  /*1fd0*/  IADD3 R21, PT, PT, R19, R0, RZ ;  /* 0x0000000013157210 */ /* 0x000fca0007ffe0ff */
[----:B------:R-:W-:-:S05]  /*1fe0*/  IMAD R9, R0, 0x3, R21 ;  /* 0x0000000300097824 */ /* 0x000fca00078e0215 */
[----:B------:R-:W-:Y:S01]  /*1ff0*/  ISETP.GE.U32.AND P0, PT, R9, R20, PT ;  /* 0x000000140900720c */ /* 0x000fe20003f06070 */
[----:B--2---:R-:W-:Y:S01]  /*2000*/  IMAD.IADD R8, R13, 0x1, R8 ;  /* 0x000000010d087824 */ /* 0x004fe200078e0208 */
[----:B---3--:R-:W-:Y:S02]  /*2010*/  IADD3 R7, PT, PT, R14, R7, RZ ;  /* 0x000000070e077210 */ /* 0x008fe40007ffe0ff */
[----:B----4-:R-:W-:Y:S01]  /*2020*/  IADD3 R6, PT, PT, R17, R6, RZ ;  /* 0x0000000611067210 */ /* 0x010fe20007ffe0ff */
[----:B-----5:R-:W-:-:S08]  /*2030*/  IMAD.IADD R5, R18, 0x1, R5 ;  /* 0x0000000112057824 */ /* 0x020fd000078e0205 */
[----:B------:R-:W-:Y:S05]  /*2040*/  @!P0 BRA `(.L_x_1202) ;  /* 0xfffffffc00a48947 */ /* 0x000fea000383ffff */
[----:B------:R-:W-:Y:S05]  /*2050*/  BSYNC.RECONVERGENT B2 ;  /* 0x0000000000027941 */ /* 0x000fea0003800200 */
.L_x_1201:
[----:B------:R-:W-:Y:S02]  /*2060*/  PRMT R10, R14, 0x7610, R10 ;  /* 0x000076100e0a7816 */ /* 0x000fe4000000000a */
[----:B------:R-:W-:Y:S02]  /*2070*/  PRMT R11, R17, 0x7610, R11 ;  /* 0x00007610110b7816 */ /* 0x000fe4000000000b */
[----:B------:R-:W-:-:S07]  /*2080*/  PRMT R9, R18, 0x7610, R9 ;  /* 0x0000761012097816 */ /* 0x000fce0000000009 */
.L_x_1200:
[----:B------:R-:W-:Y:S05]  /*2090*/  BSYNC.RECONVERGENT B1 ;  /* 0x0000000000017941 */ /* 0x000fea0003800200 */
.L_x_1199:
[----:B------:R-:W-:Y:S01]  /*20a0*/  ISETP.GE.U32.AND P0, PT, R21, R20, PT ;  /* 0x000000141500720c */ /* 0x000fe20003f06070 */
[----:B------:R-:W-:-:S12]  /*20b0*/  BSSY.RECONVERGENT B1, `(.L_x_1203) ;  /* 0x0000016000017945 */ /* 0x000fd80003800200 */
[----:B------:R-:W-:Y:S05]  /*20c0*/  @P0 BRA `(.L_x_1204) ;  /* 0x0000000000500947 */ /* 0x000fea0003800000 */
[----:B------:R-:W-:-:S04]  /*20d0*/  IMAD R13, R4, R21, RZ ;  /* 0x00000015040d7224 */ /* 0x000fc800078e02ff */
[----:B------:R-:W-:-:S06]  /*20e0*/  IMAD.WIDE.U32 R12, R13, 0x2, R2 ;  /* 0x000000020d0c7825 */ /* 0x000fcc00078e0002 */
[----:B------:R0:W5:Y:S01]  /*20f0*/  LDG.E.U16 R13, desc[UR36][R12.64] ;  /* 0x000000240c0d7981 */ /* 0x000162000c1e1500 */
[----:B------:R-:W-:-:S04]  /*2100*/  IADD3 R17, PT, PT, R21, R0, RZ ;  /* 0x0000000015117210 */ /* 0x000fc80007ffe0ff */
[----:B------:R-:W-:-:S13]  /*2110*/  ISETP.GE.U32.AND P1, PT, R17, R20, PT ;  /* 0x000000141100720c */ /* 0x000fda0003f26070 */
[----:B0-----:R-:W-:Y:S05]  /*2120*/  @P1 BRA `(.L_x_1204) ;  /* 0x0000000000381947 */ /* 0x001fea0003800000 */
[----:B------:R-:W-:-:S04]  /*2130*/  IMAD R15, R4, R17, RZ ;  /* 0x00000011040f7224 */ /* 0x000fc800078e02ff */
[----:B------:R-:W-:-:S05]  /*2140*/  IMAD.WIDE.U32 R14, R15, 0x2, R2 ;  /* 0x000000020f0e7825 */ /* 0x000fca00078e0002 */
[----:B------:R0:W5:Y:S01]  /*2150*/  LDG.E.U16 R10, desc[UR36][R14.64] ;  /* 0x000000240e0a7981 */ /* 0x000162000c1e1500 */
[----:B------:R-:W-:-:S04]  /*2160*/  IADD3 R17, PT, PT, R17, R0, RZ ;  /* 0x0000000011117210 */ /* 0x000fc80007ffe0ff */
[----:B------:R-:W-:-:S13]  /*2170*/  ISETP.GE.U32.AND P1, PT, R17, R20, PT ;  /* 0x000000141100720c */ /* 0x000fda0003f26070 */
[----:B0-----:R-:W-:Y:S05]  /*2180*/  @P1 BRA `(.L_x_1204) ;  /* 0x0000000000201947 */ /* 0x001fea0003800000 */
[----:B------:R-:W-:Y:S02]  /*2190*/  IMAD.IADD R11, R17, 0x1, R0 ;  /* 0x00000001110b7824 */ /* 0x000fe400078e0200 */
[----:B------:R-:W-:-:S03]  /*21a0*/  IMAD R15, R4, R17, RZ ;  /* 0x00000011040f7224 */ /* 0x000fc600078e02ff */
[----:B------:R-:W-:Y:S01]  /*21b0*/  ISETP.GE.U32.AND P1, PT, R11, R20, PT ;  /* 0x000000140b00720c */ /* 0x000fe20003f26070 */
[----:B------:R-:W-:-:S12]  /*21c0*/  IMAD.WIDE.U32 R14, R15, 0x2, R2 ;  /* 0x000000020f0e7825 */ /* 0x000fd800078e0002 */
[----:B------:R-:W-:-:S04]  /*21d0*/  @!P1 IMAD R11, R4, R11, RZ ;  /* 0x0000000b040b9224 */ /* 0x000fc800078e02ff */
[----:B------:R-:W-:Y:S02]  /*21e0*/  @!P1 IMAD.WIDE.U32 R2, R11, 0x2, R2 ;  /* 0x000000020b029825 */ /* 0x000fe400078e0002 */
[----:B------:R0:W5:Y:S04]  /*21f0*/  LDG.E.U16 R11, desc[UR36][R14.64] ;  /* 0x000000240e0b7981 */ /* 0x000168000c1e1500 */
[----:B------:R0:W5:Y:S02]  /*2200*/  @!P1 LDG.E.U16 R9, desc[UR36][R2.64] ;  /* 0x0000002402099981 */ /* 0x000164000c1e1500 */
.L_x_1204:
[----:B------:R-:W-:Y:S05]  /*2210*/  BSYNC.RECONVERGENT B1 ;  /* 0x0000000000017941 */ /* 0x000fea0003800200 */
.L_x_1203:
[----:B------:R-:W-:Y:S04]  /*2220*/  BSSY.RECONVERGENT B1, `(.L_x_1205) ;  /* 0x0000010000017945 */ /* 0x000fe80003800200 */
[----:B------:R-:W-:Y:S05]  /*2230*/  @P0 BRA `(.L_x_1206) ;  /* 0x0000000000380947 */ /* 0x000fea0003800000 */
[----:B0-----:R-:W-:Y:S02]  /*2240*/  IADD3 R3, PT, PT, R21, R0, RZ ;  /* 0x0000000015037210 */ /* 0x001fe40007ffe0ff */
[----:B-----5:R-:W-:Y:S02]  /*2250*/  IADD3 R8, PT, PT, R8, R13, RZ ;  /* 0x0000000d08087210 */ /* 0x020fe40007ffe0ff */
[----:B------:R-:W-:-:S13]  /*2260*/  ISETP.GE.U32.AND P0, PT, R3, R20, PT ;  /* 0x000000140300720c */ /* 0x000fda0003f06070 */
[----:B------:R-:W-:Y:S05]  /*2270*/  @P0 BRA `(.L_x_1206) ;  /* 0x0000000000280947 */ /* 0x000fea0003800000 */
[----:B------:R-:W-:Y:S01]  /*2280*/  IMAD.IADD R3, R3, 0x1, R0 ;  /* 0x0000000103037824 */ /* 0x000fe200078e0200 */
[----:B------:R-:W-:-:S04]  /*2290*/  IADD3 R7, PT, PT, R7, R10, RZ ;  /* 0x0000000a07077210 */ /* 0x000fc80007ffe0ff */
[----:B------:R-:W-:-:S13]  /*22a0*/  ISETP.GE.U32.AND P0, PT, R3, R20, PT ;  /* 0x000000140300720c */ /* 0x000fda0003f06070 */
[----:B------:R-:W-:Y:S01]  /*22b0*/  @!P0 IADD3 R3, PT, PT, R3, R0, RZ ;  /* 0x0000000003038210 */ /* 0x000fe20007ffe0ff */
[----:B------:R-:W-:-:S03]  /*22c0*/  @!P0 IMAD.IADD R11, R6, 0x1, R11 ;  /* 0x00000001060b8824 */ /* 0x000fc600078e020b */
[----:B------:R-:W-:Y:S02]  /*22d0*/  @!P0 ISETP.GE.U32.AND P1, PT, R3, R20, PT ;  /* 0x000000140300820c */ /* 0x000fe40003f26070 */
[----:B------:R-:W-:Y:S02]  /*22e0*/  @!P0 PRMT R6, R11, 0x7610, R6 ;  /* 0x000076100b068816 */ /* 0x000fe40000000006 */
[----:B------:R-:W-:-:S04]  /*22f0*/  @!P0 SEL R0, R9, RZ, !P1 ;  /* 0x000000ff09008207 */ /* 0x000fc80004800000 */
[----:B------:R-:W-:-:S04]  /*2300*/  @!P0 IADD3 R0, PT, PT, R5, R0, RZ ;  /* 0x0000000005008210 */ /* 0x000fc80007ffe0ff */
[----:B------:R-:W-:-:S07]  /*2310*/  @!P0 PRMT R5, R0, 0x7610, R5 ;  /* 0x0000761000058816 */ /* 0x000fce0000000005 */
.L_x_1206:
[----:B------:R-:W-:Y:S05]  /*2320*/  BSYNC.RECONVERGENT B1 ;  /* 0x0000000000017941 */ /* 0x000fea0003800200 */
.L_x_1205:
[----:B------:R-:W-:-:S04]  /*2330*/  IADD3 R6, PT, PT, R6, R7, R8 ;  /* 0x0000000706067210 */ /* 0x000fc80007ffe008 */
[----:B------:R-:W-:-:S04]  /*2340*/  IADD3 R6, PT, PT, R6, R5, RZ ;  /* 0x0000000506067210 */ /* 0x000fc80007ffe0ff */
[----:B-----5:R-:W-:Y:S01]  /*2350*/  PRMT R9, R6, 0x7610, R9 ;  /* 0x0000761006097816 */ /* 0x020fe20000000009 */
[----:B------:R-:W-:Y:S06]  /*2360*/  BRA `(.L_x_1178) ;  /* 0x0000008800487947 */ /* 0x000fec0003800000 */
.L_x_1198:
[----:B------:R-:W0:Y:S01]  /*2370*/  LDCU UR4, c[0x0][0x390] ;  /* 0x00007200ff0477ac */ /* 0x000e220008000800 */
[----:B------:R-:W1:Y:S01]  /*2380*/  LDC.U16 R9, c[0x0][0x382] ;  /* 0x0000e080ff097b82 */ /* 0x000e620000000400 */
[----:B------:R-:W-:Y:S01]  /*2390*/  BSSY.RECONVERGENT B1, `(.L_x_1207) ;  /* 0x0000402000017945 */ /* 0x000fe20003800200 */
[----:B0-----:R-:W-:-:S04]  /*23a0*/  IMAD.U32 R18, RZ, RZ, UR4 ;  /* 0x00000004ff127e24 */ /* 0x001fc8000f8e00ff */
[----:B------:R-:W-:Y:S01]  /*23b0*/  IMAD R3, R18, 0x3, R21 ;  /* 0x0000000312037824 */ /* 0x000fe200078e0215 */
[----:B-1----:R-:W-:Y:S01]  /*23c0*/  MOV R19, R9 ;  /* 0x0000000900137202 */ /* 0x002fe20000000f00 */
[----:B------:R-:W-:-:S03]  /*23d0*/  IMAD.MOV.U32 R10, RZ, RZ, R9 ;  /* 0x000000ffff0a7224 */ /* 0x000fc600078e0009 */
[----:B------:R-:W-:Y:S02]  /*23e0*/  ISETP.GE.U32.AND P0, PT, R3, R20, PT ;  /* 0x000000140300720c */ /* 0x000fe40003f06070 */
[----:B------:R-:W-:-:S11]  /*23f0*/  MOV R11, R9 ;  /* 0x00000009000b7202 */ /* 0x000fd60000000f00 */
[----:B------:R-:W-:Y:S05]  /*2400*/  @P0 BRA `(.L_x_1208) ;  /* 0x0000003c00e80947 */ /* 0x000fea0003800000 */
[----:B------:R-:W-:-:S13]  /*2410*/  ISETP.NE.AND P0, PT, R5, RZ, PT ;  /* 0x000000ff0500720c */ /* 0x000fda0003f05270 */
[----:B------:R0:W5:Y:S01]  /*2420*/  @!P0 LDG.E.U16 R3, desc[UR36][R12.64] ;  /* 0x000000240c038981 */ /* 0x000162000c1e1500 */
[----:B------:R-:W-:Y:S01]  /*2430*/  IADD3 R4, PT, PT, R5, -0x1, RZ ;  /* 0xffffffff05047810 */ /* 0x000fe20007ffe0ff */
[----:B------:R-:W-:Y:S01]  /*2440*/  IMAD.MOV.U32 R11, RZ, RZ, R9 ;  /* 0x000000ffff0b7224 */ /* 0x000fe200078e0009 */
[-C--:B------:R-:W-:Y:S02]  /*2450*/  MOV R19, R9.reuse ;  /* 0x0000000900137202 */ /* 0x080fe40000000f00 */
[----:B------:R-:W-:Y:S02]  /*2460*/  VIMNMX.U32 R5, PT, PT, R4, 0x18, PT ;  /* 0x0000001804057848 */ /* 0x000fe40003fe0000 */
[----:B------:R-:W-:Y:S02]  /*2470*/  MOV R10, R9 ;  /* 0x00000009000a7202 */ /* 0x000fe40000000f00 */
[----:B------:R-:W-:-:S07]  /*2480*/  IADD3 R5, PT, PT, R5, 0x1, RZ ;  /* 0x0000000105057810 */ /* 0x000fce0007ffe0ff */
.L_x_1214:
[----:B------:R-:W1:Y:S01]  /*2490*/  LDCU UR4, c[0x0][0x390] ;  /* 0x00007200ff0477ac */ /* 0x000e620008000800 */
[C---:B-----5:R-:W-:Y:S02]  /*24a0*/  @!P0 PRMT R8, R3.reuse, 0x7610, R8 ;  /* 0x0000761003088816 */ /* 0x060fe40000000008 */
[C---:B------:R-:W-:Y:S02]  /*24b0*/  @!P0 PRMT R23, R3.reuse, 0x7610, R23 ;  /* 0x0000761003178816 */ /* 0x040fe40000000017 */
[C---:B------:R-:W-:Y:S02]  /*24c0*/  @!P0 PRMT R2, R3.reuse, 0x7610, R2 ;  /* 0x0000761003028816 */ /* 0x040fe40000000002 */
[----:B------:R-:W-:Y:S01]  /*24d0*/  @!P0 PRMT R6, R3, 0x7610, R6 ;  /* 0x0000761003068816 */ /* 0x000fe20000000006 */
[----:B0-2---:R-:W-:Y:S06]  /*24e0*/  @!P0 BRA `(.L_x_1209) ;  /* 0x0000003c00848947 */ /* 0x005fec0003800000 */
[----:B------:R-:W2:Y:S01]  /*24f0*/  LDCU.64 UR30, c[0x0][0x3c8] ;  /* 0x00007900ff1e77ac */ /* 0x000ea20008000a00 */
[----:B------:R-:W-:Y:S01]  /*2500*/  IMAD.MOV.U32 R20, RZ, RZ, RZ ;  /* 0x000000ffff147224 */ /* 0x000fe200078e00ff */
[----:B------:R-:W-:Y:S01]  /*2510*/  ISETP.NE.AND P1, PT, R4, RZ, PT ;  /* 0x000000ff0400720c */ /* 0x000fe20003f25270 */
[----:B------:R-:W3:Y:S01]  /*2520*/  LDCU UR50, c[0x0][0x3d0] ;  /* 0x00007a00ff3277ac */ /* 0x000ee20008000800 */
[----:B------:R-:W4:Y:S01]  /*2530*/  LDCU UR5, c[0x0][0x4f4] ;  /* 0x00009e80ff0577ac */ /* 0x000f220008000800 */
[----:B------:R-:W0:Y:S01]  /*2540*/  LDCU UR77, c[0x0][0x3d4] ;  /* 0x00007a80ff4d77ac */ /* 0x000e220008000800 */
[----:B------:R-:W0:Y:S01]  /*2550*/  LDCU UR76, c[0x0][0x4f8] ;  /* 0x00009f00ff4c77ac */ /* 0x000e220008000800 */
[----:B--2---:R-:W-:Y:S01]  /*2560*/  IMAD.HI.U32 R2, R21, UR31, R20 ;  /* 0x0000001f15027c27 */ /* 0x004fe2000f8e0014 */
[----:B------:R-:W2:Y:S04]  /*2570*/  LDCU UR75, c[0x0][0x3e8] ;  /* 0x00007d00ff4b77ac */ /* 0x000ea80008000800 */
[----:B---3--:R-:W-:Y:S01]  /*2580*/  SHF.R.U32.HI R8, RZ, UR50, R2 ;  /* 0x00000032ff087c19 */ /* 0x008fe20008011602 */
[----:B------:R-:W3:Y:S03]  /*2590*/  LDCU UR74, c[0x0][0x4fc] ;  /* 0x00009f80ff4a77ac */ /* 0x000ee60008000800 */
        /* <DEDUP_REMOVED lines=54> */
[----:B--234-:R-:W-:Y:S05]  /*2900*/  @!P1 BRA `(.L_x_1210) ;  /* 0x0000000c00949947 */ /* 0x01cfea0003800000 */
        /* <DEDUP_REMOVED lines=219> */
[----:B------:R-:W-:Y:S02]  /*36c0*/  @P2 MOV R6, RZ ;  /* 0x000000ff00062202 */ /* 0x000fe40000000f00 */
[----:B------:R-:W-:-:S03]  /*36d0*/  IADD3 R8, PT, PT, -R7, RZ, RZ ;  /* 0x000000ff07087210 */ /* 0x000fc60007ffe1ff */
[----:B------:R-:W3:Y:S01]  /*36e0*/  @P2 LDC R18, c[0x0][0x554] ;  /* 0x00015500ff122b82 */ /* 0x000ee20000000800 */
[----:B--2---:R-:W-:-:S05]  /*36f0*/  @P2 IMAD.HI.U32 R15, R7, R15, R6 ;  /* 0x0000000f070f2227 */ /* 0x004fca00078e0006 */
[----:B0-----:R-:W-:Y:S01]  /*3700*/  @P2 SHF.R.U32.HI R6, RZ, R16, R15 ;  /* 0x00000010ff062219 */ /* 0x001fe2000001160f */
[----:B------:R-:W-:-:S04]  /*3710*/  IMAD R15, R8, UR28, R17 ;  /* 0x0000001c080f7c24 */ /* 0x000fc8000f8e0211 */
[----:B------:R-:W-:Y:S02]  /*3720*/  @P2 IMAD.MOV R17, RZ, RZ, -R6 ;  /* 0x000000ffff112224 */ /* 0x000fe400078e0a06 */
[----:B------:R-:W-:Y:S02]  /*3730*/  IMAD R2, R15, UR29, R2 ;  /* 0x0000001d0f027c24 */ /* 0x000fe4000f8e0202 */
[----:B------:R-:W-:-:S04]  /*3740*/  @P2 IMAD R7, R17, R14, R7 ;  /* 0x0000000e11072224 */ /* 0x000fc800078e0207 */
[----:B---3--:R-:W-:-:S07]  /*3750*/  @P2 IMAD R2, R7, R18, R2 ;  /* 0x0000001207022224 */ /* 0x008fce00078e0202 */
.L_x_1210:
[----:B------:R-:W-:Y:S01]  /*3760*/  LOP3.LUT R7, R2, 0xfffffffe, RZ, 0xc0, !PT ;  /* 0xfffffffe02077812 */ /* 0x000fe200078ec0ff */
[----:B------:R-:W2:Y:S03]  /*3770*/  LDCU UR52, c[0x0][0x3d0] ;  /* 0x00007a00ff3477ac */ /* 0x000ea60008000800 */
[----:B------:R-:W-:-:S04]  /*3780*/  IADD3 R6, P2, PT, R7, R12, RZ ;  /* 0x0000000c07067210 */ /* 0x000fc80007f5e0ff */
[----:B------:R-:W-:-:S05]  /*3790*/  IADD3.X R7, PT, PT, RZ, R13, RZ, P2, !PT ;  /* 0x0000000dff077210 */ /* 0x000fca00017fe4ff */
[----:B------:R3:W5:Y:S01]  /*37a0*/  LDG.E.U16 R6, desc[UR36][R6.64] ;  /* 0x0000002406067981 */ /* 0x000762000c1e1500 */
[----:B-1----:R-:W-:Y:S01]  /*37b0*/  IADD3 R15, PT, PT, R21, UR4, RZ ;  /* 0x00000004150f7c10 */ /* 0x002fe2000fffe0ff */
[----:B------:R-:W-:-:S04]  /*37c0*/  IMAD.MOV.U32 R14, RZ, RZ, RZ ;  /* 0x000000ffff0e7224 */ /* 0x000fc800078e00ff */
[----:B------:R-:W-:-:S05]  /*37d0*/  IMAD.HI.U32 R2, R15, UR31, R14 ;  /* 0x0000001f0f027c27 */ /* 0x000fca000f8e000e */
[----:B--2---:R-:W-:-:S04]  /*37e0*/  SHF.R.U32.HI R8, RZ, UR52, R2 ;  /* 0x00000034ff087c19 */ /* 0x004fc80008011602 */
[----:B------:R-:W-:-:S05]  /*37f0*/  IADD3 R17, PT, PT, -R8, RZ, RZ ;  /* 0x000000ff08117210 */ /* 0x000fca0007ffe1ff */
[----:B------:R-:W-:-:S04]  /*3800*/  IMAD R2, R17, UR30, R15 ;  /* 0x0000001e11027c24 */ /* 0x000fc8000f8e020f */
[----:B------:R-:W-:Y:S01]  /*3810*/  IMAD R2, R2, UR5, RZ ;  /* 0x0000000502027c24 */ /* 0x000fe2000f8e02ff */
[----:B---3--:R-:W-:Y:S06]  /*3820*/  @!P1 BRA `(.L_x_1211) ;  /* 0x0000000c006c9947 */ /* 0x008fec0003800000 */
        /* <DEDUP_REMOVED lines=215> */
[----:B0-----:R-:W-:-:S04]  /*45a0*/  @P2 SHF.R.U32.HI R23, RZ, R18, R23 ;  /* 0x00000012ff172219 */ /* 0x001fc80000011617 */
[----:B------:R-:W-:-:S05]  /*45b0*/  @P2 IADD3 R23, PT, PT, -R23, RZ, RZ ;  /* 0x000000ff17172210 */ /* 0x000fca0007ffe1ff */
[----:B------:R-:W-:-:S04]  /*45c0*/  @P2 IMAD R17, R22, R23, R17 ;  /* 0x0000001716112224 */ /* 0x000fc800078e0211 */
[----:B--2---:R-:W-:-:S07]  /*45d0*/  @P2 IMAD R2, R17, R20, R2 ;  /* 0x0000001411022224 */ /* 0x004fce00078e0202 */
.L_x_1211:
[----:B------:R-:W1:Y:S01]  /*45e0*/  LDCU UR52, c[0x0][0x3d0] ;  /* 0x00007a00ff3477ac */ /* 0x000e620008000800 */
[----:B------:R-:W-:Y:S02]  /*45f0*/  LOP3.LUT R17, R2, 0xfffffffe, RZ, 0xc0, !PT ;  /* 0xfffffffe02117812 */ /* 0x000fe400078ec0ff */
[----:B------:R-:W-:Y:S02]  /*4600*/  IADD3 R15, PT, PT, R15, UR4, RZ ;  /* 0x000000040f0f7c10 */ /* 0x000fe4000fffe0ff */
[----:B------:R-:W-:Y:S02]  /*4610*/  IADD3 R16, P2, PT, R17, R12, RZ ;  /* 0x0000000c11107210 */ /* 0x000fe40007f5e0ff */
[----:B------:R-:W-:-:S03]  /*4620*/  MOV R14, RZ ;  /* 0x000000ff000e7202 */ /* 0x000fc60000000f00 */
[----:B------:R-:W-:Y:S02]  /*4630*/  IMAD.X R17, RZ, RZ, R13, P2 ;  /* 0x000000ffff117224 */ /* 0x000fe400010e060d */
[----:B------:R-:W-:-:S03]  /*4640*/  IMAD.HI.U32 R7, R15, UR31, R14 ;  /* 0x0000001f0f077c27 */ /* 0x000fc6000f8e000e */
[----:B------:R1:W5:Y:S02]  /*4650*/  LDG.E.U16 R2, desc[UR36][R16.64] ;  /* 0x0000002410027981 */ /* 0x000364000c1e1500 */
[----:B-1----:R-:W-:-:S05]  /*4660*/  SHF.R.U32.HI R17, RZ, UR52, R7 ;  /* 0x00000034ff117c19 */ /* 0x002fca0008011607 */
[----:B------:R-:W-:-:S04]  /*4670*/  IMAD.MOV R7, RZ, RZ, -R17 ;  /* 0x000000ffff077224 */ /* 0x000fc800078e0a11 */
[----:B------:R-:W-:-:S04]  /*4680*/  IMAD R7, R7, UR30, R15 ;  /* 0x0000001e07077c24 */ /* 0x000fc8000f8e020f */
[----:B------:R-:W-:Y:S01]  /*4690*/  IMAD R7, R7, UR5, RZ ;  /* 0x0000000507077c24 */ /* 0x000fe2000f8e02ff */
[----:B------:R-:W-:Y:S06]  /*46a0*/  @!P1 BRA `(.L_x_1212) ;  /* 0x0000000c00689947 */ /* 0x000fec0003800000 */
        /* <DEDUP_REMOVED lines=202> */
[----:B------:R-:W-:Y:S01]  /*5350*/  IMAD.MOV.U32 R17, RZ, RZ, R25 ;  /* 0x000000ffff117224 */ /* 0x000fe200078e0019 */
[----:B------:R-:W-:-:S11]  /*5360*/  MOV R16, RZ ;  /* 0x000000ff00107202 */ /* 0x000fd60000000f00 */
[----:B------:R-:W1:Y:S01]  /*5370*/  @P2 LDC R18, c[0x0][0x4f0] ;  /* 0x00013c00ff122b82 */ /* 0x000e620000000800 */
[----:B0-----:R-:W-:-:S07]  /*5380*/  IMAD.HI.U32 R22, R25, UR52, R16 ;  /* 0x0000003419167c27 */ /* 0x001fce000f8e0010 */
[----:B------:R-:W0:Y:S01]  /*5390*/  @P2 LDC.64 R16, c[0x0][0x4e8] ;  /* 0x00013a00ff102b82 */ /* 0x000e220000000a00 */
[----:B------:R-:W-:Y:S02]  /*53a0*/  SHF.R.U32.HI R23, RZ, UR53, R22 ;  /* 0x00000035ff177c19 */ /* 0x000fe40008011616 */
[----:B------:R-:W-:Y:S02]  /*53b0*/  @P2 MOV R22, RZ ;  /* 0x000000ff00162202 */ /* 0x000fe40000000f00 */
[----:B------:R-:W-:-:S03]  /*53c0*/  IADD3 R8, PT, PT, -R23, RZ, RZ ;  /* 0x000000ff17087210 */ /* 0x000fc60007ffe1ff */
[----:B------:R-:W2:Y:S02]  /*53d0*/  @P2 LDC R20, c[0x0][0x554] ;  /* 0x00015500ff142b82 */ /* 0x000ea40000000800 */
[----:B------:R-:W-:-:S04]  /*53e0*/  IMAD R8, R8, UR28, R25 ;  /* 0x0000001c08087c24 */ /* 0x000fc8000f8e0219 */
[----:B------:R-:W-:Y:S02]  /*53f0*/  IMAD R7, R8, UR29, R7 ;  /* 0x0000001d08077c24 */ /* 0x000fe4000f8e0207 */
[----:B0-----:R-:W-:-:S05]  /*5400*/  @P2 IMAD.HI.U32 R17, R23, R17, R22 ;  /* 0x0000001117112227 */ /* 0x001fca00078e0016 */
[----:B-1----:R-:W-:-:S05]  /*5410*/  @P2 SHF.R.U32.HI R17, RZ, R18, R17 ;  /* 0x00000012ff112219 */ /* 0x002fca0000011611 */
[----:B------:R-:W-:-:S04]  /*5420*/  @P2 IMAD.MOV R17, RZ, RZ, -R17 ;  /* 0x000000ffff112224 */ /* 0x000fc800078e0a11 */
[----:B------:R-:W-:-:S04]  /*5430*/  @P2 IMAD R16, R16, R17, R23 ;  /* 0x0000001110102224 */ /* 0x000fc800078e0217 */
[----:B--2---:R-:W-:-:S07]  /*5440*/  @P2 IMAD R7, R16, R20, R7 ;  /* 0x0000001410072224 */ /* 0x004fce00078e0207 */
.L_x_1212:
[----:B------:R-:W-:Y:S01]  /*5450*/  LOP3.LUT R7, R7, 0xfffffffe, RZ, 0xc0, !PT ;  /* 0xfffffffe07077812 */ /* 0x000fe200078ec0ff */
[----:B------:R-:W1:Y:S03]  /*5460*/  LDCU UR52, c[0x0][0x3d0] ;  /* 0x00007a00ff3477ac */ /* 0x000e660008000800 */
[----:B------:R-:W-:-:S04]  /*5470*/  IADD3 R16, P2, PT, R7, R12, RZ ;  /* 0x0000000c07107210 */ /* 0x000fc80007f5e0ff */
[----:B------:R-:W-:-:S05]  /*5480*/  IADD3.X R17, PT, PT, RZ, R13, RZ, P2, !PT ;  /* 0x0000000dff117210 */ /* 0x000fca00017fe4ff */
[----:B------:R2:W5:Y:S01]  /*5490*/  LDG.E.U16 R23, desc[UR36][R16.64] ;  /* 0x0000002410177981 */ /* 0x000562000c1e1500 */
[----:B------:R-:W-:Y:S01]  /*54a0*/  IADD3 R15, PT, PT, R15, UR4, RZ ;  /* 0x000000040f0f7c10 */ /* 0x000fe2000fffe0ff */
[----:B------:R-:W-:-:S04]  /*54b0*/  IMAD.MOV.U32 R14, RZ, RZ, RZ ;  /* 0x000000ffff0e7224 */ /* 0x000fc800078e00ff */
[----:B------:R-:W-:-:S05]  /*54c0*/  IMAD.HI.U32 R7, R15, UR31, R14 ;  /* 0x0000001f0f077c27 */ /* 0x000fca000f8e000e */
[----:B-1----:R-:W-:-:S04]  /*54d0*/  SHF.R.U32.HI R25, RZ, UR52, R7 ;  /* 0x00000034ff197c19 */ /* 0x002fc80008011607 */
[----:B------:R-:W-:-:S05]  /*54e0*/  IADD3 R7, PT, PT, -R25, RZ, RZ ;  /* 0x000000ff19077210 */ /* 0x000fca0007ffe1ff */
[----:B------:R-:W-:-:S04]  /*54f0*/  IMAD R7, R7, UR30, R15 ;  /* 0x0000001e07077c24 */ /* 0x000fc8000f8e020f */
[----:B------:R-:W-:Y:S01]  /*5500*/  IMAD R7, R7, UR5, RZ ;  /* 0x0000000507077c24 */ /* 0x000fe2000f8e02ff */
[----:B--2---:R-:W-:Y:S06]  /*5510*/  @!P1 BRA `(.L_x_1213) ;  /* 0x0000000c00689947 */ /* 0x004fec0003800000 */
        /* <DEDUP_REMOVED lines=214> */
[----:B0-----:R-:W-:-:S04]  /*6280*/  @P1 SHF.R.U32.HI R15, RZ, R18, R15 ;  /* 0x00000012ff0f1219 */ /* 0x001fc8000001160f */
[----:B------:R-:W-:-:S05]  /*6290*/  @P1 IADD3 R15, PT, PT, -R15, RZ, RZ ;  /* 0x000000ff0f0f1210 */ /* 0x000fca0007ffe1ff */
[----:B------:R-:W-:-:S04]  /*62a0*/  @P1 IMAD R14, R14, R15, R17 ;  /* 0x0000000f0e0e1224 */ /* 0x000fc800078e0211 */
[----:B--2---:R-:W-:-:S07]  /*62b0*/  @P1 IMAD R7, R14, R20, R7 ;  /* 0x000000140e071224 */ /* 0x004fce00078e0207 */
.L_x_1213:
[----:B------:R-:W-:-:S04]  /*62c0*/  LOP3.LUT R7, R7, 0xfffffffe, RZ, 0xc0, !PT ;  /* 0xfffffffe07077812 */ /* 0x000fc800078ec0ff */
[----:B------:R-:W-:-:S04]  /*62d0*/  IADD3 R14, P1, PT, R7, R12, RZ ;  /* 0x0000000c070e7210 */ /* 0x000fc80007f3e0ff */
[----:B------:R-:W-:-:S05]  /*62e0*/  IADD3.X R15, PT, PT, RZ, R13, RZ, P1, !PT ;  /* 0x0000000dff0f7210 */ /* 0x000fca0000ffe4ff */
[----:B------:R2:W5:Y:S04]  /*62f0*/  LDG.E.U16 R8, desc[UR36][R14.64] ;  /* 0x000000240e087981 */ /* 0x000568000c1e1500 */
.L_x_1209:
[----:B------:R-:W3:Y:S01]  /*6300*/  LDCU UR5, c[0x0][0x388] ;  /* 0x00007100ff0577ac */ /* 0x000ee20008000800 */
[----:B-1----:R-:W-:Y:S01]  /*6310*/  IMAD.U32 R18, RZ, RZ, UR4 ;  /* 0x00000004ff127e24 */ /* 0x002fe2000f8e00ff */
[----:B-----5:R-:W-:Y:S01]  /*6320*/  IADD3 R11, PT, PT, R2, R11, RZ ;  /* 0x0000000b020b7210 */ /* 0x020fe20007ffe0ff */
[----:B------:R-:W-:Y:S01]  /*6330*/  IMAD.IADD R19, R6, 0x1, R19 ;  /* 0x0000000106137824 */ /* 0x000fe200078e0213 */
[----:B------:R-:W-:Y:S01]  /*6340*/  IADD3 R10, PT, PT, R23, R10, RZ ;  /* 0x0000000a170a7210 */ /* 0x000fe20007ffe0ff */
[----:B------:R-:W-:Y:S01]  /*6350*/  IMAD.IADD R9, R8, 0x1, R9 ;  /* 0x0000000108097824 */ /* 0x000fe200078e0209 */
[----:B------:R-:W-:-:S05]  /*6360*/  LEA R21, R18, R21, 0x2 ;  /* 0x0000001512157211 */ /* 0x000fca00078e10ff */
[----:B------:R-:W-:Y:S01]  /*6370*/  IMAD R7, R18, 0x3, R21 ;  /* 0x0000000312077824 */ /* 0x000fe200078e0215 */
[----:B---3--:R-:W-:-:S04]  /*6380*/  MOV R20, UR5 ;  /* 0x0000000500147c02 */ /* 0x008fc80008000f00 */
[----:B------:R-:W-:-:S13]  /*6390*/  ISETP.GE.U32.AND P1, PT, R7, R20, PT ;  /* 0x000000140700720c */ /* 0x000fda0003f26070 */
[----:B------:R-:W-:Y:S05]  /*63a0*/  @!P1 BRA `(.L_x_1214) ;  /* 0xffffffc000389947 */ /* 0x000fea000383ffff */
.L_x_1208:
[----:B0-----:R-:W-:Y:S05]  /*63b0*/  BSYNC.RECONVERGENT B1 ;  /* 0x0000000000017941 */ /* 0x001fea0003800200 */
.L_x_1207:
[----:B------:R-:W-:Y:S01]  /*63c0*/  ISETP.GE.U32.AND P0, PT, R21, R20, PT ;  /* 0x000000141500720c */ /* 0x000fe20003f06070 */
[----:B------:R-:W-:Y:S01]  /*63d0*/  BSSY.RECONVERGENT B1, `(.L_x_1215) ;  /* 0x0000475000017945 */ /* 0x000fe20003800200 */
[----:B------:R-:W-:-:S11]  /*63e0*/  PRMT R7, R2, 0x7610, R7 ;  /* 0x0000761002077816 */ /* 0x000fd60000000007 */
        /* <DEDUP_REMOVED lines=13> */
[----:B------:R-:W3:Y:S01]  /*64c0*/  LDCU UR5, c[0x0][0x4f4] ;  /* 0x00009e80ff0577ac */ /* 0x000ee20008000800 */
[----:B0-----:R-:W-:-:S05]  /*64d0*/  IMAD.HI.U32 R2, R21, UR7, R2 ;  /* 0x0000000715027c27 */ /* 0x001fca000f8e0002 */
[----:B-1----:R-:W-:-:S04]  /*64e0*/  SHF.R.U32.HI R3, RZ, UR4, R2 ;  /* 0x00000004ff037c19 */ /* 0x002fc80008011602 */
[----:B------:R-:W-:-:S05]  /*64f0*/  IADD3 R6, PT, PT, -R3, RZ, RZ ;  /* 0x000000ff03067210 */ /* 0x000fca0007ffe1ff */
[----:B------:R-:W-:-:S04]  /*6500*/  IMAD R6, R6, UR6, R21 ;  /* 0x0000000606067c24 */ /* 0x000fc8000f8e0215 */
[----:B---3--:R-:W-:Y:S01]  /*6510*/  IMAD R6, R6, UR5, RZ ;  /* 0x0000000506067c24 */ /* 0x008fe2000f8e02ff */
[----:B------:R-:W-:Y:S06]  /*6520*/  @!P1 BRA `(.L_x_1218) ;  /* 0x0000001000189947 */ /* 0x000fec0003800000 */
[----:B------:R-:W0:Y:S01]  /*6530*/  LDCU.64 UR4, c[0x0][0x3d8] ;  /* 0x00007b00ff0477ac */ /* 0x000e220008000a00 */
[----:B------:R-:W-:Y:S01]  /*6540*/  IMAD.MOV.U32 R2, RZ, RZ, RZ ;  /* 0x000000ffff027224 */ /* 0x000fe200078e00ff */
[----:B------:R-:W-:Y:S01]  /*6550*/  ISETP.NE.AND P1, PT, R4, 0x2, PT ;  /* 0x000000020400780c */ /* 0x000fe20003f25270 */
[----:B------:R-:W1:Y:S01]  /*6560*/  LDCU UR6, c[0x0][0x3d4] ;  /* 0x00007a80ff0677ac */ /* 0x000e620008000800 */
[----:B------:R-:W3:Y:S01]  /*6570*/  LDCU UR7, c[0x0][0x4f8] ;  /* 0x00009f00ff0777ac */ /* 0x000ee20008000800 */
[----:B0-----:R-:W-:-:S05]  /*6580*/  IMAD.HI.U32 R12, R3, UR4, R2 ;  /* 0x00000004030c7c27 */ /* 0x001fca000f8e0002 */
[----:B------:R-:W-:-:S04]  /*6590*/  SHF.R.U32.HI R13, RZ, UR5, R12 ;  /* 0x00000005ff0d7c19 */ /* 0x000fc8000801160c */
[----:B------:R-:W-:-:S05]  /*65a0*/  IADD3 R2, PT, PT, -R13, RZ, RZ ;  /* 0x000000ff0d027210 */ /* 0x000fca0007ffe1ff */
[----:B-1----:R-:W-:-:S04]  /*65b0*/  IMAD R3, R2, UR6, R3 ;  /* 0x0000000602037c24 */ /* 0x002fc8000f8e0203 */
[----:B---3--:R-:W-:Y:S01]  /*65c0*/  IMAD R6, R3, UR7, R6 ;  /* 0x0000000703067c24 */ /* 0x008fe2000f8e0206 */
[----:B------:R-:W-:Y:S06]  /*65d0*/  @!P1 BRA `(.L_x_1218) ;  /* 0x0000000c00ec9947 */ /* 0x000fec0003800000 */
[----:B------:R-:W0:Y:S01]  /*65e0*/  LDCU.64 UR6, c[0x0][0x3e0] ;  /* 0x00007c00ff0677ac */ /* 0x000e220008000a00 */
[----:B------:R-:W-:Y:S01]  /*65f0*/  HFMA2 R12, -RZ, RZ, 0, 0 ;  /* 0x00000000ff0c7431 */ /* 0x000fe200000001ff */
[----:B------:R-:W-:Y:S01]  /*6600*/  ISETP.NE.AND P1, PT, R4, 0x3, PT ;  /* 0x000000030400780c */ /* 0x000fe20003f25270 */
[----:B------:R-:W1:Y:S01]  /*6610*/  LDCU UR4, c[0x0][0x3e8] ;  /* 0x00007d00ff0477ac */ /* 0x000e620008000800 */
[----:B------:R-:W3:Y:S02]  /*6620*/  LDCU UR5, c[0x0][0x4fc] ;  /* 0x00009f80ff0577ac */ /* 0x000ee40008000800 */
[----:B0-----:R-:W-:-:S05]  /*6630*/  IMAD.HI.U32 R2, R13, UR7, R12 ;  /* 0x000000070d027c27 */ /* 0x001fca000f8e000c */
[----:B-1----:R-:W-:-:S05]  /*6640*/  SHF.R.U32.HI R3, RZ, UR4, R2 ;  /* 0x00000004ff037c19 */ /* 0x002fca0008011602 */
[----:B------:R-:W-:-:S04]  /*6650*/  IMAD.MOV R12, RZ, RZ, -R3 ;  /* 0x000000ffff0c7224 */ /* 0x000fc800078e0a03 */
[----:B------:R-:W-:-:S04]  /*6660*/  IMAD R13, R12, UR6, R13 ;  /* 0x000000060c0d7c24 */ /* 0x000fc8000f8e020d */
[----:B---3--:R-:W-:Y:S01]  /*6670*/  IMAD R6, R13, UR5, R6 ;  /* 0x000000050d067c24 */ /* 0x008fe2000f8e0206 */
[----:B------:R-:W-:Y:S06]  /*6680*/  @!P1 BRA `(.L_x_1218) ;  /* 0x0000000c00c09947 */ /* 0x000fec0003800000 */
[----:B------:R-:W0:Y:S01]  /*6690*/  LDCU.64 UR4, c[0x0][0x3f0] ;  /* 0x00007e00ff0477ac */ /* 0x000e220008000a00 */
[----:B------:R-:W-:Y:S02]  /*66a0*/  MOV R2, RZ ;  /* 0x000000ff00027202 */ /* 0x000fe40000000f00 */
        /* <DEDUP_REMOVED lines=10> */
[----:B------:R-:W-:Y:S01]  /*6750*/  IMAD.MOV.U32 R12, RZ, RZ, RZ ;  /* 0x000000ffff0c7224 */ /* 0x000fe200078e00ff */
[----:B------:R-:W-:Y:S01]  /*6760*/  ISETP.NE.AND P1, PT, R4, 0x5, PT ;  /* 0x000000050400780c */ /* 0x000fe20003f25270 */
[----:B------:R-:W1:Y:S01]  /*6770*/  LDCU UR4, c[0x0][0x400] ;  /* 0x00008000ff0477ac */ /* 0x000e620008000800 */
[----:B------:R-:W3:Y:S01]  /*6780*/  LDCU UR5, c[0x0][0x504] ;  /* 0x0000a080ff0577ac */ /* 0x000ee20008000800 */
[----:B0-----:R-:W-:-:S05]  /*6790*/  IMAD.HI.U32 R2, R13, UR7, R12 ;  /* 0x000000070d027c27 */ /* 0x001fca000f8e000c */
[----:B-1----:R-:W-:-:S04]  /*67a0*/  SHF.R.U32.HI R3, RZ, UR4, R2 ;  /* 0x00000004ff037c19 */ /* 0x002fc80008011602 */
[----:B------:R-:W-:-:S05]  /*67b0*/  IADD3 R12, PT, PT, -R3, RZ, RZ ;  /* 0x000000ff030c7210 */ /* 0x000fca0007ffe1ff */
        /* <DEDUP_REMOVED lines=9> */
[----:B------:R-:W-:-:S05]  /*6850*/  SHF.R.U32.HI R13, RZ, UR5, R12 ;  /* 0x00000005ff0d7c19 */ /* 0x000fca000801160c */
[----:B------:R-:W-:-:S04]  /*6860*/  IMAD.MOV R2, RZ, RZ, -R13 ;  /* 0x000000ffff027224 */ /* 0x000fc800078e0a0d */
        /* <DEDUP_REMOVED lines=9> */
[----:B-1----:R-:W-:-:S04]  /*6900*/  SHF.R.U32.HI R3, RZ, UR4, R2 ;  /* 0x00000004ff037c19 */ /* 0x002fc80008011602 */
[----:B------:R-:W-:-:S05]  /*6910*/  IADD3 R12, PT, PT, -R3, RZ, RZ ;  /* 0x000000ff030c7210 */ /* 0x000fca0007ffe1ff */
[----:B------:R-:W-:-:S04]  /*6920*/  IMAD R13, R12, UR6, R13 ;  /* 0x000000060c0d7c24 */ /* 0x000fc8000f8e020d */
        /* <DEDUP_REMOVED lines=19> */
[----:B-1----:R-:W-:-:S05]  /*6a60*/  SHF.R.U32.HI R3, RZ, UR4, R2 ;  /* 0x00000004ff037c19 */ /* 0x002fca0008011602 */
[----:B------:R-:W-:-:S04]  /*6a70*/  IMAD.MOV R12, RZ, RZ, -R3 ;  /* 0x000000ffff0c7224 */ /* 0x000fc800078e0a03 */
[----:B------:R-:W-:-:S04]  /*6a80*/  IMAD R13, R12, UR6, R13 ;  /* 0x000000060c0d7c24 */ /* 0x000fc8000f8e020d */
        /* <DEDUP_REMOVED lines=169> */
[----:B------:R-:W1:Y:S01]  /*7520*/  LDCU UR4, c[0x0][0x4f0] ;  /* 0x00009e00ff0477ac */ /* 0x000e620008000800 */
[----:B------:R-:W3:Y:S03]  /*7530*/  LDCU UR5, c[0x0][0x554] ;  /* 0x0000aa80ff0577ac */ /* 0x000ee60008000800 */
[----:B0-----:R-:W-:-:S05]  /*7540*/  IMAD.HI.U32 R2, R13, UR7, R12 ;  /* 0x000000070d027c27 */ /* 0x001fca000f8e000c */
[----:B-1----:R-:W-:-:S04]  /*7550*/  SHF.R.U32.HI R2, RZ, UR4, R2 ;  /* 0x00000004ff027c19 */ /* 0x002fc80008011602 */
[----:B------:R-:W-:-:S05]  /*7560*/  IADD3 R3, PT, PT, -R2, RZ, RZ ;  /* 0x000000ff02037210 */ /* 0x000fca0007ffe1ff */
[----:B------:R-:W-:-:S04]  /*7570*/  IMAD R13, R3, UR6, R13 ;  /* 0x00000006030d7c24 */ /* 0x000fc8000f8e020d */
[----:B---3--:R-:W-:-:S07]  /*7580*/  IMAD R6, R13, UR5, R6 ;  /* 0x000000050d067c24 */ /* 0x008fce000f8e0206 */
.L_x_1218:
[----:B------:R-:W-:Y:S01]  /*7590*/  SHF.R.U32.HI R12, RZ, 0x1, R6 ;  /* 0x00000001ff0c7819 */ /* 0x000fe20000011606 */
[----:B------:R-:W-:-:S07]  /*75a0*/  IMAD.MOV.U32 R13, RZ, RZ, RZ ;  /* 0x000000ffff0d7224 */ /* 0x000fce00078e00ff */
.L_x_1217:
[----:B------:R-:W0:Y:S02]  /*75b0*/  LDCU.64 UR4, c[0x0][0x750] ;  /* 0x0000ea00ff0477ac */ /* 0x000e240008000a00 */
[----:B0-----:R-:W-:-:S04]  /*75c0*/  IADD3 R3, P1, PT, R0, UR4, RZ ;  /* 0x0000000400037c10 */ /* 0x001fc8000ff3e0ff */
[----:B------:R-:W-:Y:S02]  /*75d0*/  IADD3.X R2, PT, PT, RZ, UR5, RZ, P1, !PT ;  /* 0x00000005ff027c10 */ /* 0x000fe40008ffe4ff */
[----:B--2---:R-:W-:-:S04]  /*75e0*/  LEA R14, P1, R12, R3, 0x1 ;  /* 0x000000030c0e7211 */ /* 0x004fc800078208ff */
[----:B------:R-:W-:-:S05]  /*75f0*/  LEA.HI.X R15, R12, R2, R13, 0x1, P1 ;  /* 0x000000020c0f7211 */ /* 0x000fca00008f0c0d */
[----:B------:R0:W5:Y:S01]  /*7600*/  LDG.E.U16 R6, desc[UR36][R14.64] ;  /* 0x000000240e067981 */ /* 0x000162000c1e1500 */
        /* <DEDUP_REMOVED lines=11> */
[----:B-1----:R-:W-:-:S04]  /*76c0*/  SHF.R.U32.HI R17, RZ, UR4, R16 ;  /* 0x00000004ff117c19 */ /* 0x002fc80008011610 */
[----:B------:R-:W-:-:S05]  /*76d0*/  IADD3 R7, PT, PT, -R17, RZ, RZ ;  /* 0x000000ff11077210 */ /* 0x000fca0007ffe1ff */
[----:B------:R-:W-:-:S04]  /*76e0*/  IMAD R0, R7, UR6, R13 ;  /* 0x0000000607007c24 */ /* 0x000fc8000f8e020d */
        /* <DEDUP_REMOVED lines=264> */
.L_x_1220:
[----:B------:R-:W-:Y:S02]  /*8770*/  SHF.R.U32.HI R16, RZ, 0x1, R0 ;  /* 0x00000001ff107819 */ /* 0x000fe40000011600 */
[----:B------:R-:W-:-:S07]  /*8780*/  MOV R17, RZ ;  /* 0x000000ff00117202 */ /* 0x000fce0000000f00 */
.L_x_1219:
[----:B------:R-:W-:-:S04]  /*8790*/  LEA R14, P1, R16, R3, 0x1 ;  /* 0x00000003100e7211 */ /* 0x000fc800078208ff */
[----:B------:R-:W-:-:S05]  /*87a0*/  LEA.HI.X R15, R16, R2, R17, 0x1, P1 ;  /* 0x00000002100f7211 */ /* 0x000fca00008f0c11 */
[----:B------:R0:W5:Y:S01]  /*87b0*/  LDG.E.U16 R7, desc[UR36][R14.64] ;  /* 0x000000240e077981 */ /* 0x000162000c1e1500 */
        /* <DEDUP_REMOVED lines=278> */
.L_x_1222:
[----:B------:R-:W-:Y:S01]  /*9920*/  SHF.R.U32.HI R16, RZ, 0x1, R0 ;  /* 0x00000001ff107819 */ /* 0x000fe20000011600 */
[----:B------:R-:W-:-:S07]  /*9930*/  IMAD.MOV.U32 R17, RZ, RZ, RZ ;  /* 0x000000ffff117224 */ /* 0x000fce00078e00ff */
.L_x_1221:
[----:B------:R-:W-:-:S04]  /*9940*/  LEA R14, P1, R16, R3, 0x1 ;  /* 0x00000003100e7211 */ /* 0x000fc800078208ff */
        /* <DEDUP_REMOVED lines=13> */
[----:B-1----:R-:W-:-:S05]  /*9a20*/  SHF.R.U32.HI R15, RZ, UR4, R14 ;  /* 0x00000004ff0f7c19 */ /* 0x002fca000801160e */
[----:B------:R-:W-:-:S04]  /*9a30*/  IMAD.MOV R12, RZ, RZ, -R15 ;  /* 0x000000ffff0c7224 */ /* 0x000fc800078e0a0f */
[----:B------:R-:W-:-:S04]  /*9a40*/  IMAD R0, R12, UR6, R13 ;  /* 0x000000060c007c24 */ /* 0x000fc8000f8e020d */
        /* <DEDUP_REMOVED lines=264> */
.L_x_1224:
[----:B------:R-:W-:Y:S02]  /*aad0*/  SHF.R.U32.HI R14, RZ, 0x1, R0 ;  /* 0x00000001ff0e7819 */ /* 0x000fe40000011600 */
[----:B------:R-:W-:-:S07]  /*aae0*/  MOV R15, RZ ;  /* 0x000000ff000f7202 */ /* 0x000fce0000000f00 */
.L_x_1223:
[----:B------:R-:W-:-:S04]  /*aaf0*/  LEA R4, P0, R14, R3, 0x1 ;  /* 0x000000030e047211 */ /* 0x000fc800078008ff */
[----:B------:R-:W-:-:S05]  /*ab00*/  LEA.HI.X R5, R14, R2, R15, 0x1, P0 ;  /* 0x000000020e057211 */ /* 0x000fca00000f0c0f */
[----:B------:R0:W5:Y:S04]  /*ab10*/  LDG.E.U16 R8, desc[UR36][R4.64] ;  /* 0x0000002404087981 */ /* 0x000168000c1e1500 */
.L_x_1216:
[----:B------:R-:W-:Y:S05]  /*ab20*/  BSYNC.RECONVERGENT B1 ;  /* 0x0000000000017941 */ /* 0x000fea0003800200 */
.L_x_1215:
[----:B------:R-:W-:Y:S01]  /*ab30*/  ISETP.GE.U32.AND P0, PT, R21, R20, PT ;  /* 0x000000141500720c */ /* 0x000fe20003f06070 */
[----:B------:R-:W-:-:S12]  /*ab40*/  BSSY.RECONVERGENT B1, `(.L_x_1225) ;  /* 0x0000012000017945 */ /* 0x000fd80003800200 */
[----:B------:R-:W-:Y:S05]  /*ab50*/  @P0 BRA `(.L_x_1226) ;  /* 0x0000000000400947 */ /* 0x000fea0003800000 */
[----:B------:R-:W-:Y:S01]  /*ab60*/  IADD3 R3, PT, PT, R21, R18, RZ ;  /* 0x0000001215037210 */ /* 0x000fe20007ffe0ff */
[----:B-----5:R-:W-:-:S03]  /*ab70*/  IMAD.IADD R6, R19, 0x1, R6 ;  /* 0x0000000113067824 */ /* 0x020fc600078e0206 */
[----:B------:R-:W-:Y:S02]  /*ab80*/  ISETP.GE.U32.AND P0, PT, R3, R20, PT ;  /* 0x000000140300720c */ /* 0x000fe40003f06070 */
[----:B------:R-:W-:-:S11]  /*ab90*/  PRMT R19, R6, 0x7610, R19 ;  /* 0x0000761006137816 */ /* 0x000fd60000000013 */
[----:B------:R-:W-:Y:S05]  /*aba0*/  @P0 BRA `(.L_x_1226) ;  /* 0x00000000002c0947 */ /* 0x000fea0003800000 */
[----:B------:R-:W-:Y:S01]  /*abb0*/  IADD3 R3, PT, PT, R3, R18, RZ ;  /* 0x0000001203037210 */ /* 0x000fe20007ffe0ff */
[----:B------:R-:W-:-:S03]  /*abc0*/  IMAD.IADD R7, R11, 0x1, R7 ;  /* 0x000000010b077824 */ /* 0x000fc600078e0207 */
[----:B------:R-:W-:Y:S02]  /*abd0*/  ISETP.GE.U32.AND P0, PT, R3, R20, PT ;  /* 0x000000140300720c */ /* 0x000fe40003f06070 */
[----:B------:R-:W-:-:S11]  /*abe0*/  PRMT R11, R7, 0x7610, R11 ;  /* 0x00007610070b7816 */ /* 0x000fd6000000000b */
[----:B------:R-:W-:Y:S02]  /*abf0*/  @!P0 IADD3 R3, PT, PT, R3, R18, RZ ;  /* 0x0000001203038210 */ /* 0x000fe40007ffe0ff */
[----:B------:R-:W-:Y:S02]  /*ac00*/  @!P0 IADD3 R23, PT, PT, R10, R23, RZ ;  /* 0x000000170a178210 */ /* 0x000fe40007ffe0ff */
[----:B------:R-:W-:Y:S02]  /*ac10*/  @!P0 ISETP.GE.U32.AND P1, PT, R3, R20, PT ;  /* 0x000000140300820c */ /* 0x000fe40003f26070 */
[----:B------:R-:W-:Y:S02]  /*ac20*/  @!P0 PRMT R10, R23, 0x7610, R10 ;  /* 0x00007610170a8816 */ /* 0x000fe4000000000a */
[----:B------:R-:W-:-:S04]  /*ac30*/  @!P0 SEL R8, R8, RZ, !P1 ;  /* 0x000000ff08088207 */ /* 0x000fc80004800000 */
[----:B------:R-:W-:-:S04]  /*ac40*/  @!P0 IADD3 R8, PT, PT, R9, R8, RZ ;  /* 0x0000000809088210 */ /* 0x000fc80007ffe0ff */
[----:B------:R-:W-:-:S07]  /*ac50*/  @!P0 PRMT R9, R8, 0x7610, R9 ;  /* 0x0000761008098816 */ /* 0x000fce0000000009 */
.L_x_1226:
[----:B------:R-:W-:Y:S05]  /*ac60*/  BSYNC.RECONVERGENT B1 ;  /* 0x0000000000017941 */ /* 0x000fea0003800200 */
.L_x_1225:
[----:B------:R-:W-:-:S05]  /*ac70*/  IADD3 R10, PT, PT, R10, R11, R19 ;  /* 0x0000000b0a0a7210 */ /* 0x000fca0007ffe013 */
[----:B------:R-:W-:-:S07]  /*ac80*/  IMAD.IADD R9, R10, 0x1, R9 ;  /* 0x000000010a097824 */ /* 0x000fce00078e0209 */
.L_x_1178:
[----:B------:R-:W-:Y:S05]  /*ac90*/  BSYNC.RECONVERGENT B0 ;  /* 0x0000000000007941 */ /* 0x000fea0003800200 */
.L_x_1177:
[----:B------:R-:W1:Y:S01]  /*aca0*/  LDCU UR4, c[0x0][0x3a0] ;  /* 0x00007400ff0477ac */ /* 0x000e620008000800 */
[----:B0-----:R-:W0:Y:S01]  /*acb0*/  S2R R5, SR_TID.X ;  /* 0x0000000000057919 */ /* 0x001e220000002100 */
        /* <DEDUP_REMOVED lines=8> */
[----:B0--3--:R-:W-:-:S03]  /*ad40*/  IMAD R2, R0, UR8, R5 ;  /* 0x0000000800027c24 */ /* 0x009fc6000f8e0205 */
[----:B-1----:R-:W-:Y:S02]  /*ad50*/  ULEA UR4, UR5, UR4, 0x18 ;  /* 0x0000000405047291 */ /* 0x002fe4000f8ec0ff */
[----:B----4-:R-:W-:-:S04]  /*ad60*/  UISETP.GE.U32.AND UP0, UPT, UR6, 0x2, UPT ;  /* 0x000000020600788c */ /* 0x010fc8000bf06070 */
[----:B------:R-:W-:-:S05]  /*ad70*/  LEA R2, R2, UR4, 0x1 ;  /* 0x0000000402027c11 */ /* 0x000fca000f8e08ff */
[----:B------:R1:W-:Y:S01]  /*ad80*/  STS.U16 [R2], R9 ;  /* 0x0000000902007388 */ /* 0x0003e20000000400 */
[----:B------:R-:W-:Y:S05]  /*ad90*/  BRA.U !UP0, `(.L_x_1227) ;  /* 0x00000001083c7547 */ /* 0x000fea000b800000 */
[----:B------:R-:W-:-:S05]  /*ada0*/  UMOV UR5, UR6 ;  /* 0x0000000600057c82 */ /* 0x000fca0008000000 */
.L_x_1228:
        /* <DEDUP_REMOVED lines=9> */
[----:B------:R-:W0:Y:S02]  /*ae40*/  @!P0 LDS.U16 R4, [R3] ;  /* 0x0000000003048984 */ /* 0x000e240000000400 */
[----:B0---45:R-:W-:-:S04]  /*ae50*/  @!P0 IADD3 R7, PT, PT, R9, R4, RZ ;  /* 0x0000000409078210 */ /* 0x031fc80007ffe0ff */
[----:B-1----:R-:W-:Y:S01]  /*ae60*/  @!P0 PRMT R9, R7, 0x7610, R9 ;  /* 0x0000761007098816 */ /* 0x002fe20000000009 */
[----:B------:R4:W-:Y:S01]  /*ae70*/  @!P0 STS.U16 [R2], R7 ;  /* 0x0000000702008388 */ /* 0x0009e20000000400 */
[----:B------:R-:W-:Y:S05]  /*ae80*/  BRA.U UP0, `(.L_x_1228) ;  /* 0xfffffffd00c87547 */ /* 0x000fea000b83ffff */
.L_x_1227:
        /* <DEDUP_REMOVED lines=9> */
[----:B01-34-:R-:W-:Y:S01]  /*af20*/  IMAD R2, R0, UR6, R5 ;  /* 0x0000000600027c24 */ /* 0x01bfe2000f8e0205 */
[----:B------:R-:W-:Y:S02]  /*af30*/  UIADD3 UR4, UPT, UPT, UR4, 0x10, URZ ;  /* 0x0000001004047890 */ /* 0x000fe4000fffe0ff */
[----:B------:R-:W-:Y:S02]  /*af40*/  UISETP.GE.U32.AND UP0, UPT, UR6, 0x40, UPT ;  /* 0x000000400600788c */ /* 0x000fe4000bf06070 */
[----:B--2---:R-:W-:-:S06]  /*af50*/  ULEA UR4, UR5, UR4, 0x18 ;  /* 0x0000000405047291 */ /* 0x004fcc000f8ec0ff */
[----:B------:R-:W-:Y:S01]  /*af60*/  LEA R2, R2, UR4, 0x1 ;  /* 0x0000000402027c11 */ /* 0x000fe2000f8e08ff */
[----:B------:R-:W-:-:S04]  /*af70*/  UMOV UR4, 0x20 ;  /* 0x0000002000047882 */ /* 0x000fc80000000000 */
[----:B------:R2:W-:Y:S01]  /*af80*/  STS.U16 [R2], R9 ;  /* 0x0000000902007388 */ /* 0x0005e20000000400 */
[----:B------:R-:W-:Y:S05]  /*af90*/  BRA.U !UP0, `(.L_x_1230) ;  /* 0x00000001083c7547 */ /* 0x000fea000b800000 */
[----:B------:R-:W-:-:S05]  /*afa0*/  UMOV UR5, UR6 ;  /* 0x0000000600057c82 */ /* 0x000fca0008000000 */
.L_x_1231:
[----:B------:R-:W-:Y:S01]  /*afb0*/  USHF.R.U32.HI UR7, URZ, 0x1, UR5 ;  /* 0x00000001ff077899 */ /* 0x000fe20008011605 */
[----:B------:R-:W-:Y:S05]  /*afc0*/  BAR.SYNC.DEFER_BLOCKING 0x0 ;  /* 0x0000000000007b1d */ /* 0x000fea0000010000 */
[----:B0-----:R-:W-:-:S05]  /*afd0*/  VIADD R3, R5, UR7 ;  /* 0x0000000705037c36 */ /* 0x001fca0008000000 */
[----:B------:R-:W-:-:S04]  /*afe0*/  ISETP.GE.U32.AND P0, PT, R3, UR6, PT ;  /* 0x0000000603007c0c */ /* 0x000fc8000bf06070 */
[----:B------:R-:W-:-:S13]  /*aff0*/  ISETP.GE.U32.OR P0, PT, R5, UR7, P0 ;  /* 0x0000000705007c0c */ /* 0x000fda0008706470 */
[----:B------:R-:W-:-:S05]  /*b000*/  VOTEU.ALL UP0, P0 ;  /* 0x0000000000ff7886 */ /* 0x000fca0000000000 */
[----:B------:R-:W-:Y:S02]  /*b010*/  @!UP0 ULOP3.LUT UR8, UR5, 0x7fe, URZ, 0xc0, !UPT ;  /* 0x000007fe05088892 */ /* 0x000fe4000f8ec0ff */
[----:B------:R-:W-:-:S03]  /*b020*/  UISETP.GT.U32.AND UP0, UPT, UR5, 0x7f, UPT ;  /* 0x0000007f0500788c */ /* 0x000fc6000bf04070 */
[----:B------:R-:W-:-:S04]  /*b030*/  UMOV UR5, UR7 ;  /* 0x0000000700057c82 */ /* 0x000fc80008000000 */
[----:B------:R-:W0:Y:S02]  /*b040*/  @!P0 LDS.U16 R4, [R2+UR8] ;  /* 0x0000000802048984 */ /* 0x000e240008000400 */
[----:B0-----:R-:W-:-:S04]  /*b050*/  @!P0 IADD3 R3, PT, PT, R9, R4, RZ ;  /* 0x0000000409038210 */ /* 0x001fc80007ffe0ff */
[----:B--2---:R-:W-:Y:S01]  /*b060*/  @!P0 PRMT R9, R3, 0x7610, R9 ;  /* 0x0000761003098816 */ /* 0x004fe20000000009 */
[----:B------:R0:W-:Y:S01]  /*b070*/  @!P0 STS.U16 [R2], R3 ;  /* 0x0000000302008388 */ /* 0x0001e20000000400 */
[----:B------:R-:W-:Y:S05]  /*b080*/  BRA.U UP0, `(.L_x_1231) ;  /* 0xfffffffd00c87547 */ /* 0x000fea000b83ffff */
.L_x_1230:
[----:B------:R-:W-:Y:S01]  /*b090*/  BAR.SYNC.DEFER_BLOCKING 0x0 ;  /* 0x0000000000007b1d */ /* 0x000fe20000010000 */
[----:B------:R-:W-:-:S09]  /*b0a0*/  UISETP.GE.U32.AND UP0, UPT, UR4, 0x2, UPT ;  /* 0x000000020400788c */ /* 0x000fd2000bf06070 */
[----:B------:R-:W-:Y:S05]  /*b0b0*/  BRA.U !UP0, `(.L_x_1229) ;  /* 0x0000000108207547 */ /* 0x000fea000b800000 */
[----:B012-4-:R-:W-:-:S07]  /*b0c0*/  HFMA2 R2, -RZ, RZ, 0, 5.9604644775390625e-08 ;  /* 0x00000001ff027431 */ /* 0x017fce00000001ff */
.L_x_1232:
[----:B------:R-:W-:-:S05]  /*b0d0*/  PRMT R3, R9, 0x9910, RZ ;  /* 0x0000991009037816 */ /* 0x000fca00000000ff */
[----:B------:R0:W1:Y:S02]  /*b0e0*/  SHFL.DOWN PT, R4, R3, R2, 0x1f ;  /* 0x08001f0203047589 */ /* 0x00006400000e0000 */
[----:B0-----:R-:W-:-:S05]  /*b0f0*/  IMAD.SHL.U32 R2, R2, 0x2, RZ ;  /* 0x0000000202027824 */ /* 0x001fca00078e00ff */
[----:B------:R-:W-:Y:S02]  /*b100*/  ISETP.GE.AND P0, PT, R2, UR4, PT ;  /* 0x0000000402007c0c */ /* 0x000fe4000bf06270 */
[----:B-1----:R-:W-:-:S04]  /*b110*/  IADD3 R4, PT, PT, R4, R9, RZ ;  /* 0x0000000904047210 */ /* 0x002fc80007ffe0ff */
[----:B------:R-:W-:-:S07]  /*b120*/  PRMT R9, R4, 0x7610, R9 ;  /* 0x0000761004097816 */ /* 0x000fce0000000009 */
[----:B------:R-:W-:Y:S05]  /*b130*/  @!P0 BRA `(.L_x_1232) ;  /* 0xfffffffc00e48947 */ /* 0x000fea000383ffff */
.L_x_1229:
[----:B------:R-:W4:Y:S01]  /*b140*/  S2R R4, SR_CTAID.X ;  /* 0x0000000000047919 */ /* 0x000f220000002500 */
[----:B------:R-:W0:Y:S01]  /*b150*/  LDCU UR4, c[0x0][0x558] ;  /* 0x0000ab00ff0477ac */ /* 0x000e220008000800 */
[----:B------:R-:W-:Y:S01]  /*b160*/  MOV R16, RZ ;  /* 0x000000ff00107202 */ /* 0x000fe20000000f00 */
[----:B------:R-:W1:Y:S01]  /*b170*/  LDCU.64 UR6, c[0x0][0x3a8] ;  /* 0x00007500ff0677ac */ /* 0x000e620008000a00 */
[----:B------:R-:W4:Y:S01]  /*b180*/  LDCU UR5, c[0x0][0x394] ;  /* 0x00007280ff0577ac */ /* 0x000f220008000800 */
[----:B0-----:R-:W-:Y:S01]  /*b190*/  UISETP.NE.AND UP0, UPT, UR4, URZ, UPT ;  /* 0x000000ff0400728c */ /* 0x001fe2000bf05270 */
[----:B-1----:R-:W-:-:S04]  /*b1a0*/  IMAD R3, R5, UR6, RZ ;  /* 0x0000000605037c24 */ /* 0x002fc8000f8e02ff */
[----:B---3--:R-:W-:-:S04]  /*b1b0*/  IMAD R3, R0, UR7, R3 ;  /* 0x0000000700037c24 */ /* 0x008fc8000f8e0203 */
[----:B----45:R-:W-:Y:S01]  /*b1c0*/  IMAD R7, R4, UR5, R3 ;  /* 0x0000000504077c24 */ /* 0x030fe2000f8e0203 */
[----:B------:R-:W-:Y:S06]  /*b1d0*/  BRA.U !UP0, `(.L_x_1233) ;  /* 0x0000001108547547 */ /* 0x000fec000b800000 */
[----:B------:R-:W2:Y:S01]  /*b1e0*/  LDCU.64 UR8, c[0x0][0x560] ;  /* 0x0000ac00ff0877ac */ /* 0x000ea20008000a00 */
[----:B------:R-:W-:Y:S01]  /*b1f0*/  IMAD.MOV.U32 R6, RZ, RZ, RZ ;  /* 0x000000ffff067224 */ /* 0x000fe200078e00ff */
[----:B------:R-:W0:Y:S01]  /*b200*/  LDCU UR7, c[0x0][0x55c] ;  /* 0x0000ab80ff0777ac */ /* 0x000e220008000800 */
[----:B------:R-:W1:Y:S01]  /*b210*/  LDCU UR6, c[0x0][0x688] ;  /* 0x0000d100ff0677ac */ /* 0x000e620008000800 */
[----:B------:R-:W-:-:S04]  /*b220*/  UIADD3 UR5, UPT, UPT, UR4, -0x1, URZ ;  /* 0xffffffff04057890 */ /* 0x000fc8000fffe0ff */
[----:B------:R-:W-:Y:S01]  /*b230*/  UISETP.NE.AND UP1, UPT, UR5, URZ, UPT ;  /* 0x000000ff0500728c */ /* 0x000fe2000bf25270 */
[----:B--2---:R-:W-:-:S05]  /*b240*/  IMAD.HI.U32 R2, R7, UR8, R6 ;  /* 0x0000000807027c27 */ /* 0x004fca000f8e0006 */
[----:B------:R-:W-:-:S04]  /*b250*/  SHF.R.U32.HI R3, RZ, UR9, R2 ;  /* 0x00000009ff037c19 */ /* 0x000fc80008011602 */
[----:B------:R-:W-:-:S05]  /*b260*/  IADD3 R11, PT, PT, -R3, RZ, RZ ;  /* 0x000000ff030b7210 */ /* 0x000fca0007ffe1ff */
[----:B0-----:R-:W-:-:S04]  /*b270*/  IMAD R11, R11, UR7, R7 ;  /* 0x000000070b0b7c24 */ /* 0x001fc8000f8e0207 */
[----:B-1----:R-:W-:Y:S01]  /*b280*/  IMAD R16, R11, UR6, RZ ;  /* 0x000000060b107c24 */ /* 0x002fe2000f8e02ff */
[----:B------:R-:W-:Y:S06]  /*b290*/  BRA.U !UP1, `(.L_x_1233) ;  /* 0x0000001109247547 */ /* 0x000fec000b800000 */
[----:B------:R-:W0:Y:S01]  /*b2a0*/  LDCU.64 UR8, c[0x0][0x568] ;  /* 0x0000ad00ff0877ac */ /* 0x000e220008000a00 */
[----:B------:R-:W-:Y:S01]  /*b2b0*/  HFMA2 R2, -RZ, RZ, 0, 0 ;  /* 0x00000000ff027431 */ /* 0x000fe200000001ff */
[----:B------:R-:W1:Y:S01]  /*b2c0*/  LDCU UR7, c[0x0][0x570] ;  /* 0x0000ae00ff0777ac */ /* 0x000e620008000800 */
[----:B------:R-:W-:Y:S01]  /*b2d0*/  UISETP.LT.U32.AND UP1, UPT, UR5, 0x18, UPT ;  /* 0x000000180500788c */ /* 0x000fe2000bf21070 */
[----:B------:R-:W2:Y:S03]  /*b2e0*/  LDCU UR6, c[0x0][0x690] ;  /* 0x0000d200ff0677ac */ /* 0x000ea60008000800 */
[----:B------:R-:W-:Y:S01]  /*b2f0*/  USEL UR5, UR5, 0x18, UP1 ;  /* 0x0000001805057887 */ /* 0x000fe20008800000 */
[----:B0-----:R-:W-:-:S03]  /*b300*/  IMAD.HI.U32 R10, R3, UR9, R2 ;  /* 0x00000009030a7c27 */ /* 0x001fc6000f8e0002 */
[----:B------:R-:W-:Y:S02]  /*b310*/  UIADD3 UR5, UPT, UPT, UR5, 0x1, URZ ;  /* 0x0000000105057890 */ /* 0x000fe4000fffe0ff */
[----:B-1----:R-:W-:Y:S02]  /*b320*/  SHF.R.U32.HI R11, RZ, UR7, R10 ;  /* 0x00000007ff0b7c19 */ /* 0x002fe4000801160a */
[----:B------:R-:W-:-:S03]  /*b330*/  UISETP.NE.AND UP1, UPT, UR5, 0x2, UPT ;  /* 0x000000020500788c */ /* 0x000fc6000bf25270 */
        /* <DEDUP_REMOVED lines=255> */
.L_x_1233:
[----:B------:R-:W0:Y:S01]  /*c330*/  LDCU UR5, c[0x0][0x3a4] ;  /* 0x00007480ff0577ac */ /* 0x000e220008000800 */
[----:B------:R-:W1:Y:S01]  /*c340*/  LDCU.64 UR6, c[0x0][0x768] ;  /* 0x0000ed00ff0677ac */ /* 0x000e620008000a00 */
[----:B0-----:R-:W-:Y:S01]  /*c350*/  UISETP.NE.AND UP1, UPT, UR5, URZ, UPT ;  /* 0x000000ff0500728c */ /* 0x001fe2000bf25270 */
[----:B-1----:R-:W-:Y:S02]  /*c360*/  ISETP.NE.U32.AND P0, PT, RZ, UR6, PT ;  /* 0x00000006ff007c0c */ /* 0x002fe4000bf05070 */
[----:B--2---:R-:W-:Y:S02]  /*c370*/  IADD3 R2, P1, PT, R16, UR6, RZ ;  /* 0x0000000610027c10 */ /* 0x004fe4000ff3e0ff */
        /* <DEDUP_REMOVED lines=15> */
[----:B------:R-:W-:-:S05]  /*c470*/  SHF.R.U32.HI R11, RZ, UR7, R10 ;  /* 0x00000007ff0b7c19 */ /* 0x000fca000801160a */
[----:B------:R-:W-:-:S04]  /*c480*/  IMAD.MOV R13, RZ, RZ, -R11 ;  /* 0x000000ffff0d7224 */ /* 0x000fc800078e0a0b */
[----:B-1----:R-:W-:-:S04]  /*c490*/  IMAD R13, R13, UR5, R7 ;  /* 0x000000050d0d7c24 */ /* 0x002fc8000f8e0207 */
[----:B--2---:R-:W-:Y:S01]  /*c4a0*/  IMAD R16, R13, UR8, RZ ;  /* 0x000000080d107c24 */ /* 0x004fe2000f8e02ff */
[----:B------:R-:W-:Y:S06]  /*c4b0*/  BRA.U !UP0, `(.L_x_1235) ;  /* 0x0000001108247547 */ /* 0x000fec000b800000 */
[----:B------:R-:W0:Y:S01]  /*c4c0*/  LDCU.64 UR6, c[0x0][0x568] ;  /* 0x0000ad00ff0677ac */ /* 0x000e220008000a00 */
[----:B------:R-:W-:Y:S01]  /*c4d0*/  HFMA2 R10, -RZ, RZ, 0, 0 ;  /* 0x00000000ff0a7431 */ /* 0x000fe200000001ff */
        /* <DEDUP_REMOVED lines=263> */
.L_x_1235:
[----:B------:R-:W0:Y:S01]  /*d550*/  LDCU UR4, c[0x0][0x38c] ;  /* 0x00007180ff0477ac */ /* 0x000e220008000800 */
[----:B------:R-:W1:Y:S01]  /*d560*/  S2UR UR8, SR_CgaCtaId ;  /* 0x00000000000879c3 */ /* 0x000e620000008800 */
[----:B------:R-:W-:Y:S01]  /*d570*/  BSSY.RECONVERGENT B0, `(.L_x_1236) ;  /* 0x0000017000007945 */ /* 0x000fe20003800200 */
[----:B------:R-:W-:Y:S02]  /*d580*/  LOP3.LUT P3, RZ, R5, R0, RZ, 0xfc, !PT ;  /* 0x0000000005ff7212 */ /* 0x000fe4000786fcff */
[----:B------:R-:W-:Y:S02]  /*d590*/  PLOP3.LUT P0, PT, PT, PT, PT, 0x8, 0x80 ;  /* 0x000000000080781c */ /* 0x000fe40003f0e170 */
[----:B0-----:R-:W-:-:S13]  /*d5a0*/  ISETP.GE.AND P1, PT, R7, UR4, PT ;  /* 0x0000000407007c0c */ /* 0x001fda000bf26270 */
[----:B-1----:R-:W-:Y:S05]  /*d5b0*/  @P1 BRA `(.L_x_1237) ;  /* 0x0000000000481947 */ /* 0x002fea0003800000 */
[----:B------:R-:W0:Y:S01]  /*d5c0*/  LDC R8, c[0x0][0x39c] ;  /* 0x0000e700ff087b82 */ /* 0x000e220000000800 */
[----:B------:R-:W1:Y:S02]  /*d5d0*/  LDCU UR4, c[0x0][0x3a0] ;  /* 0x00007400ff0477ac */ /* 0x000e640008000800 */
[----:B-1----:R-:W-:-:S04]  /*d5e0*/  ISETP.NE.AND P1, PT, RZ, UR4, PT ;  /* 0x00000004ff007c0c */ /* 0x002fc8000bf25270 */
[----:B------:R-:W-:Y:S02]  /*d5f0*/  ISETP.NE.AND P1, PT, R0, RZ, P1 ;  /* 0x000000ff0000720c */ /* 0x000fe40000f25270 */
[----:B0-----:R-:W-:-:S04]  /*d600*/  ISETP.NE.AND P2, PT, R8, RZ, PT ;  /* 0x000000ff0800720c */ /* 0x001fc80003f45270 */
        /* <DEDUP_REMOVED lines=12> */
[----:B------:R0:W-:Y:S05]  /*d6d0*/  STG.E.U16 desc[UR36][R6.64], R9 ;  /* 0x0000000906007986 */ /* 0x0001ea000c101524 */
.L_x_1237:
[----:B------:R-:W-:Y:S05]  /*d6e0*/  BSYNC.RECONVERGENT B0 ;  /* 0x0000000000007941 */ /* 0x000fea0003800200 */
.L_x_1236:
        /* <DEDUP_REMOVED lines=35> */
.L_x_1239:
[----:B------:R-:W-:Y:S05]  /*d920*/  BSYNC.RECONVERGENT B0 ;  /* 0x0000000000007941 */ /* 0x000fea0003800200 */
.L_x_1238:
        /* <DEDUP_REMOVED lines=16> */
[----:B------:R-:W1:Y:S01]  /*da30*/  LDCU.U16 UR5, c[0x0][0x382] ;  /* 0x00007040ff0577ac */ /* 0x000e620008000400 */
        /* <DEDUP_REMOVED lines=14> */
.L_x_1244:
[----:B------:R-:W-:-:S04]  /*db20*/  IMAD.IADD R11, R13, 0x1, R8 ;  /* 0x000000010d0b7824 */ /* 0x000fc800078e0208 */
[----:B--2---:R-:W-:-:S06]  /*db30*/  IMAD.WIDE.U32 R10, R11, 0x2, R6 ;  /* 0x000000020b0a7825 */ /* 0x004fcc00078e0006 */
[----:B------:R-:W2:Y:S01]  /*db40*/  LDG.E.U16 R10, desc[UR36][R10.64] ;  /* 0x000000240a0a7981 */ /* 0x000ea2000c1e1500 */
[----:B------:R-:W-:-:S04]  /*db50*/  IADD3 R8, PT, PT, R15, R8, RZ ;  /* 0x000000080f087210 */ /* 0x000fc80007ffe0ff */
[----:B------:R-:W-:Y:S02]  /*db60*/  ISETP.GE.U32.AND P1, PT, R8, UR6, PT ;  /* 0x0000000608007c0c */ /* 0x000fe4000bf26070 */
[----:B--2---:R-:W-:-:S11]  /*db70*/  IADD3 R9, PT, PT, R10, R9, RZ ;  /* 0x000000090a097210 */ /* 0x004fd60007ffe0ff */
[----:B------:R-:W-:Y:S05]  /*db80*/  @!P1 BRA `(.L_x_1244) ;  /* 0xfffffffc00e49947 */ /* 0x000fea000383ffff */
[----:B------:R-:W-:Y:S05]  /*db90*/  BSYNC.RECONVERGENT B1 ;  /* 0x0000000000017941 */ /* 0x000fea0003800200 */
.L_x_1243:
[----:B------:R-:W-:Y:S05]  /*dba0*/  BRA `(.L_x_1242) ;  /* 0x0000000000447947 */ /* 0x000fea0003800000 */
.L_x_1241:
        /* <DEDUP_REMOVED lines=9> */
.L_x_1245:
[----:B------:R-:W-:-:S05]  /*dc40*/  IADD3 R10, PT, PT, R4, R13, RZ ;  /* 0x0000000d040a7210 */ /* 0x000fca0007ffe0ff */
[----:B-1----:R-:W-:-:S04]  /*dc50*/  IMAD R10, R10, R8, R5 ;  /* 0x000000080a0a7224 */ /* 0x002fc800078e0205 */
[----:B--2---:R-:W-:-:S06]  /*dc60*/  IMAD.WIDE.U32 R10, R10, 0x2, R6 ;  /* 0x000000020a0a7825 */ /* 0x004fcc00078e0006 */
[----:B------:R-:W2:Y:S01]  /*dc70*/  LDG.E.U16 R10, desc[UR36][R10.64] ;  /* 0x000000240a0a7981 */ /* 0x000ea2000c1e1500 */
[----:B---3--:R-:W-:-:S04]  /*dc80*/  IADD3 R13, PT, PT, R12, R13, RZ ;  /* 0x0000000d0c0d7210 */ /* 0x008fc80007ffe0ff */
[----:B------:R-:W-:Y:S01]  /*dc90*/  ISETP.GE.U32.AND P1, PT, R13, UR5, PT ;  /* 0x000000050d007c0c */ /* 0x000fe2000bf26070 */
[----:B--2---:R-:W-:-:S12]  /*dca0*/  IMAD.IADD R9, R10, 0x1, R9 ;  /* 0x000000010a097824 */ /* 0x004fd800078e0209 */
[----:B------:R-:W-:Y:S05]  /*dcb0*/  @!P1 BRA `(.L_x_1245) ;  /* 0xfffffffc00e09947 */ /* 0x000fea000383ffff */
.L_x_1242:
[----:B------:R-:W-:Y:S05]  /*dcc0*/  BSYNC.RECONVERGENT B0 ;  /* 0x0000000000007941 */ /* 0x000fea0003800200 */
.L_x_1240:
        /* <DEDUP_REMOVED lines=8> */
[----:B------:R0:W-:Y:S01]  /*dd50*/  STS.U16 [R4], R9 ;  /* 0x0000000904007388 */ /* 0x0001e20000000400 */
[----:B--2---:R-:W-:-:S04]  /*dd60*/  UISETP.NE.AND UP0, UPT, UR4, URZ, UPT ;  /* 0x000000ff0400728c */ /* 0x004fc8000bf05270 */
[----:B------:R-:W-:Y:S07]  /*dd70*/  BRA.U !UP1, `(.L_x_1246) ;  /* 0x00000001093c7547 */ /* 0x000fee000b800000 */
[----:B------:R-:W-:-:S05]  /*dd80*/  UMOV UR4, UR5 ;  /* 0x0000000500047c82 */ /* 0x000fca0008000000 */
.L_x_1247:
        /* <DEDUP_REMOVED lines=9> */
[----:B-1----:R-:W1:Y:S02]  /*de20*/  @!P1 LDS.U16 R6, [R6] ;  /* 0x0000000006069984 */ /* 0x002e640000000400 */
[----:B-1----:R-:W-:-:S04]  /*de30*/  @!P1 IADD3 R7, PT, PT, R9, R6, RZ ;  /* 0x0000000609079210 */ /* 0x002fc80007ffe0ff */
[----:B0-----:R-:W-:Y:S01]  /*de40*/  @!P1 PRMT R9, R7, 0x7610, R9 ;  /* 0x0000761007099816 */ /* 0x001fe20000000009 */
[----:B------:R1:W-:Y:S01]  /*de50*/  @!P1 STS.U16 [R4], R7 ;  /* 0x0000000704009388 */ /* 0x0003e20000000400 */
[----:B------:R-:W-:Y:S05]  /*de60*/  BRA.U UP1, `(.L_x_1247) ;  /* 0xfffffffd01c87547 */ /* 0x000fea000b83ffff */
.L_x_1246:
[----:B------:R-:W-:Y:S05]  /*de70*/  BRA.U !UP0, `(.L_x_1248) ;  /* 0x0000000108847547 */ /* 0x000fea000b800000 */
[----:B------:R-:W-:Y:S02]  /*de80*/  UISETP.GE.U32.AND UP0, UPT, UR6, 0x21, UPT ;  /* 0x000000210600788c */ /* 0x000fe4000bf06070 */
[----:B------:R-:W-:-:S07]  /*de90*/  UMOV UR4, UR6 ;  /* 0x0000000600047c82 */ /* 0x000fce0008000000 */
[----:B------:R-:W-:Y:S05]  /*dea0*/  BRA.U !UP0, `(.L_x_1249) ;  /* 0x00000001084c7547 */ /* 0x000fea000b800000 */
[----:B------:R2:W-:Y:S01]  /*deb0*/  STS.U16 [R4], R9 ;  /* 0x0000000904007388 */ /* 0x0005e20000000400 */
[----:B------:R-:W-:Y:S01]  /*dec0*/  UISETP.GE.U32.AND UP0, UPT, UR6, 0x40, UPT ;  /* 0x000000400600788c */ /* 0x000fe2000bf06070 */
[----:B------:R-:W-:-:S08]  /*ded0*/  UMOV UR4, 0x20 ;  /* 0x0000002000047882 */ /* 0x000fd00000000000 */
[----:B--2---:R-:W-:Y:S05]  /*dee0*/  BRA.U !UP0, `(.L_x_1249) ;  /* 0x00000001083c7547 */ /* 0x004fea000b800000 */
[----:B------:R-:W-:-:S05]  /*def0*/  UMOV UR5, UR6 ;  /* 0x0000000600057c82 */ /* 0x000fca0008000000 */
.L_x_1250:
[----:B------:R-:W-:Y:S01]  /*df00*/  USHF.R.U32.HI UR7, URZ, 0x1, UR5 ;  /* 0x00000001ff077899 */ /* 0x000fe20008011605 */
[----:B------:R-:W-:Y:S05]  /*df10*/  BAR.SYNC.DEFER_BLOCKING 0x0 ;  /* 0x0000000000007b1d */ /* 0x000fea0000010000 */
[----:B------:R-:W-:-:S05]  /*df20*/  VIADD R0, R5, UR7 ;  /* 0x0000000705007c36 */ /* 0x000fca0008000000 */
[----:B------:R-:W-:-:S04]  /*df30*/  ISETP.GE.U32.AND P1, PT, R0, UR6, PT ;  /* 0x0000000600007c0c */ /* 0x000fc8000bf26070 */
[----:B------:R-:W-:-:S13]  /*df40*/  ISETP.GE.U32.OR P1, PT, R5, UR7, P1 ;  /* 0x0000000705007c0c */ /* 0x000fda0008f26470 */
[----:B------:R-:W-:-:S05]  /*df50*/  VOTEU.ALL UP0, P1 ;  /* 0x0000000000ff7886 */ /* 0x000fca0000800000 */
[----:B------:R-:W-:Y:S02]  /*df60*/  @!UP0 ULOP3.LUT UR8, UR5, 0x7fe, URZ, 0xc0, !UPT ;  /* 0x000007fe05088892 */ /* 0x000fe4000f8ec0ff */
[----:B------:R-:W-:-:S03]  /*df70*/  UISETP.GT.U32.AND UP0, UPT, UR5, 0x7f, UPT ;  /* 0x0000007f0500788c */ /* 0x000fc6000bf04070 */
[----:B------:R-:W-:-:S04]  /*df80*/  UMOV UR5, UR7 ;  /* 0x0000000700057c82 */ /* 0x000fc80008000000 */
[----:B------:R-:W1:Y:S02]  /*df90*/  @!P1 LDS.U16 R0, [R4+UR8] ;  /* 0x0000000804009984 */ /* 0x000e640008000400 */
[----:B-12---:R-:W-:-:S04]  /*dfa0*/  @!P1 IADD3 R7, PT, PT, R9, R0, RZ ;  /* 0x0000000009079210 */ /* 0x006fc80007ffe0ff */
[----:B0-----:R-:W-:Y:S01]  /*dfb0*/  @!P1 PRMT R9, R7, 0x7610, R9 ;  /* 0x0000761007099816 */ /* 0x001fe20000000009 */
[----:B------:R2:W-:Y:S01]  /*dfc0*/  @!P1 STS.U16 [R4], R7 ;  /* 0x0000000704009388 */ /* 0x0005e20000000400 */
[----:B------:R-:W-:Y:S05]  /*dfd0*/  BRA.U UP0, `(.L_x_1250) ;  /* 0xfffffffd00c87547 */ /* 0x000fea000b83ffff */
.L_x_1249:
[----:B------:R-:W-:Y:S01]  /*dfe0*/  BAR.SYNC.DEFER_BLOCKING 0x0 ;  /* 0x0000000000007b1d */ /* 0x000fe20000010000 */
[----:B------:R-:W-:-:S09]  /*dff0*/  UISETP.GE.U32.AND UP0, UPT, UR4, 0x2, UPT ;  /* 0x000000020400788c */ /* 0x000fd2000bf06070 */
[----:B------:R-:W-:Y:S05]  /*e000*/  BRA.U !UP0, `(.L_x_1248) ;  /* 0x0000000108207547 */ /* 0x000fea000b800000 */
[----:B------:R-:W-:-:S07]  /*e010*/  HFMA2 R0, -RZ, RZ, 0, 5.9604644775390625e-08 ;  /* 0x00000001ff007431 */ /* 0x000fce00000001ff */
.L_x_1251:
[----:B------:R-:W-:-:S05]  /*e020*/  PRMT R5, R9, 0x9910, RZ ;  /* 0x0000991009057816 */ /* 0x000fca00000000ff */
[----:B012---:R0:W1:Y:S02]  /*e030*/  SHFL.DOWN PT, R4, R5, R0, 0x1f ;  /* 0x08001f0005047589 */ /* 0x00706400000e0000 */
[----:B0-----:R-:W-:-:S05]  /*e040*/  IMAD.SHL.U32 R0, R0, 0x2, RZ ;  /* 0x0000000200007824 */ /* 0x001fca00078e00ff */
[----:B------:R-:W-:Y:S02]  /*e050*/  ISETP.GE.AND P1, PT, R0, UR4, PT ;  /* 0x0000000400007c0c */ /* 0x000fe4000bf26270 */
[----:B-1----:R-:W-:-:S04]  /*e060*/  IADD3 R4, PT, PT, R4, R9, RZ ;  /* 0x0000000904047210 */ /* 0x002fc80007ffe0ff */
[----:B------:R-:W-:-:S07]  /*e070*/  PRMT R9, R4, 0x7610, R9 ;  /* 0x0000761004097816 */ /* 0x000fce0000000009 */
[----:B------:R-:W-:Y:S05]  /*e080*/  @!P1 BRA `(.L_x_1251) ;  /* 0xfffffffc00e49947 */ /* 0x000fea000383ffff */
.L_x_1248:
        /* <DEDUP_REMOVED lines=13> */
[----:B------:R-:W3:Y:S02]  /*e160*/  LDG.E.U16 R0, desc[UR36][R2.64] ;  /* 0x0000002402007981 */ /* 0x000ee4000c1e1500 */
[----:B---3--:R-:W-:-:S05]  /*e170*/  IMAD.IADD R0, R9, 0x1, R0 ;  /* 0x0000000109007824 */ /* 0x008fca00078e0200 */
[----:B0-----:R-:W-:-:S07]  /*e180*/  PRMT R9, R0, 0x7610, R9 ;  /* 0x0000761000097816 */ /* 0x001fce0000000009 */
.L_x_1253:
[----:B------:R-:W-:Y:S05]  /*e190*/  BRA.U !UP1, `(.L_x_1254) ;  /* 0x0000000109707547 */ /* 0x000fea000b800000 */
[----:B------:R-:W3:Y:S01]  /*e1a0*/  LDCU UR5, c[0x0][0x78c] ;  /* 0x0000f180ff0577ac */ /* 0x000ee20008000800 */
[----:B------:R-:W-:Y:S01]  /*e1b0*/  PRMT R0, R9, 0x9910, RZ ;  /* 0x0000991009007816 */ /* 0x000fe200000000ff */
[----:B------:R-:W4:Y:S01]  /*e1c0*/  LDCU.U16 UR4, c[0x0][0x380] ;  /* 0x00007000ff0477ac */ /* 0x000f220008000400 */
[----:B---3--:R-:W-:Y:S02]  /*e1d0*/  UISETP.NE.AND UP0, UPT, UR5, 0x1, UPT ;  /* 0x000000010500788c */ /* 0x008fe4000bf05270 */
[----:B----4-:R-:W-:-:S06]  /*e1e0*/  UPRMT UR4, UR4, 0x9910, URZ ;  /* 0x0000991004047896 */ /* 0x010fcc00080000ff */
[----:B------:R-:W-:Y:S01]  /*e1f0*/  IMAD R19, R0, UR4, RZ ;  /* 0x0000000400137c24 */ /* 0x000fe2000f8e02ff */
[----:B------:R-:W-:Y:S06]  /*e200*/  BRA.U !UP0, `(.L_x_1255) ;  /* 0x0000000108407547 */ /* 0x000fec000b800000 */
[----:B------:R-:W-:Y:S01]  /*e210*/  MOV R2, 0x0 ;  /* 0x0000000000027802 */ /* 0x000fe20000000f00 */
[----:B------:R-:W0:Y:S01]  /*e220*/  LDCU.64 UR4, c[0x4][0x590] ;  /* 0x0100b200ff0477ac */ /* 0x000e220008000a00 */
[----:B------:R-:W-:Y:S01]  /*e230*/  HFMA2 R8, -RZ, RZ, 0, 4.4763088226318359375e-05 ;  /* 0x000002efff087431 */ /* 0x000fe200000001ff */
[----:B------:R-:W-:Y:S01]  /*e240*/  MOV R12, 0x1 ;  /* 0x00000001000c7802 */ /* 0x000fe20000000f00 */
[----:B------:R-:W-:Y:S01]  /*e250*/  IMAD.MOV.U32 R13, RZ, RZ, RZ ;  /* 0x000000ffff0d7224 */ /* 0x000fe200078e00ff */
[----:B------:R-:W3:Y:S01]  /*e260*/  LDCU.64 UR6, c[0x4][0x578] ;  /* 0x0100af00ff0677ac */ /* 0x000ee20008000a00 */
[----:B------:R-:W4:Y:S01]  /*e270*/  LDC.64 R2, c[0x4][R2] ;  /* 0x0100000002027b82 */ /* 0x000f220000000a00 */
[----:B------:R-:W5:Y:S01]  /*e280*/  LDCU.64 UR8, c[0x4][0x388] ;  /* 0x01007100ff0877ac */ /* 0x000f620008000a00 */
[----:B012---:R-:W-:Y:S02]  /*e290*/  MOV R4, UR4 ;  /* 0x0000000400047c02 */ /* 0x007fe40008000f00 */
[----:B------:R-:W-:Y:S01]  /*e2a0*/  MOV R5, UR5 ;  /* 0x0000000500057c02 */ /* 0x000fe20008000f00 */
[----:B---3--:R-:W-:Y:S01]  /*e2b0*/  IMAD.U32 R6, RZ, RZ, UR6 ;  /* 0x00000006ff067e24 */ /* 0x008fe2000f8e00ff */
[----:B------:R-:W-:-:S02]  /*e2c0*/  MOV R7, UR7 ;  /* 0x0000000700077c02 */ /* 0x000fc40008000f00 */
[----:B-----5:R-:W-:Y:S01]  /*e2d0*/  MOV R10, UR8 ;  /* 0x00000008000a7c02 */ /* 0x020fe20008000f00 */
[----:B------:R-:W-:-:S07]  /*e2e0*/  IMAD.U32 R11, RZ, RZ, UR9 ;  /* 0x00000009ff0b7e24 */ /* 0x000fce000f8e00ff */
[----:B------:R-:W-:-:S07]  /*e2f0*/  LEPC R20, `(.L_x_1255) ;  /* 0x000000001014794e */ /* 0x000fce0000000000 */
[----:B----4-:R-:W-:Y:S05]  /*e300*/  CALL.ABS.NOINC R2 ;  /* 0x0000000002007343 */ /* 0x010fea0003c00000 */
.L_x_1255:
[----:B------:R-:W3:Y:S02]  /*e310*/  LDCU.64 UR4, c[0x0][0x758] ;  /* 0x0000eb00ff0477ac */ /* 0x000ee40008000a00 */
[----:B---3--:R-:W-:-:S04]  /*e320*/  IADD3 R16, P0, PT, R16, UR4, RZ ;  /* 0x0000000410107c10 */ /* 0x008fc8000ff1e0ff */
[----:B------:R-:W-:-:S05]  /*e330*/  IADD3.X R17, PT, PT, RZ, UR5, RZ, P0, !PT ;  /* 0x00000005ff117c10 */ /* 0x000fca00087fe4ff */
[----:B------:R-:W-:Y:S01]  /*e340*/  STG.E.U16 desc[UR36][R16.64], R19 ;  /* 0x0000001310007986 */ /* 0x000fe2000c101524 */
[----:B------:R-:W-:Y:S05]  /*e350*/  EXIT ;  /* 0x000000000000794d */ /* 0x000fea0003800000 */
.L_x_1254:
[----:B------:R-:W-:Y:S01]  /*e360*/  STG.E.U16 desc[UR36][R2.64], R9 ;  /* 0x0000000902007986 */ /* 0x000fe2000c101524 */
[----:B------:R-:W-:Y:S05]  /*e370*/  EXIT ;  /* 0x000000000000794d */ /* 0x000fea0003800000 */
.L_x_1252:
[----:B------:R-:W3:Y:S01]  /*e380*/  LDCU.U8 UR4, c[0x0][0x788] ;  /* 0x0000f100ff0477ac */ /* 0x000ee20008000000 */
[----:B------:R-:W4:Y:S01]  /*e390*/  LDCU.U8 UR5, c[0x0][0x789] ;  /* 0x0000f120ff0577ac */ /* 0x000f220008000000 */
[----:B---3--:R-:W-:Y:S02]  /*e3a0*/  UISETP.NE.AND UP0, UPT, UR4, URZ, UPT ;  /* 0x000000ff0400728c */ /* 0x008fe4000bf05270 */
[----:B----4-:R-:W-:-:S07]  /*e3b0*/  UISETP.NE.AND UP1, UPT, UR5, URZ, UPT ;  /* 0x000000ff0500728c */ /* 0x010fce000bf25270 */
[----:B------:R-:W-:Y:S05]  /*e3c0*/  BRA.U !UP0, `(.L_x_1256) ;  /* 0x00000001080c7547 */ /* 0x000fea000b800000 */
[----:B------:R-:W3:Y:S02]  /*e3d0*/  LDG.E.U16 R0, desc[UR36][R2.64] ;  /* 0x0000002402007981 */ /* 0x000ee4000c1e1500 */
[----:B---3--:R-:W-:-:S04]  /*e3e0*/  IADD3 R0, PT, PT, R9, R0, RZ ;  /* 0x0000000009007210 */ /* 0x008fc80007ffe0ff */
[----:B0-----:R-:W-:-:S07]  /*e3f0*/  PRMT R9, R0, 0x7610, R9 ;  /* 0x0000761000097816 */ /* 0x001fce0000000009 */
.L_x_1256:
        /* <DEDUP_REMOVED lines=10> */
[----:B------:R-:W-:Y:S02]  /*e4a0*/  HFMA2 R12, -RZ, RZ, 0, 5.9604644775390625e-08 ;  /* 0x00000001ff0c7431 */ /* 0x000fe400000001ff */
[----:B------:R-:W-:Y:S01]  /*e4b0*/  IMAD.MOV.U32 R8, RZ, RZ, 0x2ef ;  /* 0x000002efff087424 */ /* 0x000fe200078e00ff */
[----:B------:R-:W-:Y:S01]  /*e4c0*/  MOV R13, RZ ;  /* 0x000000ff000d7202 */ /* 0x000fe20000000f00 */
[----:B------:R-:W3:Y:S01]  /*e4d0*/  LDCU.64 UR6, c[0x4][0x578] ;  /* 0x0100af00ff0677ac */ /* 0x000ee20008000a00 */
[----:B------:R-:W4:Y:S01]  /*e4e0*/  LDC.64 R2, c[0x4][R2] ;  /* 0x0100000002027b82 */ /* 0x000f220000000a00 */
[----:B------:R-:W5:Y:S01]  /*e4f0*/  LDCU.64 UR8, c[0x4][0x388] ;  /* 0x01007100ff0877ac */ /* 0x000f620008000a00 */
[----:B012---:R-:W-:Y:S01]  /*e500*/  IMAD.U32 R4, RZ, RZ, UR4 ;  /* 0x00000004ff047e24 */ /* 0x007fe2000f8e00ff */
[----:B------:R-:W-:-:S02]  /*e510*/  MOV R5, UR5 ;  /* 0x0000000500057c02 */ /* 0x000fc40008000f00 */
[----:B---3--:R-:W-:Y:S01]  /*e520*/  MOV R6, UR6 ;  /* 0x0000000600067c02 */ /* 0x008fe20008000f00 */
[----:B------:R-:W-:Y:S01]  /*e530*/  IMAD.U32 R7, RZ, RZ, UR7 ;  /* 0x00000007ff077e24 */ /* 0x000fe2000f8e00ff */
[----:B-----5:R-:W-:Y:S02]  /*e540*/  MOV R10, UR8 ;  /* 0x00000008000a7c02 */ /* 0x020fe40008000f00 */
[----:B------:R-:W-:-:S07]  /*e550*/  MOV R11, UR9 ;  /* 0x00000009000b7c02 */ /* 0x000fce0008000f00 */
[----:B------:R-:W-:-:S07]  /*e560*/  LEPC R20, `(.L_x_1258) ;  /* 0x000000001014794e */ /* 0x000fce0000000000 */
[----:B----4-:R-:W-:Y:S05]  /*e570*/  CALL.ABS.NOINC R2 ;  /* 0x0000000002007343 */ /* 0x010fea0003c00000 */
.L_x_1258:
[----:B------:R-:W3:Y:S02]  /*e580*/  LDCU.64 UR4, c[0x0][0x758] ;  /* 0x0000eb00ff0477ac */ /* 0x000ee40008000a00 */
[----:B---3--:R-:W-:-:S05]  /*e590*/  IADD3 R16, P0, PT, R16, UR4, RZ ;  /* 0x0000000410107c10 */ /* 0x008fca000ff1e0ff */
[----:B------:R-:W-:-:S05]  /*e5a0*/  IMAD.X R17, RZ, RZ, UR5, P0 ;  /* 0x00000005ff117e24 */ /* 0x000fca00080e06ff */
[----:B------:R-:W-:Y:S01]  /*e5b0*/  STG.E.U16 desc[UR36][R16.64], R19 ;  /* 0x0000001310007986 */ /* 0x000fe2000c101524 */
[----:B------:R-:W-:Y:S05]  /*e5c0*/  EXIT ;  /* 0x000000000000794d */ /* 0x000fea0003800000 */
.L_x_1257:
[----:B------:R-:W-:Y:S01]  /*e5d0*/  STG.E.U16 desc[UR36][R2.64], R9 ;  /* 0x0000000902007986 */ /* 0x000fe2000c101524 */
[----:B------:R-:W-:Y:S05]  /*e5e0*/  EXIT ;  /* 0x000000000000794d */ /* 0x000fea0003800000 */
.L_x_1234:
        /* <DEDUP_REMOVED lines=22> */
[----:B------:R-:W2:Y:S02]  /*e750*/  LDG.E.U16 R0, desc[UR36][R2.64] ;  /* 0x0000002402007981 */ /* 0x000ea4000c1e1500 */
[----:B--2---:R-:W-:-:S04]  /*e760*/  IADD3 R0, PT, PT, R9, R0, RZ ;  /* 0x0000000009007210 */ /* 0x004fc80007ffe0ff */
[----:B------:R-:W-:-:S07]  /*e770*/  PRMT R9, R0, 0x7610, R9 ;  /* 0x0000761000097816 */ /* 0x000fce0000000009 */
.L_x_1260:
[----:B------:R-:W-:Y:S05]  /*e780*/  BRA.U !UP1, `(.L_x_1261) ;  /* 0x0000000109707547 */ /* 0x000fea000b800000 */
[----:B------:R-:W0:Y:S01]  /*e790*/  LDCU UR5, c[0x0][0x78c] ;  /* 0x0000f180ff0577ac */ /* 0x000e220008000800 */
[----:B------:R-:W-:Y:S01]  /*e7a0*/  PRMT R0, R9, 0x9910, RZ ;  /* 0x0000991009007816 */ /* 0x000fe200000000ff */
[----:B------:R-:W1:Y:S01]  /*e7b0*/  LDCU.U16 UR4, c[0x0][0x380] ;  /* 0x00007000ff0477ac */ /* 0x000e620008000400 */
[----:B0-----:R-:W-:Y:S02]  /*e7c0*/  UISETP.NE.AND UP0, UPT, UR5, 0x1, UPT ;  /* 0x000000010500788c */ /* 0x001fe4000bf05270 */
[----:B-1----:R-:W-:-:S06]  /*e7d0*/  UPRMT UR4, UR4, 0x9910, URZ ;  /* 0x0000991004047896 */ /* 0x002fcc00080000ff */
[----:B------:R-:W-:Y:S01]  /*e7e0*/  IMAD R19, R0, UR4, RZ ;  /* 0x0000000400137c24 */ /* 0x000fe2000f8e02ff */
[----:B------:R-:W-:Y:S06]  /*e7f0*/  BRA.U !UP0, `(.L_x_1262) ;  /* 0x0000000108407547 */ /* 0x000fec000b800000 */
        /* <DEDUP_REMOVED lines=8> */
[----:B0-----:R-:W-:Y:S01]  /*e880*/  IMAD.U32 R4, RZ, RZ, UR4 ;  /* 0x00000004ff047e24 */ /* 0x001fe2000f8e00ff */
[----:B------:R-:W-:-:S02]  /*e890*/  MOV R5, UR5 ;  /* 0x0000000500057c02 */ /* 0x000fc40008000f00 */
[----:B-1----:R-:W-:Y:S01]  /*e8a0*/  MOV R6, UR6 ;  /* 0x0000000600067c02 */ /* 0x002fe20008000f00 */
[----:B------:R-:W-:Y:S01]  /*e8b0*/  IMAD.U32 R7, RZ, RZ, UR7 ;  /* 0x00000007ff077e24 */ /* 0x000fe2000f8e00ff */
[----:B---3--:R-:W-:Y:S02]  /*e8c0*/  MOV R10, UR8 ;  /* 0x00000008000a7c02 */ /* 0x008fe40008000f00 */
[----:B------:R-:W-:-:S07]  /*e8d0*/  MOV R11, UR9 ;  /* 0x00000009000b7c02 */ /* 0x000fce0008000f00 */
[----:B------:R-:W-:-:S07]  /*e8e0*/  LEPC R20, `(.L_x_1262) ;  /* 0x000000001014794e */ /* 0x000fce0000000000 */
[----:B--2---:R-:W-:Y:S05]  /*e8f0*/  CALL.ABS.NOINC R2 ;  /* 0x0000000002007343 */ /* 0x004fea0003c00000 */
.L_x_1262:
[----:B------:R-:W0:Y:S02]  /*e900*/  LDCU.64 UR4, c[0x0][0x758] ;  /* 0x0000eb00ff0477ac */ /* 0x000e240008000a00 */
[----:B0-----:R-:W-:-:S05]  /*e910*/  IADD3 R16, P0, PT, R16, UR4, RZ ;  /* 0x0000000410107c10 */ /* 0x001fca000ff1e0ff */
[----:B------:R-:W-:-:S05]  /*e920*/  IMAD.X R17, RZ, RZ, UR5, P0 ;  /* 0x00000005ff117e24 */ /* 0x000fca00080e06ff */
[----:B------:R-:W-:Y:S01]  /*e930*/  STG.E.U16 desc[UR36][R16.64], R19 ;  /* 0x0000001310007986 */ /* 0x000fe2000c101524 */
[----:B------:R-:W-:Y:S05]  /*e940*/  EXIT ;  /* 0x000000000000794d */ /* 0x000fea0003800000 */
.L_x_1261:
[----:B------:R-:W-:Y:S01]  /*e950*/  STG.E.U16 desc[UR36][R2.64], R9 ;  /* 0x0000000902007986 */ /* 0x000fe2000c101524 */
[----:B------:R-:W-:Y:S05]  /*e960*/  EXIT ;  /* 0x000000000000794d */ /* 0x000fea0003800000 */
.L_x_1259:
[----:B------:R-:W0:Y:S01]  /*e970*/  LDCU.U8 UR4, c[0x0][0x788] ;  /* 0x0000f100ff0477ac */ /* 0x000e220008000000 */
[----:B------:R-:W1:Y:S01]  /*e980*/  LDCU.U8 UR5, c[0x0][0x789] ;  /* 0x0000f120ff0577ac */ /* 0x000e620008000000 */
[----:B0-----:R-:W-:Y:S02]  /*e990*/  UISETP.NE.AND UP0, UPT, UR4, URZ, UPT ;  /* 0x000000ff0400728c */ /* 0x001fe4000bf05270 */
[----:B-1----:R-:W-:-:S07]  /*e9a0*/  UISETP.NE.AND UP1, UPT, UR5, URZ, UPT ;  /* 0x000000ff0500728c */ /* 0x002fce000bf25270 */
[----:B------:R-:W-:Y:S05]  /*e9b0*/  BRA.U !UP0, `(.L_x_1263) ;  /* 0x00000001080c7547 */ /* 0x000fea000b800000 */
[----:B------:R-:W2:Y:S02]  /*e9c0*/  LDG.E.U16 R0, desc[UR36][R2.64] ;  /* 0x0000002402007981 */ /* 0x000ea4000c1e1500 */
[----:B--2---:R-:W-:-:S04]  /*e9d0*/  IADD3 R0, PT, PT, R9, R0, RZ ;  /* 0x0000000009007210 */ /* 0x004fc80007ffe0ff */
[----:B------:R-:W-:-:S07]  /*e9e0*/  PRMT R9, R0, 0x7610, R9 ;  /* 0x0000761000097816 */ /* 0x000fce0000000009 */
.L_x_1263:
        /* <DEDUP_REMOVED lines=10> */
[----:B------:R-:W-:Y:S02]  /*ea90*/  HFMA2 R8, -RZ, RZ, 0, 4.4763088226318359375e-05 ;  /* 0x000002efff087431 */ /* 0x000fe400000001ff */
        /* <DEDUP_REMOVED lines=13> */
.L_x_1265:
[----:B------:R-:W0:Y:S02]  /*eb70*/  LDCU.64 UR4, c[0x0][0x758] ;  /* 0x0000eb00ff0477ac */ /* 0x000e240008000a00 */
[----:B0-----:R-:W-:-:S04]  /*eb80*/  IADD3 R16, P0, PT, R16, UR4, RZ ;  /* 0x0000000410107c10 */ /* 0x001fc8000ff1e0ff */
[----:B------:R-:W-:-:S05]  /*eb90*/  IADD3.X R17, PT, PT, RZ, UR5, RZ, P0, !PT ;  /* 0x00000005ff117c10 */ /* 0x000fca00087fe4ff */
[----:B------:R-:W-:Y:S01]  /*eba0*/  STG.E.U16 desc[UR36][R16.64], R19 ;  /* 0x0000001310007986 */ /* 0x000fe2000c101524 */
[----:B------:R-:W-:Y:S05]  /*ebb0*/  EXIT ;  /* 0x000000000000794d */ /* 0x000fea0003800000 */
.L_x_1264:
[----:B------:R-:W-:Y:S01]  /*ebc0*/  STG.E.U16 desc[UR36][R2.64], R9 ;  /* 0x0000000902007986 */ /* 0x000fe2000c101524 */
[----:B------:R-:W-:Y:S05]  /*ebd0*/  EXIT ;  /* 0x000000000000794d */ /* 0x000fea0003800000 */
.L_x_1266:
        /* <DEDUP_REMOVED lines=10> */
.L_x_7274:


//--------------------- .text._ZN2at6native13reduce_kernelILi256ELi2ENS0_8ReduceOpIsNS0_7MeanOpsIssssEEjsLi4ELi8EEEEEvT1_ --------------------------
	.section	.text._ZN2at6native13reduce_kernelILi256ELi2ENS0_8ReduceOpIsNS0_7MeanOpsIssssEEjsLi4ELi8EEEEEvT1_,"ax",@progbits
	.align	128
        .global         _ZN2at6native13reduce_kernelILi256ELi2ENS0_8ReduceOpIsNS0_7MeanOpsIssssEEjsLi4ELi8EEEEEvT1_
        .type           _ZN2at6native13reduce_kernelILi256ELi2ENS0_8ReduceOpIsNS0_7MeanOpsIssssEEjsLi4ELi8EEEEEvT1_,@function
        .size           _ZN2at6native13reduce_kernelILi256ELi2ENS0_8ReduceOpIsNS0_7MeanOpsIssssEEjsLi4ELi8EEEEEvT1_,(.L_x_7275 - _ZN2at6native13reduce_kernelILi256ELi2ENS0_8ReduceOpIsNS0_7MeanOpsIssssEEjsLi4ELi8EEEEEvT1_)
        .other          _ZN2at6native13reduce_kernelILi256ELi2ENS0_8ReduceOpIsNS0_7MeanOpsIssssEEjsLi4ELi8EEEEEvT1_,@"STO_CUDA_ENTRY STV_DEFAULT"
_ZN2at6native13reduce_kernelILi256ELi2ENS0_8ReduceOpIsNS0_7MeanOpsIssssEEjsLi4ELi8EEEEEvT1_:
.text._ZN2at6native13reduce_kernelILi256ELi2ENS0_8ReduceOpIsNS0_7MeanOpsIssssEEjsLi4ELi8EEEEEvT1_:
[----:B------:R-:W0:Y:S01]  /*0000*/  LDC R1, c[0x0][0x37c] ;  /* 0x0000df00ff017b82 */ /* 0x000e220000000800 */
[----:B------:R-:W1:Y:S01]  /*0010*/  S2R R18, SR_TID.X ;  /* 0x0000000000127919 */ /* 0x000e620000002100 */
[----:B------:R-:W1:Y:S01]  /*0020*/  LDCU.128 UR8, c[0x0][0x3a0] ;  /* 0x00007400ff0877ac */ /* 0x000e620008000c00 */
[----:B------:R-:W-:Y:S01]  /*0030*/  HFMA2 R24, -RZ, RZ, 0, 0 ;  /* 0x00000000ff187431 */ /* 0x000fe200000001ff */
[----:B------:R-:W2:Y:S01]  /*0040*/  S2R R23, SR_TID.Y ;  /* 0x0000000000177919 */ /* 0x000ea20000002200 */
[----:B------:R-:W3:Y:S01]  /*0050*/  LDCU UR4, c[0x0][0x558] ;  /* 0x0000ab00ff0477ac */ /* 0x000ee20008000800 */
[----:B------:R-:W4:Y:S01]  /*0060*/  S2R R19, SR_CTAID.X ;  /* 0x0000000000137919 */ /* 0x000f220000002500 */
[----:B------:R-:W5:Y:S01]  /*0070*/  LDCU UR6, c[0x0][0x39c] ;  /* 0x00007380ff0677ac */ /* 0x000f620008000800 */
[----:B------:R-:W4:Y:S01]  /*0080*/  S2R R2, SR_CTAID.Y ;  /* 0x0000000000027919 */ /* 0x000f220000002600 */
        /* <DEDUP_REMOVED lines=17> */
[----:B------:R-:W-:-:S05]  /*01a0*/  SHF.R.U32.HI R7, RZ, UR7, R6 ;  /* 0x00000007ff077c19 */ /* 0x000fca0008011606 */
[----:B------:R-:W-:-:S04]  /*01b0*/  IMAD.MOV R3, RZ, RZ, -R7 ;  /* 0x000000ffff037224 */ /* 0x000fc800078e0a07 */
[----:B--2---:R-:W-:-:S04]  /*01c0*/  IMAD R24, R3, UR5, R5 ;  /* 0x0000000503187c24 */ /* 0x004fc8000f8e0205 */
[----:B---3--:R-:W-:Y:S01]  /*01d0*/  IMAD R24, R24, UR8, RZ ;  /* 0x0000000818187c24 */ /* 0x008fe2000f8e02ff */
[----:B------:R-:W-:Y:S06]  /*01e0*/  BRA.U !UP0, `(.L_x_1267) ;  /* 0x0000001108247547 */ /* 0x000fec000b800000 */
[----:B------:R-:W1:Y:S01]  /*01f0*/  LDCU.64 UR6, c[0x0][0x568] ;  /* 0x0000ad00ff0677ac */ /* 0x000e620008000a00 */
[----:B------:R-:W-:Y:S01]  /*0200*/  MOV R6, RZ ;  /* 0x000000ff00067202 */ /* 0x000fe20000000f00 */
[----:B------:R-:W2:Y:S01]  /*0210*/  LDCU UR5, c[0x0][0x570] ;  /* 0x0000ae00ff0577ac */ /* 0x000ea20008000800 */
[----:B------:R-:W-:-:S04]  /*0220*/  UISETP.LT.U32.AND UP0, UPT, UR4, 0x18, UPT ;  /* 0x000000180400788c */ /* 0x000fc8000bf01070 */
[----:B------:R-:W-:-:S04]  /*0230*/  USEL UR4, UR4, 0x18, UP0 ;  /* 0x0000001804047887 */ /* 0x000fc80008000000 */
[----:B------:R-:W-:Y:S01]  /*0240*/  UIADD3 UR4, UPT, UPT, UR4, 0x1, URZ ;  /* 0x0000000104047890 */ /* 0x000fe2000fffe0ff */
[----:B-1----:R-:W-:Y:S01]  /*0250*/  IMAD.HI.U32 R8, R7, UR7, R6 ;  /* 0x0000000707087c27 */ /* 0x002fe2000f8e0006 */
[----:B------:R-:W1:Y:S04]  /*0260*/  LDCU UR7, c[0x0][0x694] ;  /* 0x0000d280ff0777ac */ /* 0x000e680008000800 */
[----:B--2---:R-:W-:Y:S01]  /*0270*/  SHF.R.U32.HI R9, RZ, UR5, R8 ;  /* 0x00000005ff097c19 */ /* 0x004fe20008011608 */
[----:B------:R-:W-:-:S04]  /*0280*/  UISETP.NE.AND UP0, UPT, UR4, 0x2, UPT ;  /* 0x000000020400788c */ /* 0x000fc8000bf05270 */
[----:B------:R-:W-:-:S04]  /*0290*/  IMAD.MOV R3, RZ, RZ, -R9 ;  /* 0x000000ffff037224 */ /* 0x000fc800078e0a09 */
[----:B------:R-:W-:-:S04]  /*02a0*/  IMAD R7, R3, UR6, R7 ;  /* 0x0000000603077c24 */ /* 0x000fc8000f8e0207 */
        /* <DEDUP_REMOVED lines=253> */
.L_x_1267:
[----:B------:R-:W1:Y:S01]  /*1280*/  LDCU.64 UR4, c[0x0][0x388] ;  /* 0x00007100ff0477ac */ /* 0x000e620008000a00 */
[----:B------:R-:W-:Y:S01]  /*1290*/  BSSY.RECONVERGENT B6, `(.L_x_1268) ;  /* 0x0000a43000067945 */ /* 0x000fe20003800200 */
[----:B------:R-:W2:Y:S01]  /*12a0*/  LDCU.64 UR36, c[0x0][0x358] ;  /* 0x00006b00ff2477ac */ /* 0x000ea20008000a00 */
[----:B-1----:R-:W-:-:S04]  /*12b0*/  MOV R6, UR4 ;  /* 0x0000000400067c02 */ /* 0x002fc80008000f00 */
[----:B------:R-:W-:-:S04]  /*12c0*/  ISETP.GE.U32.AND P0, PT, R27, R6, PT ;  /* 0x000000061b00720c */ /* 0x000fc80003f06070 */
[----:B------:R-:W-:-:S13]  /*12d0*/  ISETP.GE.U32.OR P0, PT, R5, UR5, P0 ;  /* 0x0000000505007c0c */ /* 0x000fda0008706470 */
[----:B--2---:R-:W-:Y:S05]  /*12e0*/  @P0 BRA `(.L_x_1269) ;  /* 0x000000a000f40947 */ /* 0x004fea0003800000 */
        /* <DEDUP_REMOVED lines=10> */
[----:B------:R-:W-:Y:S01]  /*1390*/  MOV R13, RZ ;  /* 0x000000ff000d7202 */ /* 0x000fe20000000f00 */
[----:B------:R-:W2:Y:S01]  /*13a0*/  LDCU.64 UR6, c[0x4][0x578] ;  /* 0x0100af00ff0677ac */ /* 0x000ea20008000a00 */
[----:B------:R-:W3:Y:S01]  /*13b0*/  LDC.64 R14, c[0x4][R14] ;  /* 0x010000000e0e7b82 */ /* 0x000ee20000000a00 */
[----:B------:R-:W4:Y:S01]  /*13c0*/  LDCU.64 UR8, c[0x4][0x398] ;  /* 0x01007300ff0877ac */ /* 0x000f220008000a00 */
[----:B-1----:R-:W-:Y:S01]  /*13d0*/  MOV R4, UR4 ;  /* 0x0000000400047c02 */ /* 0x002fe20008000f00 */
[----:B------:R-:W-:Y:S01]  /*13e0*/  IMAD.U32 R5, RZ, RZ, UR5 ;  /* 0x00000005ff057e24 */ /* 0x000fe2000f8e00ff */
[----:B--2---:R-:W-:Y:S01]  /*13f0*/  MOV R6, UR6 ;  /* 0x0000000600067c02 */ /* 0x004fe20008000f00 */
[----:B------:R-:W-:Y:S01]  /*1400*/  IMAD.U32 R7, RZ, RZ, UR7 ;  /* 0x00000007ff077e24 */ /* 0x000fe2000f8e00ff */
[----:B----4-:R-:W-:Y:S01]  /*1410*/  MOV R10, UR8 ;  /* 0x00000008000a7c02 */ /* 0x010fe20008000f00 */
[----:B------:R-:W-:-:S07]  /*1420*/  IMAD.U32 R11, RZ, RZ, UR9 ;  /* 0x00000009ff0b7e24 */ /* 0x000fce000f8e00ff */
[----:B------:R-:W-:-:S07]  /*1430*/  LEPC R20, `(.L_x_1271) ;  /* 0x000000001014794e */ /* 0x000fce0000000000 */
[----:B0--3--:R-:W-:Y:S05]  /*1440*/  CALL.ABS.NOINC R14 ;  /* 0x000000000e007343 */ /* 0x009fea0003c00000 */
.L_x_1271:
        /* <DEDUP_REMOVED lines=26> */
[----:B------:R-:W-:-:S06]  /*15f0*/  IMAD.WIDE.U32 R4, R18, 0x2, R16 ;  /* 0x0000000212047825 */ /* 0x000fcc00078e0010 */
[----:B------:R-:W2:Y:S02]  /*1600*/  LDG.E.U16 R5, desc[UR36][R4.64] ;  /* 0x0000002404057981 */ /* 0x000ea4000c1e1500 */
[----:B--2---:R-:W-:-:S07]  /*1610*/  IADD3 R3, PT, PT, R0, R5, RZ ;  /* 0x0000000500037210 */ /* 0x004fce0007ffe0ff */
.L_x_1275:
[----:B------:R-:W-:Y:S05]  /*1620*/  BSYNC.RECONVERGENT B1 ;  /* 0x0000000000017941 */ /* 0x000fea0003800200 */
.L_x_1274:
[----:B------:R-:W0:Y:S01]  /*1630*/  LDC R4, c[0x0][0x388] ;  /* 0x0000e200ff047b82 */ /* 0x000e220000000800 */
[----:B------:R-:W-:-:S05]  /*1640*/  IADD3 R16, P0, PT, R16, 0x10, RZ ;  /* 0x0000001010107810 */ /* 0x000fca0007f1e0ff */
[----:B------:R-:W-:Y:S01]  /*1650*/  IMAD.X R17, RZ, RZ, R17, P0 ;  /* 0x000000ffff117224 */ /* 0x000fe200000e0611 */
[----:B0-----:R-:W-:-:S07]  /*1660*/  IADD3 R11, PT, PT, R7, -0x8, R4 ;  /* 0xfffffff8070b7810 */ /* 0x001fce0007ffe004 */
.L_x_1273:
[----:B------:R-:W-:Y:S05]  /*1670*/  BSYNC.RECONVERGENT B0 ;  /* 0x0000000000007941 */ /* 0x000fea0003800200 */
.L_x_1272:
[----:B------:R-:W0:Y:S01]  /*1680*/  LDC.64 R6, c[0x0][0x3a0] ;  /* 0x0000e800ff067b82 */ /* 0x000e220000000a00 */
[----:B------:R-:W1:Y:S01]  /*1690*/  LDCU UR4, c[0x0][0x39c] ;  /* 0x00007380ff0477ac */ /* 0x000e620008000800 */
[----:B------:R-:W-:Y:S01]  /*16a0*/  BSSY.RECONVERGENT B0, `(.L_x_1276) ;  /* 0x000002c000007945 */ /* 0x000fe20003800200 */
[-C--:B------:R-:W-:Y:S01]  /*16b0*/  MOV R14, R8.reuse ;  /* 0x00000008000e7202 */ /* 0x080fe20000000f00 */
[--C-:B------:R-:W-:Y:S01]  /*16c0*/  IMAD.MOV.U32 R9, RZ, RZ, R8.reuse ;  /* 0x000000ffff097224 */ /* 0x100fe200078e0008 */
[-C--:B------:R-:W-:Y:S01]  /*16d0*/  MOV R13, R8.reuse ;  /* 0x00000008000d7202 */ /* 0x080fe20000000f00 */
[----:B------:R-:W-:Y:S01]  /*16e0*/  IMAD.MOV.U32 R10, RZ, RZ, R8 ;  /* 0x000000ffff0a7224 */ /* 0x000fe200078e0008 */
[----:B------:R-:W-:Y:S01]  /*16f0*/  MOV R12, R8 ;  /* 0x00000008000c7202 */ /* 0x000fe20000000f00 */
[----:B-1----:R-:W-:-:S04]  /*1700*/  IMAD R4, R18, UR4, RZ ;  /* 0x0000000412047c24 */ /* 0x002fc8000f8e02ff */
[----:B0-----:R-:W-:Y:S01]  /*1710*/  IMAD R4, R23, R6, R4 ;  /* 0x0000000617047224 */ /* 0x001fe200078e0204 */
[----:B------:R-:W-:Y:S02]  /*1720*/  ISETP.NE.AND P0, PT, R6, RZ, PT ;  /* 0x000000ff0600720c */ /* 0x000fe40003f05270 */
[----:B------:R-:W-:Y:S01]  /*1730*/  ISETP.NE.AND P1, PT, R7, RZ, PT ;  /* 0x000000ff0700720c */ /* 0x000fe20003f25270 */
[C---:B------:R-:W-:Y:S01]  /*1740*/  IMAD R15, R2.reuse, R7, R4 ;  /* 0x00000007020f7224 */ /* 0x040fe200078e0204 */
[----:B------:R-:W-:Y:S02]  /*1750*/  ISETP.NE.AND P0, PT, R23, RZ, P0 ;  /* 0x000000ff1700720c */ /* 0x000fe40000705270 */
[----:B------:R-:W-:Y:S02]  /*1760*/  ISETP.NE.AND P1, PT, R2, RZ, P1 ;  /* 0x000000ff0200720c */ /* 0x000fe40000f25270 */
[----:B------:R-:W-:Y:S02]  /*1770*/  LEA R4, R15, 0x7, 0x3 ;  /* 0x000000070f047811 */ /* 0x000fe400078e18ff */
[----:B------:R-:W-:-:S02]  /*1780*/  PLOP3.LUT P0, PT, P0, P1, PT, 0xf8, 0x8f ;  /* 0x00000000008f781c */ /* 0x000fc40000703f70 */
[----:B------:R-:W-:-:S13]  /*1790*/  ISETP.GE.U32.AND P2, PT, R4, R11, PT ;  /* 0x0000000b0400720c */ /* 0x000fda0003f46070 */
[----:B------:R-:W-:Y:S05]  /*17a0*/  @P2 BRA `(.L_x_1277) ;  /* 0x00000000006c2947 */ /* 0x000fea0003800000 */
[--C-:B------:R-:W-:Y:S01]  /*17b0*/  IMAD.MOV.U32 R14, RZ, RZ, R8.reuse ;  /* 0x000000ffff0e7224 */ /* 0x100fe200078e0008 */
[-C--:B------:R-:W-:Y:S01]  /*17c0*/  MOV R9, R8.reuse ;  /* 0x0000000800097202 */ /* 0x080fe20000000f00 */
[--C-:B------:R-:W-:Y:S01]  /*17d0*/  IMAD.MOV.U32 R13, RZ, RZ, R8.reuse ;  /* 0x000000ffff0d7224 */ /* 0x100fe200078e0008 */
[----:B------:R-:W-:Y:S01]  /*17e0*/  MOV R10, R8 ;  /* 0x00000008000a7202 */ /* 0x000fe20000000f00 */
[----:B------:R-:W-:-:S07]  /*17f0*/  IMAD.MOV.U32 R12, RZ, RZ, R8 ;  /* 0x000000ffff0c7224 */ /* 0x000fce00078e0008 */
.L_x_1278:
[C---:B------:R-:W-:Y:S01]  /*1800*/  IMAD.WIDE.U32 R4, R15.reuse, 0x10, R16 ;  /* 0x000000100f047825 */ /* 0x040fe200078e0010 */
[----:B------:R-:W0:Y:S05]  /*1810*/  LDCU UR4, c[0x0][0x390] ;  /* 0x00007200ff0477ac */ /* 0x000e2a0008000800 */
[----:B------:R-:W2:Y:S01]  /*1820*/  LDG.E.128 R4, desc[UR36][R4.64] ;  /* 0x0000002404047981 */ /* 0x000ea2000c1e1d00 */
[----:B0-----:R-:W-:-:S04]  /*1830*/  IADD3 R15, PT, PT, R15, UR4, RZ ;  /* 0x000000040f0f7c10 */ /* 0x001fc8000fffe0ff */
[----:B------:R-:W-:-:S04]  /*1840*/  LEA R20, R15, 0x7, 0x3 ;  /* 0x000000070f147811 */ /* 0x000fc800078e18ff */
[----:B------:R-:W-:Y:S02]  /*1850*/  ISETP.GE.U32.AND P1, PT, R20, R11, PT ;  /* 0x0000000b1400720c */ /* 0x000fe40003f26070 */
[C---:B--2---:R-:W-:Y:S01]  /*1860*/  IADD3 R20, PT, PT, R6.reuse, R13, RZ ;  /* 0x0000000d06147210 */ /* 0x044fe20007ffe0ff */
[----:B------:R-:W-:Y:S01]  /*1870*/  IMAD.IADD R12, R5, 0x1, R12 ;  /* 0x00000001050c7824 */ /* 0x000fe200078e020c */
[----:B------:R-:W-:Y:S01]  /*1880*/  PRMT R6, R6, 0x7632, R6 ;  /* 0x0000763206067816 */ /* 0x000fe20000000006 */
[----:B------:R-:W-:Y:S01]  /*1890*/  IMAD.IADD R14, R7, 0x1, R14 ;  /* 0x00000001070e7824 */ /* 0x000fe200078e020e */
[----:B------:R-:W-:Y:S02]  /*18a0*/  PRMT R13, R5, 0x7632, R13 ;  /* 0x00007632050d7816 */ /* 0x000fe4000000000d */
[C---:B------:R-:W-:Y:S02]  /*18b0*/  IADD3 R5, PT, PT, R4.reuse, R3, RZ ;  /* 0x0000000304057210 */ /* 0x040fe40007ffe0ff */
[----:B------:R-:W-:Y:S01]  /*18c0*/  PRMT R7, R7, 0x7632, R7 ;  /* 0x0000763207077816 */ /* 0x000fe20000000007 */
[----:B------:R-:W-:Y:S01]  /*18d0*/  IMAD.IADD R10, R13, 0x1, R10 ;  /* 0x000000010d0a7824 */ /* 0x000fe200078e020a */
[----:B------:R-:W-:-:S02]  /*18e0*/  PRMT R3, R4, 0x7632, R3 ;  /* 0x0000763204037816 */ /* 0x000fc40000000003 */
[----:B------:R-:W-:Y:S01]  /*18f0*/  IADD3 R6, PT, PT, R6, R9, RZ ;  /* 0x0000000906067210 */ /* 0x000fe20007ffe0ff */
[----:B------:R-:W-:Y:S01]  /*1900*/  IMAD.IADD R0, R7, 0x1, R0 ;  /* 0x0000000107007824 */ /* 0x000fe200078e0200 */
[----:B------:R-:W-:Y:S02]  /*1910*/  IADD3 R8, PT, PT, R3, R8, RZ ;  /* 0x0000000803087210 */ /* 0x000fe40007ffe0ff */
[----:B------:R-:W-:Y:S02]  /*1920*/  PRMT R13, R20, 0x7610, R13 ;  /* 0x00007610140d7816 */ /* 0x000fe4000000000d */
[----:B------:R-:W-:Y:S02]  /*1930*/  PRMT R3, R5, 0x7610, R3 ;  /* 0x0000761005037816 */ /* 0x000fe40000000003 */
[----:B------:R-:W-:Y:S01]  /*1940*/  PRMT R9, R6, 0x7610, R9 ;  /* 0x0000761006097816 */ /* 0x000fe20000000009 */
[----:B------:R-:W-:Y:S06]  /*1950*/  @!P1 BRA `(.L_x_1278) ;  /* 0xfffffffc00a89947 */ /* 0x000fec000383ffff */
.L_x_1277:
[----:B------:R-:W-:Y:S05]  /*1960*/  BSYNC.RECONVERGENT B0 ;  /* 0x0000000000007941 */ /* 0x000fea0003800200 */
.L_x_1276:
        /* <DEDUP_REMOVED lines=9> */
.L_x_1280:
[----:B------:R-:W-:Y:S05]  /*1a00*/  BSYNC.RECONVERGENT B0 ;  /* 0x0000000000007941 */ /* 0x000fea0003800200 */
.L_x_1279:
[----:B------:R-:W-:Y:S02]  /*1a10*/  IADD3 R3, PT, PT, R12, R8, R3 ;  /* 0x000000080c037210 */ /* 0x000fe40007ffe003 */
[----:B------:R-:W-:Y:S02]  /*1a20*/  PRMT R22, RZ, 0x7610, R22 ;  /* 0x00007610ff167816 */ /* 0x000fe40000000016 */
[----:B------:R-:W-:-:S04]  /*1a30*/  IADD3 R3, PT, PT, R13, R10, R3 ;  /* 0x0000000a0d037210 */ /* 0x000fc80007ffe003 */
[----:B------:R-:W-:-:S05]  /*1a40*/  IADD3 R3, PT, PT, R14, R9, R3 ;  /* 0x000000090e037210 */ /* 0x000fca0007ffe003 */
[----:B------:R-:W-:-:S05]  /*1a50*/  IMAD.IADD R3, R3, 0x1, R0 ;  /* 0x0000000103037824 */ /* 0x000fca00078e0200 */
[----:B------:R-:W-:Y:S01]  /*1a60*/  PRMT R17, R3, 0x7610, R17 ;  /* 0x0000761003117816 */ /* 0x000fe20000000011 */
[----:B------:R-:W-:Y:S06]  /*1a70*/  BRA `(.L_x_1269) ;  /* 0x0000009c00107947 */ /* 0x000fec0003800000 */
.L_x_1270:
        /* <DEDUP_REMOVED lines=8> */
[----:B------:R-:W2:Y:S01]  /*1b00*/  LDC.U16 R7, c[0x0][0x382] ;  /* 0x0000e080ff077b82 */ /* 0x000ea20000000400 */
[----:B-1----:R-:W-:-:S05]  /*1b10*/  IMAD R3, R0, 0x3, R27 ;  /* 0x0000000300037824 */ /* 0x002fca00078e021b */
[----:B------:R-:W-:Y:S02]  /*1b20*/  ISETP.GE.U32.AND P0, PT, R3, R6, PT ;  /* 0x000000060300720c */ /* 0x000fe40003f06070 */
[-C--:B--2---:R-:W-:Y:S01]  /*1b30*/  MOV R13, R7.reuse ;  /* 0x00000007000d7202 */ /* 0x084fe20000000f00 */
[--C-:B------:R-:W-:Y:S01]  /*1b40*/  IMAD.MOV.U32 R15, RZ, RZ, R7.reuse ;  /* 0x000000ffff0f7224 */ /* 0x100fe200078e0007 */
[-C--:B------:R-:W-:Y:S01]  /*1b50*/  MOV R20, R7.reuse ;  /* 0x0000000700147202 */ /* 0x080fe20000000f00 */
[--C-:B------:R-:W-:Y:S01]  /*1b60*/  IMAD.MOV.U32 R21, RZ, RZ, R7.reuse ;  /* 0x000000ffff157224 */ /* 0x100fe200078e0007 */
[-C--:B------:R-:W-:Y:S01]  /*1b70*/  MOV R3, R7.reuse ;  /* 0x0000000700037202 */ /* 0x080fe20000000f00 */
[----:B------:R-:W-:Y:S01]  /*1b80*/  IMAD.MOV.U32 R12, RZ, RZ, R7 ;  /* 0x000000ffff0c7224 */ /* 0x000fe200078e0007 */
[----:B------:R-:W-:-:S05]  /*1b90*/  MOV R14, R7 ;  /* 0x00000007000e7202 */ /* 0x000fca0000000f00 */
[----:B------:R-:W-:Y:S05]  /*1ba0*/  @P0 BRA `(.L_x_1283) ;  /* 0x0000000000d00947 */ /* 0x000fea0003800000 */
[----:B------:R-:W-:Y:S01]  /*1bb0*/  BSSY.RECONVERGENT B1, `(.L_x_1284) ;  /* 0x000002b000017945 */ /* 0x000fe20003800200 */
[--C-:B------:R-:W-:Y:S01]  /*1bc0*/  IMAD.MOV.U32 R15, RZ, RZ, R7.reuse ;  /* 0x000000ffff0f7224 */ /* 0x100fe200078e0007 */
[-C--:B------:R-:W-:Y:S01]  /*1bd0*/  MOV R20, R7.reuse ;  /* 0x0000000700147202 */ /* 0x080fe20000000f00 */
[--C-:B------:R-:W-:Y:S01]  /*1be0*/  IMAD.MOV.U32 R21, RZ, RZ, R7.reuse ;  /* 0x000000ffff157224 */ /* 0x100fe200078e0007 */
[-C--:B------:R-:W-:Y:S01]  /*1bf0*/  MOV R3, R7.reuse ;  /* 0x0000000700037202 */ /* 0x080fe20000000f00 */
[----:B------:R-:W-:Y:S01]  /*1c00*/  IMAD.MOV.U32 R12, RZ, RZ, R7 ;  /* 0x000000ffff0c7224 */ /* 0x000fe200078e0007 */
[----:B------:R-:W-:-:S07]  /*1c10*/  MOV R14, R7 ;  /* 0x00000007000e7202 */ /* 0x000fce0000000f00 */
.L_x_1285:
[----:B------:R-:W-:Y:S02]  /*1c20*/  SHF.R.U32.HI R25, RZ, 0x1, R27 ;  /* 0x00000001ff197819 */ /* 0x000fe4000001161b */
[----:B------:R-:W-:-:S03]  /*1c30*/  IADD3 R27, PT, PT, R27, R0, RZ ;  /* 0x000000001b1b7210 */ /* 0x000fc60007ffe0ff */
[C---:B------:R-:W-:Y:S01]  /*1c40*/  IMAD.IADD R4, R25.reuse, 0x1, R0 ;  /* 0x0000000119047824 */ /* 0x040fe200078e0200 */
[----:B------:R-:W-:Y:S01]  /*1c50*/  SHF.R.U32.HI R9, RZ, 0x1, R27 ;  /* 0x00000001ff097819 */ /* 0x000fe2000001161b */
[----:B------:R-:W-:Y:S01]  /*1c60*/  IMAD.WIDE.U32 R24, R25, 0x4, R16 ;  /* 0x0000000419187825 */ /* 0x000fe200078e0010 */
[----:B------:R-:W-:-:S03]  /*1c70*/  LEA R27, R0, R27, 0x1 ;  /* 0x0000001b001b7211 */ /* 0x000fc600078e08ff */
[----:B------:R-:W-:Y:S01]  /*1c80*/  IMAD.SHL.U32 R5, R4, 0x4, RZ ;  /* 0x0000000404057824 */ /* 0x000fe200078e00ff */
[----:B------:R-:W-:Y:S01]  /*1c90*/  SHF.R.U32.HI R4, RZ, 0x1e, R4 ;  /* 0x0000001eff047819 */ /* 0x000fe20000011604 */
[----:B------:R-:W2:Y:S01]  /*1ca0*/  LDG.E R25, desc[UR36][R24.64] ;  /* 0x0000002418197981 */ /* 0x000ea2000c1e1900 */
[----:B------:R-:W-:Y:S01]  /*1cb0*/  SHF.R.U32.HI R11, RZ, 0x1, R27 ;  /* 0x00000001ff0b7819 */ /* 0x000fe2000001161b */
[--C-:B------:R-:W-:Y:S01]  /*1cc0*/  IMAD.WIDE.U32 R8, R9, 0x4, R16.reuse ;  /* 0x0000000409087825 */ /* 0x100fe200078e0010 */
[----:B------:R-:W-:Y:S02]  /*1cd0*/  LOP3.LUT R5, R5, 0xfffffffc, RZ, 0xc0, !PT ;  /* 0xfffffffc05057812 */ /* 0x000fe400078ec0ff */
[----:B------:R-:W-:Y:S02]  /*1ce0*/  LOP3.LUT R29, R4, 0x1, RZ, 0xc0, !PT ;  /* 0x00000001041d7812 */ /* 0x000fe400078ec0ff */
[----:B------:R-:W-:Y:S01]  /*1cf0*/  IADD3 R4, P0, PT, R16, R5, RZ ;  /* 0x0000000510047210 */ /* 0x000fe20007f1e0ff */
[----:B------:R-:W-:Y:S01]  /*1d00*/  IMAD.WIDE.U32 R10, R11, 0x4, R16 ;  /* 0x000000040b0a7825 */ /* 0x000fe200078e0010 */
[----:B------:R-:W3:Y:S03]  /*1d10*/  LDG.E R8, desc[UR36][R8.64] ;  /* 0x0000002408087981 */ /* 0x000ee6000c1e1900 */
[----:B------:R-:W-:-:S02]  /*1d20*/  IMAD.X R5, R17, 0x1, R29, P0 ;  /* 0x0000000111057824 */ /* 0x000fc400000e061d */
[----:B------:R-:W4:Y:S04]  /*1d30*/  LDG.E R10, desc[UR36][R10.64] ;  /* 0x000000240a0a7981 */ /* 0x000f28000c1e1900 */
[----:B------:R-:W5:Y:S01]  /*1d40*/  LDG.E R4, desc[UR36][R4.64] ;  /* 0x0000002404047981 */ /* 0x000f62000c1e1900 */
[----:B------:R-:W-:-:S05]  /*1d50*/  IADD3 R27, PT, PT, R27, R0, RZ ;  /* 0x000000001b1b7210 */ /* 0x000fca0007ffe0ff */
[----:B------:R-:W-:-:S05]  /*1d60*/  IMAD R31, R0, 0x3, R27 ;  /* 0x00000003001f7824 */ /* 0x000fca00078e021b */
[----:B------:R-:W-:Y:S02]  /*1d70*/  ISETP.GE.U32.AND P0, PT, R31, R6, PT ;  /* 0x000000061f00720c */ /* 0x000fe40003f06070 */
[----:B--2---:R-:W-:-:S05]  /*1d80*/  PRMT R29, R25, 0x7632, R29 ;  /* 0x00007632191d7816 */ /* 0x004fca000000001d */
[----:B------:R-:W-:Y:S01]  /*1d90*/  IMAD.IADD R26, R29, 0x1, R12 ;  /* 0x000000011d1a7824 */ /* 0x000fe200078e020c */
[----:B---3--:R-:W-:Y:S02]  /*1da0*/  PRMT R22, R8, 0x7632, R22 ;  /* 0x0000763208167816 */ /* 0x008fe40000000016 */
[----:B----4-:R-:W-:Y:S02]  /*1db0*/  PRMT R12, R10, 0x7632, R12 ;  /* 0x000076320a0c7816 */ /* 0x010fe4000000000c */
[----:B-----5:R-:W-:-:S03]  /*1dc0*/  PRMT R29, R4, 0x7632, R29 ;  /* 0x00007632041d7816 */ /* 0x020fc6000000001d */
[----:B------:R-:W-:Y:S01]  /*1dd0*/  IMAD.IADD R13, R12, 0x1, R13 ;  /* 0x000000010c0d7824 */ /* 0x000fe200078e020d */
[----:B------:R-:W-:Y:S01]  /*1de0*/  IADD3 R3, PT, PT, R22, R3, RZ ;  /* 0x0000000316037210 */ /* 0x000fe20007ffe0ff */
[----:B------:R-:W-:Y:S01]  /*1df0*/  IMAD.IADD R14, R25, 0x1, R14 ;  /* 0x00000001190e7824 */ /* 0x000fe200078e020e */
[----:B------:R-:W-:Y:S01]  /*1e00*/  IADD3 R20, PT, PT, R29, R20, RZ ;  /* 0x000000141d147210 */ /* 0x000fe20007ffe0ff */
[----:B------:R-:W-:Y:S01]  /*1e10*/  IMAD.IADD R15, R10, 0x1, R15 ;  /* 0x000000010a0f7824 */ /* 0x000fe200078e020f */
[----:B------:R-:W-:Y:S02]  /*1e20*/  IADD3 R7, PT, PT, R8, R7, RZ ;  /* 0x0000000708077210 */ /* 0x000fe40007ffe0ff */
[----:B------:R-:W-:Y:S02]  /*1e30*/  PRMT R12, R26, 0x7610, R12 ;  /* 0x000076101a0c7816 */ /* 0x000fe4000000000c */
[----:B------:R-:W-:Y:S01]  /*1e40*/  IADD3 R21, PT, PT, R4, R21, RZ ;  /* 0x0000001504157210 */ /* 0x000fe20007ffe0ff */
[----:B------:R-:W-:Y:S06]  /*1e50*/  @!P0 BRA `(.L_x_1285) ;  /* 0xfffffffc00708947 */ /* 0x000fec000383ffff */
[----:B------:R-:W-:Y:S05]  /*1e60*/  BSYNC.RECONVERGENT B1 ;  /* 0x0000000000017941 */ /* 0x000fea0003800200 */
.L_x_1284:
[C---:B------:R-:W-:Y:S02]  /*1e70*/  PRMT R26, R8.reuse, 0x7610, R26 ;  /* 0x00007610081a7816 */ /* 0x040fe4000000001a */
[----:B------:R-:W-:Y:S02]  /*1e80*/  PRMT R24, R8, 0x7632, R24 ;  /* 0x0000763208187816 */ /* 0x000fe40000000018 */
[C---:B------:R-:W-:Y:S02]  /*1e90*/  PRMT R11, R25.reuse, 0x7610, R11 ;  /* 0x00007610190b7816 */ /* 0x040fe4000000000b */
[----:B------:R-:W-:Y:S02]  /*1ea0*/  PRMT R8, R10, 0x7610, R8 ;  /* 0x000076100a087816 */ /* 0x000fe40000000008 */
[----:B------:R-:W-:Y:S02]  /*1eb0*/  PRMT R25, R25, 0x7632, R25 ;  /* 0x0000763219197816 */ /* 0x000fe40000000019 */
[----:B------:R-:W-:-:S02]  /*1ec0*/  PRMT R22, R4, 0x7610, R22 ;  /* 0x0000761004167816 */ /* 0x000fc40000000016 */
[----:B------:R-:W-:Y:S02]  /*1ed0*/  PRMT R9, R4, 0x7632, R9 ;  /* 0x0000763204097816 */ /* 0x000fe40000000009 */
[----:B------:R-:W-:-:S07]  /*1ee0*/  PRMT R10, R10, 0x7632, R10 ;  /* 0x000076320a0a7816 */ /* 0x000fce000000000a */
.L_x_1283:
[----:B------:R-:W-:Y:S05]  /*1ef0*/  BSYNC.RECONVERGENT B0 ;  /* 0x0000000000007941 */ /* 0x000fea0003800200 */
.L_x_1282:
[----:B------:R-:W-:Y:S01]  /*1f00*/  ISETP.GE.U32.AND P0, PT, R27, R6, PT ;  /* 0x000000061b00720c */ /* 0x000fe20003f06070 */
[----:B------:R-:W-:-:S12]  /*1f10*/  BSSY.RECONVERGENT B0, `(.L_x_1286) ;  /* 0x000001e000007945 */ /* 0x000fd80003800200 */
[----:B------:R-:W-:Y:S05]  /*1f20*/  @P0 BRA `(.L_x_1287) ;  /* 0x0000000000700947 */ /* 0x000fea0003800000 */
[----:B------:R-:W-:-:S05]  /*1f30*/  SHF.R.U32.HI R5, RZ, 0x1, R27 ;  /* 0x00000001ff057819 */ /* 0x000fca000001161b */
[----:B------:R-:W-:-:S06]  /*1f40*/  IMAD.WIDE.U32 R4, R5, 0x4, R16 ;  /* 0x0000000405047825 */ /* 0x000fcc00078e0010 */
[----:B------:R-:W2:Y:S01]  /*1f50*/  LDG.E R4, desc[UR36][R4.64] ;  /* 0x0000002404047981 */ /* 0x000ea2000c1e1900 */
[----:B------:R-:W-:-:S05]  /*1f60*/  IMAD.IADD R29, R27, 0x1, R0 ;  /* 0x000000011b1d7824 */ /* 0x000fca00078e0200 */
[----:B------:R-:W-:Y:S02]  /*1f70*/  ISETP.GE.U32.AND P1, PT, R29, R6, PT ;  /* 0x000000061d00720c */ /* 0x000fe40003f26070 */
[C---:B--2---:R-:W-:Y:S02]  /*1f80*/  PRMT R11, R4.reuse, 0x7610, R11 ;  /* 0x00007610040b7816 */ /* 0x044fe4000000000b */
[----:B------:R-:W-:-:S09]  /*1f90*/  PRMT R25, R4, 0x7632, R25 ;  /* 0x0000763204197816 */ /* 0x000fd20000000019 */
[----:B------:R-:W-:Y:S05]  /*1fa0*/  @P1 BRA `(.L_x_1287) ;  /* 0x0000000000501947 */ /* 0x000fea0003800000 */
[----:B------:R-:W-:-:S05]  /*1fb0*/  SHF.R.U32.HI R5, RZ, 0x1, R29 ;  /* 0x00000001ff057819 */ /* 0x000fca000001161d */
[----:B------:R-:W-:-:S06]  /*1fc0*/  IMAD.WIDE.U32 R4, R5, 0x4, R16 ;  /* 0x0000000405047825 */ /* 0x000fcc00078e0010 */
[----:B------:R-:W2:Y:S01]  /*1fd0*/  LDG.E R4, desc[UR36][R4.64] ;  /* 0x0000002404047981 */ /* 0x000ea2000c1e1900 */
[----:B------:R-:W-:-:S04]  /*1fe0*/  IADD3 R29, PT, PT, R29, R0, RZ ;  /* 0x000000001d1d7210 */ /* 0x000fc80007ffe0ff */
[----:B------:R-:W-:Y:S02]  /*1ff0*/  ISETP.GE.U32.AND P1, PT, R29, R6, PT ;  /* 0x000000061d00720c */ /* 0x000fe40003f26070 */
[C---:B--2---:R-:W-:Y:S02]  /*2000*/  PRMT R26, R4.reuse, 0x7610, R26 ;  /* 0x00007610041a7816 */ /* 0x044fe4000000001a */
[----:B------:R-:W-:-:S09]  /*2010*/  PRMT R24, R4, 0x7632, R24 ;  /* 0x0000763204187816 */ /* 0x000fd20000000018 */
[----:B------:R-:W-:Y:S05]  /*2020*/  @P1 BRA `(.L_x_1287) ;  /* 0x0000000000301947 */ /* 0x000fea0003800000 */
[----:B------:R-:W-:Y:S01]  /*2030*/  IMAD.IADD R9, R29, 0x1, R0 ;  /* 0x000000011d097824 */ /* 0x000fe200078e0200 */
[----:B------:R-:W-:-:S04]  /*2040*/  SHF.R.U32.HI R5, RZ, 0x1, R29 ;  /* 0x00000001ff057819 */ /* 0x000fc8000001161d */
[----:B------:R-:W-:Y:S01]  /*2050*/  ISETP.GE.U32.AND P1, PT, R9, R6, PT ;  /* 0x000000060900720c */ /* 0x000fe20003f26070 */
[----:B------:R-:W-:-:S06]  /*2060*/  IMAD.WIDE.U32 R4, R5, 0x4, R16 ;  /* 0x0000000405047825 */ /* 0x000fcc00078e0010 */
[----:B------:R-:W2:Y:S06]  /*2070*/  LDG.E R4, desc[UR36][R4.64] ;  /* 0x0000002404047981 */ /* 0x000eac000c1e1900 */
[----:B------:R-:W-:-:S05]  /*2080*/  @!P1 SHF.R.U32.HI R9, RZ, 0x1, R9 ;  /* 0x00000001ff099819 */ /* 0x000fca0000011609 */
[----:B------:R-:W-:-:S06]  /*2090*/  @!P1 IMAD.WIDE.U32 R16, R9, 0x4, R16 ;  /* 0x0000000409109825 */ /* 0x000fcc00078e0010 */
[----:B------:R-:W3:Y:S01]  /*20a0*/  @!P1 LDG.E R16, desc[UR36][R16.64] ;  /* 0x0000002410109981 */ /* 0x000ee2000c1e1900 */
[C---:B--2---:R-:W-:Y:S02]  /*20b0*/  PRMT R22, R4.reuse, 0x7610, R22 ;  /* 0x0000761004167816 */ /* 0x044fe40000000016 */
[----:B------:R-:W-:Y:S02]  /*20c0*/  PRMT R9, R4, 0x7632, R9 ;  /* 0x0000763204097816 */ /* 0x000fe40000000009 */
[C---:B---3--:R-:W-:Y:S02]  /*20d0*/  @!P1 PRMT R8, R16.reuse, 0x7610, R8 ;  /* 0x0000761010089816 */ /* 0x048fe40000000008 */
[----:B------:R-:W-:-:S07]  /*20e0*/  @!P1 PRMT R10, R16, 0x7632, R10 ;  /* 0x00007632100a9816 */ /* 0x000fce000000000a */
.L_x_1287:
[----:B------:R-:W-:Y:S05]  /*20f0*/  BSYNC.RECONVERGENT B0 ;  /* 0x0000000000007941 */ /* 0x000fea0003800200 */
.L_x_1286:
[----:B------:R-:W-:Y:S04]  /*2100*/  BSSY.RECONVERGENT B0, `(.L_x_1288) ;  /* 0x0000016000007945 */ /* 0x000fe80003800200 */
[----:B------:R-:W-:Y:S05]  /*2110*/  @P0 BRA `(.L_x_1289) ;  /* 0x0000000000500947 */ /* 0x000fea0003800000 */
[----:B------:R-:W-:Y:S01]  /*2120*/  IADD3 R5, PT, PT, R27, R0, RZ ;  /* 0x000000001b057210 */ /* 0x000fe20007ffe0ff */
[----:B------:R-:W-:Y:S01]  /*2130*/  IMAD.IADD R11, R14, 0x1, R11 ;  /* 0x000000010e0b7824 */ /* 0x000fe200078e020b */
[----:B------:R-:W-:Y:S02]  /*2140*/  IADD3 R12, PT, PT, R12, R25, RZ ;  /* 0x000000190c0c7210 */ /* 0x000fe40007ffe0ff */
[----:B------:R-:W-:Y:S02]  /*2150*/  ISETP.GE.U32.AND P0, PT, R5, R6, PT ;  /* 0x000000060500720c */ /* 0x000fe40003f06070 */
[----:B------:R-:W-:-:S11]  /*2160*/  PRMT R14, R11, 0x7610, R14 ;  /* 0x000076100b0e7816 */ /* 0x000fd6000000000e */
[----:B------:R-:W-:Y:S05]  /*2170*/  @P0 BRA `(.L_x_1289) ;  /* 0x0000000000380947 */ /* 0x000fea0003800000 */
[----:B------:R-:W-:Y:S01]  /*2180*/  IMAD.IADD R5, R5, 0x1, R0 ;  /* 0x0000000105057824 */ /* 0x000fe200078e0200 */
[----:B------:R-:W-:Y:S01]  /*2190*/  IADD3 R7, PT, PT, R7, R26, RZ ;  /* 0x0000001a07077210 */ /* 0x000fe20007ffe0ff */
[----:B------:R-:W-:-:S03]  /*21a0*/  IMAD.IADD R3, R3, 0x1, R24 ;  /* 0x0000000103037824 */ /* 0x000fc600078e0218 */
[----:B------:R-:W-:-:S13]  /*21b0*/  ISETP.GE.U32.AND P0, PT, R5, R6, PT ;  /* 0x000000060500720c */ /* 0x000fda0003f06070 */
[----:B------:R-:W-:Y:S05]  /*21c0*/  @P0 BRA `(.L_x_1289) ;  /* 0x0000000000240947 */ /* 0x000fea0003800000 */
[----:B------:R-:W-:Y:S01]  /*21d0*/  IADD3 R5, PT, PT, R5, R0, RZ ;  /* 0x0000000005057210 */ /* 0x000fe20007ffe0ff */
[----:B------:R-:W-:Y:S01]  /*21e0*/  IMAD.IADD R21, R21, 0x1, R22 ;  /* 0x0000000115157824 */ /* 0x000fe200078e0216 */
[----:B------:R-:W-:Y:S02]  /*21f0*/  IADD3 R9, PT, PT, R20, R9, RZ ;  /* 0x0000000914097210 */ /* 0x000fe40007ffe0ff */
[----:B------:R-:W-:Y:S02]  /*2200*/  ISETP.GE.U32.AND P0, PT, R5, R6, PT ;  /* 0x000000060500720c */ /* 0x000fe40003f06070 */
[----:B------:R-:W-:-:S11]  /*2210*/  PRMT R20, R9, 0x7610, R20 ;  /* 0x0000761009147816 */ /* 0x000fd60000000014 */
[----:B------:R-:W-:Y:S01]  /*2220*/  @!P0 IMAD.IADD R8, R15, 0x1, R8 ;  /* 0x000000010f088824 */ /* 0x000fe200078e0208 */
[----:B------:R-:W-:-:S04]  /*2230*/  @!P0 IADD3 R10, PT, PT, R13, R10, RZ ;  /* 0x0000000a0d0a8210 */ /* 0x000fc80007ffe0ff */
[----:B------:R-:W-:Y:S02]  /*2240*/  @!P0 PRMT R15, R8, 0x7610, R15 ;  /* 0x00007610080f8816 */ /* 0x000fe4000000000f */
[----:B------:R-:W-:-:S07]  /*2250*/  @!P0 PRMT R13, R10, 0x7610, R13 ;  /* 0x000076100a0d8816 */ /* 0x000fce000000000d */
.L_x_1289:
[----:B------:R-:W-:Y:S05]  /*2260*/  BSYNC.RECONVERGENT B0 ;  /* 0x0000000000007941 */ /* 0x000fea0003800200 */
.L_x_1288:
[----:B------:R-:W-:Y:S02]  /*2270*/  IADD3 R14, PT, PT, R21, R7, R14 ;  /* 0x00000007150e7210 */ /* 0x000fe40007ffe00e */
[----:B------:R-:W-:-:S03]  /*2280*/  IADD3 R12, PT, PT, R20, R3, R12 ;  /* 0x00000003140c7210 */ /* 0x000fc60007ffe00c */
[----:B------:R-:W-:Y:S01]  /*2290*/  IMAD.IADD R14, R14, 0x1, R15 ;  /* 0x000000010e0e7824 */ /* 0x000fe200078e020f */
[----:B------:R-:W-:-:S04]  /*22a0*/  IADD3 R12, PT, PT, R12, R13, RZ ;  /* 0x0000000d0c0c7210 */ /* 0x000fc80007ffe0ff */
[----:B------:R-:W-:Y:S02]  /*22b0*/  PRMT R17, R14, 0x7610, R17 ;  /* 0x000076100e117816 */ /* 0x000fe40000000011 */
[----:B------:R-:W-:Y:S01]  /*22c0*/  PRMT R22, R12, 0x7610, R22 ;  /* 0x000076100c167816 */ /* 0x000fe20000000016 */
[----:B------:R-:W-:Y:S06]  /*22d0*/  BRA `(.L_x_1269) ;  /* 0x0000009000f87947 */ /* 0x000fec0003800000 */
.L_x_1281:
[----:B------:R-:W-:-:S13]  /*22e0*/  ISETP.NE.AND P0, PT, R14, 0x1, PT ;  /* 0x000000010e00780c */ /* 0x000fda0003f05270 */
[----:B------:R-:W-:Y:S05]  /*22f0*/  @P0 BRA `(.L_x_1290) ;  /* 0x0000000800140947 */ /* 0x000fea0003800000 */
[----:B------:R-:W1:Y:S01]  /*2300*/  LDC R0, c[0x0][0x390] ;  /* 0x0000e400ff007b82 */ /* 0x000e620000000800 */
[----:B------:R-:W-:Y:S07]  /*2310*/  BSSY.RECONVERGENT B0, `(.L_x_1291) ;  /* 0x0000040000007945 */ /* 0x000fee0003800200 */
[----:B------:R-:W2:Y:S01]  /*2320*/  LDC.U16 R7, c[0x0][0x382] ;  /* 0x0000e080ff077b82 */ /* 0x000ea20000000400 */
        /* <DEDUP_REMOVED lines=8> */
[----:B------:R-:W-:-:S06]  /*23b0*/  IMAD.MOV.U32 R3, RZ, RZ, R7 ;  /* 0x000000ffff037224 */ /* 0x000fcc00078e0007 */
[----:B------:R-:W-:Y:S05]  /*23c0*/  @P0 BRA `(.L_x_1292) ;  /* 0x0000000000d00947 */ /* 0x000fea0003800000 */
[----:B------:R-:W-:Y:S01]  /*23d0*/  BSSY.RECONVERGENT B1, `(.L_x_1293) ;  /* 0x000002b000017945 */ /* 0x000fe20003800200 */
[-C--:B------:R-:W-:Y:S01]  /*23e0*/  MOV R22, R7.reuse ;  /* 0x0000000700167202 */ /* 0x080fe20000000f00 */
[--C-:B------:R-:W-:Y:S01]  /*23f0*/  IMAD.MOV.U32 R21, RZ, RZ, R7.reuse ;  /* 0x000000ffff157224 */ /* 0x100fe200078e0007 */
[-C--:B------:R-:W-:Y:S01]  /*2400*/  MOV R15, R7.reuse ;  /* 0x00000007000f7202 */ /* 0x080fe20000000f00 */
[--C-:B------:R-:W-:Y:S01]  /*2410*/  IMAD.MOV.U32 R20, RZ, RZ, R7.reuse ;  /* 0x000000ffff147224 */ /* 0x100fe200078e0007 */
[----:B------:R-:W-:Y:S01]  /*2420*/  MOV R14, R7 ;  /* 0x00000007000e7202 */ /* 0x000fe20000000f00 */
[----:B------:R-:W-:-:S07]  /*2430*/  IMAD.MOV.U32 R3, RZ, RZ, R7 ;  /* 0x000000ffff037224 */ /* 0x000fce00078e0007 */
.L_x_1294:
        /* <DEDUP_REMOVED lines=11> */
[----:B------:R-:W2:Y:S03]  /*24f0*/  LDG.E R12, desc[UR36][R12.64] ;  /* 0x000000240c0c7981 */ /* 0x000ea6000c1e1900 */
[----:B------:R-:W-:Y:S01]  /*2500*/  SHF.R.U32.HI R11, RZ, 0x1, R4 ;  /* 0x00000001ff0b7819 */ /* 0x000fe20000011604 */
[----:B------:R-:W-:-:S04]  /*2510*/  IMAD.WIDE.U32 R4, R5, 0x4, R16 ;  /* 0x0000000405047825 */ /* 0x000fc800078e0010 */
[--C-:B------:R-:W-:Y:S02]  /*2520*/  IMAD.WIDE.U32 R8, R9, 0x4, R16.reuse ;  /* 0x0000000409087825 */ /* 0x100fe400078e0010 */
[----:B------:R-:W3:Y:S02]  /*2530*/  LDG.E R5, desc[UR36][R4.64] ;  /* 0x0000002404057981 */ /* 0x000ee4000c1e1900 */
[----:B------:R-:W-:Y:S02]  /*2540*/  IMAD.WIDE.U32 R10, R11, 0x4, R16 ;  /* 0x000000040b0a7825 */ /* 0x000fe400078e0010 */
[----:B------:R-:W4:Y:S04]  /*2550*/  LDG.E R8, desc[UR36][R8.64] ;  /* 0x0000002408087981 */ /* 0x000f28000c1e1900 */
[----:B------:R-:W5:Y:S01]  /*2560*/  LDG.E R11, desc[UR36][R10.64] ;  /* 0x000000240a0b7981 */ /* 0x000f62000c1e1900 */
[----:B------:R-:W-:-:S04]  /*2570*/  IMAD.IADD R27, R27, 0x1, R0 ;  /* 0x000000011b1b7824 */ /* 0x000fc800078e0200 */
[----:B------:R-:W-:-:S05]  /*2580*/  IMAD R29, R0, 0x3, R27 ;  /* 0x00000003001d7824 */ /* 0x000fca00078e021b */
[----:B------:R-:W-:Y:S02]  /*2590*/  ISETP.GE.U32.AND P0, PT, R29, R6, PT ;  /* 0x000000061d00720c */ /* 0x000fe40003f06070 */
[----:B--2---:R-:W-:-:S04]  /*25a0*/  PRMT R26, R12, 0x7632, R26 ;  /* 0x000076320c1a7816 */ /* 0x004fc8000000001a */
[----:B------:R-:W-:Y:S02]  /*25b0*/  IADD3 R13, PT, PT, R26, R7, RZ ;  /* 0x000000071a0d7210 */ /* 0x000fe40007ffe0ff */
[----:B---3--:R-:W-:Y:S02]  /*25c0*/  PRMT R29, R5, 0x7632, R29 ;  /* 0x00007632051d7816 */ /* 0x008fe4000000001d */
[----:B----4-:R-:W-:Y:S02]  /*25d0*/  PRMT R26, R8, 0x7632, R26 ;  /* 0x00007632081a7816 */ /* 0x010fe4000000001a */
[----:B-----5:R-:W-:Y:S01]  /*25e0*/  PRMT R7, R11, 0x7632, R7 ;  /* 0x000076320b077816 */ /* 0x020fe20000000007 */
[----:B------:R-:W-:Y:S01]  /*25f0*/  IMAD.IADD R20, R29, 0x1, R20 ;  /* 0x000000011d147824 */ /* 0x000fe200078e0214 */
[----:B------:R-:W-:Y:S01]  /*2600*/  IADD3 R3, PT, PT, R12, R3, RZ ;  /* 0x000000030c037210 */ /* 0x000fe20007ffe0ff */
[----:B------:R-:W-:Y:S01]  /*2610*/  IMAD.IADD R21, R26, 0x1, R21 ;  /* 0x000000011a157824 */ /* 0x000fe200078e0215 */
[----:B------:R-:W-:Y:S01]  /*2620*/  IADD3 R24, PT, PT, R7, R24, RZ ;  /* 0x0000001807187210 */ /* 0x000fe20007ffe0ff */
[----:B------:R-:W-:Y:S01]  /*2630*/  IMAD.IADD R14, R5, 0x1, R14 ;  /* 0x00000001050e7824 */ /* 0x000fe200078e020e */
[----:B------:R-:W-:Y:S01]  /*2640*/  PRMT R7, R13, 0x7610, R7 ;  /* 0x000076100d077816 */ /* 0x000fe20000000007 */
[----:B------:R-:W-:Y:S01]  /*2650*/  IMAD.IADD R22, R11, 0x1, R22 ;  /* 0x000000010b167824 */ /* 0x000fe200078e0216 */
[----:B------:R-:W-:Y:S01]  /*2660*/  IADD3 R15, PT, PT, R8, R15, RZ ;  /* 0x0000000f080f7210 */ /* 0x000fe20007ffe0ff */
[----:B------:R-:W-:Y:S06]  /*2670*/  @!P0 BRA `(.L_x_1294) ;  /* 0xfffffffc00708947 */ /* 0x000fec000383ffff */
[----:B------:R-:W-:Y:S05]  /*2680*/  BSYNC.RECONVERGENT B1 ;  /* 0x0000000000017941 */ /* 0x000fea0003800200 */
.L_x_1293:
[----:B------:R-:W-:Y:S02]  /*2690*/  PRMT R26, R12, 0x7610, R26 ;  /* 0x000076100c1a7816 */ /* 0x000fe4000000001a */
[----:B------:R-:W-:Y:S02]  /*26a0*/  PRMT R10, R8, 0x7610, R10 ;  /* 0x00007610080a7816 */ /* 0x000fe4000000000a */
[----:B------:R-:W-:Y:S02]  /*26b0*/  PRMT R9, R11, 0x7610, R9 ;  /* 0x000076100b097816 */ /* 0x000fe40000000009 */
[----:B------:R-:W-:Y:S02]  /*26c0*/  PRMT R12, R12, 0x7632, R12 ;  /* 0x000076320c0c7816 */ /* 0x000fe4000000000c */
[C---:B------:R-:W-:Y:S02]  /*26d0*/  PRMT R29, R5.reuse, 0x7610, R29 ;  /* 0x00007610051d7816 */ /* 0x040fe4000000001d */
[----:B------:R-:W-:-:S02]  /*26e0*/  PRMT R13, R5, 0x7632, R13 ;  /* 0x00007632050d7816 */ /* 0x000fc4000000000d */
[----:B------:R-:W-:Y:S02]  /*26f0*/  PRMT R8, R8, 0x7632, R8 ;  /* 0x0000763208087816 */ /* 0x000fe40000000008 */
[----:B------:R-:W-:-:S07]  /*2700*/  PRMT R11, R11, 0x7632, R11 ;  /* 0x000076320b0b7816 */ /* 0x000fce000000000b */
.L_x_1292:
[----:B------:R-:W-:Y:S05]  /*2710*/  BSYNC.RECONVERGENT B0 ;  /* 0x0000000000007941 */ /* 0x000fea0003800200 */
.L_x_1291:
[----:B------:R-:W-:Y:S01]  /*2720*/  ISETP.GE.U32.AND P0, PT, R27, R6, PT ;  /* 0x000000061b00720c */ /* 0x000fe20003f06070 */
[----:B------:R-:W-:-:S12]  /*2730*/  BSSY.RECONVERGENT B0, `(.L_x_1295) ;  /* 0x0000022000007945 */ /* 0x000fd80003800200 */
[----:B------:R-:W-:Y:S05]  /*2740*/  @P0 BRA `(.L_x_1296) ;  /* 0x0000000000800947 */ /* 0x000fea0003800000 */
[----:B------:R-:W-:-:S05]  /*2750*/  IMAD R4, R25, R27, RZ ;  /* 0x0000001b19047224 */ /* 0x000fca00078e02ff */
        /* <DEDUP_REMOVED lines=8> */
[----:B------:R-:W-:-:S05]  /*27e0*/  IMAD R4, R25, R31, RZ ;  /* 0x0000001f19047224 */ /* 0x000fca00078e02ff */
        /* <DEDUP_REMOVED lines=16> */
[----:B------:R-:W2:Y:S04]  /*28f0*/  LDG.E R4, desc[UR36][R4.64] ;  /* 0x0000002404047981 */ /* 0x000ea8000c1e1900 */
[----:B------:R-:W3:Y:S01]  /*2900*/  @!P1 LDG.E R16, desc[UR36][R16.64] ;  /* 0x0000002410109981 */ /* 0x000ee2000c1e1900 */
[C---:B--2---:R-:W-:Y:S02]  /*2910*/  PRMT R10, R4.reuse, 0x7610, R10 ;  /* 0x00007610040a7816 */ /* 0x044fe4000000000a */
[----:B------:R-:W-:Y:S02]  /*2920*/  PRMT R8, R4, 0x7632, R8 ;  /* 0x0000763204087816 */ /* 0x000fe40000000008 */
[----:B---3--:R-:W-:-:S02]  /*2930*/  @!P1 PRMT R9, R16, 0x7610, R9 ;  /* 0x0000761010099816 */ /* 0x008fc40000000009 */
[----:B------:R-:W-:-:S07]  /*2940*/  @!P1 PRMT R11, R16, 0x7632, R11 ;  /* 0x00007632100b9816 */ /* 0x000fce000000000b */
.L_x_1296:
[----:B------:R-:W-:Y:S05]  /*2950*/  BSYNC.RECONVERGENT B0 ;  /* 0x0000000000007941 */ /* 0x000fea0003800200 */
.L_x_1295:
[----:B------:R-:W-:Y:S04]  /*2960*/  BSSY.RECONVERGENT B0, `(.L_x_1297) ;  /* 0x0000017000007945 */ /* 0x000fe80003800200 */
        /* <DEDUP_REMOVED lines=15> */
[----:B------:R-:W-:Y:S02]  /*2a60*/  ISETP.GE.U32.AND P0, PT, R5, R6, PT ;  /* 0x000000060500720c */ /* 0x000fe40003f06070 */
[----:B------:R-:W-:Y:S02]  /*2a70*/  PRMT R15, R10, 0x7610, R15 ;  /* 0x000076100a0f7816 */ /* 0x000fe4000000000f */
[----:B------:R-:W-:-:S09]  /*2a80*/  PRMT R21, R8, 0x7610, R21 ;  /* 0x0000761008157816 */ /* 0x000fd20000000015 */
[----:B------:R-:W-:Y:S01]  /*2a90*/  @!P0 IMAD.IADD R11, R24, 0x1, R11 ;  /* 0x00000001180b8824 */ /* 0x000fe200078e020b */
[----:B------:R-:W-:-:S04]  /*2aa0*/  @!P0 IADD3 R9, PT, PT, R22, R9, RZ ;  /* 0x0000000916098210 */ /* 0x000fc80007ffe0ff */
[----:B------:R-:W-:Y:S02]  /*2ab0*/  @!P0 PRMT R22, R9, 0x7610, R22 ;  /* 0x0000761009168816 */ /* 0x000fe40000000016 */
[----:B------:R-:W-:-:S07]  /*2ac0*/  @!P0 PRMT R24, R11, 0x7610, R24 ;  /* 0x000076100b188816 */ /* 0x000fce0000000018 */
.L_x_1298:
[----:B------:R-:W-:Y:S05]  /*2ad0*/  BSYNC.RECONVERGENT B0 ;  /* 0x0000000000007941 */ /* 0x000fea0003800200 */
.L_x_1297:
[----:B------:R-:W-:Y:S02]  /*2ae0*/  IADD3 R7, PT, PT, R21, R20, R7 ;  /* 0x0000001415077210 */ /* 0x000fe40007ffe007 */
[----:B------:R-:W-:-:S03]  /*2af0*/  IADD3 R3, PT, PT, R15, R14, R3 ;  /* 0x0000000e0f037210 */ /* 0x000fc60007ffe003 */
[----:B------:R-:W-:Y:S01]  /*2b00*/  IMAD.IADD R7, R7, 0x1, R24 ;  /* 0x0000000107077824 */ /* 0x000fe200078e0218 */
[----:B------:R-:W-:-:S04]  /*2b10*/  IADD3 R3, PT, PT, R3, R22, RZ ;  /* 0x0000001603037210 */ /* 0x000fc80007ffe0ff */
[----:B------:R-:W-:Y:S02]  /*2b20*/  PRMT R17, R3, 0x7610, R17 ;  /* 0x0000761003117816 */ /* 0x000fe40000000011 */
[----:B------:R-:W-:Y:S01]  /*2b30*/  PRMT R22, R7, 0x7610, R22 ;  /* 0x0000761007167816 */ /* 0x000fe20000000016 */
[----:B------:R-:W-:Y:S06]  /*2b40*/  BRA `(.L_x_1269) ;  /* 0x0000008800dc7947 */ /* 0x000fec0003800000 */
.L_x_1290:
[----:B------:R-:W1:Y:S01]  /*2b50*/  LDCU UR4, c[0x0][0x390] ;  /* 0x00007200ff0477ac */ /* 0x000e620008000800 */
[----:B------:R-:W2:Y:S01]  /*2b60*/  LDC.U16 R0, c[0x0][0x382] ;  /* 0x0000e080ff007b82 */ /* 0x000ea20000000400 */
[----:B------:R-:W-:Y:S01]  /*2b70*/  BSSY.RECONVERGENT B0, `(.L_x_1299) ;  /* 0x0000419000007945 */ /* 0x000fe20003800200 */
[----:B------:R-:W-:Y:S01]  /*2b80*/  IMAD.MOV.U32 R8, RZ, RZ, R27 ;  /* 0x000000ffff087224 */ /* 0x000fe200078e001b */
[----:B-1----:R-:W-:-:S05]  /*2b90*/  MOV R7, UR4 ;  /* 0x0000000400077c02 */ /* 0x002fca0008000f00 */
[----:B------:R-:W-:Y:S01]  /*2ba0*/  IMAD R3, R7, 0x3, R27 ;  /* 0x0000000307037824 */ /* 0x000fe200078e021b */
[-C--:B--2---:R-:W-:Y:S01]  /*2bb0*/  MOV R9, R0.reuse ;  /* 0x0000000000097202 */ /* 0x084fe20000000f00 */
[--C-:B------:R-:W-:Y:S01]  /*2bc0*/  IMAD.MOV.U32 R10, RZ, RZ, R0.reuse ;  /* 0x000000ffff0a7224 */ /* 0x100fe200078e0000 */
[----:B------:R-:W-:Y:S01]  /*2bd0*/  MOV R11, R0 ;  /* 0x00000000000b7202 */ /* 0x000fe20000000f00 */
[--C-:B------:R-:W-:Y:S01]  /*2be0*/  IMAD.MOV.U32 R12, RZ, RZ, R0.reuse ;  /* 0x000000ffff0c7224 */ /* 0x100fe200078e0000 */
[----:B------:R-:W-:Y:S01]  /*2bf0*/  ISETP.GE.U32.AND P0, PT, R3, R6, PT ;  /* 0x000000060300720c */ /* 0x000fe20003f06070 */
[----:B------:R-:W-:Y:S01]  /*2c00*/  IMAD.MOV.U32 R5, RZ, RZ, R0 ;  /* 0x000000ffff057224 */ /* 0x000fe200078e0000 */
[-C--:B------:R-:W-:Y:S02]  /*2c10*/  MOV R3, R0.reuse ;  /* 0x0000000000037202 */ /* 0x080fe40000000f00 */
[----:B------:R-:W-:-:S09]  /*2c20*/  MOV R4, R0 ;  /* 0x0000000000047202 */ /* 0x000fd20000000f00 */
[----:B------:R-:W-:Y:S05]  /*2c30*/  @P0 BRA `(.L_x_1300) ;  /* 0x0000004000300947 */ /* 0x000fea0003800000 */
[----:B------:R-:W-:-:S13]  /*2c40*/  ISETP.NE.AND P0, PT, R14, RZ, PT ;  /* 0x000000ff0e00720c */ /* 0x000fda0003f05270 */
[----:B------:R1:W5:Y:S01]  /*2c50*/  @!P0 LDG.E R13, desc[UR36][R16.64] ;  /* 0x00000024100d8981 */ /* 0x000362000c1e1900 */
[----:B------:R-:W-:Y:S01]  /*2c60*/  VIADD R3, R14, 0xffffffff ;  /* 0xffffffff0e037836 */ /* 0x000fe20000000000 */
[-C--:B------:R-:W-:Y:S01]  /*2c70*/  MOV R9, R0.reuse ;  /* 0x0000000000097202 */ /* 0x080fe20000000f00 */
[--C-:B------:R-:W-:Y:S01]  /*2c80*/  IMAD.MOV.U32 R10, RZ, RZ, R0.reuse ;  /* 0x000000ffff0a7224 */ /* 0x100fe200078e0000 */
[-C--:B------:R-:W-:Y:S01]  /*2c90*/  MOV R11, R0.reuse ;  /* 0x00000000000b7202 */ /* 0x080fe20000000f00 */
[--C-:B------:R-:W-:Y:S01]  /*2ca0*/  IMAD.MOV.U32 R12, RZ, RZ, R0.reuse ;  /* 0x000000ffff0c7224 */ /* 0x100fe200078e0000 */
[----:B------:R-:W-:Y:S01]  /*2cb0*/  VIMNMX.U32 R20, PT, PT, R3, 0x18, PT ;  /* 0x0000001803147848 */ /* 0x000fe20003fe0000 */
[----:B------:R-:W-:Y:S01]  /*2cc0*/  IMAD.MOV.U32 R5, RZ, RZ, R0 ;  /* 0x000000ffff057224 */ /* 0x000fe200078e0000 */
[-C--:B------:R-:W-:Y:S02]  /*2cd0*/  MOV R3, R0.reuse ;  /* 0x0000000000037202 */ /* 0x080fe40000000f00 */
[----:B------:R-:W-:Y:S01]  /*2ce0*/  MOV R4, R0 ;  /* 0x0000000000047202 */ /* 0x000fe20000000f00 */
[----:B-1----:R-:W-:-:S07]  /*2cf0*/  VIADD R20, R20, 0x1 ;  /* 0x0000000114147836 */ /* 0x002fce0000000000 */
.L_x_1306:
[----:B------:R-:W1:Y:S01]  /*2d00*/  LDCU UR4, c[0x0][0x390] ;  /* 0x00007200ff0477ac */ /* 0x000e620008000800 */
[C---:B-----5:R-:W-:Y:S02]  /*2d10*/  @!P0 PRMT R31, R13.reuse, 0x7610, R31 ;  /* 0x000076100d1f8816 */ /* 0x060fe4000000001f */
[C---:B------:R-:W-:Y:S02]  /*2d20*/  @!P0 PRMT R32, R13.reuse, 0x7632, R32 ;  /* 0x000076320d208816 */ /* 0x040fe40000000020 */
[C---:B------:R-:W-:Y:S02]  /*2d30*/  @!P0 PRMT R34, R13.reuse, 0x7632, R34 ;  /* 0x000076320d228816 */ /* 0x040fe40000000022 */
[C---:B------:R-:W-:Y:S02]  /*2d40*/  @!P0 PRMT R21, R13.reuse, 0x7610, R21 ;  /* 0x000076100d158816 */ /* 0x040fe40000000015 */
[C---:B------:R-:W-:Y:S02]  /*2d50*/  @!P0 PRMT R29, R13.reuse, 0x7632, R29 ;  /* 0x000076320d1d8816 */ /* 0x040fe4000000001d */
[----:B------:R-:W-:-:S02]  /*2d60*/  @!P0 PRMT R30, R13, 0x7610, R30 ;  /* 0x000076100d1e8816 */ /* 0x000fc4000000001e */
[C---:B------:R-:W-:Y:S02]  /*2d70*/  @!P0 PRMT R28, R13.reuse, 0x7632, R28 ;  /* 0x000076320d1c8816 */ /* 0x040fe4000000001c */
[----:B------:R-:W-:Y:S01]  /*2d80*/  @!P0 PRMT R27, R13, 0x7610, R27 ;  /* 0x000076100d1b8816 */ /* 0x000fe2000000001b */
[----:B0-----:R-:W-:Y:S06]  /*2d90*/  @!P0 BRA `(.L_x_1301) ;  /* 0x0000003c009c8947 */ /* 0x001fec0003800000 */
[----:B------:R-:W2:Y:S01]  /*2da0*/  LDCU.64 UR30, c[0x0][0x3c8] ;  /* 0x00007900ff1e77ac */ /* 0x000ea20008000a00 */
[----:B------:R-:W-:Y:S02]  /*2db0*/  HFMA2 R6, -RZ, RZ, 0, 0 ;  /* 0x00000000ff067431 */ /* 0x000fe400000001ff */
[----:B------:R-:W-:Y:S01]  /*2dc0*/  IMAD.MOV.U32 R7, RZ, RZ, R8 ;  /* 0x000000ffff077224 */ /* 0x000fe200078e0008 */
[----:B------:R-:W3:Y:S01]  /*2dd0*/  LDCU UR76, c[0x0][0x3d0] ;  /* 0x00007a00ff4c77ac */ /* 0x000ee20008000800 */
[----:B------:R-:W4:Y:S01]  /*2de0*/  LDCU UR52, c[0x0][0x3c4] ;  /* 0x00007880ff3477ac */ /* 0x000f220008000800 */
[----:B------:R-:W5:Y:S01]  /*2df0*/  LDCU UR5, c[0x0][0x4f4] ;  /* 0x00009e80ff0577ac */ /* 0x000f620008000800 */
[----:B------:R-:W0:Y:S01]  /*2e00*/  LDCU UR75, c[0x0][0x3d4] ;  /* 0x00007a80ff4b77ac */ /* 0x000e220008000800 */
[----:B--2---:R-:W-:Y:S01]  /*2e10*/  IMAD.HI.U32 R6, R8, UR31, R6 ;  /* 0x0000001f08067c27 */ /* 0x004fe2000f8e0006 */
[----:B------:R-:W2:Y:S04]  /*2e20*/  LDCU UR74, c[0x0][0x4f8] ;  /* 0x00009f00ff4a77ac */ /* 0x000ea80008000800 */
[----:B---3--:R-:W-:Y:S01]  /*2e30*/  SHF.R.U32.HI R7, RZ, UR76, R6 ;  /* 0x0000004cff077c19 */ /* 0x008fe20008011606 */
[----:B------:R-:W3:Y:S03]  /*2e40*/  LDCU UR73, c[0x0][0x3e8] ;  /* 0x00007d00ff4977ac */ /* 0x000ee60008000800 */
[----:B------:R-:W-:Y:S01]  /*2e50*/  IADD3 R21, PT, PT, -R7, RZ, RZ ;  /* 0x000000ff07157210 */ /* 0x000fe20007ffe1ff */
[----:B----4-:R-:W-:Y:S01]  /*2e60*/  UISETP.NE.AND UP0, UPT, UR52, 0x1, UPT ;  /* 0x000000013400788c */ /* 0x010fe2000bf05270 */
[----:B------:R-:W4:Y:S03]  /*2e70*/  LDCU UR72, c[0x0][0x4fc] ;  /* 0x00009f80ff4877ac */ /* 0x000f260008000800 */
[----:B------:R-:W-:Y:S01]  /*2e80*/  IMAD R21, R21, UR30, R8 ;  /* 0x0000001e15157c24 */ /* 0x000fe2000f8e0208 */
[----:B------:R-:W0:Y:S03]  /*2e90*/  LDCU UR71, c[0x0][0x3ec] ;  /* 0x00007d80ff4777ac */ /* 0x000e260008000800 */
[----:B-----5:R-:W-:Y:S01]  /*2ea0*/  IMAD R21, R21, UR5, RZ ;  /* 0x0000000515157c24 */ /* 0x020fe2000f8e02ff */
        /* <DEDUP_REMOVED lines=253> */
[----:B------:R-:W-:Y:S02]  /*3e80*/  HFMA2 R14, -RZ, RZ, 0, 0 ;  /* 0x00000000ff0e7431 */ /* 0x000fe400000001ff */
[----:B------:R-:W-:-:S09]  /*3e90*/  IMAD.MOV.U32 R15, RZ, RZ, R27 ;  /* 0x000000ffff0f7224 */ /* 0x000fd200078e001b */
[----:B------:R-:W2:Y:S01]  /*3ea0*/  @P1 LDC.64 R6, c[0x0][0x4e8] ;  /* 0x00013a00ff061b82 */ /* 0x000ea20000000a00 */
[----:B0-----:R-:W-:-:S07]  /*3eb0*/  IMAD.HI.U32 R14, R27, UR52, R14 ;  /* 0x000000341b0e7c27 */ /* 0x001fce000f8e000e */
[----:B------:R-:W0:Y:S01]  /*3ec0*/  @P1 LDC R22, c[0x0][0x4f0] ;  /* 0x00013c00ff161b82 */ /* 0x000e220000000800 */
[----:B------:R-:W-:Y:S02]  /*3ed0*/  SHF.R.U32.HI R15, RZ, UR53, R14 ;  /* 0x00000035ff0f7c19 */ /* 0x000fe4000801160e */
[----:B------:R-:W-:-:S05]  /*3ee0*/  @P1 MOV R14, RZ ;  /* 0x000000ff000e1202 */ /* 0x000fca0000000f00 */
[----:B------:R-:W3:Y:S01]  /*3ef0*/  @P1 LDC R25, c[0x0][0x554] ;  /* 0x00015500ff191b82 */ /* 0x000ee20000000800 */
[----:B--2---:R-:W-:-:S04]  /*3f00*/  @P1 IMAD.HI.U32 R7, R15, R7, R14 ;  /* 0x000000070f071227 */ /* 0x004fc800078e000e */
[----:B------:R-:W-:Y:S01]  /*3f10*/  IMAD.MOV R14, RZ, RZ, -R15 ;  /* 0x000000ffff0e7224 */ /* 0x000fe200078e0a0f */
[----:B0-----:R-:W-:-:S03]  /*3f20*/  @P1 SHF.R.U32.HI R7, RZ, R22, R7 ;  /* 0x00000016ff071219 */ /* 0x001fc60000011607 */
[----:B------:R-:W-:Y:S01]  /*3f30*/  IMAD R14, R14, UR27, R27 ;  /* 0x0000001b0e0e7c24 */ /* 0x000fe2000f8e021b */
[----:B------:R-:W-:-:S03]  /*3f40*/  @P1 IADD3 R7, PT, PT, -R7, RZ, RZ ;  /* 0x000000ff07071210 */ /* 0x000fc60007ffe1ff */
[----:B------:R-:W-:Y:S02]  /*3f50*/  IMAD R21, R14, UR28, R21 ;  /* 0x0000001c0e157c24 */ /* 0x000fe4000f8e0215 */
[----:B------:R-:W-:-:S04]  /*3f60*/  @P1 IMAD R6, R7, R6, R15 ;  /* 0x0000000607061224 */ /* 0x000fc800078e020f */
[----:B---3--:R-:W-:-:S07]  /*3f70*/  @P1 IMAD R21, R6, R25, R21 ;  /* 0x0000001906151224 */ /* 0x008fce00078e0215 */
.L_x_1302:
[----:B------:R-:W-:-:S04]  /*3f80*/  LOP3.LUT R7, R21, 0xfffffffc, RZ, 0xc0, !PT ;  /* 0xfffffffc15077812 */ /* 0x000fc800078ec0ff */
[----:B------:R-:W-:-:S05]  /*3f90*/  IADD3 R6, P1, PT, R7, R16, RZ ;  /* 0x0000001007067210 */ /* 0x000fca0007f3e0ff */
[----:B------:R-:W-:-:S05]  /*3fa0*/  IMAD.X R7, RZ, RZ, R17, P1 ;  /* 0x000000ffff077224 */ /* 0x000fca00008e0611 */
[----:B------:R2:W3:Y:S01]  /*3fb0*/  LDG.E R6, desc[UR36][R6.64] ;  /* 0x0000002406067981 */ /* 0x0004e2000c1e1900 */
[----:B-1----:R-:W-:Y:S01]  /*3fc0*/  IADD3 R33, PT, PT, R8, UR4, RZ ;  /* 0x0000000408217c10 */ /* 0x002fe2000fffe0ff */
[----:B------:R-:W-:-:S04]  /*3fd0*/  IMAD.MOV.U32 R32, RZ, RZ, RZ ;  /* 0x000000ffff207224 */ /* 0x000fc800078e00ff */
[----:B------:R-:W-:-:S05]  /*3fe0*/  IMAD.HI.U32 R14, R33, UR31, R32 ;  /* 0x0000001f210e7c27 */ /* 0x000fca000f8e0020 */
[----:B--2---:R-:W-:-:S04]  /*3ff0*/  SHF.R.U32.HI R7, RZ, UR76, R14 ;  /* 0x0000004cff077c19 */ /* 0x004fc8000801160e */
[----:B------:R-:W-:-:S05]  /*4000*/  IADD3 R21, PT, PT, -R7, RZ, RZ ;  /* 0x000000ff07157210 */ /* 0x000fca0007ffe1ff */
[----:B------:R-:W-:-:S04]  /*4010*/  IMAD R21, R21, UR30, R33 ;  /* 0x0000001e15157c24 */ /* 0x000fc8000f8e0221 */
[----:B------:R-:W-:Y:S01]  /*4020*/  IMAD R21, R21, UR5, RZ ;  /* 0x0000000515157c24 */ /* 0x000fe2000f8e02ff */
[C---:B---3--:R-:W-:Y:S02]  /*4030*/  PRMT R27, R6.reuse, 0x7610, R27 ;  /* 0x00007610061b7816 */ /* 0x048fe4000000001b */
[----:B------:R-:W-:Y:S01]  /*4040*/  PRMT R28, R6, 0x7632, R28 ;  /* 0x00007632061c7816 */ /* 0x000fe2000000001c */
[----:B------:R-:W-:Y:S06]  /*4050*/  BRA.U !UP0, `(.L_x_1303) ;  /* 0x0000000d08687547 */ /* 0x000fec000b800000 */
        /* <DEDUP_REMOVED lines=212> */
[----:B0-----:R-:W-:-:S03]  /*4da0*/  @P1 SHF.R.U32.HI R7, RZ, R22, R7 ;  /* 0x00000016ff071219 */ /* 0x001fc60000011607 */
[----:B------:R-:W-:Y:S01]  /*4db0*/  IMAD R14, R14, UR27, R25 ;  /* 0x0000001b0e0e7c24 */ /* 0x000fe2000f8e0219 */
[----:B------:R-:W-:-:S03]  /*4dc0*/  @P1 IADD3 R7, PT, PT, -R7, RZ, RZ ;  /* 0x000000ff07071210 */ /* 0x000fc60007ffe1ff */
[----:B------:R-:W-:Y:S02]  /*4dd0*/  IMAD R21, R14, UR28, R21 ;  /* 0x0000001c0e157c24 */ /* 0x000fe4000f8e0215 */
[----:B------:R-:W-:-:S04]  /*4de0*/  @P1 IMAD R6, R6, R7, R15 ;  /* 0x0000000706061224 */ /* 0x000fc800078e020f */
[----:B--2---:R-:W-:-:S07]  /*4df0*/  @P1 IMAD R21, R6, R26, R21 ;  /* 0x0000001a06151224 */ /* 0x004fce00078e0215 */
.L_x_1303:
[----:B------:R-:W-:-:S04]  /*4e00*/  LOP3.LUT R7, R21, 0xfffffffc, RZ, 0xc0, !PT ;  /* 0xfffffffc15077812 */ /* 0x000fc800078ec0ff */
[----:B------:R-:W-:-:S05]  /*4e10*/  IADD3 R6, P1, PT, R7, R16, RZ ;  /* 0x0000001007067210 */ /* 0x000fca0007f3e0ff */
[----:B------:R-:W-:-:S05]  /*4e20*/  IMAD.X R7, RZ, RZ, R17, P1 ;  /* 0x000000ffff077224 */ /* 0x000fca00008e0611 */
[----:B------:R1:W2:Y:S01]  /*4e30*/  LDG.E R6, desc[UR36][R6.64] ;  /* 0x0000002406067981 */ /* 0x0002a2000c1e1900 */
[----:B------:R-:W-:Y:S01]  /*4e40*/  IADD3 R33, PT, PT, R33, UR4, RZ ;  /* 0x0000000421217c10 */ /* 0x000fe2000fffe0ff */
[----:B------:R-:W-:-:S04]  /*4e50*/  IMAD.MOV.U32 R32, RZ, RZ, RZ ;  /* 0x000000ffff207224 */ /* 0x000fc800078e00ff */
[----:B------:R-:W-:-:S05]  /*4e60*/  IMAD.HI.U32 R14, R33, UR31, R32 ;  /* 0x0000001f210e7c27 */ /* 0x000fca000f8e0020 */
[----:B-1----:R-:W-:-:S04]  /*4e70*/  SHF.R.U32.HI R7, RZ, UR76, R14 ;  /* 0x0000004cff077c19 */ /* 0x002fc8000801160e */
[----:B------:R-:W-:-:S05]  /*4e80*/  IADD3 R21, PT, PT, -R7, RZ, RZ ;  /* 0x000000ff07157210 */ /* 0x000fca0007ffe1ff */
[----:B------:R-:W-:-:S04]  /*4e90*/  IMAD R21, R21, UR30, R33 ;  /* 0x0000001e15157c24 */ /* 0x000fc8000f8e0221 */
[----:B------:R-:W-:Y:S01]  /*4ea0*/  IMAD R21, R21, UR5, RZ ;  /* 0x0000000515157c24 */ /* 0x000fe2000f8e02ff */
[C---:B--2---:R-:W-:Y:S02]  /*4eb0*/  PRMT R30, R6.reuse, 0x7610, R30 ;  /* 0x00007610061e7816 */ /* 0x044fe4000000001e */
        /* <DEDUP_REMOVED lines=220> */
.L_x_1304:
[----:B------:R-:W-:-:S04]  /*5c80*/  LOP3.LUT R7, R21, 0xfffffffc, RZ, 0xc0, !PT ;  /* 0xfffffffc15077812 */ /* 0x000fc800078ec0ff */
[----:B------:R-:W-:-:S05]  /*5c90*/  IADD3 R6, P1, PT, R7, R16, RZ ;  /* 0x0000001007067210 */ /* 0x000fca0007f3e0ff */
[----:B------:R-:W-:-:S05]  /*5ca0*/  IMAD.X R7, RZ, RZ, R17, P1 ;  /* 0x000000ffff077224 */ /* 0x000fca00008e0611 */
[----:B------:R-:W2:Y:S01]  /*5cb0*/  LDG.E R6, desc[UR36][R6.64] ;  /* 0x0000002406067981 */ /* 0x000ea2000c1e1900 */
[----:B------:R-:W-:Y:S01]  /*5cc0*/  IADD3 R33, PT, PT, R33, UR4, RZ ;  /* 0x0000000421217c10 */ /* 0x000fe2000fffe0ff */
[----:B------:R-:W-:-:S04]  /*5cd0*/  IMAD.MOV.U32 R32, RZ, RZ, RZ ;  /* 0x000000ffff207224 */ /* 0x000fc800078e00ff */
[----:B------:R-:W-:-:S05]  /*5ce0*/  IMAD.HI.U32 R14, R33, UR31, R32 ;  /* 0x0000001f210e7c27 */ /* 0x000fca000f8e0020 */
[----:B------:R-:W-:-:S04]  /*5cf0*/  SHF.R.U32.HI R14, RZ, UR76, R14 ;  /* 0x0000004cff0e7c19 */ /* 0x000fc8000801160e */
[----:B------:R-:W-:-:S05]  /*5d00*/  IADD3 R15, PT, PT, -R14, RZ, RZ ;  /* 0x000000ff0e0f7210 */ /* 0x000fca0007ffe1ff */
[----:B------:R-:W-:-:S04]  /*5d10*/  IMAD R22, R15, UR30, R33 ;  /* 0x0000001e0f167c24 */ /* 0x000fc8000f8e0221 */
[----:B------:R-:W-:Y:S01]  /*5d20*/  IMAD R22, R22, UR5, RZ ;  /* 0x0000000516167c24 */ /* 0x000fe2000f8e02ff */
[C---:B--2---:R-:W-:Y:S02]  /*5d30*/  PRMT R21, R6.reuse, 0x7610, R21 ;  /* 0x0000761006157816 */ /* 0x044fe40000000015 */
[----:B------:R-:W-:Y:S01]  /*5d40*/  PRMT R34, R6, 0x7632, R34 ;  /* 0x0000763206227816 */ /* 0x000fe20000000022 */
[----:B------:R-:W-:Y:S06]  /*5d50*/  BRA.U !UP0, `(.L_x_1305) ;  /* 0x0000000d08947547 */ /* 0x000fec000b800000 */
        /* <DEDUP_REMOVED lines=219> */
[----:B------:R-:W-:-:S06]  /*6b10*/  @P1 IMAD.MOV.U32 R14, RZ, RZ, RZ ;  /* 0x000000ffff0e1224 */ /* 0x000fcc00078e00ff */
[----:B------:R-:W2:Y:S01]  /*6b20*/  @P1 LDC R31, c[0x0][0x554] ;  /* 0x00015500ff1f1b82 */ /* 0x000ea20000000800 */
[C---:B-1----:R-:W-:Y:S01]  /*6b30*/  @P1 IMAD.HI.U32 R7, R15.reuse, R7, R14 ;  /* 0x000000070f071227 */ /* 0x042fe200078e000e */
[----:B------:R-:W-:-:S05]  /*6b40*/  IADD3 R14, PT, PT, -R15, RZ, RZ ;  /* 0x000000ff0f0e7210 */ /* 0x000fca0007ffe1ff */
[----:B------:R-:W-:Y:S01]  /*6b50*/  IMAD R25, R14, UR27, R25 ;  /* 0x0000001b0e197c24 */ /* 0x000fe2000f8e0219 */
[----:B0-----:R-:W-:-:S03]  /*6b60*/  @P1 SHF.R.U32.HI R7, RZ, R26, R7 ;  /* 0x0000001aff071219 */ /* 0x001fc60000011607 */
[----:B------:R-:W-:Y:S02]  /*6b70*/  IMAD R22, R25, UR28, R22 ;  /* 0x0000001c19167c24 */ /* 0x000fe4000f8e0216 */
[----:B------:R-:W-:-:S04]  /*6b80*/  @P1 IMAD.MOV R7, RZ, RZ, -R7 ;  /* 0x000000ffff071224 */ /* 0x000fc800078e0a07 */
[----:B------:R-:W-:-:S04]  /*6b90*/  @P1 IMAD R6, R6, R7, R15 ;  /* 0x0000000706061224 */ /* 0x000fc800078e020f */
[----:B--2---:R-:W-:-:S07]  /*6ba0*/  @P1 IMAD R22, R6, R31, R22 ;  /* 0x0000001f06161224 */ /* 0x004fce00078e0216 */
.L_x_1305:
[----:B------:R-:W-:-:S04]  /*6bb0*/  LOP3.LUT R7, R22, 0xfffffffc, RZ, 0xc0, !PT ;  /* 0xfffffffc16077812 */ /* 0x000fc800078ec0ff */
[----:B------:R-:W-:-:S04]  /*6bc0*/  IADD3 R6, P1, PT, R7, R16, RZ ;  /* 0x0000001007067210 */ /* 0x000fc80007f3e0ff */
[----:B------:R-:W-:-:S05]  /*6bd0*/  IADD3.X R7, PT, PT, RZ, R17, RZ, P1, !PT ;  /* 0x00000011ff077210 */ /* 0x000fca0000ffe4ff */
[----:B------:R-:W2:Y:S02]  /*6be0*/  LDG.E R6, desc[UR36][R6.64] ;  /* 0x0000002406067981 */ /* 0x000ea4000c1e1900 */
[C---:B--2---:R-:W-:Y:S02]  /*6bf0*/  PRMT R31, R6.reuse, 0x7610, R31 ;  /* 0x00007610061f7816 */ /* 0x044fe4000000001f */
[----:B------:R-:W-:-:S07]  /*6c00*/  PRMT R32, R6, 0x7632, R32 ;  /* 0x0000763206207816 */ /* 0x000fce0000000020 */
.L_x_1301:
[----:B------:R-:W2:Y:S01]  /*6c10*/  LDCU UR5, c[0x0][0x388] ;  /* 0x00007100ff0577ac */ /* 0x000ea20008000800 */
[----:B-1----:R-:W-:Y:S01]  /*6c20*/  IMAD.U32 R7, RZ, RZ, UR4 ;  /* 0x00000004ff077e24 */ /* 0x002fe2000f8e00ff */
[----:B------:R-:W-:Y:S01]  /*6c30*/  IADD3 R4, PT, PT, R27, R4, RZ ;  /* 0x000000041b047210 */ /* 0x000fe20007ffe0ff */
[----:B------:R-:W-:Y:S01]  /*6c40*/  IMAD.IADD R5, R28, 0x1, R5 ;  /* 0x000000011c057824 */ /* 0x000fe200078e0205 */
[----:B------:R-:W-:Y:S01]  /*6c50*/  IADD3 R3, PT, PT, R30, R3, RZ ;  /* 0x000000031e037210 */ /* 0x000fe20007ffe0ff */
[----:B------:R-:W-:Y:S01]  /*6c60*/  IMAD.IADD R0, R29, 0x1, R0 ;  /* 0x000000011d007824 */ /* 0x000fe200078e0200 */
[----:B------:R-:W-:Y:S01]  /*6c70*/  LEA R8, R7, R8, 0x2 ;  /* 0x0000000807087211 */ /* 0x000fe200078e10ff */
[----:B------:R-:W-:Y:S01]  /*6c80*/  IMAD.IADD R11, R34, 0x1, R11 ;  /* 0x00000001220b7824 */ /* 0x000fe200078e020b */
[----:B------:R-:W-:Y:S01]  /*6c90*/  IADD3 R12, PT, PT, R21, R12, RZ ;  /* 0x0000000c150c7210 */ /* 0x000fe20007ffe0ff */
[----:B------:R-:W-:Y:S01]  /*6ca0*/  IMAD.IADD R9, R32, 0x1, R9 ;  /* 0x0000000120097824 */ /* 0x000fe200078e0209 */
[----:B------:R-:W-:Y:S01]  /*6cb0*/  IADD3 R10, PT, PT, R31, R10, RZ ;  /* 0x0000000a1f0a7210 */ /* 0x000fe20007ffe0ff */
[----:B------:R-:W-:-:S02]  /*6cc0*/  IMAD R15, R7, 0x3, R8 ;  /* 0x00000003070f7824 */ /* 0x000fc400078e0208 */
[----:B--2---:R-:W-:-:S05]  /*6cd0*/  IMAD.U32 R6, RZ, RZ, UR5 ;  /* 0x00000005ff067e24 */ /* 0x004fca000f8e00ff */
[----:B------:R-:W-:-:S13]  /*6ce0*/  ISETP.GE.U32.AND P1, PT, R15, R6, PT ;  /* 0x000000060f00720c */ /* 0x000fda0003f26070 */
[----:B------:R-:W-:Y:S05]  /*6cf0*/  @!P1 BRA `(.L_x_1306) ;  /* 0xffffffc000009947 */ /* 0x000fea000383ffff */
.L_x_1300:
[----:B0-----:R-:W-:Y:S05]  /*6d00*/  BSYNC.RECONVERGENT B0 ;  /* 0x0000000000007941 */ /* 0x001fea0003800200 */
.L_x_1299:
        /* <DEDUP_REMOVED lines=285> */
.L_x_1310:
[----:B------:R-:W-:Y:S02]  /*7ee0*/  SHF.R.U32.HI R20, RZ, 0x2, R20 ;  /* 0x00000002ff147819 */ /* 0x000fe40000011614 */
[----:B------:R-:W-:-:S07]  /*7ef0*/  MOV R21, RZ ;  /* 0x000000ff00157202 */ /* 0x000fce0000000f00 */
.L_x_1309:
[----:B------:R-:W0:Y:S02]  /*7f00*/  LDCU.64 UR4, c[0x0][0x750] ;  /* 0x0000ea00ff0477ac */ /* 0x000e240008000a00 */
[----:B0-----:R-:W-:-:S05]  /*7f10*/  IADD3 R24, P1, PT, R24, UR4, RZ ;  /* 0x0000000418187c10 */ /* 0x001fca000ff3e0ff */
[----:B------:R-:W-:Y:S01]  /*7f20*/  IMAD.X R22, RZ, RZ, UR5, P1 ;  /* 0x00000005ff167e24 */ /* 0x000fe200088e06ff */
[----:B------:R-:W-:-:S04]  /*7f30*/  LEA R16, P1, R20, R24, 0x2 ;  /* 0x0000001814107211 */ /* 0x000fc800078210ff */
[----:B------:R-:W-:-:S05]  /*7f40*/  LEA.HI.X R17, R20, R22, R21, 0x2, P1 ;  /* 0x0000001614117211 */ /* 0x000fca00008f1415 */
[----:B------:R-:W2:Y:S01]  /*7f50*/  LDG.E R16, desc[UR36][R16.64] ;  /* 0x0000002410107981 */ /* 0x000ea2000c1e1900 */
[----:B------:R-:W-:-:S04]  /*7f60*/  IADD3 R15, PT, PT, R8, R7, RZ ;  /* 0x00000007080f7210 */ /* 0x000fc80007ffe0ff */
[----:B------:R-:W-:Y:S02]  /*7f70*/  ISETP.GE.U32.AND P1, PT, R15, R6, PT ;  /* 0x000000060f00720c */ /* 0x000fe40003f26070 */
[C---:B--2---:R-:W-:Y:S02]  /*7f80*/  PRMT R27, R16.reuse, 0x7610, R27 ;  /* 0x00007610101b7816 */ /* 0x044fe4000000001b */
[----:B------:R-:W-:-:S09]  /*7f90*/  PRMT R28, R16, 0x7632, R28 ;  /* 0x00007632101c7816 */ /* 0x000fd2000000001c */
        /* <DEDUP_REMOVED lines=276> */
.L_x_1312:
[----:B------:R-:W-:Y:S02]  /*90e0*/  SHF.R.U32.HI R20, RZ, 0x2, R29 ;  /* 0x00000002ff147819 */ /* 0x000fe4000001161d */
[----:B------:R-:W-:-:S07]  /*90f0*/  MOV R21, RZ ;  /* 0x000000ff00157202 */ /* 0x000fce0000000f00 */
.L_x_1311:
        /* <DEDUP_REMOVED lines=283> */
.L_x_1314:
[----:B------:R-:W-:Y:S02]  /*a2b0*/  SHF.R.U32.HI R20, RZ, 0x2, R13 ;  /* 0x00000002ff147819 */ /* 0x000fe4000001160d */
[----:B------:R-:W-:-:S07]  /*a2c0*/  MOV R21, RZ ;  /* 0x000000ff00157202 */ /* 0x000fce0000000f00 */
.L_x_1313:
[----:B------:R-:W-:-:S04]  /*a2d0*/  LEA R16, P1, R20, R24, 0x2 ;  /* 0x0000001814107211 */ /* 0x000fc800078210ff */
[----:B------:R-:W-:-:S05]  /*a2e0*/  LEA.HI.X R17, R20, R22, R21, 0x2, P1 ;  /* 0x0000001614117211 */ /* 0x000fca00008f1415 */
[----:B------:R-:W2:Y:S01]  /*a2f0*/  LDG.E R16, desc[UR36][R16.64] ;  /* 0x0000002410107981 */ /* 0x000ea2000c1e1900 */
[----:B------:R-:W-:-:S05]  /*a300*/  IMAD.IADD R15, R15, 0x1, R7 ;  /* 0x000000010f0f7824 */ /* 0x000fca00078e0207 */
        /* <DEDUP_REMOVED lines=279> */
.L_x_1316:
[----:B------:R-:W-:Y:S01]  /*b480*/  SHF.R.U32.HI R20, RZ, 0x2, R20 ;  /* 0x00000002ff147819 */ /* 0x000fe20000011614 */
[----:B------:R-:W-:-:S07]  /*b490*/  IMAD.MOV.U32 R21, RZ, RZ, RZ ;  /* 0x000000ffff157224 */ /* 0x000fce00078e00ff */
.L_x_1315:
[----:B------:R-:W-:-:S04]  /*b4a0*/  LEA R24, P0, R20, R24, 0x2 ;  /* 0x0000001814187211 */ /* 0x000fc800078010ff */
[----:B------:R-:W-:-:S05]  /*b4b0*/  LEA.HI.X R25, R20, R22, R21, 0x2, P0 ;  /* 0x0000001614197211 */ /* 0x000fca00000f1415 */
[----:B------:R-:W2:Y:S02]  /*b4c0*/  LDG.E R24, desc[UR36][R24.64] ;  /* 0x0000002418187981 */ /* 0x000ea4000c1e1900 */
[C---:B--2---:R-:W-:Y:S02]  /*b4d0*/  PRMT R31, R24.reuse, 0x7610, R31 ;  /* 0x00007610181f7816 */ /* 0x044fe4000000001f */
[----:B------:R-:W-:-:S07]  /*b4e0*/  PRMT R32, R24, 0x7632, R32 ;  /* 0x0000763218207816 */ /* 0x000fce0000000020 */
.L_x_1308:
[----:B------:R-:W-:Y:S05]  /*b4f0*/  BSYNC.RECONVERGENT B0 ;  /* 0x0000000000007941 */ /* 0x000fea0003800200 */
.L_x_1307:
[----:B------:R-:W-:Y:S01]  /*b500*/  ISETP.GE.U32.AND P0, PT, R8, R6, PT ;  /* 0x000000060800720c */ /* 0x000fe20003f06070 */
[----:B------:R-:W-:-:S12]  /*b510*/  BSSY.RECONVERGENT B0, `(.L_x_1317) ;  /* 0x0000014000007945 */ /* 0x000fd80003800200 */
[----:B------:R-:W-:Y:S05]  /*b520*/  @P0 BRA `(.L_x_1318) ;  /* 0x0000000000480947 */ /* 0x000fea0003800000 */
[----:B------:R-:W-:Y:S01]  /*b530*/  IADD3 R8, PT, PT, R8, R7, RZ ;  /* 0x0000000708087210 */ /* 0x000fe20007ffe0ff */
[----:B------:R-:W-:Y:S01]  /*b540*/  IMAD.IADD R5, R5, 0x1, R28 ;  /* 0x0000000105057824 */ /* 0x000fe200078e021c */
[----:B------:R-:W-:Y:S02]  /*b550*/  IADD3 R4, PT, PT, R4, R27, RZ ;  /* 0x0000001b04047210 */ /* 0x000fe40007ffe0ff */
[----:B------:R-:W-:-:S13]  /*b560*/  ISETP.GE.U32.AND P0, PT, R8, R6, PT ;  /* 0x000000060800720c */ /* 0x000fda0003f06070 */
[----:B------:R-:W-:Y:S05]  /*b570*/  @P0 BRA `(.L_x_1318) ;  /* 0x0000000000340947 */ /* 0x000fea0003800000 */
[----:B------:R-:W-:Y:S01]  /*b580*/  IADD3 R8, PT, PT, R8, R7, RZ ;  /* 0x0000000708087210 */ /* 0x000fe20007ffe0ff */
[----:B------:R-:W-:Y:S01]  /*b590*/  IMAD.IADD R0, R0, 0x1, R29 ;  /* 0x0000000100007824 */ /* 0x000fe200078e021d */
[----:B------:R-:W-:Y:S02]  /*b5a0*/  IADD3 R3, PT, PT, R3, R30, RZ ;  /* 0x0000001e03037210 */ /* 0x000fe40007ffe0ff */
[----:B------:R-:W-:-:S13]  /*b5b0*/  ISETP.GE.U32.AND P0, PT, R8, R6, PT ;  /* 0x000000060800720c */ /* 0x000fda0003f06070 */
[----:B------:R-:W-:Y:S05]  /*b5c0*/  @P0 BRA `(.L_x_1318) ;  /* 0x0000000000200947 */ /* 0x000fea0003800000 */
[----:B------:R-:W-:Y:S02]  /*b5d0*/  IADD3 R7, PT, PT, R8, R7, RZ ;  /* 0x0000000708077210 */ /* 0x000fe40007ffe0ff */
[----:B------:R-:W-:Y:S02]  /*b5e0*/  IADD3 R12, PT, PT, R12, R13, RZ ;  /* 0x0000000d0c0c7210 */ /* 0x000fe40007ffe0ff */
[----:B------:R-:W-:Y:S02]  /*b5f0*/  ISETP.GE.U32.AND P0, PT, R7, R6, PT ;  /* 0x000000060700720c */ /* 0x000fe40003f06070 */
[----:B------:R-:W-:-:S11]  /*b600*/  IADD3 R11, PT, PT, R11, R34, RZ ;  /* 0x000000220b0b7210 */ /* 0x000fd60007ffe0ff */
[----:B------:R-:W-:Y:S01]  /*b610*/  @!P0 IMAD.IADD R32, R9, 0x1, R32 ;  /* 0x0000000109208824 */ /* 0x000fe200078e0220 */
[----:B------:R-:W-:-:S04]  /*b620*/  @!P0 IADD3 R31, PT, PT, R10, R31, RZ ;  /* 0x0000001f0a1f8210 */ /* 0x000fc80007ffe0ff */
[----:B------:R-:W-:Y:S02]  /*b630*/  @!P0 PRMT R10, R31, 0x7610, R10 ;  /* 0x000076101f0a8816 */ /* 0x000fe4000000000a */
[----:B------:R-:W-:-:S07]  /*b640*/  @!P0 PRMT R9, R32, 0x7610, R9 ;  /* 0x0000761020098816 */ /* 0x000fce0000000009 */
.L_x_1318:
[----:B------:R-:W-:Y:S05]  /*b650*/  BSYNC.RECONVERGENT B0 ;  /* 0x0000000000007941 */ /* 0x000fea0003800200 */
.L_x_1317:
[----:B------:R-:W-:Y:S02]  /*b660*/  IADD3 R3, PT, PT, R12, R3, R4 ;  /* 0x000000030c037210 */ /* 0x000fe40007ffe004 */
[----:B------:R-:W-:-:S03]  /*b670*/  IADD3 R0, PT, PT, R11, R0, R5 ;  /* 0x000000000b007210 */ /* 0x000fc60007ffe005 */
[----:B------:R-:W-:Y:S01]  /*b680*/  IMAD.IADD R3, R3, 0x1, R10 ;  /* 0x0000000103037824 */ /* 0x000fe200078e020a */
[----:B------:R-:W-:-:S04]  /*b690*/  IADD3 R0, PT, PT, R0, R9, RZ ;  /* 0x0000000900007210 */ /* 0x000fc80007ffe0ff */
[----:B------:R-:W-:Y:S02]  /*b6a0*/  PRMT R17, R3, 0x7610, R17 ;  /* 0x0000761003117816 */ /* 0x000fe40000000011 */
[----:B------:R-:W-:-:S07]  /*b6b0*/  PRMT R22, R0, 0x7610, R22 ;  /* 0x0000761000167816 */ /* 0x000fce0000000016 */
.L_x_1269:
[----:B------:R-:W-:Y:S05]  /*b6c0*/  BSYNC.RECONVERGENT B6 ;  /* 0x0000000000067941 */ /* 0x000fea0003800200 */
.L_x_1268:
[----:B------:R-:W1:Y:S02]  /*b6d0*/  LDCU UR4, c[0x0][0x3a0] ;  /* 0x00007400ff0477ac */ /* 0x000e640008000800 */
[----:B-1----:R-:W-:-:S09]  /*b6e0*/  UISETP.NE.AND UP0, UPT, UR4, URZ, UPT ;  /* 0x000000ff0400728c */ /* 0x002fd2000bf05270 */
[----:B------:R-:W-:Y:S05]  /*b6f0*/  BRA.U !UP0, `(.L_x_1319) ;  /* 0x0000000108807547 */ /* 0x000fea000b800000 */
[----:B------:R-:W1:Y:S01]  /*b700*/  S2R R4, SR_CgaCtaId ;  /* 0x0000000000047919 */ /* 0x000e620000008800 */
[----:B------:R-:W2:Y:S01]  /*b710*/  LDC R9, c[0x0][0x360] ;  /* 0x0000d800ff097b82 */ /* 0x000ea20000000800 */
[----:B------:R-:W-:Y:S02]  /*b720*/  MOV R0, 0x400 ;  /* 0x0000040000007802 */ /* 0x000fe40000000f00 */
[----:B------:R-:W-:Y:S02]  /*b730*/  PRMT R5, R17, 0x5410, R22 ;  /* 0x0000541011057816 */ /* 0x000fe40000000016 */
[----:B------:R-:W-:-:S03]  /*b740*/  IADD3 R3, PT, PT, R0, 0x10, RZ ;  /* 0x0000001000037810 */ /* 0x000fc60007ffe0ff */
[----:B------:R-:W3:Y:S01]  /*b750*/  LDC R10, c[0x0][0x364] ;  /* 0x0000d900ff0a7b82 */ /* 0x000ee20000000800 */
[----:B--2---:R-:W-:Y:S01]  /*b760*/  IMAD R0, R23, R9, R18 ;  /* 0x0000000917007224 */ /* 0x004fe200078e0212 */
[----:B-1----:R-:W-:Y:S02]  /*b770*/  LEA R3, R4, R3, 0x18 ;  /* 0x0000000304037211 */ /* 0x002fe400078ec0ff */
[----:B---3--:R-:W-:-:S03]  /*b780*/  ISETP.GE.U32.AND P0, PT, R10, 0x2, PT ;  /* 0x000000020a00780c */ /* 0x008fc60003f06070 */
[----:B------:R-:W-:-:S05]  /*b790*/  IMAD R0, R0, 0x4, R3 ;  /* 0x0000000400007824 */ /* 0x000fca00078e0203 */
[----:B------:R1:W-:Y:S05]  /*b7a0*/  STS [R0], R5 ;  /* 0x0000000500007388 */ /* 0x0003ea0000000800 */
[----:B------:R-:W-:Y:S05]  /*b7b0*/  @!P0 BRA `(.L_x_1319) ;  /* 0x0000000000508947 */ /* 0x000fea0003800000 */
[----:B------:R-:W-:-:S07]  /*b7c0*/  MOV R4, R10 ;  /* 0x0000000a00047202 */ /* 0x000fce0000000f00 */
.L_x_1320:
[----:B------:R-:W-:Y:S01]  /*b7d0*/  SHF.R.U32.HI R12, RZ, 0x1, R4 ;  /* 0x00000001ff0c7819 */ /* 0x000fe20000011604 */
[----:B------:R-:W-:Y:S05]  /*b7e0*/  WARPSYNC.ALL ;  /* 0x0000000000007948 */ /* 0x000fea0003800000 */
[----:B-12---:R-:W-:Y:S01]  /*b7f0*/  IADD3 R5, PT, PT, R12, R23, RZ ;  /* 0x000000170c057210 */ /* 0x006fe20007ffe0ff */
[----:B------:R-:W-:Y:S01]  /*b800*/  BAR.SYNC.DEFER_BLOCKING 0x0 ;  /* 0x0000000000007b1d */ /* 0x000fe20000010000 */
[----:B------:R-:W-:Y:S01]  /*b810*/  ISETP.GT.U32.AND P1, PT, R4, 0x3, PT ;  /* 0x000000030400780c */ /* 0x000fe20003f24070 */
[----:B------:R-:W-:Y:S01]  /*b820*/  IMAD.MOV.U32 R4, RZ, RZ, R12 ;  /* 0x000000ffff047224 */ /* 0x000fe200078e000c */
[----:B------:R-:W-:-:S04]  /*b830*/  ISETP.GE.U32.AND P0, PT, R5, R10, PT ;  /* 0x0000000a0500720c */ /* 0x000fc80003f06070 */
[----:B------:R-:W-:-:S13]  /*b840*/  ISETP.GE.U32.OR P0, PT, R23, R12, P0 ;  /* 0x0000000c1700720c */ /* 0x000fda0000706470 */
[----:B------:R-:W-:-:S04]  /*b850*/  @!P0 IMAD R6, R5, R9, R18 ;  /* 0x0000000905068224 */ /* 0x000fc800078e0212 */
[----:B------:R-:W-:-:S06]  /*b860*/  @!P0 IMAD R6, R6, 0x4, R3 ;  /* 0x0000000406068824 */ /* 0x000fcc00078e0203 */
[----:B------:R-:W1:Y:S02]  /*b870*/  @!P0 LDS R6, [R6] ;  /* 0x0000000006068984 */ /* 0x000e640000000800 */
[----:B-1----:R-:W-:Y:S02]  /*b880*/  @!P0 PRMT R5, R6, 0x7632, R5 ;  /* 0x0000763206058816 */ /* 0x002fe40000000005 */
[----:B------:R-:W-:Y:S02]  /*b890*/  @!P0 IADD3 R7, PT, PT, R17, R6, RZ ;  /* 0x0000000611078210 */ /* 0x000fe40007ffe0ff */
[----:B------:R-:W-:Y:S02]  /*b8a0*/  @!P0 IADD3 R8, PT, PT, R22, R5, RZ ;  /* 0x0000000516088210 */ /* 0x000fe40007ffe0ff */
[C---:B------:R-:W-:Y:S02]  /*b8b0*/  @!P0 PRMT R17, R7.reuse, 0x7610, R17 ;  /* 0x0000761007118816 */ /* 0x040fe40000000011 */
[----:B------:R-:W-:-:S02]  /*b8c0*/  @!P0 PRMT R5, R7, 0x5410, R8 ;  /* 0x0000541007058816 */ /* 0x000fc40000000008 */
[----:B------:R-:W-:-:S03]  /*b8d0*/  @!P0 PRMT R22, R8, 0x7610, R22 ;  /* 0x0000761008168816 */ /* 0x000fc60000000016 */
[----:B------:R2:W-:Y:S01]  /*b8e0*/  @!P0 STS [R0], R5 ;  /* 0x0000000500008388 */ /* 0x0005e20000000800 */
[----:B------:R-:W-:Y:S05]  /*b8f0*/  @P1 BRA `(.L_x_1320) ;  /* 0xfffffffc00b41947 */ /* 0x000fea000383ffff */
.L_x_1319:
        /* <DEDUP_REMOVED lines=11> */
[----:B------:R-:W-:Y:S02]  /*b9b0*/  PRMT R4, R17, 0x5410, R22 ;  /* 0x0000541011047816 */ /* 0x000fe40000000016 */
[----:B------:R-:W-:Y:S01]  /*b9c0*/  ISETP.GE.U32.AND P0, PT, R8, 0x40, PT ;  /* 0x000000400800780c */ /* 0x000fe20003f06070 */
[----:B-1----:R-:W-:-:S06]  /*b9d0*/  ULEA UR4, UR5, UR4, 0x18 ;  /* 0x0000000405047291 */ /* 0x002fcc000f8ec0ff */
[----:B------:R-:W-:Y:S01]  /*b9e0*/  LEA R3, R0, UR4, 0x2 ;  /* 0x0000000400037c11 */ /* 0x000fe2000f8e10ff */
[----:B------:R-:W-:-:S04]  /*b9f0*/  HFMA2 R0, -RZ, RZ, 0, 1.9073486328125e-06 ;  /* 0x00000020ff007431 */ /* 0x000fc800000001ff */
[----:B------:R1:W-:Y:S01]  /*ba00*/  STS [R3], R4 ;  /* 0x0000000403007388 */ /* 0x0003e20000000800 */
[----:B------:R-:W-:Y:S05]  /*ba10*/  @!P0 BRA `(.L_x_1322) ;  /* 0x00000000004c8947 */ /* 0x000fea0003800000 */
[----:B-1----:R-:W-:-:S07]  /*ba20*/  IMAD.MOV.U32 R4, RZ, RZ, R8 ;  /* 0x000000ffff047224 */ /* 0x002fce00078e0008 */
.L_x_1323:
[----:B------:R-:W-:Y:S01]  /*ba30*/  SHF.R.U32.HI R9, RZ, 0x1, R4 ;  /* 0x00000001ff097819 */ /* 0x000fe20000011604 */
[----:B------:R-:W-:Y:S05]  /*ba40*/  WARPSYNC.ALL ;  /* 0x0000000000007948 */ /* 0x000fea0003800000 */
[----:B------:R-:W-:Y:S01]  /*ba50*/  IADD3 R5, PT, PT, R9, R18, RZ ;  /* 0x0000001209057210 */ /* 0x000fe20007ffe0ff */
[----:B------:R-:W-:Y:S01]  /*ba60*/  BAR.SYNC.DEFER_BLOCKING 0x0 ;  /* 0x0000000000007b1d */ /* 0x000fe20000010000 */
[----:B------:R-:W-:Y:S02]  /*ba70*/  ISETP.GT.U32.AND P1, PT, R4, 0x7f, PT ;  /* 0x0000007f0400780c */ /* 0x000fe40003f24070 */
[----:B------:R-:W-:-:S02]  /*ba80*/  ISETP.GE.U32.AND P0, PT, R5, R8, PT ;  /* 0x000000080500720c */ /* 0x000fc40003f06070 */
[-C--:B------:R-:W-:Y:S02]  /*ba90*/  MOV R4, R9.reuse ;  /* 0x0000000900047202 */ /* 0x080fe40000000f00 */
[----:B------:R-:W-:-:S13]  /*baa0*/  ISETP.GE.U32.OR P0, PT, R18, R9, P0 ;  /* 0x000000091200720c */ /* 0x000fda0000706470 */
[----:B------:R-:W-:-:S05]  /*bab0*/  @!P0 LEA R5, R9, R3, 0x2 ;  /* 0x0000000309058211 */ /* 0x000fca00078e10ff */
[----:B--2---:R-:W1:Y:S02]  /*bac0*/  @!P0 LDS R6, [R5] ;  /* 0x0000000005068984 */ /* 0x004e640000000800 */
[----:B-1----:R-:W-:Y:S01]  /*bad0*/  @!P0 PRMT R7, R6, 0x7632, R7 ;  /* 0x0000763206078816 */ /* 0x002fe20000000007 */
[----:B------:R-:W-:-:S03]  /*bae0*/  @!P0 IMAD.IADD R6, R17, 0x1, R6 ;  /* 0x0000000111068824 */ /* 0x000fc600078e0206 */
[----:B------:R-:W-:-:S04]  /*baf0*/  @!P0 IADD3 R7, PT, PT, R22, R7, RZ ;  /* 0x0000000716078210 */ /* 0x000fc80007ffe0ff */
[----:B------:R-:W-:Y:S02]  /*bb00*/  @!P0 PRMT R6, R6, 0x5410, R7 ;  /* 0x0000541006068816 */ /* 0x000fe40000000007 */
[----:B------:R-:W-:Y:S02]  /*bb10*/  @!P0 PRMT R22, R7, 0x7610, R22 ;  /* 0x0000761007168816 */ /* 0x000fe40000000016 */
[----:B------:R-:W-:Y:S01]  /*bb20*/  @!P0 PRMT R17, R6, 0x7610, R17 ;  /* 0x0000761006118816 */ /* 0x000fe20000000011 */
[----:B------:R2:W-:Y:S01]  /*bb30*/  @!P0 STS [R3], R6 ;  /* 0x0000000603008388 */ /* 0x0005e20000000800 */
[----:B------:R-:W-:Y:S05]  /*bb40*/  @P1 BRA `(.L_x_1323) ;  /* 0xfffffffc00b81947 */ /* 0x000fea000383ffff */
.L_x_1322:
[----:B------:R-:W-:Y:S01]  /*bb50*/  ISETP.GE.U32.AND P0, PT, R0, 0x2, PT ;  /* 0x000000020000780c */ /* 0x000fe20003f06070 */
[----:B------:R-:W-:Y:S05]  /*bb60*/  WARPSYNC.ALL ;  /* 0x0000000000007948 */ /* 0x000fea0003800000 */
[----:B------:R-:W-:Y:S07]  /*bb70*/  BAR.SYNC.DEFER_BLOCKING 0x0 ;  /* 0x0000000000007b1d */ /* 0x000fee0000010000 */
[----:B------:R-:W-:Y:S05]  /*bb80*/  @!P0 BRA `(.L_x_1321) ;  /* 0x00000000002c8947 */ /* 0x000fea0003800000 */
[----:B-12---:R-:W-:-:S07]  /*bb90*/  IMAD.MOV.U32 R3, RZ, RZ, 0x1 ;  /* 0x00000001ff037424 */ /* 0x006fce00078e00ff */
.L_x_1324:
[----:B------:R-:W-:Y:S02]  /*bba0*/  PRMT R6, R22, 0x9910, RZ ;  /* 0x0000991016067816 */ /* 0x000fe400000000ff */
[----:B------:R-:W-:-:S03]  /*bbb0*/  PRMT R4, R17, 0x9910, RZ ;  /* 0x0000991011047816 */ /* 0x000fc600000000ff */
[----:B------:R-:W1:Y:S04]  /*bbc0*/  SHFL.DOWN PT, R5, R6, R3, 0x1f ;  /* 0x08001f0306057589 */ /* 0x000e6800000e0000 */
[----:B------:R2:W3:Y:S02]  /*bbd0*/  SHFL.DOWN PT, R4, R4, R3, 0x1f ;  /* 0x08001f0304047589 */ /* 0x0004e400000e0000 */
[----:B--2---:R-:W-:-:S04]  /*bbe0*/  SHF.L.U32 R3, R3, 0x1, RZ ;  /* 0x0000000103037819 */ /* 0x004fc800000006ff */
[----:B------:R-:W-:Y:S01]  /*bbf0*/  ISETP.GE.AND P0, PT, R3, R0, PT ;  /* 0x000000000300720c */ /* 0x000fe20003f06270 */
[----:B-1----:R-:W-:Y:S01]  /*bc00*/  IMAD.IADD R5, R5, 0x1, R22 ;  /* 0x0000000105057824 */ /* 0x002fe200078e0216 */
[----:B---3--:R-:W-:-:S04]  /*bc10*/  IADD3 R17, PT, PT, R4, R17, RZ ;  /* 0x0000001104117210 */ /* 0x008fc80007ffe0ff */
[----:B------:R-:W-:-:S07]  /*bc20*/  PRMT R22, R5, 0x7610, R22 ;  /* 0x0000761005167816 */ /* 0x000fce0000000016 */
[----:B------:R-:W-:Y:S05]  /*bc30*/  @!P0 BRA `(.L_x_1324) ;  /* 0xfffffffc00d88947 */ /* 0x000fea000383ffff */
.L_x_1321:
[----:B------:R-:W3:Y:S01]  /*bc40*/  LDCU UR9, c[0x0][0x558] ;  /* 0x0000ab00ff0977ac */ /* 0x000ee20008000800 */
[----:B------:R-:W-:Y:S01]  /*bc50*/  HFMA2 R25, -RZ, RZ, 0, 0 ;  /* 0x00000000ff197431 */ /* 0x000fe200000001ff */
[----:B------:R-:W1:Y:S01]  /*bc60*/  LDCU.64 UR6, c[0x0][0x3a8] ;  /* 0x00007500ff0677ac */ /* 0x000e620008000a00 */
[----:B------:R-:W4:Y:S01]  /*bc70*/  LDCU UR8, c[0x0][0x394] ;  /* 0x00007280ff0877ac */ /* 0x000f220008000800 */
[----:B---3--:R-:W-:-:S04]  /*bc80*/  UIADD3 UR5, UPT, UPT, UR9, -0x1, URZ ;  /* 0xffffffff09057890 */ /* 0x008fc8000fffe0ff */
[----:B------:R-:W-:Y:S01]  /*bc90*/  UISETP.LT.U32.AND UP0, UPT, UR5, 0x18, UPT ;  /* 0x000000180500788c */ /* 0x000fe2000bf01070 */
[----:B-12---:R-:W-:-:S03]  /*bca0*/  IMAD R0, R18, UR6, RZ ;  /* 0x0000000612007c24 */ /* 0x006fc6000f8e02ff */
[----:B------:R-:W-:Y:S01]  /*bcb0*/  USEL UR4, UR5, 0x18, UP0 ;  /* 0x0000001805047887 */ /* 0x000fe20008000000 */
[----:B------:R-:W-:Y:S01]  /*bcc0*/  IMAD R0, R23, UR7, R0 ;  /* 0x0000000717007c24 */ /* 0x000fe2000f8e0200 */
[----:B------:R-:W-:Y:S02]  /*bcd0*/  UISETP.NE.AND UP0, UPT, UR9, URZ, UPT ;  /* 0x000000ff0900728c */ /* 0x000fe4000bf05270 */
[----:B------:R-:W-:Y:S01]  /*bce0*/  UIADD3 UR4, UPT, UPT, UR4, 0x1, URZ ;  /* 0x0000000104047890 */ /* 0x000fe2000fffe0ff */
[----:B----4-:R-:W-:-:S05]  /*bcf0*/  IMAD R0, R19, UR8, R0 ;  /* 0x0000000813007c24 */ /* 0x010fca000f8e0200 */
        /* <DEDUP_REMOVED lines=8> */
[----:B------:R-:W-:-:S04]  /*bd80*/  SHF.R.U32.HI R5, RZ, UR9, R4 ;  /* 0x00000009ff057c19 */ /* 0x000fc80008011604 */
[----:B------:R-:W-:-:S05]  /*bd90*/  IADD3 R3, PT, PT, -R5, RZ, RZ ;  /* 0x000000ff05037210 */ /* 0x000fca0007ffe1ff */
[----:B--2---:R-:W-:-:S04]  /*bda0*/  IMAD R3, R3, UR7, R7 ;  /* 0x0000000703037c24 */ /* 0x004fc8000f8e0207 */
        /* <DEDUP_REMOVED lines=264> */
.L_x_1325:
        /* <DEDUP_REMOVED lines=276> */
.L_x_1326:
[----:B------:R-:W1:Y:S01]  /*df70*/  LDC.64 R8, c[0x0][0x768] ;  /* 0x0001da00ff087b82 */ /* 0x000e620000000a00 */
[----:B------:R-:W2:Y:S02]  /*df80*/  LDCU UR6, c[0x0][0x3a4] ;  /* 0x00007480ff0677ac */ /* 0x000ea40008000800 */
[----:B--2---:R-:W-:Y:S01]  /*df90*/  UISETP.NE.AND UP1, UPT, UR6, URZ, UPT ;  /* 0x000000ff0600728c */ /* 0x004fe2000bf25270 */
[----:B-1----:R-:W-:Y:S02]  /*dfa0*/  IADD3 R4, P1, PT, R25, R8, RZ ;  /* 0x0000000819047210 */ /* 0x002fe40007f3e0ff */
        /* <DEDUP_REMOVED lines=8> */
[----:B------:R-:W1:Y:S01]  /*e030*/  LDCU.64 UR6, c[0x0][0x560] ;  /* 0x0000ac00ff0677ac */ /* 0x000e620008000a00 */
[----:B------:R-:W-:Y:S02]  /*e040*/  HFMA2 R8, -RZ, RZ, 0, 0 ;  /* 0x00000000ff087431 */ /* 0x000fe400000001ff */
[----:B------:R-:W-:Y:S01]  /*e050*/  IMAD.MOV.U32 R9, RZ, RZ, R7 ;  /* 0x000000ffff097224 */ /* 0x000fe200078e0007 */
        /* <DEDUP_REMOVED lines=271> */
.L_x_1328:
        /* <DEDUP_REMOVED lines=276> */
.L_x_1329:
[----:B------:R-:W1:Y:S01]  /*10290*/  LDCU UR4, c[0x0][0x38c] ;  /* 0x00007180ff0477ac */ /* 0x000e620008000800 */
[----:B------:R-:W-:Y:S01]  /*102a0*/  BSSY.RECONVERGENT B0, `(.L_x_1330) ;  /* 0x0000017000007945 */ /* 0x000fe20003800200 */
[----:B------:R-:W-:Y:S02]  /*102b0*/  LOP3.LUT P3, RZ, R18, R23, RZ, 0xfc, !PT ;  /* 0x0000001712ff7212 */ /* 0x000fe4000786fcff */
[----:B------:R-:W-:Y:S02]  /*102c0*/  PLOP3.LUT P0, PT, PT, PT, PT, 0x8, 0x80 ;  /* 0x000000000080781c */ /* 0x000fe40003f0e170 */
[----:B-1----:R-:W-:-:S13]  /*102d0*/  ISETP.GE.AND P1, PT, R7, UR4, PT ;  /* 0x0000000407007c0c */ /* 0x002fda000bf26270 */
[----:B------:R-:W-:Y:S05]  /*102e0*/  @P1 BRA `(.L_x_1331) ;  /* 0x0000000000481947 */ /* 0x000fea0003800000 */
[----:B------:R-:W1:Y:S01]  /*102f0*/  LDC R0, c[0x0][0x39c] ;  /* 0x0000e700ff007b82 */ /* 0x000e620000000800 */
[----:B------:R-:W2:Y:S02]  /*10300*/  LDCU UR4, c[0x0][0x3a0] ;  /* 0x00007400ff0477ac */ /* 0x000ea40008000800 */
[----:B--2---:R-:W-:-:S04]  /*10310*/  ISETP.NE.AND P1, PT, RZ, UR4, PT ;  /* 0x00000004ff007c0c */ /* 0x004fc8000bf25270 */
[----:B------:R-:W-:Y:S02]  /*10320*/  ISETP.NE.AND P1, PT, R23, RZ, P1 ;  /* 0x000000ff1700720c */ /* 0x000fe40000f25270 */
[----:B-1----:R-:W-:-:S04]  /*10330*/  ISETP.NE.AND P2, PT, R0, RZ, PT ;  /* 0x000000ff0000720c */ /* 0x002fc80003f45270 */
[----:B------:R-:W-:-:S04]  /*10340*/  ISETP.NE.AND P2, PT, R18, RZ, P2 ;  /* 0x000000ff1200720c */ /* 0x000fc80001745270 */
[----:B------:R-:W-:-:S13]  /*10350*/  PLOP3.LUT P1, PT, P2, P1, PT, 0xf8, 0x8f ;  /* 0x00000000008f781c */ /* 0x000fda0001723f70 */
[----:B------:R-:W-:Y:S05]  /*10360*/  @P1 BRA `(.L_x_1331) ;  /* 0x0000000000281947 */ /* 0x000fea0003800000 */
        /* <DEDUP_REMOVED lines=8> */
[----:B------:R1:W-:Y:S04]  /*103f0*/  STG.E.U16 desc[UR36][R2.64], R17 ;  /* 0x0000001102007986 */ /* 0x0003e8000c101524 */
[----:B------:R1:W-:Y:S02]  /*10400*/  STG.E.U16 desc[UR36][R2.64+0x2], R22 ;  /* 0x0000021602007986 */ /* 0x0003e4000c101524 */
.L_x_1331:
[----:B------:R-:W-:Y:S05]  /*10410*/  BSYNC.RECONVERGENT B0 ;  /* 0x0000000000007941 */ /* 0x000fea0003800200 */
.L_x_1330:
        /* <DEDUP_REMOVED lines=28> */
[----:B-1----:R-:W-:Y:S01]  /*105e0*/  ULEA UR5, UR6, UR5, 0x18 ;  /* 0x0000000506057291 */ /* 0x002fe2000f8ec0ff */
[----:B------:R-:W1:Y:S01]  /*105f0*/  POPC R9, R8 ;  /* 0x0000000800097309 */ /* 0x000e620000000000 */
[----:B--2---:R-:W1:Y:S02]  /*10600*/  SHFL.IDX PT, R0, R3, R6, 0x1f ;  /* 0x00001f0603007589 */ /* 0x004e6400000e0000 */
[----:B-1----:R-:W-:-:S05]  /*10610*/  IMAD.IADD R0, R0, 0x1, R9 ;  /* 0x0000000100007824 */ /* 0x002fca00078e0209 */
[----:B------:R-:W-:-:S04]  /*10620*/  ISETP.NE.AND P1, PT, R0, UR4, PT ;  /* 0x0000000400007c0c */ /* 0x000fc8000bf25270 */
[----:B------:R-:W-:-:S05]  /*10630*/  SEL R0, RZ, 0x1, P1 ;  /* 0x00000001ff007807 */ /* 0x000fca0000800000 */
[----:B------:R2:W-:Y:S04]  /*10640*/  STS.U8 [UR5], R0 ;  /* 0x00000000ff007988 */ /* 0x0005e80008000005 */
.L_x_1333:
[----:B------:R-:W-:Y:S05]  /*10650*/  BSYNC.RECONVERGENT B0 ;  /* 0x0000000000007941 */ /* 0x000fea0003800200 */
.L_x_1332:
        /* <DEDUP_REMOVED lines=18> */
[----:B------:R-:W1:Y:S01]  /*10780*/  LDCU.U16 UR9, c[0x0][0x382] ;  /* 0x00007040ff0977ac */ /* 0x000e620008000400 */
[----:B--2---:R-:W-:Y:S01]  /*10790*/  UISETP.NE.AND UP0, UPT, UR5, URZ, UPT ;  /* 0x000000ff0500728c */ /* 0x004fe2000bf05270 */
[----:B-1----:R-:W-:-:S08]  /*107a0*/  MOV R22, UR9 ;  /* 0x0000000900167c02 */ /* 0x002fd00008000f00 */
[----:B------:R-:W-:Y:S05]  /*107b0*/  BRA.U !UP0, `(.L_x_1335) ;  /* 0x0000000108687547 */ /* 0x000fea000b800000 */
[----:B------:R-:W1:Y:S01]  /*107c0*/  LDCU UR5, c[0x0][0x360] ;  /* 0x00006c00ff0577ac */ /* 0x000e620008000800 */
        /* <DEDUP_REMOVED lines=8> */
[----:B------:R-:W-:-:S06]  /*10850*/  IMAD.U32 R17, RZ, RZ, UR9 ;  /* 0x00000009ff117e24 */ /* 0x000fcc000f8e00ff */
[----:B------:R-:W3:Y:S01]  /*10860*/  LDC.64 R2, c[0x0][0x770] ;  /* 0x0001dc00ff027b82 */ /* 0x000ee20000000a00 */
[----:B-1----:R-:W-:Y:S02]  /*10870*/  IMAD R19, R19, UR6, RZ ;  /* 0x0000000613137c24 */ /* 0x002fe4000f8e02ff */
[----:B--2---:R-:W-:-:S07]  /*10880*/  IMAD R9, R9, UR5, RZ ;  /* 0x0000000509097c24 */ /* 0x004fce000f8e02ff */
.L_x_1338:
[----:B------:R-:W-:-:S05]  /*10890*/  IADD3 R7, PT, PT, R19, R0, RZ ;  /* 0x0000000013077210 */ /* 0x000fca0007ffe0ff */
[----:B---3--:R-:W-:-:S05]  /*108a0*/  IMAD.WIDE.U32 R6, R7, 0x4, R2 ;  /* 0x0000000407067825 */ /* 0x008fca00078e0002 */
[----:B------:R-:W2:Y:S04]  /*108b0*/  LDG.E.U16 R11, desc[UR36][R6.64] ;  /* 0x00000024060b7981 */ /* 0x000ea8000c1e1500 */
[----:B------:R-:W3:Y:S01]  /*108c0*/  LDG.E.U16 R8, desc[UR36][R6.64+0x2] ;  /* 0x0000022406087981 */ /* 0x000ee2000c1e1500 */
[----:B------:R-:W-:-:S04]  /*108d0*/  IADD3 R0, PT, PT, R9, R0, RZ ;  /* 0x0000000009007210 */ /* 0x000fc80007ffe0ff */
[----:B------:R-:W-:Y:S01]  /*108e0*/  ISETP.GE.U32.AND P1, PT, R0, UR8, PT ;  /* 0x0000000800007c0c */ /* 0x000fe2000bf26070 */
[----:B--2---:R-:W-:Y:S01]  /*108f0*/  IMAD.IADD R11, R11, 0x1, R22 ;  /* 0x000000010b0b7824 */ /* 0x004fe200078e0216 */
[----:B---3--:R-:W-:-:S04]  /*10900*/  IADD3 R8, PT, PT, R8, R17, RZ ;  /* 0x0000001108087210 */ /* 0x008fc80007ffe0ff */
[----:B------:R-:W-:Y:S02]  /*10910*/  PRMT R22, R11, 0x7610, R22 ;  /* 0x000076100b167816 */ /* 0x000fe40000000016 */
[----:B------:R-:W-:-:S05]  /*10920*/  PRMT R17, R8, 0x7610, R17 ;  /* 0x0000761008117816 */ /* 0x000fca0000000011 */
[----:B------:R-:W-:Y:S05]  /*10930*/  @!P1 BRA `(.L_x_1338) ;  /* 0xfffffffc00d49947 */ /* 0x000fea000383ffff */
[----:B------:R-:W-:Y:S05]  /*10940*/  BSYNC.RECONVERGENT B1 ;  /* 0x0000000000017941 */ /* 0x000fea0003800200 */
.L_x_1337:
[----:B------:R-:W-:Y:S05]  /*10950*/  BRA `(.L_x_1336) ;  /* 0x00000000005c7947 */ /* 0x000fea0003800000 */
.L_x_1335:
[----:B------:R-:W1:Y:S01]  /*10960*/  LDCU UR6, c[0x0][0x398] ;  /* 0x00007300ff0677ac */ /* 0x000e620008000800 */
[----:B------:R-:W-:Y:S02]  /*10970*/  MOV R17, UR9 ;  /* 0x0000000900117c02 */ /* 0x000fe40008000f00 */
[----:B-1----:R-:W-:-:S13]  /*10980*/  ISETP.GE.U32.AND P1, PT, R23, UR6, PT ;  /* 0x0000000617007c0c */ /* 0x002fda000bf26070 */
[----:B------:R-:W-:Y:S05]  /*10990*/  @P1 BRA `(.L_x_1336) ;  /* 0x00000000004c1947 */ /* 0x000fea0003800000 */
[----:B------:R-:W1:Y:S01]  /*109a0*/  LDCU UR5, c[0x0][0x374] ;  /* 0x00006e80ff0577ac */ /* 0x000e620008000800 */
[----:B------:R-:W2:Y:S01]  /*109b0*/  LDC R10, c[0x0][0x360] ;  /* 0x0000d800ff0a7b82 */ /* 0x000ea20000000800 */
[----:B------:R-:W-:Y:S01]  /*109c0*/  IMAD.U32 R17, RZ, RZ, UR9 ;  /* 0x00000009ff117e24 */ /* 0x000fe2000f8e00ff */
[----:B------:R-:W-:-:S06]  /*109d0*/  MOV R0, R23 ;  /* 0x0000001700007202 */ /* 0x000fcc0000000f00 */
[----:B------:R-:W3:Y:S08]  /*109e0*/  LDC.64 R2, c[0x0][0x770] ;  /* 0x0001dc00ff027b82 */ /* 0x000ef00000000a00 */
[----:B------:R-:W4:Y:S01]  /*109f0*/  LDC R11, c[0x0][0x364] ;  /* 0x0000d900ff0b7b82 */ /* 0x000f220000000800 */
[----:B-1----:R-:W-:-:S07]  /*10a00*/  IMAD R19, R19, UR5, RZ ;  /* 0x0000000513137c24 */ /* 0x002fce000f8e02ff */
.L_x_1339:
[----:B------:R-:W-:-:S05]  /*10a10*/  IADD3 R7, PT, PT, R19, R0, RZ ;  /* 0x0000000013077210 */ /* 0x000fca0007ffe0ff */
[----:B--2---:R-:W-:-:S04]  /*10a20*/  IMAD R7, R7, R10, R18 ;  /* 0x0000000a07077224 */ /* 0x004fc800078e0212 */
[----:B---3--:R-:W-:-:S05]  /*10a30*/  IMAD.WIDE.U32 R6, R7, 0x4, R2 ;  /* 0x0000000407067825 */ /* 0x008fca00078e0002 */
[----:B------:R-:W2:Y:S04]  /*10a40*/  LDG.E.U16 R9, desc[UR36][R6.64] ;  /* 0x0000002406097981 */ /* 0x000ea8000c1e1500 */
[----:B------:R-:W3:Y:S01]  /*10a50*/  LDG.E.U16 R8, desc[UR36][R6.64+0x2] ;  /* 0x0000022406087981 */ /* 0x000ee2000c1e1500 */
[----:B----4-:R-:W-:-:S05]  /*10a60*/  IMAD.IADD R0, R11, 0x1, R0 ;  /* 0x000000010b007824 */ /* 0x010fca00078e0200 */
[----:B------:R-:W-:Y:S02]  /*10a70*/  ISETP.GE.U32.AND P1, PT, R0, UR6, PT ;  /* 0x0000000600007c0c */ /* 0x000fe4000bf26070 */
[----:B--2---:R-:W-:Y:S02]  /*10a80*/  IADD3 R9, PT, PT, R9, R22, RZ ;  /* 0x0000001609097210 */ /* 0x004fe40007ffe0ff */
[----:B---3--:R-:W-:Y:S02]  /*10a90*/  IADD3 R8, PT, PT, R8, R17, RZ ;  /* 0x0000001108087210 */ /* 0x008fe40007ffe0ff */
[----:B------:R-:W-:Y:S02]  /*10aa0*/  PRMT R22, R9, 0x7610, R22 ;  /* 0x0000761009167816 */ /* 0x000fe40000000016 */
[----:B------:R-:W-:-:S05]  /*10ab0*/  PRMT R17, R8, 0x7610, R17 ;  /* 0x0000761008117816 */ /* 0x000fca0000000011 */
[----:B------:R-:W-:Y:S05]  /*10ac0*/  @!P1 BRA `(.L_x_1339) ;  /* 0xfffffffc00d09947 */ /* 0x000fea000383ffff */
.L_x_1336:
[----:B------:R-:W-:Y:S05]  /*10ad0*/  BSYNC.RECONVERGENT B0 ;  /* 0x0000000000007941 */ /* 0x000fea0003800200 */
.L_x_1334:
[----:B------:R-:W1:Y:S01]  /*10ae0*/  LDCU UR5, c[0x0][0x360] ;  /* 0x00006c00ff0577ac */ /* 0x000e620008000800 */
[----:B------:R-:W-:Y:S01]  /*10af0*/  PRMT R3, R22, 0x5410, R17 ;  /* 0x0000541016037816 */ /* 0x000fe20000000011 */
[----:B------:R-:W-:Y:S01]  /*10b00*/  UIADD3 UR4, UPT, UPT, UR4, 0x10, URZ ;  /* 0x0000001004047890 */ /* 0x000fe2000fffe0ff */
[----:B------:R-:W2:Y:S03]  /*10b10*/  LDCU UR6, c[0x0][0x364] ;  /* 0x00006c80ff0677ac */ /* 0x000ea60008000800 */
[----:B------:R-:W-:Y:S01]  /*10b20*/  ULEA UR8, UR7, UR4, 0x18 ;  /* 0x0000000407087291 */ /* 0x000fe2000f8ec0ff */
[----:B------:R-:W3:Y:S01]  /*10b30*/  LDCU UR9, c[0x0][0x39c] ;  /* 0x00007380ff0977ac */ /* 0x000ee20008000800 */
[----:B-1----:R-:W-:-:S05]  /*10b40*/  IMAD R0, R23, UR5, R18 ;  /* 0x0000000517007c24 */ /* 0x002fca000f8e0212 */
[----:B------:R-:W-:Y:S01]  /*10b50*/  LEA R0, R0, UR8, 0x2 ;  /* 0x0000000800007c11 */ /* 0x000fe2000f8e10ff */
[----:B--2---:R-:W-:-:S04]  /*10b60*/  UISETP.GE.U32.AND UP1, UPT, UR6, 0x2, UPT ;  /* 0x000000020600788c */ /* 0x004fc8000bf26070 */
[----:B------:R1:W-:Y:S01]  /*10b70*/  STS [R0], R3 ;  /* 0x0000000300007388 */ /* 0x0003e20000000800 */
[----:B---3--:R-:W-:-:S04]  /*10b80*/  UISETP.NE.AND UP0, UPT, UR9, URZ, UPT ;  /* 0x000000ff0900728c */ /* 0x008fc8000bf05270 */
[----:B------:R-:W-:Y:S07]  /*10b90*/  BRA.U !UP1, `(.L_x_1340) ;  /* 0x00000001094c7547 */ /* 0x000fee000b800000 */
[----:B------:R-:W-:-:S05]  /*10ba0*/  UMOV UR4, UR6 ;  /* 0x0000000600047c82 */ /* 0x000fca0008000000 */
.L_x_1341:
[----:B------:R-:W-:Y:S01]  /*10bb0*/  USHF.R.U32.HI UR7, URZ, 0x1, UR4 ;  /* 0x00000001ff077899 */ /* 0x000fe20008011604 */
[----:B------:R-:W-:Y:S01]  /*10bc0*/  BAR.SYNC.DEFER_BLOCKING 0x0 ;  /* 0x0000000000007b1d */ /* 0x000fe20000010000 */
[----:B------:R-:W-:-:S04]  /*10bd0*/  UISETP.GT.U32.AND UP1, UPT, UR4, 0x3, UPT ;  /* 0x000000030400788c */ /* 0x000fc8000bf24070 */
[----:B-12---:R-:W-:Y:S01]  /*10be0*/  VIADD R3, R23, UR7 ;  /* 0x0000000717037c36 */ /* 0x006fe20008000000 */
[----:B------:R-:W-:-:S04]  /*10bf0*/  UMOV UR4, UR7 ;  /* 0x0000000700047c82 */ /* 0x000fc80008000000 */
[----:B------:R-:W-:-:S04]  /*10c00*/  ISETP.GE.U32.AND P1, PT, R3, UR6, PT ;  /* 0x0000000603007c0c */ /* 0x000fc8000bf26070 */
[----:B------:R-:W-:-:S13]  /*10c10*/  ISETP.GE.U32.OR P1, PT, R23, UR7, P1 ;  /* 0x0000000717007c0c */ /* 0x000fda0008f26470 */
[----:B------:R-:W-:-:S05]  /*10c20*/  @!P1 IMAD R2, R3, UR5, R18 ;  /* 0x0000000503029c24 */ /* 0x000fca000f8e0212 */
[----:B------:R-:W-:-:S05]  /*10c30*/  @!P1 LEA R2, R2, UR8, 0x2 ;  /* 0x0000000802029c11 */ /* 0x000fca000f8e10ff */
[----:B------:R-:W1:Y:S02]  /*10c40*/  @!P1 LDS R3, [R2] ;  /* 0x0000000002039984 */ /* 0x000e640000000800 */
[----:B-1----:R-:W-:Y:S02]  /*10c50*/  @!P1 PRMT R6, R3, 0x7632, R6 ;  /* 0x0000763203069816 */ /* 0x002fe40000000006 */
[----:B------:R-:W-:Y:S02]  /*10c60*/  @!P1 IADD3 R3, PT, PT, R22, R3, RZ ;  /* 0x0000000316039210 */ /* 0x000fe40007ffe0ff */
[----:B------:R-:W-:-:S04]  /*10c70*/  @!P1 IADD3 R6, PT, PT, R17, R6, RZ ;  /* 0x0000000611069210 */ /* 0x000fc80007ffe0ff */
[----:B------:R-:W-:Y:S02]  /*10c80*/  @!P1 PRMT R3, R3, 0x5410, R6 ;  /* 0x0000541003039816 */ /* 0x000fe40000000006 */
[----:B------:R-:W-:Y:S02]  /*10c90*/  @!P1 PRMT R17, R6, 0x7610, R17 ;  /* 0x0000761006119816 */ /* 0x000fe40000000011 */
[----:B------:R-:W-:Y:S01]  /*10ca0*/  @!P1 PRMT R22, R3, 0x7610, R22 ;  /* 0x0000761003169816 */ /* 0x000fe20000000016 */
[----:B------:R2:W-:Y:S01]  /*10cb0*/  @!P1 STS [R0], R3 ;  /* 0x0000000300009388 */ /* 0x0005e20000000800 */
[----:B------:R-:W-:Y:S05]  /*10cc0*/  BRA.U UP1, `(.L_x_1341) ;  /* 0xfffffffd01b87547 */ /* 0x000fea000b83ffff */
.L_x_1340:
[----:B------:R-:W-:Y:S05]  /*10cd0*/  BRA.U !UP0, `(.L_x_1342) ;  /* 0x0000000108a07547 */ /* 0x000fea000b800000 */
[----:B------:R-:W-:Y:S02]  /*10ce0*/  UISETP.GE.U32.AND UP0, UPT, UR5, 0x21, UPT ;  /* 0x000000210500788c */ /* 0x000fe4000bf06070 */
[----:B------:R-:W-:-:S07]  /*10cf0*/  UMOV UR4, UR5 ;  /* 0x0000000500047c82 */ /* 0x000fce0008000000 */
[----:B------:R-:W-:Y:S05]  /*10d00*/  BRA.U !UP0, `(.L_x_1343) ;  /* 0x00000001085c7547 */ /* 0x000fea000b800000 */
[----:B-12---:R-:W-:Y:S01]  /*10d10*/  PRMT R3, R22, 0x5410, R17 ;  /* 0x0000541016037816 */ /* 0x006fe20000000011 */
[----:B------:R-:W-:Y:S01]  /*10d20*/  UISETP.GE.U32.AND UP0, UPT, UR5, 0x40, UPT ;  /* 0x000000400500788c */ /* 0x000fe2000bf06070 */
[----:B------:R-:W-:-:S03]  /*10d30*/  UMOV UR4, 0x20 ;  /* 0x0000002000047882 */ /* 0x000fc60000000000 */
[----:B------:R3:W-:Y:S05]  /*10d40*/  STS [R0], R3 ;  /* 0x0000000300007388 */ /* 0x0007ea0000000800 */
[----:B------:R-:W-:Y:S05]  /*10d50*/  BRA.U !UP0, `(.L_x_1343) ;  /* 0x0000000108487547 */ /* 0x000fea000b800000 */
[----:B------:R-:W-:-:S07]  /*10d60*/  IMAD.U32 R2, RZ, RZ, UR5 ;  /* 0x00000005ff027e24 */ /* 0x000fce000f8e00ff */
.L_x_1344:
[----:B------:R-:W-:Y:S01]  /*10d70*/  SHF.R.U32.HI R9, RZ, 0x1, R2 ;  /* 0x00000001ff097819 */ /* 0x000fe20000011602 */
[----:B------:R-:W-:Y:S01]  /*10d80*/  BAR.SYNC.DEFER_BLOCKING 0x0 ;  /* 0x0000000000007b1d */ /* 0x000fe20000010000 */
[----:B------:R-:W-:Y:S02]  /*10d90*/  ISETP.GT.U32.AND P2, PT, R2, 0x7f, PT ;  /* 0x0000007f0200780c */ /* 0x000fe40003f44070 */
[----:B---34-:R-:W-:Y:S02]  /*10da0*/  IADD3 R3, PT, PT, R9, R18, RZ ;  /* 0x0000001209037210 */ /* 0x018fe40007ffe0ff */
[----:B------:R-:W-:Y:S02]  /*10db0*/  MOV R2, R9 ;  /* 0x0000000900027202 */ /* 0x000fe40000000f00 */
[----:B------:R-:W-:-:S04]  /*10dc0*/  ISETP.GE.U32.AND P1, PT, R3, UR5, PT ;  /* 0x0000000503007c0c */ /* 0x000fc8000bf26070 */
[----:B------:R-:W-:-:S13]  /*10dd0*/  ISETP.GE.U32.OR P1, PT, R18, R9, P1 ;  /* 0x000000091200720c */ /* 0x000fda0000f26470 */
[----:B------:R-:W-:-:S06]  /*10de0*/  @!P1 LEA R3, R9, R0, 0x2 ;  /* 0x0000000009039211 */ /* 0x000fcc00078e10ff */
[----:B------:R-:W1:Y:S02]  /*10df0*/  @!P1 LDS R3, [R3] ;  /* 0x0000000003039984 */ /* 0x000e640000000800 */
[----:B-1----:R-:W-:Y:S01]  /*10e00*/  @!P1 PRMT R6, R3, 0x7632, R6 ;  /* 0x0000763203069816 */ /* 0x002fe20000000006 */
[----:B------:R-:W-:-:S03]  /*10e10*/  @!P1 IMAD.IADD R7, R22, 0x1, R3 ;  /* 0x0000000116079824 */ /* 0x000fc600078e0203 */
[----:B------:R-:W-:Y:S02]  /*10e20*/  @!P1 IADD3 R6, PT, PT, R17, R6, RZ ;  /* 0x0000000611069210 */ /* 0x000fe40007ffe0ff */
[C---:B------:R-:W-:Y:S02]  /*10e30*/  @!P1 PRMT R22, R7.reuse, 0x7610, R22 ;  /* 0x0000761007169816 */ /* 0x040fe40000000016 */
[----:B------:R-:W-:Y:S02]  /*10e40*/  @!P1 PRMT R3, R7, 0x5410, R6 ;  /* 0x0000541007039816 */ /* 0x000fe40000000006 */
[----:B------:R-:W-:-:S03]  /*10e50*/  @!P1 PRMT R17, R6, 0x7610, R17 ;  /* 0x0000761006119816 */ /* 0x000fc60000000011 */
[----:B------:R4:W-:Y:S01]  /*10e60*/  @!P1 STS [R0], R3 ;  /* 0x0000000300009388 */ /* 0x0009e20000000800 */
[----:B------:R-:W-:Y:S05]  /*10e70*/  @P2 BRA `(.L_x_1344) ;  /* 0xfffffffc00bc2947 */ /* 0x000fea000383ffff */
.L_x_1343:
[----:B------:R-:W-:Y:S01]  /*10e80*/  BAR.SYNC.DEFER_BLOCKING 0x0 ;  /* 0x0000000000007b1d */ /* 0x000fe20000010000 */
[----:B------:R-:W-:-:S09]  /*10e90*/  UISETP.GE.U32.AND UP0, UPT, UR4, 0x2, UPT ;  /* 0x000000020400788c */ /* 0x000fd2000bf06070 */
[----:B------:R-:W-:Y:S05]  /*10ea0*/  BRA.U !UP0, `(.L_x_1342) ;  /* 0x00000001082c7547 */ /* 0x000fea000b800000 */
[----:B-1234-:R-:W-:-:S07]  /*10eb0*/  IMAD.MOV.U32 R0, RZ, RZ, 0x1 ;  /* 0x00000001ff007424 */ /* 0x01efce00078e00ff */
.L_x_1345:
[----:B------:R-:W-:Y:S02]  /*10ec0*/  PRMT R7, R17, 0x9910, RZ ;  /* 0x0000991011077816 */ /* 0x000fe400000000ff */
[----:B------:R-:W-:-:S03]  /*10ed0*/  PRMT R3, R22, 0x9910, RZ ;  /* 0x0000991016037816 */ /* 0x000fc600000000ff */
[----:B------:R-:W1:Y:S04]  /*10ee0*/  SHFL.DOWN PT, R2, R7, R0, 0x1f ;  /* 0x08001f0007027589 */ /* 0x000e6800000e0000 */
[----:B------:R2:W3:Y:S02]  /*10ef0*/  SHFL.DOWN PT, R3, R3, R0, 0x1f ;  /* 0x08001f0003037589 */ /* 0x0004e400000e0000 */
[----:B--2---:R-:W-:-:S04]  /*10f00*/  SHF.L.U32 R0, R0, 0x1, RZ ;  /* 0x0000000100007819 */ /* 0x004fc800000006ff */
[----:B------:R-:W-:Y:S01]  /*10f10*/  ISETP.GE.AND P1, PT, R0, UR4, PT ;  /* 0x0000000400007c0c */ /* 0x000fe2000bf26270 */
[----:B-1----:R-:W-:Y:S01]  /*10f20*/  IMAD.IADD R2, R2, 0x1, R17 ;  /* 0x0000000102027824 */ /* 0x002fe200078e0211 */
[----:B---3--:R-:W-:-:S04]  /*10f30*/  IADD3 R22, PT, PT, R3, R22, RZ ;  /* 0x0000001603167210 */ /* 0x008fc80007ffe0ff */
[----:B------:R-:W-:-:S07]  /*10f40*/  PRMT R17, R2, 0x7610, R17 ;  /* 0x0000761002117816 */ /* 0x000fce0000000011 */
[----:B------:R-:W-:Y:S05]  /*10f50*/  @!P1 BRA `(.L_x_1345) ;  /* 0xfffffffc00d89947 */ /* 0x000fea000383ffff */
.L_x_1342:
        /* <DEDUP_REMOVED lines=10> */
[----:B------:R-:W-:Y:S02]  /*11000*/  IADD3.X R5, PT, PT, RZ, UR5, RZ, P2, !PT ;  /* 0x00000005ff057c10 */ /* 0x000fe400097fe4ff */
[----:B-1234-:R-:W-:-:S05]  /*11010*/  IADD3.X R3, PT, PT, RZ, UR5, RZ, P1, !PT ;  /* 0x00000005ff037c10 */ /* 0x01efca0008ffe4ff */
[----:B------:R-:W2:Y:S04]  /*11020*/  @P0 LDG.E.U16 R7, desc[UR36][R4.64] ;  /* 0x0000002404070981 */ /* 0x000ea8000c1e1500 */
[----:B------:R-:W3:Y:S01]  /*11030*/  @P0 LDG.E.U16 R0, desc[UR36][R2.64] ;  /* 0x0000002402000981 */ /* 0x000ee2000c1e1500 */
[----:B------:R-:W0:Y:S02]  /*11040*/  LDCU.U8 UR4, c[0x0][0x789] ;  /* 0x0000f120ff0477ac */ /* 0x000e240008000000 */
[----:B0-----:R-:W-:Y:S01]  /*11050*/  ISETP.NE.AND P1, PT, RZ, UR4, PT ;  /* 0x00000004ff007c0c */ /* 0x001fe2000bf25270 */
[----:B--2---:R-:W-:Y:S01]  /*11060*/  @P0 IMAD.IADD R7, R22, 0x1, R7 ;  /* 0x0000000116070824 */ /* 0x004fe200078e0207 */
[----:B---3--:R-:W-:-:S04]  /*11070*/  @P0 IADD3 R0, PT, PT, R17, R0, RZ ;  /* 0x0000000011000210 */ /* 0x008fc80007ffe0ff */
[----:B------:R-:W-:Y:S02]  /*11080*/  @P0 PRMT R22, R7, 0x7610, R22 ;  /* 0x0000761007160816 */ /* 0x000fe40000000016 */
[----:B------:R-:W-:-:S05]  /*11090*/  @P0 PRMT R17, R0, 0x7610, R17 ;  /* 0x0000761000110816 */ /* 0x000fca0000000011 */
[----:B------:R0:W-:Y:S04]  /*110a0*/  @!P1 STG.E.U16 desc[UR36][R4.64], R22 ;  /* 0x0000001604009986 */ /* 0x0001e8000c101524 */
[----:B------:R0:W-:Y:S01]  /*110b0*/  @!P1 STG.E.U16 desc[UR36][R2.64], R17 ;  /* 0x0000001102009986 */ /* 0x0001e2000c101524 */
[----:B------:R-:W-:Y:S05]  /*110c0*/  @!P1 EXIT ;  /* 0x000000000000994d */ /* 0x000fea0003800000 */
[----:B------:R-:W1:Y:S02]  /*110d0*/  LDCU UR4, c[0x0][0x78c] ;  /* 0x0000f180ff0477ac */ /* 0x000e640008000800 */
[----:B-1----:R-:W-:-:S09]  /*110e0*/  UISETP.NE.AND UP0, UPT, UR4, 0x1, UPT ;  /* 0x000000010400788c */ /* 0x002fd2000bf05270 */
[----:B------:R-:W-:Y:S05]  /*110f0*/  BRA.U !UP0, `(.L_x_1347) ;  /* 0x0000000108407547 */ /* 0x000fea000b800000 */
[----:B------:R-:W-:Y:S01]  /*11100*/  MOV R0, 0x0 ;  /* 0x0000000000007802 */ /* 0x000fe20000000f00 */
[----:B------:R-:W1:Y:S01]  /*11110*/  LDCU.64 UR4, c[0x4][0x590] ;  /* 0x0100b200ff0477ac */ /* 0x000e620008000a00 */
[----:B------:R-:W-:Y:S02]  /*11120*/  HFMA2 R8, -RZ, RZ, 0, 4.4763088226318359375e-05 ;  /* 0x000002efff087431 */ /* 0x000fe400000001ff */
[----:B------:R-:W-:Y:S01]  /*11130*/  IMAD.MOV.U32 R12, RZ, RZ, 0x1 ;  /* 0x00000001ff0c7424 */ /* 0x000fe200078e00ff */
[----:B0-----:R0:W2:Y:S01]  /*11140*/  LDC.64 R2, c[0x4][R0] ;  /* 0x0100000000027b82 */ /* 0x0010a20000000a00 */
        /* <DEDUP_REMOVED lines=11> */
.L_x_1347:
[----:B------:R-:W1:Y:S01]  /*11200*/  LDCU.U16 UR4, c[0x0][0x380] ;  /* 0x00007000ff0477ac */ /* 0x000e620008000400 */
[----:B0-----:R-:W-:Y:S02]  /*11210*/  PRMT R3, R22, 0x9910, RZ ;  /* 0x0000991016037816 */ /* 0x001fe400000000ff */
[----:B------:R-:W-:Y:S01]  /*11220*/  PRMT R0, R17, 0x9910, RZ ;  /* 0x0000991011007816 */ /* 0x000fe200000000ff */
[----:B------:R-:W0:Y:S01]  /*11230*/  LDCU.64 UR6, c[0x0][0x758] ;  /* 0x0000eb00ff0677ac */ /* 0x000e220008000a00 */
[----:B------:R-:W2:Y:S01]  /*11240*/  LDCU UR5, c[0x0][0x78c] ;  /* 0x0000f180ff0577ac */ /* 0x000ea20008000800 */
[----:B-1----:R-:W-:Y:S01]  /*11250*/  UPRMT UR4, UR4, 0x9910, URZ ;  /* 0x0000991004047896 */ /* 0x002fe200080000ff */
[----:B0-----:R-:W-:-:S05]  /*11260*/  IADD3 R24, P0, PT, R24, UR6, RZ ;  /* 0x0000000618187c10 */ /* 0x001fca000ff1e0ff */
[----:B------:R-:W-:Y:S01]  /*11270*/  IMAD R3, R3, UR4, RZ ;  /* 0x0000000403037c24 */ /* 0x000fe2000f8e02ff */
[----:B------:R-:W-:Y:S01]  /*11280*/  IADD3.X R25, PT, PT, RZ, UR7, RZ, P0, !PT ;  /* 0x00000007ff197c10 */ /* 0x000fe200087fe4ff */
[----:B--2---:R-:W-:Y:S01]  /*11290*/  UISETP.NE.AND UP0, UPT, UR5, 0x1, UPT ;  /* 0x000000010500788c */ /* 0x004fe2000bf05270 */
[----:B------:R-:W-:-:S03]  /*112a0*/  IMAD R19, R0, UR4, RZ ;  /* 0x0000000400137c24 */ /* 0x000fc6000f8e02ff */
[----:B------:R0:W-:Y:S05]  /*112b0*/  STG.E.U16 desc[UR36][R24.64], R3 ;  /* 0x0000000318007986 */ /* 0x0001ea000c101524 */
        /* <DEDUP_REMOVED lines=9> */
[----:B-1----:R-:W-:Y:S01]  /*11350*/  IMAD.U32 R4, RZ, RZ, UR4 ;  /* 0x00000004ff047e24 */ /* 0x002fe2000f8e00ff */
[----:B------:R-:W-:-:S02]  /*11360*/  MOV R5, UR5 ;  /* 0x0000000500057c02 */ /* 0x000fc40008000f00 */
[----:B---3--:R-:W-:Y:S01]  /*11370*/  MOV R6, UR6 ;  /* 0x0000000600067c02 */ /* 0x008fe20008000f00 */
[----:B------:R-:W-:Y:S01]  /*11380*/  IMAD.U32 R7, RZ, RZ, UR7 ;  /* 0x00000007ff077e24 */ /* 0x000fe2000f8e00ff */
[----:B----4-:R-:W-:Y:S02]  /*11390*/  MOV R10, UR8 ;  /* 0x00000008000a7c02 */ /* 0x010fe40008000f00 */
[----:B0-----:R-:W-:-:S07]  /*113a0*/  MOV R11, UR9 ;  /* 0x00000009000b7c02 */ /* 0x001fce0008000f00 */
[----:B------:R-:W-:-:S07]  /*113b0*/  LEPC R20, `(.L_x_1348) ;  /* 0x000000001014794e */ /* 0x000fce0000000000 */
[----:B--2---:R-:W-:Y:S05]  /*113c0*/  CALL.ABS.NOINC R2 ;  /* 0x0000000002007343 */ /* 0x004fea0003c00000 */
.L_x_1348:
[----:B------:R-:W1:Y:S02]  /*113d0*/  LDCU.64 UR4, c[0x0][0x758] ;  /* 0x0000eb00ff0477ac */ /* 0x000e640008000a00 */
[----:B-1----:R-:W-:-:S05]  /*113e0*/  IADD3 R16, P0, PT, R16, UR4, RZ ;  /* 0x0000000410107c10 */ /* 0x002fca000ff1e0ff */
[----:B------:R-:W-:-:S05]  /*113f0*/  IMAD.X R17, RZ, RZ, UR5, P0 ;  /* 0x00000005ff117e24 */ /* 0x000fca00080e06ff */
[----:B------:R-:W-:Y:S01]  /*11400*/  STG.E.U16 desc[UR36][R16.64], R19 ;  /* 0x0000001310007986 */ /* 0x000fe2000c101524 */
[----:B------:R-:W-:Y:S05]  /*11410*/  EXIT ;  /* 0x000000000000794d */ /* 0x000fea0003800000 */
.L_x_1346:
[----:B------:R-:W5:Y:S01]  /*11420*/  LDCU.U8 UR4, c[0x0][0x788] ;  /* 0x0000f100ff0477ac */ /* 0x000f620008000000 */
[----:B------:R-:W0:Y:S01]  /*11430*/  LDCU.U8 UR5, c[0x0][0x789] ;  /* 0x0000f120ff0577ac */ /* 0x000e220008000000 */
[----:B-----5:R-:W-:Y:S02]  /*11440*/  UISETP.NE.AND UP1, UPT, UR4, URZ, UPT ;  /* 0x000000ff0400728c */ /* 0x020fe4000bf25270 */
[----:B0-----:R-:W-:-:S07]  /*11450*/  UISETP.NE.AND UP0, UPT, UR5, URZ, UPT ;  /* 0x000000ff0500728c */ /* 0x001fce000bf05270 */
[----:B------:R-:W-:Y:S05]  /*11460*/  BRA.U !UP1, `(.L_x_1349) ;  /* 0x0000000109187547 */ /* 0x000fea000b800000 */
[----:B-1234-:R-:W2:Y:S04]  /*11470*/  LDG.E.U16 R3, desc[UR36][R4.64] ;  /* 0x0000002404037981 */ /* 0x01eea8000c1e1500 */
[----:B------:R-:W3:Y:S01]  /*11480*/  LDG.E.U16 R0, desc[UR36][R4.64+0x2] ;  /* 0x0000022404007981 */ /* 0x000ee2000c1e1500 */
[----:B--2---:R-:W-:Y:S02]  /*11490*/  IADD3 R3, PT, PT, R22, R3, RZ ;  /* 0x0000000316037210 */ /* 0x004fe40007ffe0ff */
[----:B---3--:R-:W-:Y:S02]  /*114a0*/  IADD3 R0, PT, PT, R17, R0, RZ ;  /* 0x0000000011007210 */ /* 0x008fe40007ffe0ff */
[----:B------:R-:W-:Y:S02]  /*114b0*/  PRMT R22, R3, 0x7610, R22 ;  /* 0x0000761003167816 */ /* 0x000fe40000000016 */
[----:B------:R-:W-:-:S07]  /*114c0*/  PRMT R17, R0, 0x7610, R17 ;  /* 0x0000761000117816 */ /* 0x000fce0000000011 */
.L_x_1349:
        /* <DEDUP_REMOVED lines=12> */
[----:B0-----:R-:W-:Y:S01]  /*11590*/  IMAD.U32 R4, RZ, RZ, UR4 ;  /* 0x00000004ff047e24 */ /* 0x001fe2000f8e00ff */
[----:B------:R-:W-:-:S02]  /*115a0*/  MOV R5, UR5 ;  /* 0x0000000500057c02 */ /* 0x000fc40008000f00 */
[----:B---3--:R-:W-:Y:S01]  /*115b0*/  MOV R6, UR6 ;  /* 0x0000000600067c02 */ /* 0x008fe20008000f00 */
[----:B------:R-:W-:Y:S01]  /*115c0*/  IMAD.U32 R7, RZ, RZ, UR7 ;  /* 0x00000007ff077e24 */ /* 0x000fe2000f8e00ff */
[----:B----4-:R-:W-:Y:S02]  /*115d0*/  MOV R10, UR8 ;  /* 0x00000008000a7c02 */ /* 0x010fe40008000f00 */
[----:B-1----:R-:W-:-:S07]  /*115e0*/  MOV R11, UR9 ;  /* 0x00000009000b7c02 */ /* 0x002fce0008000f00 */
[----:B------:R-:W-:-:S07]  /*115f0*/  LEPC R20, `(.L_x_1351) ;  /* 0x000000001014794e */ /* 0x000fce0000000000 */
[----:B--2---:R-:W-:Y:S05]  /*11600*/  CALL.ABS.NOINC R2 ;  /* 0x0000000002007343 */ /* 0x004fea0003c00000 */
.L_x_1351:
[----:B------:R-:W0:Y:S01]  /*11610*/  LDCU.U16 UR4, c[0x0][0x380] ;  /* 0x00007000ff0477ac */ /* 0x000e220008000400 */
[----:B-1234-:R-:W-:Y:S02]  /*11620*/  PRMT R3, R22, 0x9910, RZ ;  /* 0x0000991016037816 */ /* 0x01efe400000000ff */
[----:B------:R-:W-:Y:S01]  /*11630*/  PRMT R0, R17, 0x9910, RZ ;  /* 0x0000991011007816 */ /* 0x000fe200000000ff */
[----:B------:R-:W1:Y:S01]  /*11640*/  LDCU.64 UR6, c[0x0][0x758] ;  /* 0x0000eb00ff0677ac */ /* 0x000e620008000a00 */
[----:B------:R-:W2:Y:S01]  /*11650*/  LDCU UR5, c[0x0][0x78c] ;  /* 0x0000f180ff0577ac */ /* 0x000ea20008000800 */
[----:B0-----:R-:W-:Y:S01]  /*11660*/  UPRMT UR4, UR4, 0x9910, URZ ;  /* 0x0000991004047896 */ /* 0x001fe200080000ff */
[----:B-1----:R-:W-:-:S05]  /*11670*/  IADD3 R24, P0, PT, R24, UR6, RZ ;  /* 0x0000000618187c10 */ /* 0x002fca000ff1e0ff */
[----:B------:R-:W-:Y:S01]  /*11680*/  IMAD R3, R3, UR4, RZ ;  /* 0x0000000403037c24 */ /* 0x000fe2000f8e02ff */
[----:B--2---:R-:W-:Y:S01]  /*11690*/  UISETP.NE.AND UP0, UPT, UR5, 0x1, UPT ;  /* 0x000000010500788c */ /* 0x004fe2000bf05270 */
[----:B------:R-:W-:Y:S02]  /*116a0*/  IMAD.X R25, RZ, RZ, UR7, P0 ;  /* 0x00000007ff197e24 */ /* 0x000fe400080e06ff */
[----:B------:R-:W-:-:S03]  /*116b0*/  IMAD R19, R0, UR4, RZ ;  /* 0x0000000400137c24 */ /* 0x000fc6000f8e02ff */
[----:B------:R0:W-:Y:S03]  /*116c0*/  STG.E.U16 desc[UR36][R24.64], R3 ;  /* 0x0000000318007986 */ /* 0x0001e6000c101524 */
        /* <DEDUP_REMOVED lines=17> */
.L_x_1352:
[----:B------:R-:W1:Y:S02]  /*117e0*/  LDCU.64 UR4, c[0x0][0x758] ;  /* 0x0000eb00ff0477ac */ /* 0x000e640008000a00 */
[----:B-1----:R-:W-:-:S04]  /*117f0*/  IADD3 R16, P0, PT, R16, UR4, RZ ;  /* 0x0000000410107c10 */ /* 0x002fc8000ff1e0ff */
[----:B------:R-:W-:-:S05]  /*11800*/  IADD3.X R17, PT, PT, RZ, UR5, RZ, P0, !PT ;  /* 0x00000005ff117c10 */ /* 0x000fca00087fe4ff */
[----:B------:R-:W-:Y:S01]  /*11810*/  STG.E.U16 desc[UR36][R16.64], R19 ;  /* 0x0000001310007986 */ /* 0x000fe2000c101524 */
[----:B------:R-:W-:Y:S05]  /*11820*/  EXIT ;  /* 0x000000000000794d */ /* 0x000fea0003800000 */
.L_x_1350:
[----:B------:R-:W-:Y:S04]  /*11830*/  STG.E.U16 desc[UR36][R4.64], R22 ;  /* 0x0000001604007986 */ /* 0x000fe8000c101524 */
[----:B------:R-:W-:Y:S01]  /*11840*/  STG.E.U16 desc[UR36][R4.64+0x2], R17 ;  /* 0x0000021104007986 */ /* 0x000fe2000c101524 */
[----:B------:R-:W-:Y:S05]  /*11850*/  EXIT ;  /* 0x000000000000794d */ /* 0x000fea0003800000 */
.L_x_1327:
        /* <DEDUP_REMOVED lines=19> */
[----:B------:R-:W-:-:S03]  /*11990*/  IADD3.X R5, PT, PT, RZ, UR5, RZ, P1, !PT ;  /* 0x00000005ff057c10 */ /* 0x000fc60008ffe4ff */
[----:B------:R-:W-:-:S04]  /*119a0*/  IMAD.X R3, RZ, RZ, UR5, P0 ;  /* 0x00000005ff037e24 */ /* 0x000fc800080e06ff */
[----:B------:R-:W2:Y:S04]  /*119b0*/  @P2 LDG.E.U16 R0, desc[UR36][R4.64] ;  /* 0x0000002404002981 */ /* 0x000ea8000c1e1500 */
[----:B------:R-:W3:Y:S01]  /*119c0*/  @P2 LDG.E.U16 R7, desc[UR36][R2.64] ;  /* 0x0000002402072981 */ /* 0x000ee2000c1e1500 */
[----:B------:R-:W1:Y:S02]  /*119d0*/  LDCU.U8 UR4, c[0x0][0x789] ;  /* 0x0000f120ff0477ac */ /* 0x000e640008000000 */
[----:B-1----:R-:W-:Y:S02]  /*119e0*/  ISETP.NE.AND P0, PT, RZ, UR4, PT ;  /* 0x00000004ff007c0c */ /* 0x002fe4000bf05270 */
[----:B--2---:R-:W-:Y:S02]  /*119f0*/  @P2 IADD3 R0, PT, PT, R17, R0, RZ ;  /* 0x0000000011002210 */ /* 0x004fe40007ffe0ff */
[----:B---3--:R-:W-:-:S02]  /*11a00*/  @P2 IADD3 R7, PT, PT, R22, R7, RZ ;  /* 0x0000000716072210 */ /* 0x008fc40007ffe0ff */
[----:B------:R-:W-:Y:S02]  /*11a10*/  @P2 PRMT R17, R0, 0x7610, R17 ;  /* 0x0000761000112816 */ /* 0x000fe40000000011 */
[----:B------:R-:W-:-:S05]  /*11a20*/  @P2 PRMT R22, R7, 0x7610, R22 ;  /* 0x0000761007162816 */ /* 0x000fca0000000016 */
[----:B------:R1:W-:Y:S04]  /*11a30*/  @!P0 STG.E.U16 desc[UR36][R4.64], R17 ;  /* 0x0000001104008986 */ /* 0x0003e8000c101524 */
[----:B------:R1:W-:Y:S01]  /*11a40*/  @!P0 STG.E.U16 desc[UR36][R2.64], R22 ;  /* 0x0000001602008986 */ /* 0x0003e2000c101524 */
        /* <DEDUP_REMOVED lines=12> */
[----:B--2---:R-:W-:Y:S01]  /*11b10*/  IMAD.U32 R4, RZ, RZ, UR4 ;  /* 0x00000004ff047e24 */ /* 0x004fe2000f8e00ff */
[----:B------:R-:W-:-:S02]  /*11b20*/  MOV R5, UR5 ;  /* 0x0000000500057c02 */ /* 0x000fc40008000f00 */
[----:B----4-:R-:W-:Y:S01]  /*11b30*/  MOV R6, UR6 ;  /* 0x0000000600067c02 */ /* 0x010fe20008000f00 */
[----:B------:R-:W-:Y:S01]  /*11b40*/  IMAD.U32 R7, RZ, RZ, UR7 ;  /* 0x00000007ff077e24 */ /* 0x000fe2000f8e00ff */
[----:B-----5:R-:W-:Y:S02]  /*11b50*/  MOV R10, UR8 ;  /* 0x00000008000a7c02 */ /* 0x020fe40008000f00 */
[----:B-1----:R-:W-:-:S07]  /*11b60*/  MOV R11, UR9 ;  /* 0x00000009000b7c02 */ /* 0x002fce0008000f00 */
[----:B------:R-:W-:-:S07]  /*11b70*/  LEPC R20, `(.L_x_1354) ;  /* 0x000000001014794e */ /* 0x000fce0000000000 */
[----:B0--3--:R-:W-:Y:S05]  /*11b80*/  CALL.ABS.NOINC R2 ;  /* 0x0000000002007343 */ /* 0x009fea0003c00000 */
.L_x_1354:
[----:B------:R-:W2:Y:S01]  /*11b90*/  LDCU.U16 UR4, c[0x0][0x380] ;  /* 0x00007000ff0477ac */ /* 0x000ea20008000400 */
[----:B-1----:R-:W-:Y:S02]  /*11ba0*/  PRMT R5, R17, 0x9910, RZ ;  /* 0x0000991011057816 */ /* 0x002fe400000000ff */
[----:B------:R-:W-:Y:S01]  /*11bb0*/  PRMT R0, R22, 0x9910, RZ ;  /* 0x0000991016007816 */ /* 0x000fe200000000ff */
[----:B------:R-:W1:Y:S01]  /*11bc0*/  LDCU.64 UR6, c[0x0][0x758] ;  /* 0x0000eb00ff0677ac */ /* 0x000e620008000a00 */
[----:B------:R-:W3:Y:S01]  /*11bd0*/  LDCU UR5, c[0x0][0x78c] ;  /* 0x0000f180ff0577ac */ /* 0x000ee20008000800 */
[----:B--2---:R-:W-:Y:S01]  /*11be0*/  UPRMT UR4, UR4, 0x9910, URZ ;  /* 0x0000991004047896 */ /* 0x004fe200080000ff */
[----:B-1----:R-:W-:-:S05]  /*11bf0*/  IADD3 R2, P0, PT, R25, UR6, RZ ;  /* 0x0000000619027c10 */ /* 0x002fca000ff1e0ff */
[----:B------:R-:W-:Y:S01]  /*11c00*/  IMAD R5, R5, UR4, RZ ;  /* 0x0000000405057c24 */ /* 0x000fe2000f8e02ff */
[----:B---3--:R-:W-:Y:S01]  /*11c10*/  UISETP.NE.AND UP0, UPT, UR5, 0x1, UPT ;  /* 0x000000010500788c */ /* 0x008fe2000bf05270 */
[----:B------:R-:W-:Y:S02]  /*11c20*/  IMAD.X R3, RZ, RZ, UR7, P0 ;  /* 0x00000007ff037e24 */ /* 0x000fe400080e06ff */
[----:B------:R-:W-:-:S03]  /*11c30*/  IMAD R19, R0, UR4, RZ ;  /* 0x0000000400137c24 */ /* 0x000fc6000f8e02ff */
[----:B------:R1:W-:Y:S03]  /*11c40*/  STG.E.U16 desc[UR36][R2.64], R5 ;  /* 0x0000000502007986 */ /* 0x0003e6000c101524 */
        /* <DEDUP_REMOVED lines=9> */
[----:B--2---:R-:W-:Y:S02]  /*11ce0*/  MOV R4, UR4 ;  /* 0x0000000400047c02 */ /* 0x004fe40008000f00 */
[----:B------:R-:W-:Y:S01]  /*11cf0*/  MOV R5, UR5 ;  /* 0x0000000500057c02 */ /* 0x000fe20008000f00 */
[----:B----4-:R-:W-:Y:S01]  /*11d00*/  IMAD.U32 R6, RZ, RZ, UR6 ;  /* 0x00000006ff067e24 */ /* 0x010fe2000f8e00ff */
[----:B------:R-:W-:-:S02]  /*11d10*/  MOV R7, UR7 ;  /* 0x0000000700077c02 */ /* 0x000fc40008000f00 */
[----:B-----5:R-:W-:Y:S01]  /*11d20*/  MOV R10, UR8 ;  /* 0x00000008000a7c02 */ /* 0x020fe20008000f00 */
[----:B-1----:R-:W-:-:S07]  /*11d30*/  IMAD.U32 R11, RZ, RZ, UR9 ;  /* 0x00000009ff0b7e24 */ /* 0x002fce000f8e00ff */
[----:B------:R-:W-:-:S07]  /*11d40*/  LEPC R20, `(.L_x_1355) ;  /* 0x000000001014794e */ /* 0x000fce0000000000 */
[----:B0--3--:R-:W-:Y:S05]  /*11d50*/  CALL.ABS.NOINC R2 ;  /* 0x0000000002007343 */ /* 0x009fea0003c00000 */
.L_x_1355:
[----:B------:R-:W2:Y:S02]  /*11d60*/  LDCU.64 UR4, c[0x0][0x758] ;  /* 0x0000eb00ff0477ac */ /* 0x000ea40008000a00 */
[----:B--2---:R-:W-:-:S04]  /*11d70*/  IADD3 R16, P0, PT, R16, UR4, RZ ;  /* 0x0000000410107c10 */ /* 0x004fc8000ff1e0ff */
[----:B------:R-:W-:-:S05]  /*11d80*/  IADD3.X R17, PT, PT, RZ, UR5, RZ, P0, !PT ;  /* 0x00000005ff117c10 */ /* 0x000fca00087fe4ff */
[----:B------:R-:W-:Y:S01]  /*11d90*/  STG.E.U16 desc[UR36][R16.64], R19 ;  /* 0x0000001310007986 */ /* 0x000fe2000c101524 */
[----:B------:R-:W-:Y:S05]  /*11da0*/  EXIT ;  /* 0x000000000000794d */ /* 0x000fea0003800000 */
.L_x_1353:
[----:B------:R-:W1:Y:S01]  /*11db0*/  LDCU.U8 UR4, c[0x0][0x788] ;  /* 0x0000f100ff0477ac */ /* 0x000e620008000000 */
[----:B------:R-:W2:Y:S01]  /*11dc0*/  LDCU.U8 UR5, c[0x0][0x789] ;  /* 0x0000f120ff0577ac */ /* 0x000ea20008000000 */
[----:B-1----:R-:W-:Y:S02]  /*11dd0*/  UISETP.NE.AND UP0, UPT, UR4, URZ, UPT ;  /* 0x000000ff0400728c */ /* 0x002fe4000bf05270 */
[----:B--2---:R-:W-:-:S07]  /*11de0*/  UISETP.NE.AND UP1, UPT, UR5, URZ, UPT ;  /* 0x000000ff0500728c */ /* 0x004fce000bf25270 */
[----:B------:R-:W-:Y:S05]  /*11df0*/  BRA.U !UP0, `(.L_x_1356) ;  /* 0x0000000108187547 */ /* 0x000fea000b800000 */
[----:B------:R-:W2:Y:S04]  /*11e00*/  LDG.E.U16 R3, desc[UR36][R4.64+0x2] ;  /* 0x0000022404037981 */ /* 0x000ea8000c1e1500 */
[----:B------:R-:W3:Y:S01]  /*11e10*/  LDG.E.U16 R0, desc[UR36][R4.64] ;  /* 0x0000002404007981 */ /* 0x000ee2000c1e1500 */
[----:B--2---:R-:W-:Y:S01]  /*11e20*/  IMAD.IADD R3, R22, 0x1, R3 ;  /* 0x0000000116037824 */ /* 0x004fe200078e0203 */
[----:B---3--:R-:W-:-:S04]  /*11e30*/  IADD3 R0, PT, PT, R17, R0, RZ ;  /* 0x0000000011007210 */ /* 0x008fc80007ffe0ff */
[----:B------:R-:W-:Y:S02]  /*11e40*/  PRMT R22, R3, 0x7610, R22 ;  /* 0x0000761003167816 */ /* 0x000fe40000000016 */
[----:B------:R-:W-:-:S07]  /*11e50*/  PRMT R17, R0, 0x7610, R17 ;  /* 0x0000761000117816 */ /* 0x000fce0000000011 */
.L_x_1356:
        /* <DEDUP_REMOVED lines=12> */
[----:B-1----:R-:W-:Y:S02]  /*11f20*/  MOV R4, UR4 ;  /* 0x0000000400047c02 */ /* 0x002fe40008000f00 */
[----:B------:R-:W-:Y:S01]  /*11f30*/  MOV R5, UR5 ;  /* 0x0000000500057c02 */ /* 0x000fe20008000f00 */
[----:B----4-:R-:W-:Y:S01]  /*11f40*/  IMAD.U32 R6, RZ, RZ, UR6 ;  /* 0x00000006ff067e24 */ /* 0x010fe2000f8e00ff */
[----:B------:R-:W-:-:S02]  /*11f50*/  MOV R7, UR7 ;  /* 0x0000000700077c02 */ /* 0x000fc40008000f00 */
[----:B-----5:R-:W-:Y:S01]  /*11f60*/  MOV R10, UR8 ;  /* 0x00000008000a7c02 */ /* 0x020fe20008000f00 */
[----:B--2---:R-:W-:-:S07]  /*11f70*/  IMAD.U32 R11, RZ, RZ, UR9 ;  /* 0x00000009ff0b7e24 */ /* 0x004fce000f8e00ff */
[----:B------:R-:W-:-:S07]  /*11f80*/  LEPC R20, `(.L_x_1358) ;  /* 0x000000001014794e */ /* 0x000fce0000000000 */
[----:B0--3--:R-:W-:Y:S05]  /*11f90*/  CALL.ABS.NOINC R2 ;  /* 0x0000000002007343 */ /* 0x009fea0003c00000 */
.L_x_1358:
[----:B------:R-:W1:Y:S01]  /*11fa0*/  LDCU.U16 UR4, c[0x0][0x380] ;  /* 0x00007000ff0477ac */ /* 0x000e620008000400 */
[----:B------:R-:W-:Y:S02]  /*11fb0*/  PRMT R5, R17, 0x9910, RZ ;  /* 0x0000991011057816 */ /* 0x000fe400000000ff */
[----:B------:R-:W-:Y:S01]  /*11fc0*/  PRMT R0, R22, 0x9910, RZ ;  /* 0x0000991016007816 */ /* 0x000fe200000000ff */
[----:B------:R-:W2:Y:S01]  /*11fd0*/  LDCU.64 UR6, c[0x0][0x758] ;  /* 0x0000eb00ff0677ac */ /* 0x000ea20008000a00 */
[----:B------:R-:W3:Y:S01]  /*11fe0*/  LDCU UR5, c[0x0][0x78c] ;  /* 0x0000f180ff0577ac */ /* 0x000ee20008000800 */
[----:B-1----:R-:W-:Y:S01]  /*11ff0*/  UPRMT UR4, UR4, 0x9910, URZ ;  /* 0x0000991004047896 */ /* 0x002fe200080000ff */
[----:B--2---:R-:W-:-:S05]  /*12000*/  IADD3 R2, P0, PT, R25, UR6, RZ ;  /* 0x0000000619027c10 */ /* 0x004fca000ff1e0ff */
[----:B------:R-:W-:Y:S01]  /*12010*/  IMAD R5, R5, UR4, RZ ;  /* 0x0000000405057c24 */ /* 0x000fe2000f8e02ff */
[----:B------:R-:W-:Y:S01]  /*12020*/  IADD3.X R3, PT, PT, RZ, UR7, RZ, P0, !PT ;  /* 0x00000007ff037c10 */ /* 0x000fe200087fe4ff */
[----:B---3--:R-:W-:Y:S01]  /*12030*/  UISETP.NE.AND UP0, UPT, UR5, 0x1, UPT ;  /* 0x000000010500788c */ /* 0x008fe2000bf05270 */
[----:B------:R-:W-:-:S03]  /*12040*/  IMAD R19, R0, UR4, RZ ;  /* 0x0000000400137c24 */ /* 0x000fc6000f8e02ff */
[----:B------:R1:W-:Y:S05]  /*12050*/  STG.E.U16 desc[UR36][R2.64], R5 ;  /* 0x0000000502007986 */ /* 0x0003ea000c101524 */
[----:B------:R-:W-:Y:S05]  /*12060*/  BRA.U !UP0, `(.L_x_1359) ;  /* 0x0000000108407547 */ /* 0x000fea000b800000 */
[----:B------:R-:W-:Y:S01]  /*12070*/  MOV R0, 0x0 ;  /* 0x0000000000007802 */ /* 0x000fe20000000f00 */
[----:B------:R-:W2:Y:S01]  /*12080*/  LDCU.64 UR4, c[0x4][0x590] ;  /* 0x0100b200ff0477ac */ /* 0x000ea20008000a00 */
[----:B------:R-:W-:Y:S02]  /*12090*/  HFMA2 R8, -RZ, RZ, 0, 4.4763088226318359375e-05 ;  /* 0x000002efff087431 */ /* 0x000fe400000001ff */
[----:B------:R-:W-:Y:S01]  /*120a0*/  IMAD.MOV.U32 R12, RZ, RZ, 0x1 ;  /* 0x00000001ff0c7424 */ /* 0x000fe200078e00ff */
[----:B-1----:R1:W3:Y:S01]  /*120b0*/  LDC.64 R2, c[0x4][R0] ;  /* 0x0100000000027b82 */ /* 0x0022e20000000a00 */
[----:B------:R-:W4:Y:S01]  /*120c0*/  LDCU.64 UR6, c[0x4][0x578] ;  /* 0x0100af00ff0677ac */ /* 0x000f220008000a00 */
[----:B------:R-:W-:Y:S01]  /*120d0*/  MOV R13, RZ ;  /* 0x000000ff000d7202 */ /* 0x000fe20000000f00 */
[----:B------:R-:W5:Y:S01]  /*120e0*/  LDCU.64 UR8, c[0x4][0x388] ;  /* 0x01007100ff0877ac */ /* 0x000f620008000a00 */
[----:B--2---:R-:W-:Y:S01]  /*120f0*/  MOV R4, UR4 ;  /* 0x0000000400047c02 */ /* 0x004fe20008000f00 */
[----:B------:R-:W-:Y:S01]  /*12100*/  IMAD.U32 R5, RZ, RZ, UR5 ;  /* 0x00000005ff057e24 */ /* 0x000fe2000f8e00ff */
[----:B----4-:R-:W-:-:S02]  /*12110*/  MOV R6, UR6 ;  /* 0x0000000600067c02 */ /* 0x010fc40008000f00 */
[----:B------:R-:W-:Y:S01]  /*12120*/  MOV R7, UR7 ;  /* 0x0000000700077c02 */ /* 0x000fe20008000f00 */
[----:B-----5:R-:W-:Y:S01]  /*12130*/  IMAD.U32 R10, RZ, RZ, UR8 ;  /* 0x00000008ff0a7e24 */ /* 0x020fe2000f8e00ff */
[----:B-1----:R-:W-:-:S07]  /*12140*/  MOV R11, UR9 ;  /* 0x00000009000b7c02 */ /* 0x002fce0008000f00 */
[----:B------:R-:W-:-:S07]  /*12150*/  LEPC R20, `(.L_x_1359) ;  /* 0x000000001014794e */ /* 0x000fce0000000000 */
[----:B0--3--:R-:W-:Y:S05]  /*12160*/  CALL.ABS.NOINC R2 ;  /* 0x0000000002007343 */ /* 0x009fea0003c00000 */
.L_x_1359:
[----:B------:R-:W2:Y:S02]  /*12170*/  LDCU.64 UR4, c[0x0][0x758] ;  /* 0x0000eb00ff0477ac */ /* 0x000ea40008000a00 */
[----:B--2---:R-:W-:-:S04]  /*12180*/  IADD3 R16, P0, PT, R16, UR4, RZ ;  /* 0x0000000410107c10 */ /* 0x004fc8000ff1e0ff */
[----:B------:R-:W-:-:S05]  /*12190*/  IADD3.X R17, PT, PT, RZ, UR5, RZ, P0, !PT ;  /* 0x00000005ff117c10 */ /* 0x000fca00087fe4ff */
[----:B------:R-:W-:Y:S01]  /*121a0*/  STG.E.U16 desc[UR36][R16.64], R19 ;  /* 0x0000001310007986 */ /* 0x000fe2000c101524 */
[----:B------:R-:W-:Y:S05]  /*121b0*/  EXIT ;  /* 0x000000000000794d */ /* 0x000fea0003800000 */
.L_x_1357:
[----:B------:R-:W-:Y:S04]  /*121c0*/  STG.E.U16 desc[UR36][R4.64], R17 ;  /* 0x0000001104007986 */ /* 0x000fe8000c101524 */
[----:B------:R-:W-:Y:S01]  /*121d0*/  STG.E.U16 desc[UR36][R4.64+0x2], R22 ;  /* 0x0000021604007986 */ /* 0x000fe2000c101524 */
[----:B------:R-:W-:Y:S05]  /*121e0*/  EXIT ;  /* 0x000000000000794d */ /* 0x000fea0003800000 */
.L_x_1360:
        /* <DEDUP_REMOVED lines=9> */
.L_x_7275:


//--------------------- .text._ZN2at6native13reduce_kernelILi128ELi4ENS0_8ReduceOpIsNS0_7MeanOpsIssssEEjsLi4ELi8EEEEEvT1_ --------------------------
	.section	.text._ZN2at6native13reduce_kernelILi128ELi4ENS0_8ReduceOpIsNS0_7MeanOpsIssssEEjsLi4ELi8EEEEEvT1_,"ax",@progbits
	.align	128
        .global         _ZN2at6native13reduce_kernelILi128ELi4ENS0_8ReduceOpIsNS0_7MeanOpsIssssEEjsLi4ELi8EEEEEvT1_
        .type           _ZN2at6native13reduce_kernelILi128ELi4ENS0_8ReduceOpIsNS0_7MeanOpsIssssEEjsLi4ELi8EEEEEvT1_,@function
        .size           _ZN2at6native13reduce_kernelILi128ELi4ENS0_8ReduceOpIsNS0_7MeanOpsIssssEEjsLi4ELi8EEEEEvT1_,(.L_x_7276 - _ZN2at6native13reduce_kernelILi128ELi4ENS0_8ReduceOpIsNS0_7MeanOpsIssssEEjsLi4ELi8EEEEEvT1_)
        .other          _ZN2at6native13reduce_kernelILi128ELi4ENS0_8ReduceOpIsNS0_7MeanOpsIssssEEjsLi4ELi8EEEEEvT1_,@"STO_CUDA_ENTRY STV_DEFAULT"
_ZN2at6native13reduce_kernelILi128ELi4ENS0_8ReduceOpIsNS0_7MeanOpsIssssEEjsLi4ELi8EEEEEvT1_:
.text._ZN2at6native13reduce_kernelILi128ELi4ENS0_8ReduceOpIsNS0_7MeanOpsIssssEEjsLi4ELi8EEEEEvT1_:
        /* <DEDUP_REMOVED lines=296> */
.L_x_1361:
        /* <DEDUP_REMOVED lines=21> */
[----:B-1----:R-:W-:Y:S01]  /*13d0*/  MOV R4, UR4 ;  /* 0x0000000400047c02 */ /* 0x002fe20008000f00 */
[----:B------:R-:W-:Y:S01]  /*13e0*/  IMAD.U32 R5, RZ, RZ, UR5 ;  /* 0x00000005ff057e24 */ /* 0x000fe2000f8e00ff */
[----:B----4-:R-:W-:Y:S01]  /*13f0*/  MOV R6, UR6 ;  /* 0x0000000600067c02 */ /* 0x010fe20008000f00 */
[----:B------:R-:W-:Y:S01]  /*1400*/  IMAD.U32 R7, RZ, RZ, UR7 ;  /* 0x00000007ff077e24 */ /* 0x000fe2000f8e00ff */
[----:B-----5:R-:W-:Y:S01]  /*1410*/  MOV R10, UR8 ;  /* 0x00000008000a7c02 */ /* 0x020fe20008000f00 */
[----:B--2---:R-:W-:-:S07]  /*1420*/  IMAD.U32 R11, RZ, RZ, UR9 ;  /* 0x00000009ff0b7e24 */ /* 0x004fce000f8e00ff */
[----:B------:R-:W-:-:S07]  /*1430*/  LEPC R20, `(.L_x_1365) ;  /* 0x000000001014794e */ /* 0x000fce0000000000 */
[----:B0--3--:R-:W-:Y:S05]  /*1440*/  CALL.ABS.NOINC R14 ;  /* 0x000000000e007343 */ /* 0x009fea0003c00000 */
.L_x_1365:
        /* <DEDUP_REMOVED lines=29> */
.L_x_1369:
[----:B------:R-:W-:Y:S05]  /*1620*/  BSYNC.RECONVERGENT B1 ;  /* 0x0000000000017941 */ /* 0x000fea0003800200 */
.L_x_1368:
[----:B------:R-:W0:Y:S01]  /*1630*/  LDC R4, c[0x0][0x388] ;  /* 0x0000e200ff047b82 */ /* 0x000e220000000800 */
[----:B------:R-:W-:-:S05]  /*1640*/  IADD3 R22, P0, PT, R22, 0x10, RZ ;  /* 0x0000001016167810 */ /* 0x000fca0007f1e0ff */
[----:B------:R-:W-:Y:S01]  /*1650*/  IMAD.X R23, RZ, RZ, R23, P0 ;  /* 0x000000ffff177224 */ /* 0x000fe200000e0617 */
[----:B0-----:R-:W-:-:S07]  /*1660*/  IADD3 R3, PT, PT, R7, -0x8, R4 ;  /* 0xfffffff807037810 */ /* 0x001fce0007ffe004 */
.L_x_1367:
[----:B------:R-:W-:Y:S05]  /*1670*/  BSYNC.RECONVERGENT B0 ;  /* 0x0000000000007941 */ /* 0x000fea0003800200 */
.L_x_1366:
        /* <DEDUP_REMOVED lines=24> */
.L_x_1372:
        /* <DEDUP_REMOVED lines=22> */
.L_x_1371:
[----:B------:R-:W-:Y:S05]  /*1960*/  BSYNC.RECONVERGENT B0 ;  /* 0x0000000000007941 */ /* 0x000fea0003800200 */
.L_x_1370:
        /* <DEDUP_REMOVED lines=9> */
.L_x_1374:
[----:B------:R-:W-:Y:S05]  /*1a00*/  BSYNC.RECONVERGENT B0 ;  /* 0x0000000000007941 */ /* 0x000fea0003800200 */
.L_x_1373:
[----:B------:R-:W-:Y:S02]  /*1a10*/  IADD3 R9, PT, PT, R12, R14, R9 ;  /* 0x0000000e0c097210 */ /* 0x000fe40007ffe009 */
[----:B------:R-:W-:Y:S02]  /*1a20*/  PRMT R23, RZ, 0x7610, R23 ;  /* 0x00007610ff177816 */ /* 0x000fe40000000017 */
[----:B------:R-:W-:Y:S02]  /*1a30*/  IADD3 R9, PT, PT, R15, R10, R9 ;  /* 0x0000000a0f097210 */ /* 0x000fe40007ffe009 */
[----:B------:R-:W-:Y:S02]  /*1a40*/  PRMT R22, RZ, 0x7610, R22 ;  /* 0x00007610ff167816 */ /* 0x000fe40000000016 */
[----:B------:R-:W-:Y:S02]  /*1a50*/  IADD3 R9, PT, PT, R8, R13, R9 ;  /* 0x0000000d08097210 */ /* 0x000fe40007ffe009 */
[----:B------:R-:W-:-:S03]  /*1a60*/  PRMT R27, RZ, 0x7610, R27 ;  /* 0x00007610ff1b7816 */ /* 0x000fc6000000001b */
[----:B------:R-:W-:-:S05]  /*1a70*/  IMAD.IADD R9, R9, 0x1, R0 ;  /* 0x0000000109097824 */ /* 0x000fca00078e0200 */
[----:B------:R-:W-:Y:S01]  /*1a80*/  PRMT R29, R9, 0x7610, R29 ;  /* 0x00007610091d7816 */ /* 0x000fe2000000001d */
[----:B------:R-:W-:Y:S06]  /*1a90*/  BRA `(.L_x_1363) ;  /* 0x000000a800387947 */ /* 0x000fec0003800000 */
.L_x_1364:
        /* <DEDUP_REMOVED lines=42> */
.L_x_1379:
[----:B------:R-:W-:Y:S01]  /*1d40*/  IMAD.IADD R7, R31, 0x1, R0 ;  /* 0x000000011f077824 */ /* 0x000fe200078e0200 */
[----:B------:R-:W-:-:S04]  /*1d50*/  SHF.R.U32.HI R5, RZ, 0x2, R31 ;  /* 0x00000002ff057819 */ /* 0x000fc8000001161f */
[----:B------:R-:W-:Y:S01]  /*1d60*/  IADD3 R9, PT, PT, R7, R0, RZ ;  /* 0x0000000007097210 */ /* 0x000fe20007ffe0ff */
[----:B------:R-:W-:Y:S01]  /*1d70*/  IMAD.WIDE.U32 R4, R5, 0x8, R22 ;  /* 0x0000000805047825 */ /* 0x000fe200078e0016 */
[----:B------:R-:W-:Y:S02]  /*1d80*/  SHF.R.U32.HI R7, RZ, 0x2, R7 ;  /* 0x00000002ff077819 */ /* 0x000fe40000011607 */
[----:B------:R-:W-:Y:S01]  /*1d90*/  SHF.R.U32.HI R11, RZ, 0x2, R9 ;  /* 0x00000002ff0b7819 */ /* 0x000fe20000011609 */
[----:B------:R-:W-:Y:S02]  /*1da0*/  IMAD.IADD R31, R9, 0x1, R0 ;  /* 0x00000001091f7824 */ /* 0x000fe400078e0200 */
[----:B------:R-:W2:Y:S01]  /*1db0*/  LDG.E.64 R4, desc[UR36][R4.64] ;  /* 0x0000002404047981 */ /* 0x000ea2000c1e1b00 */
[----:B------:R-:W-:-:S04]  /*1dc0*/  IMAD.WIDE.U32 R6, R7, 0x8, R22 ;  /* 0x0000000807067825 */ /* 0x000fc800078e0016 */
[----:B------:R-:W-:Y:S01]  /*1dd0*/  IMAD.WIDE.U32 R8, R11, 0x8, R22 ;  /* 0x000000080b087825 */ /* 0x000fe200078e0016 */
[----:B------:R-:W-:Y:S01]  /*1de0*/  SHF.R.U32.HI R11, RZ, 0x2, R31 ;  /* 0x00000002ff0b7819 */ /* 0x000fe2000001161f */
[----:B------:R-:W3:Y:S04]  /*1df0*/  LDG.E.64 R6, desc[UR36][R6.64] ;  /* 0x0000002406067981 */ /* 0x000ee8000c1e1b00 */
[----:B------:R-:W-:Y:S01]  /*1e00*/  IMAD.WIDE.U32 R10, R11, 0x8, R22 ;  /* 0x000000080b0a7825 */ /* 0x000fe200078e0016 */
[----:B------:R-:W4:Y:S05]  /*1e10*/  LDG.E.64 R8, desc[UR36][R8.64] ;  /* 0x0000002408087981 */ /* 0x000f2a000c1e1b00 */
[----:B------:R-:W5:Y:S01]  /*1e20*/  LDG.E.64 R10, desc[UR36][R10.64] ;  /* 0x000000240a0a7981 */ /* 0x000f62000c1e1b00 */
[----:B------:R-:W-:-:S05]  /*1e30*/  IADD3 R31, PT, PT, R31, R0, RZ ;  /* 0x000000001f1f7210 */ /* 0x000fca0007ffe0ff */
[----:B------:R-:W-:-:S05]  /*1e40*/  IMAD R37, R0, 0x3, R31 ;  /* 0x0000000300257824 */ /* 0x000fca00078e021f */
[----:B------:R-:W-:Y:S02]  /*1e50*/  ISETP.GE.U32.AND P0, PT, R37, R42, PT ;  /* 0x0000002a2500720c */ /* 0x000fe40003f06070 */
[C---:B--2---:R-:W-:Y:S01]  /*1e60*/  PRMT R33, R4.reuse, 0x7632, R33 ;  /* 0x0000763204217816 */ /* 0x044fe20000000021 */
[----:B------:R-:W-:Y:S01]  /*1e70*/  IMAD.IADD R32, R4, 0x1, R32 ;  /* 0x0000000104207824 */ /* 0x000fe200078e0220 */
[C---:B------:R-:W-:Y:S02]  /*1e80*/  PRMT R35, R5.reuse, 0x7632, R35 ;  /* 0x0000763205237816 */ /* 0x040fe40000000023 */
[----:B------:R-:W-:Y:S01]  /*1e90*/  IADD3 R29, PT, PT, R5, R29, RZ ;  /* 0x0000001d051d7210 */ /* 0x000fe20007ffe0ff */
[----:B------:R-:W-:Y:S01]  /*1ea0*/  IMAD.IADD R34, R33, 0x1, R30 ;  /* 0x0000000121227824 */ /* 0x000fe200078e021e */
[----:B------:R-:W-:Y:S01]  /*1eb0*/  IADD3 R36, PT, PT, R35, R28, RZ ;  /* 0x0000001c23247210 */ /* 0x000fe20007ffe0ff */
[C---:B---3--:R-:W-:Y:S01]  /*1ec0*/  IMAD.IADD R27, R6.reuse, 0x1, R27 ;  /* 0x00000001061b7824 */ /* 0x048fe200078e021b */
[----:B------:R-:W-:-:S02]  /*1ed0*/  PRMT R33, R6, 0x7632, R33 ;  /* 0x0000763206217816 */ /* 0x000fc40000000021 */
[----:B------:R-:W-:Y:S02]  /*1ee0*/  PRMT R28, R7, 0x7632, R28 ;  /* 0x00007632071c7816 */ /* 0x000fe4000000001c */
[----:B----4-:R-:W-:Y:S01]  /*1ef0*/  PRMT R35, R9, 0x7632, R35 ;  /* 0x0000763209237816 */ /* 0x010fe20000000023 */
[----:B------:R-:W-:Y:S01]  /*1f00*/  IMAD.IADD R33, R33, 0x1, R26 ;  /* 0x0000000121217824 */ /* 0x000fe200078e021a */
[C---:B------:R-:W-:Y:S01]  /*1f10*/  PRMT R30, R8.reuse, 0x7632, R30 ;  /* 0x00007632081e7816 */ /* 0x040fe2000000001e */
[----:B------:R-:W-:Y:S01]  /*1f20*/  IMAD.IADD R21, R8, 0x1, R21 ;  /* 0x0000000108157824 */ /* 0x000fe200078e0215 */
[----:B------:R-:W-:Y:S01]  /*1f30*/  IADD3 R35, PT, PT, R35, R14, RZ ;  /* 0x0000000e23237210 */ /* 0x000fe20007ffe0ff */
[C---:B-----5:R-:W-:Y:S01]  /*1f40*/  IMAD.IADD R15, R10.reuse, 0x1, R15 ;  /* 0x000000010a0f7824 */ /* 0x060fe200078e020f */
[----:B------:R-:W-:Y:S01]  /*1f50*/  PRMT R14, R10, 0x7632, R14 ;  /* 0x000076320a0e7816 */ /* 0x000fe2000000000e */
[----:B------:R-:W-:Y:S01]  /*1f60*/  IMAD.IADD R19, R30, 0x1, R19 ;  /* 0x000000011e137824 */ /* 0x000fe200078e0213 */
[----:B------:R-:W-:-:S02]  /*1f70*/  PRMT R26, R11, 0x7632, R26 ;  /* 0x000076320b1a7816 */ /* 0x000fc4000000001a */
[----:B------:R-:W-:Y:S01]  /*1f80*/  IADD3 R25, PT, PT, R28, R25, RZ ;  /* 0x000000191c197210 */ /* 0x000fe20007ffe0ff */
[----:B------:R-:W-:Y:S01]  /*1f90*/  IMAD.IADD R13, R14, 0x1, R13 ;  /* 0x000000010e0d7824 */ /* 0x000fe200078e020d */
[----:B------:R-:W-:Y:S02]  /*1fa0*/  IADD3 R3, PT, PT, R26, R3, RZ ;  /* 0x000000031a037210 */ /* 0x000fe40007ffe0ff */
[----:B------:R-:W-:Y:S02]  /*1fb0*/  IADD3 R24, PT, PT, R7, R24, RZ ;  /* 0x0000001807187210 */ /* 0x000fe40007ffe0ff */
[----:B------:R-:W-:Y:S02]  /*1fc0*/  PRMT R30, R34, 0x7610, R30 ;  /* 0x00007610221e7816 */ /* 0x000fe4000000001e */
[----:B------:R-:W-:Y:S02]  /*1fd0*/  PRMT R28, R36, 0x7610, R28 ;  /* 0x00007610241c7816 */ /* 0x000fe4000000001c */
[----:B------:R-:W-:-:S02]  /*1fe0*/  IADD3 R20, PT, PT, R9, R20, RZ ;  /* 0x0000001409147210 */ /* 0x000fc40007ffe0ff */
[----:B------:R-:W-:Y:S02]  /*1ff0*/  PRMT R26, R33, 0x7610, R26 ;  /* 0x00007610211a7816 */ /* 0x000fe4000000001a */
[----:B------:R-:W-:Y:S02]  /*2000*/  IADD3 R12, PT, PT, R11, R12, RZ ;  /* 0x0000000c0b0c7210 */ /* 0x000fe40007ffe0ff */
[----:B------:R-:W-:Y:S01]  /*2010*/  PRMT R14, R35, 0x7610, R14 ;  /* 0x00007610230e7816 */ /* 0x000fe2000000000e */
[----:B------:R-:W-:Y:S06]  /*2020*/  @!P0 BRA `(.L_x_1379) ;  /* 0xfffffffc00448947 */ /* 0x000fec000383ffff */
[----:B------:R-:W-:Y:S05]  /*2030*/  BSYNC.RECONVERGENT B1 ;  /* 0x0000000000017941 */ /* 0x000fea0003800200 */
.L_x_1378:
[C---:B------:R-:W-:Y:S02]  /*2040*/  PRMT R40, R8.reuse, 0x7610, R40 ;  /* 0x0000761008287816 */ /* 0x040fe40000000028 */
[----:B------:R-:W-:Y:S02]  /*2050*/  PRMT R44, R8, 0x7632, R44 ;  /* 0x00007632082c7816 */ /* 0x000fe4000000002c */
[C---:B------:R-:W-:Y:S02]  /*2060*/  PRMT R41, R9.reuse, 0x7610, R41 ;  /* 0x0000761009297816 */ /* 0x040fe40000000029 */
[----:B------:R-:W-:Y:S02]  /*2070*/  PRMT R43, R9, 0x7632, R43 ;  /* 0x00007632092b7816 */ /* 0x000fe4000000002b */
[----:B------:R-:W-:Y:S02]  /*2080*/  PRMT R8, R10, 0x7610, R8 ;  /* 0x000076100a087816 */ /* 0x000fe40000000008 */
[----:B------:R-:W-:-:S02]  /*2090*/  PRMT R33, R4, 0x7610, R33 ;  /* 0x0000761004217816 */ /* 0x000fc40000000021 */
[----:B------:R-:W-:Y:S02]  /*20a0*/  PRMT R35, R4, 0x7632, R35 ;  /* 0x0000763204237816 */ /* 0x000fe40000000023 */
[C---:B------:R-:W-:Y:S02]  /*20b0*/  PRMT R34, R5.reuse, 0x7610, R34 ;  /* 0x0000761005227816 */ /* 0x040fe40000000022 */
[----:B------:R-:W-:Y:S02]  /*20c0*/  PRMT R37, R5, 0x7632, R37 ;  /* 0x0000763205257816 */ /* 0x000fe40000000025 */
[----:B------:R-:W-:Y:S02]  /*20d0*/  PRMT R39, R6, 0x7632, R39 ;  /* 0x0000763206277816 */ /* 0x000fe40000000027 */
[----:B------:R-:W-:Y:S02]  /*20e0*/  PRMT R36, R7, 0x7632, R36 ;  /* 0x0000763207247816 */ /* 0x000fe40000000024 */
[----:B------:R-:W-:-:S02]  /*20f0*/  PRMT R10, R10, 0x7632, R10 ;  /* 0x000076320a0a7816 */ /* 0x000fc4000000000a */
[C---:B------:R-:W-:Y:S02]  /*2100*/  PRMT R9, R11.reuse, 0x7610, R9 ;  /* 0x000076100b097816 */ /* 0x040fe40000000009 */
[----:B------:R-:W-:-:S07]  /*2110*/  PRMT R38, R11, 0x7632, R38 ;  /* 0x000076320b267816 */ /* 0x000fce0000000026 */
.L_x_1377:
[----:B------:R-:W-:Y:S05]  /*2120*/  BSYNC.RECONVERGENT B0 ;  /* 0x0000000000007941 */ /* 0x000fea0003800200 */
.L_x_1376:
[----:B------:R-:W-:Y:S01]  /*2130*/  ISETP.GE.U32.AND P0, PT, R31, R42, PT ;  /* 0x0000002a1f00720c */ /* 0x000fe20003f06070 */
[----:B------:R-:W-:-:S12]  /*2140*/  BSSY.RECONVERGENT B0, `(.L_x_1380) ;  /* 0x0000026000007945 */ /* 0x000fd80003800200 */
[----:B------:R-:W-:Y:S05]  /*2150*/  @P0 BRA `(.L_x_1381) ;  /* 0x0000000000900947 */ /* 0x000fea0003800000 */
[----:B------:R-:W-:-:S05]  /*2160*/  SHF.R.U32.HI R5, RZ, 0x2, R31 ;  /* 0x00000002ff057819 */ /* 0x000fca000001161f */
[----:B------:R-:W-:-:S06]  /*2170*/  IMAD.WIDE.U32 R4, R5, 0x8, R22 ;  /* 0x0000000805047825 */ /* 0x000fcc00078e0016 */
[----:B------:R-:W2:Y:S01]  /*2180*/  LDG.E.64 R4, desc[UR36][R4.64] ;  /* 0x0000002404047981 */ /* 0x000ea2000c1e1b00 */
[----:B------:R-:W-:-:S05]  /*2190*/  IMAD.IADD R11, R31, 0x1, R0 ;  /* 0x000000011f0b7824 */ /* 0x000fca00078e0200 */
[----:B------:R-:W-:Y:S02]  /*21a0*/  ISETP.GE.U32.AND P1, PT, R11, R42, PT ;  /* 0x0000002a0b00720c */ /* 0x000fe40003f26070 */
[C---:B--2---:R-:W-:Y:S02]  /*21b0*/  PRMT R33, R4.reuse, 0x7610, R33 ;  /* 0x0000761004217816 */ /* 0x044fe40000000021 */
[----:B------:R-:W-:Y:S02]  /*21c0*/  PRMT R35, R4, 0x7632, R35 ;  /* 0x0000763204237816 */ /* 0x000fe40000000023 */
[C---:B------:R-:W-:Y:S02]  /*21d0*/  PRMT R34, R5.reuse, 0x7610, R34 ;  /* 0x0000761005227816 */ /* 0x040fe40000000022 */
[----:B------:R-:W-:-:S05]  /*21e0*/  PRMT R37, R5, 0x7632, R37 ;  /* 0x0000763205257816 */ /* 0x000fca0000000025 */
[----:B------:R-:W-:Y:S05]  /*21f0*/  @P1 BRA `(.L_x_1381) ;  /* 0x0000000000681947 */ /* 0x000fea0003800000 */
[----:B------:R-:W-:-:S05]  /*2200*/  SHF.R.U32.HI R5, RZ, 0x2, R11 ;  /* 0x00000002ff057819 */ /* 0x000fca000001160b */
[----:B------:R-:W-:-:S06]  /*2210*/  IMAD.WIDE.U32 R4, R5, 0x8, R22 ;  /* 0x0000000805047825 */ /* 0x000fcc00078e0016 */
[----:B------:R-:W2:Y:S01]  /*2220*/  LDG.E.64 R4, desc[UR36][R4.64] ;  /* 0x0000002404047981 */ /* 0x000ea2000c1e1b00 */
[----:B------:R-:W-:-:S04]  /*2230*/  IADD3 R11, PT, PT, R11, R0, RZ ;  /* 0x000000000b0b7210 */ /* 0x000fc80007ffe0ff */
[----:B------:R-:W-:Y:S02]  /*2240*/  ISETP.GE.U32.AND P1, PT, R11, R42, PT ;  /* 0x0000002a0b00720c */ /* 0x000fe40003f26070 */
[C---:B--2---:R-:W-:Y:S02]  /*2250*/  PRMT R6, R4.reuse, 0x7610, R6 ;  /* 0x0000761004067816 */ /* 0x044fe40000000006 */
[----:B------:R-:W-:Y:S02]  /*2260*/  PRMT R39, R4, 0x7632, R39 ;  /* 0x0000763204277816 */ /* 0x000fe40000000027 */
[C---:B------:R-:W-:Y:S02]  /*2270*/  PRMT R7, R5.reuse, 0x7610, R7 ;  /* 0x0000761005077816 */ /* 0x040fe40000000007 */
[----:B------:R-:W-:-:S05]  /*2280*/  PRMT R36, R5, 0x7632, R36 ;  /* 0x0000763205247816 */ /* 0x000fca0000000024 */
[----:B------:R-:W-:Y:S05]  /*2290*/  @P1 BRA `(.L_x_1381) ;  /* 0x0000000000401947 */ /* 0x000fea0003800000 */
[----:B------:R-:W-:Y:S01]  /*22a0*/  IMAD.IADD R5, R11, 0x1, R0 ;  /* 0x000000010b057824 */ /* 0x000fe200078e0200 */
[----:B------:R-:W-:-:S04]  /*22b0*/  SHF.R.U32.HI R11, RZ, 0x2, R11 ;  /* 0x00000002ff0b7819 */ /* 0x000fc8000001160b */
[----:B------:R-:W-:-:S13]  /*22c0*/  ISETP.GE.U32.AND P1, PT, R5, R42, PT ;  /* 0x0000002a0500720c */ /* 0x000fda0003f26070 */
[----:B------:R-:W-:-:S05]  /*22d0*/  @!P1 SHF.R.U32.HI R5, RZ, 0x2, R5 ;  /* 0x00000002ff059819 */ /* 0x000fca0000011605 */
[----:B------:R-:W-:-:S04]  /*22e0*/  @!P1 IMAD.WIDE.U32 R4, R5, 0x8, R22 ;  /* 0x0000000805049825 */ /* 0x000fc800078e0016 */
[----:B------:R-:W-:Y:S02]  /*22f0*/  IMAD.WIDE.U32 R22, R11, 0x8, R22 ;  /* 0x000000080b167825 */ /* 0x000fe400078e0016 */
[----:B------:R-:W2:Y:S04]  /*2300*/  @!P1 LDG.E.64 R4, desc[UR36][R4.64] ;  /* 0x0000002404049981 */ /* 0x000ea8000c1e1b00 */
[----:B------:R-:W3:Y:S01]  /*2310*/  LDG.E.64 R22, desc[UR36][R22.64] ;  /* 0x0000002416167981 */ /* 0x000ee2000c1e1b00 */
[C---:B--2---:R-:W-:Y:S02]  /*2320*/  @!P1 PRMT R8, R4.reuse, 0x7610, R8 ;  /* 0x0000761004089816 */ /* 0x044fe40000000008 */
[----:B------:R-:W-:Y:S02]  /*2330*/  @!P1 PRMT R10, R4, 0x7632, R10 ;  /* 0x00007632040a9816 */ /* 0x000fe4000000000a */
[----:B------:R-:W-:-:S02]  /*2340*/  @!P1 PRMT R9, R5, 0x7610, R9 ;  /* 0x0000761005099816 */ /* 0x000fc40000000009 */
[----:B------:R-:W-:Y:S02]  /*2350*/  @!P1 PRMT R38, R5, 0x7632, R38 ;  /* 0x0000763205269816 */ /* 0x000fe40000000026 */
[C---:B---3--:R-:W-:Y:S02]  /*2360*/  PRMT R40, R22.reuse, 0x7610, R40 ;  /* 0x0000761016287816 */ /* 0x048fe40000000028 */
[----:B------:R-:W-:Y:S02]  /*2370*/  PRMT R44, R22, 0x7632, R44 ;  /* 0x00007632162c7816 */ /* 0x000fe4000000002c */
[C---:B------:R-:W-:Y:S02]  /*2380*/  PRMT R41, R23.reuse, 0x7610, R41 ;  /* 0x0000761017297816 */ /* 0x040fe40000000029 */
[----:B------:R-:W-:-:S07]  /*2390*/  PRMT R43, R23, 0x7632, R43 ;  /* 0x00007632172b7816 */ /* 0x000fce000000002b */
.L_x_1381:
[----:B------:R-:W-:Y:S05]  /*23a0*/  BSYNC.RECONVERGENT B0 ;  /* 0x0000000000007941 */ /* 0x000fea0003800200 */
.L_x_1380:
[----:B------:R-:W-:Y:S04]  /*23b0*/  BSSY.RECONVERGENT B0, `(.L_x_1382) ;  /* 0x0000020000007945 */ /* 0x000fe80003800200 */
[----:B------:R-:W-:Y:S05]  /*23c0*/  @P0 BRA `(.L_x_1383) ;  /* 0x0000000000780947 */ /* 0x000fea0003800000 */
[----:B------:R-:W-:Y:S01]  /*23d0*/  IADD3 R5, PT, PT, R31, R0, RZ ;  /* 0x000000001f057210 */ /* 0x000fe20007ffe0ff */
[----:B------:R-:W-:Y:S01]  /*23e0*/  IMAD.IADD R32, R32, 0x1, R33 ;  /* 0x0000000120207824 */ /* 0x000fe200078e0221 */
[----:B------:R-:W-:Y:S01]  /*23f0*/  IADD3 R30, PT, PT, R30, R35, RZ ;  /* 0x000000231e1e7210 */ /* 0x000fe20007ffe0ff */
[----:B------:R-:W-:Y:S01]  /*2400*/  IMAD.IADD R29, R29, 0x1, R34 ;  /* 0x000000011d1d7824 */ /* 0x000fe200078e0222 */
[----:B------:R-:W-:Y:S02]  /*2410*/  ISETP.GE.U32.AND P0, PT, R5, R42, PT ;  /* 0x0000002a0500720c */ /* 0x000fe40003f06070 */
[----:B------:R-:W-:-:S11]  /*2420*/  IADD3 R28, PT, PT, R28, R37, RZ ;  /* 0x000000251c1c7210 */ /* 0x000fd60007ffe0ff */
[----:B------:R-:W-:Y:S05]  /*2430*/  @P0 BRA `(.L_x_1383) ;  /* 0x00000000005c0947 */ /* 0x000fea0003800000 */
[----:B------:R-:W-:Y:S01]  /*2440*/  IMAD.IADD R5, R5, 0x1, R0 ;  /* 0x0000000105057824 */ /* 0x000fe200078e0200 */
[----:B------:R-:W-:Y:S01]  /*2450*/  IADD3 R6, PT, PT, R27, R6, RZ ;  /* 0x000000061b067210 */ /* 0x000fe20007ffe0ff */
[----:B------:R-:W-:Y:S01]  /*2460*/  IMAD.IADD R26, R26, 0x1, R39 ;  /* 0x000000011a1a7824 */ /* 0x000fe200078e0227 */
[----:B------:R-:W-:Y:S01]  /*2470*/  IADD3 R7, PT, PT, R24, R7, RZ ;  /* 0x0000000718077210 */ /* 0x000fe20007ffe0ff */
[----:B------:R-:W-:Y:S01]  /*2480*/  IMAD.IADD R25, R25, 0x1, R36 ;  /* 0x0000000119197824 */ /* 0x000fe200078e0224 */
[----:B------:R-:W-:Y:S02]  /*2490*/  ISETP.GE.U32.AND P0, PT, R5, R42, PT ;  /* 0x0000002a0500720c */ /* 0x000fe40003f06070 */
[----:B------:R-:W-:Y:S02]  /*24a0*/  PRMT R27, R6, 0x7610, R27 ;  /* 0x00007610061b7816 */ /* 0x000fe4000000001b */
[----:B------:R-:W-:-:S09]  /*24b0*/  PRMT R24, R7, 0x7610, R24 ;  /* 0x0000761007187816 */ /* 0x000fd20000000018 */
[----:B------:R-:W-:Y:S05]  /*24c0*/  @P0 BRA `(.L_x_1383) ;  /* 0x0000000000380947 */ /* 0x000fea0003800000 */
[----:B------:R-:W-:Y:S01]  /*24d0*/  IADD3 R5, PT, PT, R5, R0, RZ ;  /* 0x0000000005057210 */ /* 0x000fe20007ffe0ff */
[----:B------:R-:W-:Y:S01]  /*24e0*/  IMAD.IADD R21, R21, 0x1, R40 ;  /* 0x0000000115157824 */ /* 0x000fe200078e0228 */
[----:B------:R-:W-:Y:S01]  /*24f0*/  IADD3 R19, PT, PT, R19, R44, RZ ;  /* 0x0000002c13137210 */ /* 0x000fe20007ffe0ff */
[----:B------:R-:W-:Y:S01]  /*2500*/  IMAD.IADD R20, R20, 0x1, R41 ;  /* 0x0000000114147824 */ /* 0x000fe200078e0229 */
[----:B------:R-:W-:Y:S02]  /*2510*/  ISETP.GE.U32.AND P0, PT, R5, R42, PT ;  /* 0x0000002a0500720c */ /* 0x000fe40003f06070 */
[----:B------:R-:W-:-:S11]  /*2520*/  IADD3 R14, PT, PT, R14, R43, RZ ;  /* 0x0000002b0e0e7210 */ /* 0x000fd60007ffe0ff */
[----:B------:R-:W-:Y:S01]  /*2530*/  @!P0 IMAD.IADD R8, R15, 0x1, R8 ;  /* 0x000000010f088824 */ /* 0x000fe200078e0208 */
[----:B------:R-:W-:Y:S01]  /*2540*/  @!P0 IADD3 R10, PT, PT, R13, R10, RZ ;  /* 0x0000000a0d0a8210 */ /* 0x000fe20007ffe0ff */
[----:B------:R-:W-:Y:S01]  /*2550*/  @!P0 IMAD.IADD R9, R12, 0x1, R9 ;  /* 0x000000010c098824 */ /* 0x000fe200078e0209 */
[----:B------:R-:W-:Y:S02]  /*2560*/  @!P0 IADD3 R38, PT, PT, R3, R38, RZ ;  /* 0x0000002603268210 */ /* 0x000fe40007ffe0ff */
[----:B------:R-:W-:Y:S02]  /*2570*/  @!P0 PRMT R15, R8, 0x7610, R15 ;  /* 0x00007610080f8816 */ /* 0x000fe4000000000f */
[----:B------:R-:W-:Y:S02]  /*2580*/  @!P0 PRMT R13, R10, 0x7610, R13 ;  /* 0x000076100a0d8816 */ /* 0x000fe4000000000d */
[----:B------:R-:W-:Y:S02]  /*2590*/  @!P0 PRMT R12, R9, 0x7610, R12 ;  /* 0x00007610090c8816 */ /* 0x000fe4000000000c */
[----:B------:R-:W-:-:S07]  /*25a0*/  @!P0 PRMT R3, R38, 0x7610, R3 ;  /* 0x0000761026038816 */ /* 0x000fce0000000003 */
.L_x_1383:
[----:B------:R-:W-:Y:S05]  /*25b0*/  BSYNC.RECONVERGENT B0 ;  /* 0x0000000000007941 */ /* 0x000fea0003800200 */
.L_x_1382:
[----:B------:R-:W-:Y:S02]  /*25c0*/  IADD3 R32, PT, PT, R21, R27, R32 ;  /* 0x0000001b15207210 */ /* 0x000fe40007ffe020 */
[----:B------:R-:W-:Y:S02]  /*25d0*/  IADD3 R29, PT, PT, R20, R24, R29 ;  /* 0x00000018141d7210 */ /* 0x000fe40007ffe01d */
[----:B------:R-:W-:Y:S01]  /*25e0*/  IADD3 R26, PT, PT, R19, R26, R30 ;  /* 0x0000001a131a7210 */ /* 0x000fe20007ffe01e */
[----:B------:R-:W-:Y:S01]  /*25f0*/  IMAD.IADD R32, R32, 0x1, R15 ;  /* 0x0000000120207824 */ /* 0x000fe200078e020f */
[----:B------:R-:W-:Y:S01]  /*2600*/  IADD3 R14, PT, PT, R14, R25, R28 ;  /* 0x000000190e0e7210 */ /* 0x000fe20007ffe01c */
[----:B------:R-:W-:Y:S01]  /*2610*/  IMAD.IADD R12, R29, 0x1, R12 ;  /* 0x000000011d0c7824 */ /* 0x000fe200078e020c */
[----:B------:R-:W-:Y:S02]  /*2620*/  IADD3 R26, PT, PT, R26, R13, RZ ;  /* 0x0000000d1a1a7210 */ /* 0x000fe40007ffe0ff */
[----:B------:R-:W-:-:S02]  /*2630*/  IADD3 R14, PT, PT, R14, R3, RZ ;  /* 0x000000030e0e7210 */ /* 0x000fc40007ffe0ff */
[----:B------:R-:W-:Y:S02]  /*2640*/  PRMT R29, R32, 0x7610, R29 ;  /* 0x00007610201d7816 */ /* 0x000fe4000000001d */
[----:B------:R-:W-:Y:S02]  /*2650*/  PRMT R27, R26, 0x7610, R27 ;  /* 0x000076101a1b7816 */ /* 0x000fe4000000001b */
[----:B------:R-:W-:Y:S02]  /*2660*/  PRMT R22, R12, 0x7610, R22 ;  /* 0x000076100c167816 */ /* 0x000fe40000000016 */
[----:B------:R-:W-:Y:S01]  /*2670*/  PRMT R23, R14, 0x7610, R23 ;  /* 0x000076100e177816 */ /* 0x000fe20000000017 */
[----:B------:R-:W-:Y:S06]  /*2680*/  BRA `(.L_x_1363) ;  /* 0x0000009c003c7947 */ /* 0x000fec0003800000 */
.L_x_1375:
[----:B------:R-:W-:-:S13]  /*2690*/  ISETP.NE.AND P0, PT, R24, 0x1, PT ;  /* 0x000000011800780c */ /* 0x000fda0003f05270 */
[----:B------:R-:W-:Y:S05]  /*26a0*/  @P0 BRA `(.L_x_1384) ;  /* 0x0000000800f00947 */ /* 0x000fea0003800000 */
[----:B------:R-:W1:Y:S01]  /*26b0*/  LDC R6, c[0x0][0x390] ;  /* 0x0000e400ff067b82 */ /* 0x000e620000000800 */
[----:B------:R-:W-:Y:S01]  /*26c0*/  BSSY.RECONVERGENT B0, `(.L_x_1385) ;  /* 0x0000064000007945 */ /* 0x000fe20003800200 */
[----:B------:R-:W-:-:S06]  /*26d0*/  IMAD.MOV.U32 R7, RZ, RZ, R31 ;  /* 0x000000ffff077224 */ /* 0x000fcc00078e001f */
        /* <DEDUP_REMOVED lines=34> */
.L_x_1388:
[----:B------:R-:W-:Y:S02]  /*2900*/  IMAD.IADD R25, R7, 0x1, R6 ;  /* 0x0000000107197824 */ /* 0x000fe400078e0206 */
[C---:B------:R-:W-:Y:S02]  /*2910*/  IMAD R7, R36.reuse, R7, RZ ;  /* 0x0000000724077224 */ /* 0x040fe400078e02ff */
[----:B------:R-:W-:Y:S01]  /*2920*/  IMAD R26, R36, R25, RZ ;  /* 0x00000019241a7224 */ /* 0x000fe200078e02ff */
[----:B------:R-:W-:Y:S02]  /*2930*/  IADD3 R27, PT, PT, R25, R6, RZ ;  /* 0x00000006191b7210 */ /* 0x000fe40007ffe0ff */
[----:B------:R-:W-:-:S03]  /*2940*/  SHF.R.U32.HI R7, RZ, 0x2, R7 ;  /* 0x00000002ff077819 */ /* 0x000fc60000011607 */
[----:B------:R-:W-:Y:S02]  /*2950*/  IMAD.IADD R33, R27, 0x1, R6 ;  /* 0x000000011b217824 */ /* 0x000fe400078e0206 */
[----:B------:R-:W-:Y:S01]  /*2960*/  IMAD R28, R36, R27, RZ ;  /* 0x0000001b241c7224 */ /* 0x000fe200078e02ff */
[----:B------:R-:W-:Y:S01]  /*2970*/  SHF.R.U32.HI R27, RZ, 0x2, R26 ;  /* 0x00000002ff1b7819 */ /* 0x000fe2000001161a */
[----:B------:R-:W-:-:S03]  /*2980*/  IMAD.WIDE.U32 R24, R7, 0x8, R22 ;  /* 0x0000000807187825 */ /* 0x000fc600078e0016 */
[----:B------:R-:W-:Y:S01]  /*2990*/  SHF.R.U32.HI R29, RZ, 0x2, R28 ;  /* 0x00000002ff1d7819 */ /* 0x000fe2000001161c */
[----:B------:R-:W-:Y:S02]  /*29a0*/  IMAD R7, R36, R33, RZ ;  /* 0x0000002124077224 */ /* 0x000fe400078e02ff */
[----:B------:R-:W2:Y:S01]  /*29b0*/  LDG.E.64 R24, desc[UR36][R24.64] ;  /* 0x0000002418187981 */ /* 0x000ea2000c1e1b00 */
[----:B------:R-:W-:Y:S02]  /*29c0*/  IMAD.WIDE.U32 R26, R27, 0x8, R22 ;  /* 0x000000081b1a7825 */ /* 0x000fe400078e0016 */
[----:B------:R-:W-:Y:S02]  /*29d0*/  SHF.R.U32.HI R7, RZ, 0x2, R7 ;  /* 0x00000002ff077819 */ /* 0x000fe40000011607 */
[--C-:B------:R-:W-:Y:S02]  /*29e0*/  IMAD.WIDE.U32 R28, R29, 0x8, R22.reuse ;  /* 0x000000081d1c7825 */ /* 0x100fe400078e0016 */
[----:B------:R-:W3:Y:S02]  /*29f0*/  LDG.E.64 R26, desc[UR36][R26.64] ;  /* 0x000000241a1a7981 */ /* 0x000ee4000c1e1b00 */
[----:B------:R-:W-:-:S02]  /*2a00*/  IMAD.WIDE.U32 R30, R7, 0x8, R22 ;  /* 0x00000008071e7825 */ /* 0x000fc400078e0016 */
[----:B------:R-:W4:Y:S04]  /*2a10*/  LDG.E.64 R28, desc[UR36][R28.64] ;  /* 0x000000241c1c7981 */ /* 0x000f28000c1e1b00 */
        /* <DEDUP_REMOVED lines=8> */
[--C-:B------:R-:W-:Y:S01]  /*2aa0*/  IMAD.IADD R35, R34, 0x1, R3.reuse ;  /* 0x0000000122237824 */ /* 0x100fe200078e0203 */
[----:B------:R-:W-:Y:S01]  /*2ab0*/  IADD3 R37, PT, PT, R33, R0, RZ ;  /* 0x0000000021257210 */ /* 0x000fe20007ffe0ff */
[C---:B---3--:R-:W-:Y:S01]  /*2ac0*/  IMAD.IADD R32, R26.reuse, 0x1, R32 ;  /* 0x000000011a207824 */ /* 0x048fe200078e0220 */
[----:B------:R-:W-:-:S02]  /*2ad0*/  PRMT R3, R26, 0x7632, R3 ;  /* 0x000076321a037816 */ /* 0x000fc40000000003 */
[----:B------:R-:W-:Y:S01]  /*2ae0*/  PRMT R0, R27, 0x7632, R0 ;  /* 0x000076321b007816 */ /* 0x000fe20000000000 */
[C---:B----4-:R-:W-:Y:S01]  /*2af0*/  IMAD.IADD R15, R28.reuse, 0x1, R15 ;  /* 0x000000011c0f7824 */ /* 0x050fe200078e020f */
[----:B------:R-:W-:Y:S01]  /*2b00*/  PRMT R33, R28, 0x7632, R33 ;  /* 0x000076321c217816 */ /* 0x000fe20000000021 */
[----:B------:R-:W-:Y:S01]  /*2b10*/  IMAD.IADD R20, R3, 0x1, R20 ;  /* 0x0000000103147824 */ /* 0x000fe200078e0214 */
[----:B------:R-:W-:Y:S01]  /*2b20*/  IADD3 R19, PT, PT, R0, R19, RZ ;  /* 0x0000001300137210 */ /* 0x000fe20007ffe0ff */
[C---:B-----5:R-:W-:Y:S01]  /*2b30*/  IMAD.IADD R11, R30.reuse, 0x1, R11 ;  /* 0x000000011e0b7824 */ /* 0x060fe200078e020b */
[----:B------:R-:W-:Y:S01]  /*2b40*/  PRMT R0, R30, 0x7632, R0 ;  /* 0x000076321e007816 */ /* 0x000fe20000000000 */
[----:B------:R-:W-:Y:S01]  /*2b50*/  IMAD.IADD R14, R33, 0x1, R14 ;  /* 0x00000001210e7824 */ /* 0x000fe200078e020e */
[----:B------:R-:W-:Y:S02]  /*2b60*/  PRMT R3, R31, 0x7632, R3 ;  /* 0x000076321f037816 */ /* 0x000fe40000000003 */
[----:B------:R-:W-:Y:S01]  /*2b70*/  PRMT R34, R29, 0x7632, R34 ;  /* 0x000076321d227816 */ /* 0x000fe20000000022 */
[----:B------:R-:W-:Y:S01]  /*2b80*/  IMAD.IADD R9, R0, 0x1, R9 ;  /* 0x0000000100097824 */ /* 0x000fe200078e0209 */
[----:B------:R-:W-:-:S02]  /*2b90*/  IADD3 R8, PT, PT, R3, R8, RZ ;  /* 0x0000000803087210 */ /* 0x000fc40007ffe0ff */
[----:B------:R-:W-:Y:S02]  /*2ba0*/  IADD3 R13, PT, PT, R34, R13, RZ ;  /* 0x0000000d220d7210 */ /* 0x000fe40007ffe0ff */
[----:B------:R-:W-:Y:S02]  /*2bb0*/  IADD3 R21, PT, PT, R27, R21, RZ ;  /* 0x000000151b157210 */ /* 0x000fe40007ffe0ff */
[----:B------:R-:W-:Y:S02]  /*2bc0*/  PRMT R3, R35, 0x7610, R3 ;  /* 0x0000761023037816 */ /* 0x000fe40000000003 */
[----:B------:R-:W-:Y:S02]  /*2bd0*/  PRMT R0, R37, 0x7610, R0 ;  /* 0x0000761025007816 */ /* 0x000fe40000000000 */
[----:B------:R-:W-:Y:S02]  /*2be0*/  IADD3 R12, PT, PT, R29, R12, RZ ;  /* 0x0000000c1d0c7210 */ /* 0x000fe40007ffe0ff */
[----:B------:R-:W-:Y:S01]  /*2bf0*/  IADD3 R10, PT, PT, R31, R10, RZ ;  /* 0x0000000a1f0a7210 */ /* 0x000fe20007ffe0ff */
[----:B------:R-:W-:Y:S06]  /*2c00*/  @!P0 BRA `(.L_x_1388) ;  /* 0xfffffffc003c8947 */ /* 0x000fec000383ffff */
[----:B------:R-:W-:Y:S05]  /*2c10*/  BSYNC.RECONVERGENT B1 ;  /* 0x0000000000017941 */ /* 0x000fea0003800200 */
.L_x_1387:
[C---:B------:R-:W-:Y:S02]  /*2c20*/  PRMT R44, R28.reuse, 0x7610, R44 ;  /* 0x000076101c2c7816 */ /* 0x040fe4000000002c */
[----:B------:R-:W-:Y:S02]  /*2c30*/  PRMT R39, R28, 0x7632, R39 ;  /* 0x000076321c277816 */ /* 0x000fe40000000027 */
[C---:B------:R-:W-:Y:S02]  /*2c40*/  PRMT R41, R29.reuse, 0x7610, R41 ;  /* 0x000076101d297816 */ /* 0x040fe40000000029 */
[----:B------:R-:W-:Y:S02]  /*2c50*/  PRMT R46, R29, 0x7632, R46 ;  /* 0x000076321d2e7816 */ /* 0x000fe4000000002e */
[----:B------:R-:W-:Y:S02]  /*2c60*/  PRMT R28, R30, 0x7610, R28 ;  /* 0x000076101e1c7816 */ /* 0x000fe4000000001c */
[----:B------:R-:W-:-:S02]  /*2c70*/  PRMT R29, R31, 0x7610, R29 ;  /* 0x000076101f1d7816 */ /* 0x000fc4000000001d */
[----:B------:R-:W-:Y:S02]  /*2c80*/  PRMT R34, R24, 0x7632, R34 ;  /* 0x0000763218227816 */ /* 0x000fe40000000022 */
[----:B------:R-:W-:Y:S02]  /*2c90*/  PRMT R33, R25, 0x7632, R33 ;  /* 0x0000763219217816 */ /* 0x000fe40000000021 */
[C---:B------:R-:W-:Y:S02]  /*2ca0*/  PRMT R35, R26.reuse, 0x7610, R35 ;  /* 0x000076101a237816 */ /* 0x040fe40000000023 */
[----:B------:R-:W-:Y:S02]  /*2cb0*/  PRMT R37, R26, 0x7632, R37 ;  /* 0x000076321a257816 */ /* 0x000fe40000000025 */
[C---:B------:R-:W-:Y:S02]  /*2cc0*/  PRMT R38, R27.reuse, 0x7610, R38 ;  /* 0x000076101b267816 */ /* 0x040fe40000000026 */
[----:B------:R-:W-:-:S02]  /*2cd0*/  PRMT R40, R27, 0x7632, R40 ;  /* 0x000076321b287816 */ /* 0x000fc40000000028 */
[----:B------:R-:W-:Y:S02]  /*2ce0*/  PRMT R30, R30, 0x7632, R30 ;  /* 0x000076321e1e7816 */ /* 0x000fe4000000001e */
[----:B------:R-:W-:-:S07]  /*2cf0*/  PRMT R31, R31, 0x7632, R31 ;  /* 0x000076321f1f7816 */ /* 0x000fce000000001f */
.L_x_1386:
[----:B------:R-:W-:Y:S05]  /*2d00*/  BSYNC.RECONVERGENT B0 ;  /* 0x0000000000007941 */ /* 0x000fea0003800200 */
.L_x_1385:
[----:B------:R-:W-:Y:S01]  /*2d10*/  ISETP.GE.U32.AND P0, PT, R7, R42, PT ;  /* 0x0000002a0700720c */ /* 0x000fe20003f06070 */
[----:B------:R-:W-:-:S12]  /*2d20*/  BSSY.RECONVERGENT B0, `(.L_x_1389) ;  /* 0x0000028000007945 */ /* 0x000fd80003800200 */
[----:B------:R-:W-:Y:S05]  /*2d30*/  @P0 BRA `(.L_x_1390) ;  /* 0x0000000000980947 */ /* 0x000fea0003800000 */
[----:B------:R-:W-:-:S05]  /*2d40*/  IMAD R24, R36, R7, RZ ;  /* 0x0000000724187224 */ /* 0x000fca00078e02ff */
[----:B------:R-:W-:-:S05]  /*2d50*/  SHF.R.U32.HI R27, RZ, 0x2, R24 ;  /* 0x00000002ff1b7819 */ /* 0x000fca0000011618 */
[----:B------:R-:W-:-:S05]  /*2d60*/  IMAD.WIDE.U32 R26, R27, 0x8, R22 ;  /* 0x000000081b1a7825 */ /* 0x000fca00078e0016 */
[----:B------:R-:W2:Y:S01]  /*2d70*/  LDG.E.64 R24, desc[UR36][R26.64] ;  /* 0x000000241a187981 */ /* 0x000ea2000c1e1b00 */
[----:B------:R-:W-:-:S05]  /*2d80*/  IMAD.IADD R43, R7, 0x1, R6 ;  /* 0x00000001072b7824 */ /* 0x000fca00078e0206 */
[----:B------:R-:W-:Y:S02]  /*2d90*/  ISETP.GE.U32.AND P1, PT, R43, R42, PT ;  /* 0x0000002a2b00720c */ /* 0x000fe40003f26070 */
[----:B--2---:R-:W-:Y:S02]  /*2da0*/  PRMT R34, R24, 0x7632, R34 ;  /* 0x0000763218227816 */ /* 0x004fe40000000022 */
[----:B------:R-:W-:-:S09]  /*2db0*/  PRMT R33, R25, 0x7632, R33 ;  /* 0x0000763219217816 */ /* 0x000fd20000000021 */
[----:B------:R-:W-:Y:S05]  /*2dc0*/  @P1 BRA `(.L_x_1390) ;  /* 0x0000000000741947 */ /* 0x000fea0003800000 */
[----:B------:R-:W-:-:S05]  /*2dd0*/  IMAD R26, R36, R43, RZ ;  /* 0x0000002b241a7224 */ /* 0x000fca00078e02ff */
        /* <DEDUP_REMOVED lines=10> */
[----:B------:R-:W-:-:S05]  /*2e80*/  IMAD.IADD R27, R43, 0x1, R6 ;  /* 0x000000012b1b7824 */ /* 0x000fca00078e0206 */
[----:B------:R-:W-:-:S13]  /*2e90*/  ISETP.GE.U32.AND P1, PT, R27, R42, PT ;  /* 0x0000002a1b00720c */ /* 0x000fda0003f26070 */
[C---:B------:R-:W-:Y:S02]  /*2ea0*/  @!P1 IMAD R26, R36.reuse, R27, RZ ;  /* 0x0000001b241a9224 */ /* 0x040fe400078e02ff */
[----:B------:R-:W-:-:S03]  /*2eb0*/  IMAD R36, R36, R43, RZ ;  /* 0x0000002b24247224 */ /* 0x000fc600078e02ff */
[----:B------:R-:W-:Y:S02]  /*2ec0*/  @!P1 SHF.R.U32.HI R27, RZ, 0x2, R26 ;  /* 0x00000002ff1b9819 */ /* 0x000fe4000001161a */
[----:B------:R-:W-:-:S03]  /*2ed0*/  SHF.R.U32.HI R39, RZ, 0x2, R36 ;  /* 0x00000002ff277819 */ /* 0x000fc60000011624 */
        /* <DEDUP_REMOVED lines=12> */
.L_x_1390:
[----:B------:R-:W-:Y:S05]  /*2fa0*/  BSYNC.RECONVERGENT B0 ;  /* 0x0000000000007941 */ /* 0x000fea0003800200 */
.L_x_1389:
        /* <DEDUP_REMOVED lines=14> */
[----:B------:R-:W-:-:S13]  /*3090*/  ISETP.GE.U32.AND P0, PT, R7, R42, PT ;  /* 0x0000002a0700720c */ /* 0x000fda0003f06070 */
        /* <DEDUP_REMOVED lines=15> */
.L_x_1392:
[----:B------:R-:W-:Y:S05]  /*3190*/  BSYNC.RECONVERGENT B0 ;  /* 0x0000000000007941 */ /* 0x000fea0003800200 */
.L_x_1391:
        /* <DEDUP_REMOVED lines=13> */
.L_x_1384:
[----:B------:R-:W1:Y:S01]  /*3270*/  LDCU UR4, c[0x0][0x390] ;  /* 0x00007200ff0477ac */ /* 0x000e620008000800 */
[----:B------:R-:W2:Y:S01]  /*3280*/  LDC.U16 R0, c[0x0][0x382] ;  /* 0x0000e080ff007b82 */ /* 0x000ea20000000400 */
[----:B------:R-:W-:Y:S01]  /*3290*/  BSSY.RECONVERGENT B0, `(.L_x_1393) ;  /* 0x000045e000007945 */ /* 0x000fe20003800200 */
[----:B-1----:R-:W-:-:S04]  /*32a0*/  IMAD.U32 R44, RZ, RZ, UR4 ;  /* 0x00000004ff2c7e24 */ /* 0x002fc8000f8e00ff */
[----:B------:R-:W-:Y:S02]  /*32b0*/  IMAD R3, R44, 0x3, R31 ;  /* 0x000000032c037824 */ /* 0x000fe400078e021f */
[--C-:B--2---:R-:W-:Y:S01]  /*32c0*/  IMAD.MOV.U32 R4, RZ, RZ, R0.reuse ;  /* 0x000000ffff047224 */ /* 0x104fe200078e0000 */
        /* <DEDUP_REMOVED lines=14> */
[----:B------:R-:W-:Y:S01]  /*33b0*/  MOV R20, R0 ;  /* 0x0000000000147202 */ /* 0x000fe20000000f00 */
[----:B------:R-:W-:Y:S06]  /*33c0*/  @P0 BRA `(.L_x_1394) ;  /* 0x0000004400280947 */ /* 0x000fec0003800000 */
[----:B------:R-:W-:-:S13]  /*33d0*/  ISETP.NE.AND P0, PT, R24, RZ, PT ;  /* 0x000000ff1800720c */ /* 0x000fda0003f05270 */
[----:B------:R1:W5:Y:S01]  /*33e0*/  @!P0 LDG.E.64 R26, desc[UR36][R22.64] ;  /* 0x00000024161a8981 */ /* 0x000362000c1e1b00 */
[----:B------:R-:W-:Y:S01]  /*33f0*/  VIADD R24, R24, 0xffffffff ;  /* 0xffffffff18187836 */ /* 0x000fe20000000000 */
[-C--:B------:R-:W-:Y:S01]  /*3400*/  MOV R3, R0.reuse ;  /* 0x0000000000037202 */ /* 0x080fe20000000f00 */
        /* <DEDUP_REMOVED lines=15> */
[----:B-1----:R-:W-:-:S07]  /*3500*/  MOV R20, R0 ;  /* 0x0000000000147202 */ /* 0x002fce0000000f00 */
.L_x_1400:
[----:B------:R-:W1:Y:S01]  /*3510*/  LDCU UR4, c[0x0][0x390] ;  /* 0x00007200ff0477ac */ /* 0x000e620008000800 */
[C---:B-----5:R-:W-:Y:S02]  /*3520*/  @!P0 PRMT R28, R26.reuse, 0x7610, R28 ;  /* 0x000076101a1c8816 */ /* 0x060fe4000000001c */
[----:B------:R-:W-:Y:S02]  /*3530*/  @!P0 PRMT R45, R26, 0x7632, R45 ;  /* 0x000076321a2d8816 */ /* 0x000fe4000000002d */
[C---:B------:R-:W-:Y:S02]  /*3540*/  @!P0 PRMT R46, R27.reuse, 0x7610, R46 ;  /* 0x000076101b2e8816 */ /* 0x040fe4000000002e */
[C---:B------:R-:W-:Y:S02]  /*3550*/  @!P0 PRMT R29, R27.reuse, 0x7632, R29 ;  /* 0x000076321b1d8816 */ /* 0x040fe4000000001d */
[C---:B------:R-:W-:Y:S02]  /*3560*/  @!P0 PRMT R43, R27.reuse, 0x7632, R43 ;  /* 0x000076321b2b8816 */ /* 0x040fe4000000002b */
[----:B------:R-:W-:-:S02]  /*3570*/  @!P0 PRMT R40, R27, 0x7610, R40 ;  /* 0x000076101b288816 */ /* 0x000fc40000000028 */
[C---:B------:R-:W-:Y:S02]  /*3580*/  @!P0 PRMT R41, R26.reuse, 0x7632, R41 ;  /* 0x000076321a298816 */ /* 0x040fe40000000029 */
[C---:B------:R-:W-:Y:S02]  /*3590*/  @!P0 PRMT R38, R26.reuse, 0x7610, R38 ;  /* 0x000076101a268816 */ /* 0x040fe40000000026 */
[C---:B------:R-:W-:Y:S02]  /*35a0*/  @!P0 PRMT R36, R27.reuse, 0x7632, R36 ;  /* 0x000076321b248816 */ /* 0x040fe40000000024 */
[----:B------:R-:W-:Y:S02]  /*35b0*/  @!P0 PRMT R39, R27, 0x7610, R39 ;  /* 0x000076101b278816 */ /* 0x000fe40000000027 */
[C---:B------:R-:W-:Y:S02]  /*35c0*/  @!P0 PRMT R34, R26.reuse, 0x7632, R34 ;  /* 0x000076321a228816 */ /* 0x040fe40000000022 */
[----:B------:R-:W-:-:S02]  /*35d0*/  @!P0 PRMT R37, R26, 0x7610, R37 ;  /* 0x000076101a258816 */ /* 0x000fc40000000025 */
[C---:B------:R-:W-:Y:S02]  /*35e0*/  @!P0 PRMT R35, R27.reuse, 0x7632, R35 ;  /* 0x000076321b238816 */ /* 0x040fe40000000023 */
[----:B------:R-:W-:Y:S02]  /*35f0*/  @!P0 PRMT R32, R27, 0x7610, R32 ;  /* 0x000076101b208816 */ /* 0x000fe40000000020 */
[C---:B------:R-:W-:Y:S02]  /*3600*/  @!P0 PRMT R30, R26.reuse, 0x7632, R30 ;  /* 0x000076321a1e8816 */ /* 0x040fe4000000001e */
[----:B------:R-:W-:Y:S01]  /*3610*/  @!P0 PRMT R33, R26, 0x7610, R33 ;  /* 0x000076101a218816 */ /* 0x000fe20000000021 */
[----:B01----:R-:W-:Y:S06]  /*3620*/  @!P0 BRA `(.L_x_1395) ;  /* 0x0000004000348947 */ /* 0x003fec0003800000 */
[----:B------:R-:W1:Y:S01]  /*3630*/  LDCU.64 UR30, c[0x0][0x3c8] ;  /* 0x00007900ff1e77ac */ /* 0x000e620008000a00 */
[----:B------:R-:W-:Y:S01]  /*3640*/  HFMA2 R30, -RZ, RZ, 0, 0 ;  /* 0x00000000ff1e7431 */ /* 0x000fe200000001ff */
[----:B------:R-:W-:Y:S01]  /*3650*/  ISETP.NE.AND P1, PT, R24, RZ, PT ;  /* 0x000000ff1800720c */ /* 0x000fe20003f25270 */
[----:B------:R-:W2:Y:S01]  /*3660*/  LDCU UR76, c[0x0][0x3d0] ;  /* 0x00007a00ff4c77ac */ /* 0x000ea20008000800 */
[----:B------:R-:W3:Y:S01]  /*3670*/  LDCU UR5, c[0x0][0x4f4] ;  /* 0x00009e80ff0577ac */ /* 0x000ee20008000800 */
[----:B------:R-:W4:Y:S01]  /*3680*/  LDCU UR75, c[0x0][0x3d4] ;  /* 0x00007a80ff4b77ac */ /* 0x000f220008000800 */
[----:B------:R-:W0:Y:S01]  /*3690*/  LDCU UR74, c[0x0][0x4f8] ;  /* 0x00009f00ff4a77ac */ /* 0x000e220008000800 */
[----:B-1----:R-:W-:Y:S01]  /*36a0*/  IMAD.HI.U32 R28, R31, UR31, R30 ;  /* 0x0000001f1f1c7c27 */ /* 0x002fe2000f8e001e */
[----:B------:R-:W1:Y:S04]  /*36b0*/  LDCU UR73, c[0x0][0x3e8] ;  /* 0x00007d00ff4977ac */ /* 0x000e680008000800 */
[----:B--2---:R-:W-:Y:S01]  /*36c0*/  SHF.R.U32.HI R32, RZ, UR76, R28 ;  /* 0x0000004cff207c19 */ /* 0x004fe2000801161c */
[----:B------:R-:W2:Y:S04]  /*36d0*/  LDCU UR72, c[0x0][0x4fc] ;  /* 0x00009f80ff4877ac */ /* 0x000ea80008000800 */
[----:B------:R-:W-:Y:S01]  /*36e0*/  IMAD.MOV R30, RZ, RZ, -R32 ;  /* 0x000000ffff1e7224 */ /* 0x000fe200078e0a20 */
[----:B------:R-:W0:Y:S03]  /*36f0*/  LDCU UR71, c[0x0][0x3ec] ;  /* 0x00007d80ff4777ac */ /* 0x000e260008000800 */
[----:B------:R-:W-:Y:S01]  /*3700*/  IMAD R30, R30, UR30, R31 ;  /* 0x0000001e1e1e7c24 */ /* 0x000fe2000f8e021f */
[----:B------:R-:W0:Y:S03]  /*3710*/  LDCU UR70, c[0x0][0x500] ;  /* 0x0000a000ff4677ac */ /* 0x000e260008000800 */
        /* <DEDUP_REMOVED lines=274> */
[----:B0-----:R-:W-:Y:S01]  /*4840*/  @P2 SHF.R.U32.HI R32, RZ, R36, R29 ;  /* 0x00000024ff202219 */ /* 0x001fe2000001161d */
[----:B------:R-:W-:-:S03]  /*4850*/  IMAD R29, R34, UR27, R35 ;  /* 0x0000001b221d7c24 */ /* 0x000fc6000f8e0223 */
[----:B------:R-:W-:Y:S01]  /*4860*/  @P2 IADD3 R35, PT, PT, -R32, RZ, RZ ;  /* 0x000000ff20232210 */ /* 0x000fe20007ffe1ff */
[----:B------:R-:W-:-:S04]  /*4870*/  IMAD R30, R29, UR28, R30 ;  /* 0x0000001c1d1e7c24 */ /* 0x000fc8000f8e021e */
[----:B------:R-:W-:-:S04]  /*4880*/  @P2 IMAD R33, R35, R28, R33 ;  /* 0x0000001c23212224 */ /* 0x000fc800078e0221 */
[----:B--2---:R-:W-:-:S07]  /*4890*/  @P2 IMAD R30, R33, R37, R30 ;  /* 0x00000025211e2224 */ /* 0x004fce00078e021e */
.L_x_1396:
[----:B------:R-:W-:-:S04]  /*48a0*/  LOP3.LUT R29, R30, 0xfffffff8, RZ, 0xc0, !PT ;  /* 0xfffffff81e1d7812 */ /* 0x000fc800078ec0ff */
[----:B------:R-:W-:-:S05]  /*48b0*/  IADD3 R28, P2, PT, R29, R22, RZ ;  /* 0x000000161d1c7210 */ /* 0x000fca0007f5e0ff */
[----:B------:R-:W-:-:S06]  /*48c0*/  IMAD.X R29, RZ, RZ, R23, P2 ;  /* 0x000000ffff1d7224 */ /* 0x000fcc00010e0617 */
[----:B------:R-:W2:Y:S01]  /*48d0*/  LDG.E.64 R28, desc[UR36][R28.64] ;  /* 0x000000241c1c7981 */ /* 0x000ea2000c1e1b00 */
        /* <DEDUP_REMOVED lines=8> */
[----:B------:R-:W-:Y:S02]  /*4960*/  PRMT R30, R28, 0x7632, R30 ;  /* 0x000076321c1e7816 */ /* 0x000fe4000000001e */
[C---:B------:R-:W-:Y:S02]  /*4970*/  PRMT R32, R29.reuse, 0x7610, R32 ;  /* 0x000076101d207816 */ /* 0x040fe40000000020 */
[----:B------:R-:W-:Y:S01]  /*4980*/  PRMT R35, R29, 0x7632, R35 ;  /* 0x000076321d237816 */ /* 0x000fe20000000023 */
[----:B------:R-:W-:Y:S06]  /*4990*/  @!P1 BRA `(.L_x_1397) ;  /* 0x0000000c00949947 */ /* 0x000fec0003800000 */
        /* <DEDUP_REMOVED lines=223> */
[----:B0-----:R-:W-:Y:S01]  /*5790*/  @P2 SHF.R.U32.HI R36, RZ, R42, R29 ;  /* 0x0000002aff242219 */ /* 0x001fe2000001161d */
[----:B------:R-:W-:-:S04]  /*57a0*/  IMAD R29, R38, UR27, R39 ;  /* 0x0000001b261d7c24 */ /* 0x000fc8000f8e0227 */
[----:B------:R-:W-:Y:S02]  /*57b0*/  @P2 IMAD.MOV R39, RZ, RZ, -R36 ;  /* 0x000000ffff272224 */ /* 0x000fe400078e0a24 */
[----:B------:R-:W-:Y:S02]  /*57c0*/  IMAD R34, R29, UR28, R34 ;  /* 0x0000001c1d227c24 */ /* 0x000fe4000f8e0222 */
[----:B------:R-:W-:-:S04]  /*57d0*/  @P2 IMAD R37, R28, R39, R37 ;  /* 0x000000271c252224 */ /* 0x000fc800078e0225 */
[----:B--2---:R-:W-:-:S07]  /*57e0*/  @P2 IMAD R34, R37, R43, R34 ;  /* 0x0000002b25222224 */ /* 0x004fce00078e0222 */
.L_x_1397:
[----:B------:R-:W-:-:S04]  /*57f0*/  LOP3.LUT R29, R34, 0xfffffff8, RZ, 0xc0, !PT ;  /* 0xfffffff8221d7812 */ /* 0x000fc800078ec0ff */
[----:B------:R-:W-:-:S04]  /*5800*/  IADD3 R28, P2, PT, R29, R22, RZ ;  /* 0x000000161d1c7210 */ /* 0x000fc80007f5e0ff */
[----:B------:R-:W-:-:S06]  /*5810*/  IADD3.X R29, PT, PT, RZ, R23, RZ, P2, !PT ;  /* 0x00000017ff1d7210 */ /* 0x000fcc00017fe4ff */
[----:B------:R-:W2:Y:S01]  /*5820*/  LDG.E.64 R28, desc[UR36][R28.64] ;  /* 0x000000241c1c7981 */ /* 0x000ea2000c1e1b00 */
[----:B------:R-:W-:Y:S01]  /*5830*/  MOV R40, RZ ;  /* 0x000000ff00287202 */ /* 0x000fe20000000f00 */
[----:B------:R-:W-:-:S04]  /*5840*/  VIADD R41, R41, UR4 ;  /* 0x0000000429297c36 */ /* 0x000fc80008000000 */
[----:B------:R-:W-:-:S05]  /*5850*/  IMAD.HI.U32 R34, R41, UR31, R40 ;  /* 0x0000001f29227c27 */ /* 0x000fca000f8e0028 */
[----:B------:R-:W-:-:S05]  /*5860*/  SHF.R.U32.HI R42, RZ, UR76, R34 ;  /* 0x0000004cff2a7c19 */ /* 0x000fca0008011622 */
[----:B------:R-:W-:-:S04]  /*5870*/  IMAD.MOV R37, RZ, RZ, -R42 ;  /* 0x000000ffff257224 */ /* 0x000fc800078e0a2a */
[----:B------:R-:W-:-:S04]  /*5880*/  IMAD R38, R37, UR30, R41 ;  /* 0x0000001e25267c24 */ /* 0x000fc8000f8e0229 */
[----:B------:R-:W-:Y:S01]  /*5890*/  IMAD R38, R38, UR5, RZ ;  /* 0x0000000526267c24 */ /* 0x000fe2000f8e02ff */
[C---:B--2---:R-:W-:Y:S02]  /*58a0*/  PRMT R37, R28.reuse, 0x7610, R37 ;  /* 0x000076101c257816 */ /* 0x044fe40000000025 */
[----:B------:R-:W-:Y:S02]  /*58b0*/  PRMT R34, R28, 0x7632, R34 ;  /* 0x000076321c227816 */ /* 0x000fe40000000022 */
[C---:B------:R-:W-:Y:S02]  /*58c0*/  PRMT R39, R29.reuse, 0x7610, R39 ;  /* 0x000076101d277816 */ /* 0x040fe40000000027 */
[----:B------:R-:W-:Y:S01]  /*58d0*/  PRMT R36, R29, 0x7632, R36 ;  /* 0x000076321d247816 */ /* 0x000fe20000000024 */
[----:B------:R-:W-:Y:S06]  /*58e0*/  @!P1 BRA `(.L_x_1398) ;  /* 0x0000000c00949947 */ /* 0x000fec0003800000 */
        /* <DEDUP_REMOVED lines=229> */
.L_x_1398:
        /* <DEDUP_REMOVED lines=245> */
.L_x_1399:
[----:B------:R-:W-:-:S04]  /*7690*/  LOP3.LUT R49, R42, 0xfffffff8, RZ, 0xc0, !PT ;  /* 0xfffffff82a317812 */ /* 0x000fc800078ec0ff */
[----:B------:R-:W-:-:S04]  /*76a0*/  IADD3 R48, P1, PT, R49, R22, RZ ;  /* 0x0000001631307210 */ /* 0x000fc80007f3e0ff */
[----:B------:R-:W-:-:S05]  /*76b0*/  IADD3.X R49, PT, PT, RZ, R23, RZ, P1, !PT ;  /* 0x00000017ff317210 */ /* 0x000fca0000ffe4ff */
[----:B------:R-:W2:Y:S02]  /*76c0*/  LDG.E.64 R28, desc[UR36][R48.64] ;  /* 0x00000024301c7981 */ /* 0x000ea4000c1e1b00 */
[C---:B--2---:R-:W-:Y:S02]  /*76d0*/  PRMT R46, R29.reuse, 0x7610, R46 ;  /* 0x000076101d2e7816 */ /* 0x044fe4000000002e */
[----:B------:R-:W-:Y:S02]  /*76e0*/  PRMT R45, R28, 0x7632, R45 ;  /* 0x000076321c2d7816 */ /* 0x000fe4000000002d */
[----:B------:R-:W-:-:S07]  /*76f0*/  PRMT R29, R29, 0x7632, R29 ;  /* 0x000076321d1d7816 */ /* 0x000fce000000001d */
.L_x_1395:
[----:B------:R-:W1:Y:S01]  /*7700*/  LDCU UR5, c[0x0][0x388] ;  /* 0x00007100ff0577ac */ /* 0x000e620008000800 */
[----:B------:R-:W-:Y:S01]  /*7710*/  IMAD.U32 R44, RZ, RZ, UR4 ;  /* 0x00000004ff2c7e24 */ /* 0x000fe2000f8e00ff */
        /* <DEDUP_REMOVED lines=9> */
[----:B------:R-:W-:Y:S01]  /*77b0*/  IMAD R47, R44, 0x3, R31 ;  /* 0x000000032c2f7824 */ /* 0x000fe200078e021f */
[----:B------:R-:W-:Y:S01]  /*77c0*/  IADD3 R9, PT, PT, R38, R9, RZ ;  /* 0x0000000926097210 */ /* 0x000fe20007ffe0ff */
[----:B------:R-:W-:Y:S01]  /*77d0*/  IMAD.IADD R8, R41, 0x1, R8 ;  /* 0x0000000129087824 */ /* 0x000fe200078e0208 */
[----:B------:R-:W-:Y:S01]  /*77e0*/  IADD3 R7, PT, PT, R40, R7, RZ ;  /* 0x0000000728077210 */ /* 0x000fe20007ffe0ff */
[----:B------:R-:W-:Y:S01]  /*77f0*/  IMAD.IADD R6, R43, 0x1, R6 ;  /* 0x000000012b067824 */ /* 0x000fe200078e0206 */
[----:B------:R-:W-:Y:S01]  /*7800*/  IADD3 R5, PT, PT, R28, R5, RZ ;  /* 0x000000051c057210 */ /* 0x000fe20007ffe0ff */
[----:B------:R-:W-:Y:S01]  /*7810*/  IMAD.IADD R4, R45, 0x1, R4 ;  /* 0x000000012d047824 */ /* 0x000fe200078e0204 */
[----:B------:R-:W-:Y:S01]  /*7820*/  IADD3 R3, PT, PT, R46, R3, RZ ;  /* 0x000000032e037210 */ /* 0x000fe20007ffe0ff */
[----:B-1----:R-:W-:-:S02]  /*7830*/  IMAD.U32 R42, RZ, RZ, UR5 ;  /* 0x00000005ff2a7e24 */ /* 0x002fc4000f8e00ff */
[----:B------:R-:W-:-:S03]  /*7840*/  IMAD.IADD R0, R29, 0x1, R0 ;  /* 0x000000011d007824 */ /* 0x000fc600078e0200 */
[----:B------:R-:W-:-:S13]  /*7850*/  ISETP.GE.U32.AND P1, PT, R47, R42, PT ;  /* 0x0000002a2f00720c */ /* 0x000fda0003f26070 */
[----:B------:R-:W-:Y:S05]  /*7860*/  @!P1 BRA `(.L_x_1400) ;  /* 0xffffffbc00289947 */ /* 0x000fea000383ffff */
.L_x_1394:
[----:B0-----:R-:W-:Y:S05]  /*7870*/  BSYNC.RECONVERGENT B0 ;  /* 0x0000000000007941 */ /* 0x001fea0003800200 */
.L_x_1393:
[----:B------:R-:W-:Y:S01]  /*7880*/  ISETP.GE.U32.AND P0, PT, R31, R42, PT ;  /* 0x0000002a1f00720c */ /* 0x000fe20003f06070 */
[----:B------:R-:W-:-:S12]  /*7890*/  BSSY.RECONVERGENT B0, `(.L_x_1401) ;  /* 0x0000482000007945 */ /* 0x000fd80003800200 */
[----:B------:R-:W-:Y:S05]  /*78a0*/  @P0 BRA `(.L_x_1402) ;  /* 0x0000004800000947 */ /* 0x000fea0003800000 */
[----:B------:R-:W0:Y:S02]  /*78b0*/  LDC R22, c[0x0][0x3c4] ;  /* 0x0000f100ff167b82 */ /* 0x000e240000000800 */
[C---:B0-----:R-:W-:Y:S02]  /*78c0*/  ISETP.NE.AND P0, PT, R22.reuse, RZ, PT ;  /* 0x000000ff1600720c */ /* 0x041fe40003f05270 */
[----:B------:R-:W-:Y:S02]  /*78d0*/  IADD3 R27, PT, PT, R22, -0x1, RZ ;  /* 0xffffffff161b7810 */ /* 0x000fe40007ffe0ff */
[----:B------:R-:W-:Y:S02]  /*78e0*/  CS2R R22, SRZ ;  /* 0x0000000000167805 */ /* 0x000fe4000001ff00 */
[----:B------:R-:W-:-:S05]  /*78f0*/  VIMNMX.U32 R26, PT, PT, R27, 0x18, PT ;  /* 0x000000181b1a7848 */ /* 0x000fca0003fe0000 */
[----:B------:R-:W-:Y:S02]  /*7900*/  VIADD R26, R26, 0x1 ;  /* 0x000000011a1a7836 */ /* 0x000fe40000000000 */
[----:B------:R-:W-:Y:S05]  /*7910*/  @!P0 BRA `(.L_x_1403) ;  /* 0x00000010004c8947 */ /* 0x000fea0003800000 */
        /* <DEDUP_REMOVED lines=273> */
.L_x_1404:
[----:B------:R-:W-:Y:S02]  /*8a30*/  SHF.R.U32.HI R22, RZ, 0x3, R30 ;  /* 0x00000003ff167819 */ /* 0x000fe4000001161e */
[----:B------:R-:W-:-:S07]  /*8a40*/  MOV R23, RZ ;  /* 0x000000ff00177202 */ /* 0x000fce0000000f00 */
.L_x_1403:
[----:B------:R-:W0:Y:S02]  /*8a50*/  LDCU.64 UR4, c[0x0][0x750] ;  /* 0x0000ea00ff0477ac */ /* 0x000e240008000a00 */
[----:B0-----:R-:W-:-:S05]  /*8a60*/  IADD3 R47, P1, PT, R21, UR4, RZ ;  /* 0x00000004152f7c10 */ /* 0x001fca000ff3e0ff */
[----:B------:R-:W-:Y:S01]  /*8a70*/  IMAD.X R21, RZ, RZ, UR5, P1 ;  /* 0x00000005ff157e24 */ /* 0x000fe200088e06ff */
[----:B------:R-:W-:-:S04]  /*8a80*/  LEA R48, P1, R22, R47, 0x3 ;  /* 0x0000002f16307211 */ /* 0x000fc800078218ff */
[----:B------:R-:W-:-:S05]  /*8a90*/  LEA.HI.X R49, R22, R21, R23, 0x3, P1 ;  /* 0x0000001516317211 */ /* 0x000fca00008f1c17 */
        /* <DEDUP_REMOVED lines=283> */
.L_x_1406:
[----:B------:R-:W-:Y:S01]  /*9c50*/  SHF.R.U32.HI R36, RZ, 0x3, R34 ;  /* 0x00000003ff247819 */ /* 0x000fe20000011622 */
[----:B------:R-:W-:-:S07]  /*9c60*/  IMAD.MOV.U32 R37, RZ, RZ, RZ ;  /* 0x000000ffff257224 */ /* 0x000fce00078e00ff */
.L_x_1405:
[----:B------:R-:W-:-:S04]  /*9c70*/  LEA R22, P1, R36, R47, 0x3 ;  /* 0x0000002f24167211 */ /* 0x000fc800078218ff */
[----:B------:R-:W-:-:S06]  /*9c80*/  LEA.HI.X R23, R36, R21, R37, 0x3, P1 ;  /* 0x0000001524177211 */ /* 0x000fcc00008f1c25 */
        /* <DEDUP_REMOVED lines=283> */
.L_x_1408:
[----:B------:R-:W-:Y:S02]  /*ae40*/  SHF.R.U32.HI R40, RZ, 0x3, R38 ;  /* 0x00000003ff287819 */ /* 0x000fe40000011626 */
[----:B------:R-:W-:-:S07]  /*ae50*/  MOV R41, RZ ;  /* 0x000000ff00297202 */ /* 0x000fce0000000f00 */
.L_x_1407:
        /* <DEDUP_REMOVED lines=285> */
.L_x_1410:
[----:B------:R-:W-:Y:S02]  /*c030*/  SHF.R.U32.HI R22, RZ, 0x3, R27 ;  /* 0x00000003ff167819 */ /* 0x000fe4000001161b */
[----:B------:R-:W-:-:S07]  /*c040*/  MOV R23, RZ ;  /* 0x000000ff00177202 */ /* 0x000fce0000000f00 */
.L_x_1409:
[----:B------:R-:W-:-:S04]  /*c050*/  LEA R24, P0, R22, R47, 0x3 ;  /* 0x0000002f16187211 */ /* 0x000fc800078018ff */
[----:B------:R-:W-:-:S05]  /*c060*/  LEA.HI.X R25, R22, R21, R23, 0x3, P0 ;  /* 0x0000001516197211 */ /* 0x000fca00000f1c17 */
[----:B------:R-:W2:Y:S02]  /*c070*/  LDG.E.64 R28, desc[UR36][R24.64] ;  /* 0x00000024181c7981 */ /* 0x000ea4000c1e1b00 */
[C---:B--2---:R-:W-:Y:S02]  /*c080*/  PRMT R46, R29.reuse, 0x7610, R46 ;  /* 0x000076101d2e7816 */ /* 0x044fe4000000002e */
[----:B------:R-:W-:Y:S02]  /*c090*/  PRMT R45, R28, 0x7632, R45 ;  /* 0x000076321c2d7816 */ /* 0x000fe4000000002d */
[----:B------:R-:W-:-:S07]  /*c0a0*/  PRMT R29, R29, 0x7632, R29 ;  /* 0x000076321d1d7816 */ /* 0x000fce000000001d */
.L_x_1402:
[----:B------:R-:W-:Y:S05]  /*c0b0*/  BSYNC.RECONVERGENT B0 ;  /* 0x0000000000007941 */ /* 0x000fea0003800200 */
.L_x_1401:
[----:B------:R-:W-:Y:S01]  /*c0c0*/  ISETP.GE.U32.AND P0, PT, R31, R42, PT ;  /* 0x0000002a1f00720c */ /* 0x000fe20003f06070 */
[----:B------:R-:W-:-:S12]  /*c0d0*/  BSSY.RECONVERGENT B0, `(.L_x_1411) ;  /* 0x000001e000007945 */ /* 0x000fd80003800200 */
[----:B------:R-:W-:Y:S05]  /*c0e0*/  @P0 BRA `(.L_x_1412) ;  /* 0x0000000000700947 */ /* 0x000fea0003800000 */
[----:B------:R-:W-:Y:S01]  /*c0f0*/  IMAD.IADD R21, R31, 0x1, R44 ;  /* 0x000000011f157824 */ /* 0x000fe200078e022c */
[----:B------:R-:W-:Y:S01]  /*c100*/  IADD3 R20, PT, PT, R20, R33, RZ ;  /* 0x0000002114147210 */ /* 0x000fe20007ffe0ff */
[----:B------:R-:W-:Y:S01]  /*c110*/  IMAD.IADD R15, R15, 0x1, R32 ;  /* 0x000000010f0f7824 */ /* 0x000fe200078e0220 */
[----:B------:R-:W-:Y:S02]  /*c120*/  IADD3 R19, PT, PT, R19, R30, RZ ;  /* 0x0000001e13137210 */ /* 0x000fe40007ffe0ff */
[----:B------:R-:W-:Y:S02]  /*c130*/  ISETP.GE.U32.AND P0, PT, R21, R42, PT ;  /* 0x0000002a1500720c */ /* 0x000fe40003f06070 */
[----:B------:R-:W-:-:S11]  /*c140*/  IADD3 R14, PT, PT, R14, R35, RZ ;  /* 0x000000230e0e7210 */ /* 0x000fd60007ffe0ff */
        /* <DEDUP_REMOVED lines=8> */
[----:B------:R-:W-:Y:S01]  /*c1d0*/  IADD3 R21, PT, PT, R21, R44, RZ ;  /* 0x0000002c15157210 */ /* 0x000fe20007ffe0ff */
[----:B------:R-:W-:Y:S01]  /*c1e0*/  IMAD.IADD R8, R8, 0x1, R41 ;  /* 0x0000000108087824 */ /* 0x000fe200078e0229 */
[----:B------:R-:W-:Y:S02]  /*c1f0*/  IADD3 R9, PT, PT, R9, R38, RZ ;  /* 0x0000002609097210 */ /* 0x000fe40007ffe0ff */
[----:B------:R-:W-:Y:S02]  /*c200*/  ISETP.GE.U32.AND P0, PT, R21, R42, PT ;  /* 0x0000002a1500720c */ /* 0x000fe40003f06070 */
[----:B------:R-:W-:Y:S02]  /*c210*/  IADD3 R7, PT, PT, R7, R40, RZ ;  /* 0x0000002807077210 */ /* 0x000fe40007ffe0ff */
[----:B------:R-:W-:-:S09]  /*c220*/  IADD3 R6, PT, PT, R6, R43, RZ ;  /* 0x0000002b06067210 */ /* 0x000fd20007ffe0ff */
        /* <DEDUP_REMOVED lines=8> */
.L_x_1412:
[----:B------:R-:W-:Y:S05]  /*c2b0*/  BSYNC.RECONVERGENT B0 ;  /* 0x0000000000007941 */ /* 0x000fea0003800200 */
.L_x_1411:
[----:B------:R-:W-:Y:S02]  /*c2c0*/  IADD3 R10, PT, PT, R7, R10, R15 ;  /* 0x0000000a070a7210 */ /* 0x000fe40007ffe00f */
[----:B------:R-:W-:Y:S02]  /*c2d0*/  IADD3 R12, PT, PT, R9, R12, R20 ;  /* 0x0000000c090c7210 */ /* 0x000fe40007ffe014 */
[----:B------:R-:W-:Y:S01]  /*c2e0*/  IADD3 R13, PT, PT, R8, R13, R19 ;  /* 0x0000000d080d7210 */ /* 0x000fe20007ffe013 */
[----:B------:R-:W-:Y:S01]  /*c2f0*/  IMAD.IADD R10, R10, 0x1, R3 ;  /* 0x000000010a0a7824 */ /* 0x000fe200078e0203 */
[----:B------:R-:W-:Y:S02]  /*c300*/  IADD3 R11, PT, PT, R6, R11, R14 ;  /* 0x0000000b060b7210 */ /* 0x000fe40007ffe00e */
[----:B------:R-:W-:Y:S02]  /*c310*/  IADD3 R12, PT, PT, R12, R5, RZ ;  /* 0x000000050c0c7210 */ /* 0x000fe40007ffe0ff */
[----:B------:R-:W-:-:S02]  /*c320*/  IADD3 R13, PT, PT, R13, R4, RZ ;  /* 0x000000040d0d7210 */ /* 0x000fc40007ffe0ff */
[----:B------:R-:W-:Y:S02]  /*c330*/  IADD3 R11, PT, PT, R11, R0, RZ ;  /* 0x000000000b0b7210 */ /* 0x000fe40007ffe0ff */
[----:B------:R-:W-:Y:S02]  /*c340*/  PRMT R29, R12, 0x7610, R29 ;  /* 0x000076100c1d7816 */ /* 0x000fe4000000001d */
[----:B------:R-:W-:Y:S02]  /*c350*/  PRMT R27, R13, 0x7610, R27 ;  /* 0x000076100d1b7816 */ /* 0x000fe4000000001b */
[----:B------:R-:W-:Y:S02]  /*c360*/  PRMT R22, R10, 0x7610, R22 ;  /* 0x000076100a167816 */ /* 0x000fe40000000016 */
[----:B------:R-:W-:-:S07]  /*c370*/  PRMT R23, R11, 0x7610, R23 ;  /* 0x000076100b177816 */ /* 0x000fce0000000017 */
.L_x_1363:
[----:B------:R-:W-:Y:S05]  /*c380*/  BSYNC.RECONVERGENT B6 ;  /* 0x0000000000067941 */ /* 0x000fea0003800200 */
.L_x_1362:
        /* <DEDUP_REMOVED lines=11> */
[----:B------:R-:W-:Y:S02]  /*c440*/  PRMT R4, R29, 0x5410, R27 ;  /* 0x000054101d047816 */ /* 0x000fe4000000001b */
[----:B---3--:R-:W-:Y:S01]  /*c450*/  ISETP.GE.U32.AND P0, PT, R9, 0x2, PT ;  /* 0x000000020900780c */ /* 0x008fe20003f06070 */
[----:B------:R-:W-:-:S05]  /*c460*/  IMAD R0, R0, 0x8, R3 ;  /* 0x0000000800007824 */ /* 0x000fca00078e0203 */
[----:B------:R1:W-:Y:S07]  /*c470*/  STS.64 [R0], R4 ;  /* 0x0000000400007388 */ /* 0x0003ee0000000a00 */
[----:B------:R-:W-:Y:S05]  /*c480*/  @!P0 BRA `(.L_x_1413) ;  /* 0x0000000000688947 */ /* 0x000fea0003800000 */
[----:B-1----:R-:W-:-:S07]  /*c490*/  MOV R4, R9 ;  /* 0x0000000900047202 */ /* 0x002fce0000000f00 */
.L_x_1416:
        /* <DEDUP_REMOVED lines=9> */
[----:B------:R-:W-:-:S04]  /*c530*/  IMAD R4, R6, R7, R2 ;  /* 0x0000000706047224 */ /* 0x000fc800078e0202 */
[----:B------:R-:W-:-:S06]  /*c540*/  IMAD R4, R4, 0x8, R3 ;  /* 0x0000000804047824 */ /* 0x000fcc00078e0203 */
[----:B------:R-:W1:Y:S02]  /*c550*/  LDS.64 R4, [R4] ;  /* 0x0000000004047984 */ /* 0x000e640000000a00 */
[----:B-1----:R-:W-:Y:S02]  /*c560*/  PRMT R6, R4, 0x7632, R6 ;  /* 0x0000763204067816 */ /* 0x002fe40000000006 */
[----:B------:R-:W-:Y:S02]  /*c570*/  PRMT R8, R5, 0x7632, R8 ;  /* 0x0000763205087816 */ /* 0x000fe40000000008 */
[----:B------:R-:W-:Y:S01]  /*c580*/  IADD3 R29, PT, PT, R29, R4, RZ ;  /* 0x000000041d1d7210 */ /* 0x000fe20007ffe0ff */
[----:B------:R-:W-:Y:S01]  /*c590*/  IMAD.IADD R6, R27, 0x1, R6 ;  /* 0x000000011b067824 */ /* 0x000fe200078e0206 */
[----:B------:R-:W-:Y:S02]  /*c5a0*/  IADD3 R22, PT, PT, R22, R5, RZ ;  /* 0x0000000516167210 */ /* 0x000fe40007ffe0ff */
[----:B------:R-:W-:-:S02]  /*c5b0*/  IADD3 R23, PT, PT, R23, R8, RZ ;  /* 0x0000000817177210 */ /* 0x000fc40007ffe0ff */
[----:B------:R-:W-:Y:S02]  /*c5c0*/  PRMT R4, R29, 0x5410, R6 ;  /* 0x000054101d047816 */ /* 0x000fe40000000006 */
[----:B------:R-:W-:Y:S02]  /*c5d0*/  PRMT R5, R22, 0x5410, R23 ;  /* 0x0000541016057816 */ /* 0x000fe40000000017 */
[----:B------:R-:W-:-:S03]  /*c5e0*/  PRMT R27, R6, 0x7610, R27 ;  /* 0x00007610061b7816 */ /* 0x000fc6000000001b */
[----:B------:R1:W-:Y:S04]  /*c5f0*/  STS.64 [R0], R4 ;  /* 0x0000000400007388 */ /* 0x0003e80000000a00 */
.L_x_1415:
[----:B------:R-:W-:Y:S05]  /*c600*/  BSYNC.RECONVERGENT B0 ;  /* 0x0000000000007941 */ /* 0x000fea0003800200 */
.L_x_1414:
[----:B-1----:R-:W-:Y:S01]  /*c610*/  MOV R4, R10 ;  /* 0x0000000a00047202 */ /* 0x002fe20000000f00 */
[----:B------:R-:W-:Y:S06]  /*c620*/  @P1 BRA `(.L_x_1416) ;  /* 0xfffffffc009c1947 */ /* 0x000fec000383ffff */
.L_x_1413:
[----:B------:R-:W2:Y:S02]  /*c630*/  LDCU UR4, c[0x0][0x39c] ;  /* 0x00007380ff0477ac */ /* 0x000ea40008000800 */
[----:B--2---:R-:W-:-:S09]  /*c640*/  UISETP.NE.AND UP0, UPT, UR4, URZ, UPT ;  /* 0x000000ff0400728c */ /* 0x004fd2000bf05270 */
[----:B------:R-:W-:Y:S05]  /*c650*/  BRA.U !UP0, `(.L_x_1417) ;  /* 0x0000000108f87547 */ /* 0x000fea000b800000 */
[----:B------:R-:W2:Y:S02]  /*c660*/  LDC R10, c[0x0][0x360] ;  /* 0x0000d800ff0a7b82 */ /* 0x000ea40000000800 */
[----:B--2---:R-:W-:Y:S01]  /*c670*/  ISETP.GE.U32.AND P0, PT, R10, 0x21, PT ;  /* 0x000000210a00780c */ /* 0x004fe20003f06070 */
[----:B-1----:R-:W-:-:S12]  /*c680*/  IMAD.MOV.U32 R0, RZ, RZ, R10 ;  /* 0x000000ffff007224 */ /* 0x002fd800078e000a */
[----:B------:R-:W-:Y:S05]  /*c690*/  @!P0 BRA `(.L_x_1418) ;  /* 0x0000000000948947 */ /* 0x000fea0003800000 */
[----:B------:R-:W1:Y:S01]  /*c6a0*/  S2UR UR5, SR_CgaCtaId ;  /* 0x00000000000579c3 */ /* 0x000e620000008800 */
[----:B------:R-:W-:Y:S01]  /*c6b0*/  UMOV UR4, 0x400 ;  /* 0x0000040000047882 */ /* 0x000fe20000000000 */
[----:B------:R-:W-:Y:S01]  /*c6c0*/  IMAD R0, R17, R10, R2 ;  /* 0x0000000a11007224 */ /* 0x000fe200078e0202 */
[----:B------:R-:W-:Y:S01]  /*c6d0*/  UIADD3 UR4, UPT, UPT, UR4, 0x10, URZ ;  /* 0x0000001004047890 */ /* 0x000fe2000fffe0ff */
[----:B------:R-:W-:Y:S02]  /*c6e0*/  PRMT R4, R29, 0x5410, R27 ;  /* 0x000054101d047816 */ /* 0x000fe4000000001b */
[----:B------:R-:W-:Y:S02]  /*c6f0*/  PRMT R5, R22, 0x5410, R23 ;  /* 0x0000541016057816 */ /* 0x000fe40000000017 */
[----:B------:R-:W-:Y:S01]  /*c700*/  ISETP.GE.U32.AND P0, PT, R10, 0x40, PT ;  /* 0x000000400a00780c */ /* 0x000fe20003f06070 */
[----:B-1----:R-:W-:-:S06]  /*c710*/  ULEA UR4, UR5, UR4, 0x18 ;  /* 0x0000000405047291 */ /* 0x002fcc000f8ec0ff */
[----:B------:R-:W-:Y:S01]  /*c720*/  LEA R3, R0, UR4, 0x3 ;  /* 0x0000000400037c11 */ /* 0x000fe2000f8e18ff */
[----:B------:R-:W-:-:S04]  /*c730*/  HFMA2 R0, -RZ, RZ, 0, 1.9073486328125e-06 ;  /* 0x00000020ff007431 */ /* 0x000fc800000001ff */
[----:B------:R1:W-:Y:S01]  /*c740*/  STS.64 [R3], R4 ;  /* 0x0000000403007388 */ /* 0x0003e20000000a00 */
[----:B------:R-:W-:Y:S05]  /*c750*/  @!P0 BRA `(.L_x_1418) ;  /* 0x0000000000648947 */ /* 0x000fea0003800000 */
[----:B-1----:R-:W-:-:S07]  /*c760*/  MOV R4, R10 ;  /* 0x0000000a00047202 */ /* 0x002fce0000000f00 */
.L_x_1421:
        /* <DEDUP_REMOVED lines=8> */
[----:B------:R-:W-:Y:S05]  /*c7f0*/  @P0 BRA `(.L_x_1420) ;  /* 0x0000000000300947 */ /* 0x000fea0003800000 */
[----:B------:R-:W-:-:S06]  /*c800*/  LEA R4, R7, R3, 0x3 ;  /* 0x0000000307047211 */ /* 0x000fcc00078e18ff */
[----:B------:R-:W1:Y:S02]  /*c810*/  LDS.64 R4, [R4] ;  /* 0x0000000004047984 */ /* 0x000e640000000a00 */
[----:B-1----:R-:W-:Y:S01]  /*c820*/  PRMT R6, R4, 0x7632, R6 ;  /* 0x0000763204067816 */ /* 0x002fe20000000006 */
[----:B------:R-:W-:Y:S01]  /*c830*/  IMAD.IADD R22, R22, 0x1, R5 ;  /* 0x0000000116167824 */ /* 0x000fe200078e0205 */
[----:B------:R-:W-:Y:S02]  /*c840*/  PRMT R8, R5, 0x7632, R8 ;  /* 0x0000763205087816 */ /* 0x000fe40000000008 */
[----:B------:R-:W-:Y:S02]  /*c850*/  IADD3 R29, PT, PT, R29, R4, RZ ;  /* 0x000000041d1d7210 */ /* 0x000fe40007ffe0ff */
[----:B------:R-:W-:Y:S02]  /*c860*/  IADD3 R6, PT, PT, R27, R6, RZ ;  /* 0x000000061b067210 */ /* 0x000fe40007ffe0ff */
[----:B------:R-:W-:-:S02]  /*c870*/  IADD3 R23, PT, PT, R23, R8, RZ ;  /* 0x0000000817177210 */ /* 0x000fc40007ffe0ff */
[----:B------:R-:W-:Y:S02]  /*c880*/  PRMT R4, R29, 0x5410, R6 ;  /* 0x000054101d047816 */ /* 0x000fe40000000006 */
[----:B------:R-:W-:Y:S02]  /*c890*/  PRMT R5, R22, 0x5410, R23 ;  /* 0x0000541016057816 */ /* 0x000fe40000000017 */
[----:B------:R-:W-:-:S03]  /*c8a0*/  PRMT R27, R6, 0x7610, R27 ;  /* 0x00007610061b7816 */ /* 0x000fc6000000001b */
[----:B------:R1:W-:Y:S04]  /*c8b0*/  STS.64 [R3], R4 ;  /* 0x0000000403007388 */ /* 0x0003e80000000a00 */
.L_x_1420:
[----:B------:R-:W-:Y:S05]  /*c8c0*/  BSYNC.RECONVERGENT B0 ;  /* 0x0000000000007941 */ /* 0x000fea0003800200 */
.L_x_1419:
[----:B-1----:R-:W-:Y:S01]  /*c8d0*/  IMAD.MOV.U32 R4, RZ, RZ, R7 ;  /* 0x000000ffff047224 */ /* 0x002fe200078e0007 */
[----:B------:R-:W-:Y:S06]  /*c8e0*/  @P1 BRA `(.L_x_1421) ;  /* 0xfffffffc00a01947 */ /* 0x000fec000383ffff */
.L_x_1418:
[----:B------:R-:W-:Y:S01]  /*c8f0*/  ISETP.GE.U32.AND P0, PT, R0, 0x2, PT ;  /* 0x000000020000780c */ /* 0x000fe20003f06070 */
[----:B------:R-:W-:Y:S05]  /*c900*/  WARPSYNC.ALL ;  /* 0x0000000000007948 */ /* 0x000fea0003800000 */
[----:B------:R-:W-:Y:S07]  /*c910*/  BAR.SYNC.DEFER_BLOCKING 0x0 ;  /* 0x0000000000007b1d */ /* 0x000fee0000010000 */
[----:B------:R-:W-:Y:S05]  /*c920*/  @!P0 BRA `(.L_x_1417) ;  /* 0x0000000000448947 */ /* 0x000fea0003800000 */
[----:B-1----:R-:W-:-:S07]  /*c930*/  MOV R3, 0x1 ;  /* 0x0000000100037802 */ /* 0x002fce0000000f00 */
.L_x_1422:
[----:B------:R-:W-:Y:S02]  /*c940*/  PRMT R8, R22, 0x9910, RZ ;  /* 0x0000991016087816 */ /* 0x000fe400000000ff */
[----:B------:R-:W-:Y:S02]  /*c950*/  PRMT R4, R29, 0x9910, RZ ;  /* 0x000099101d047816 */ /* 0x000fe400000000ff */
[----:B------:R-:W-:Y:S01]  /*c960*/  PRMT R6, R27, 0x9910, RZ ;  /* 0x000099101b067816 */ /* 0x000fe200000000ff */
[----:B------:R-:W1:Y:S01]  /*c970*/  SHFL.DOWN PT, R5, R8, R3, 0x1f ;  /* 0x08001f0308057589 */ /* 0x000e6200000e0000 */
[----:B------:R-:W-:-:S03]  /*c980*/  PRMT R10, R23, 0x9910, RZ ;  /* 0x00009910170a7816 */ /* 0x000fc600000000ff */
[----:B------:R-:W2:Y:S04]  /*c990*/  SHFL.DOWN PT, R4, R4, R3, 0x1f ;  /* 0x08001f0304047589 */ /* 0x000ea800000e0000 */
[----:B------:R-:W3:Y:S04]  /*c9a0*/  SHFL.DOWN PT, R6, R6, R3, 0x1f ;  /* 0x08001f0306067589 */ /* 0x000ee800000e0000 */
[----:B------:R4:W5:Y:S02]  /*c9b0*/  SHFL.DOWN PT, R10, R10, R3, 0x1f ;  /* 0x08001f030a0a7589 */ /* 0x00096400000e0000 */
[----:B----4-:R-:W-:-:S02]  /*c9c0*/  SHF.L.U32 R3, R3, 0x1, RZ ;  /* 0x0000000103037819 */ /* 0x010fc400000006ff */
[----:B-1----:R-:W-:Y:S02]  /*c9d0*/  IADD3 R5, PT, PT, R5, R22, RZ ;  /* 0x0000001605057210 */ /* 0x002fe40007ffe0ff */
[----:B------:R-:W-:Y:S01]  /*c9e0*/  ISETP.GE.AND P0, PT, R3, R0, PT ;  /* 0x000000000300720c */ /* 0x000fe20003f06270 */
[----:B--2---:R-:W-:Y:S01]  /*c9f0*/  IMAD.IADD R29, R4, 0x1, R29 ;  /* 0x00000001041d7824 */ /* 0x004fe200078e021d */
[----:B------:R-:W-:Y:S02]  /*ca00*/  PRMT R22, R5, 0x7610, R22 ;  /* 0x0000761005167816 */ /* 0x000fe40000000016 */
[----:B---3--:R-:W-:Y:S01]  /*ca10*/  IADD3 R27, PT, PT, R6, R27, RZ ;  /* 0x0000001b061b7210 */ /* 0x008fe20007ffe0ff */
[----:B-----5:R-:W-:-:S08]  /*ca20*/  IMAD.IADD R23, R10, 0x1, R23 ;  /* 0x000000010a177824 */ /* 0x020fd000078e0217 */
[----:B------:R-:W-:Y:S05]  /*ca30*/  @!P0 BRA `(.L_x_1422) ;  /* 0xfffffffc00c08947 */ /* 0x000fea000383ffff */
.L_x_1417:
[----:B------:R-:W2:Y:S01]  /*ca40*/  LDCU UR9, c[0x0][0x558] ;  /* 0x0000ab00ff0977ac */ /* 0x000ea20008000800 */
[----:B------:R-:W-:Y:S01]  /*ca50*/  HFMA2 R31, -RZ, RZ, 0, 0 ;  /* 0x00000000ff1f7431 */ /* 0x000fe200000001ff */
[----:B------:R-:W1:Y:S01]  /*ca60*/  LDCU.64 UR6, c[0x0][0x3a8] ;  /* 0x00007500ff0677ac */ /* 0x000e620008000a00 */
[----:B------:R-:W3:Y:S01]  /*ca70*/  LDCU UR8, c[0x0][0x394] ;  /* 0x00007280ff0877ac */ /* 0x000ee20008000800 */
[----:B--2---:R-:W-:-:S04]  /*ca80*/  UIADD3 UR5, UPT, UPT, UR9, -0x1, URZ ;  /* 0xffffffff09057890 */ /* 0x004fc8000fffe0ff */
[----:B------:R-:W-:Y:S01]  /*ca90*/  UISETP.LT.U32.AND UP0, UPT, UR5, 0x18, UPT ;  /* 0x000000180500788c */ /* 0x000fe2000bf01070 */
[----:B-1----:R-:W-:-:S03]  /*caa0*/  IMAD R0, R2, UR6, RZ ;  /* 0x0000000602007c24 */ /* 0x002fc6000f8e02ff */
[----:B------:R-:W-:Y:S01]  /*cab0*/  USEL UR4, UR5, 0x18, UP0 ;  /* 0x0000001805047887 */ /* 0x000fe20008000000 */
[----:B------:R-:W-:Y:S01]  /*cac0*/  IMAD R3, R17, UR7, R0 ;  /* 0x0000000711037c24 */ /* 0x000fe2000f8e0200 */
[----:B------:R-:W-:Y:S02]  /*cad0*/  UISETP.NE.AND UP0, UPT, UR9, URZ, UPT ;  /* 0x000000ff0900728c */ /* 0x000fe4000bf05270 */
[----:B------:R-:W-:Y:S01]  /*cae0*/  UIADD3 UR4, UPT, UPT, UR4, 0x1, URZ ;  /* 0x0000000104047890 */ /* 0x000fe2000fffe0ff */
        /* <DEDUP_REMOVED lines=276> */
.L_x_1423:
        /* <DEDUP_REMOVED lines=276> */
.L_x_1424:
[----:B------:R-:W-:Y:S01]  /*ed70*/  IMAD.MOV.U32 R24, RZ, RZ, RZ ;  /* 0x000000ffff187224 */ /* 0x000fe200078e00ff */
        /* <DEDUP_REMOVED lines=8> */
[----:B------:R-:W-:-:S05]  /*ee00*/  SHF.R.U32.HI R9, RZ, UR7, R8 ;  /* 0x00000007ff097c19 */ /* 0x000fca0008011608 */
[----:B------:R-:W-:-:S04]  /*ee10*/  IMAD.MOV R4, RZ, RZ, -R9 ;  /* 0x000000ffff047224 */ /* 0x000fc800078e0a09 */
[----:B--2---:R-:W-:-:S04]  /*ee20*/  IMAD R4, R4, UR8, R5 ;  /* 0x0000000804047c24 */ /* 0x004fc8000f8e0205 */
        /* <DEDUP_REMOVED lines=264> */
.L_x_1425:
        /* <DEDUP_REMOVED lines=276> */
.L_x_1426:
[----:B------:R-:W1:Y:S01]  /*10ff0*/  LDC.64 R8, c[0x0][0x768] ;  /* 0x0001da00ff087b82 */ /* 0x000e620000000a00 */
[----:B------:R-:W2:Y:S02]  /*11000*/  LDCU UR6, c[0x0][0x3a4] ;  /* 0x00007480ff0677ac */ /* 0x000ea40008000800 */
[----:B--2---:R-:W-:Y:S01]  /*11010*/  UISETP.NE.AND UP1, UPT, UR6, URZ, UPT ;  /* 0x000000ff0600728c */ /* 0x004fe2000bf25270 */
[----:B-1----:R-:W-:Y:S02]  /*11020*/  ISETP.NE.U32.AND P0, PT, R8, RZ, PT ;  /* 0x000000ff0800720c */ /* 0x002fe40003f05070 */
[----:B------:R-:W-:Y:S02]  /*11030*/  IADD3 R4, P1, PT, R31, R8, RZ ;  /* 0x000000081f047210 */ /* 0x000fe40007f3e0ff */
[----:B------:R-:W-:Y:S02]  /*11040*/  ISETP.NE.AND.EX P0, PT, R9, RZ, PT, P0 ;  /* 0x000000ff0900720c */ /* 0x000fe40003f05300 */
[----:B------:R-:W-:-:S02]  /*11050*/  IADD3.X R0, PT, PT, RZ, R9, RZ, P1, !PT ;  /* 0x00000009ff007210 */ /* 0x000fc40000ffe4ff */
[----:B------:R-:W-:Y:S02]  /*11060*/  SEL R4, R4, RZ, P0 ;  /* 0x000000ff04047207 */ /* 0x000fe40000000000 */
[----:B------:R-:W-:Y:S01]  /*11070*/  SEL R5, R0, RZ, P0 ;  /* 0x000000ff00057207 */ /* 0x000fe20000000000 */
[----:B------:R-:W-:Y:S06]  /*11080*/  BRA.U !UP1, `(.L_x_1427) ;  /* 0x0000006509647547 */ /* 0x000fec000b800000 */
[----:B------:R-:W-:Y:S01]  /*11090*/  IMAD.MOV.U32 R26, RZ, RZ, RZ ;  /* 0x000000ffff1a7224 */ /* 0x000fe200078e00ff */
[----:B------:R-:W-:Y:S06]  /*110a0*/  BRA.U !UP0, `(.L_x_1428) ;  /* 0x0000001108487547 */ /* 0x000fec000b800000 */
[----:B------:R-:W1:Y:S01]  /*110b0*/  LDCU.64 UR6, c[0x0][0x560] ;  /* 0x0000ac00ff0677ac */ /* 0x000e620008000a00 */
[----:B------:R-:W-:Y:S02]  /*110c0*/  MOV R8, RZ ;  /* 0x000000ff00087202 */ /* 0x000fe40000000f00 */
[----:B------:R-:W-:Y:S01]  /*110d0*/  MOV R9, R7 ;  /* 0x0000000700097202 */ /* 0x000fe20000000f00 */
[----:B------:R-:W2:Y:S01]  /*110e0*/  LDCU UR8, c[0x0][0x55c] ;  /* 0x0000ab80ff0877ac */ /* 0x000ea20008000800 */
[----:B------:R-:W3:Y:S01]  /*110f0*/  LDCU UR9, c[0x0][0x688] ;  /* 0x0000d100ff0977ac */ /* 0x000ee20008000800 */
        /* <DEDUP_REMOVED lines=269> */
.L_x_1428:
        /* <DEDUP_REMOVED lines=276> */
.L_x_1429:
        /* <DEDUP_REMOVED lines=276> */
.L_x_1430:
        /* <DEDUP_REMOVED lines=276> */
.L_x_1431:
        /* <DEDUP_REMOVED lines=23> */
[----:B------:R1:W-:Y:S04]  /*15700*/  STG.E.U16 desc[UR36][R6.64+0x2], R27 ;  /* 0x0000021b06007986 */ /* 0x0003e8000c101524 */
[----:B------:R1:W-:Y:S04]  /*15710*/  STG.E.U16 desc[UR36][R6.64+0x4], R22 ;  /* 0x0000041606007986 */ /* 0x0003e8000c101524 */
[----:B------:R1:W-:Y:S02]  /*15720*/  STG.E.U16 desc[UR36][R6.64+0x6], R23 ;  /* 0x0000061706007986 */ /* 0x0003e4000c101524 */
.L_x_1433:
[----:B------:R-:W-:Y:S05]  /*15730*/  BSYNC.RECONVERGENT B0 ;  /* 0x0000000000007941 */ /* 0x000fea0003800200 */
.L_x_1432:
        /* <DEDUP_REMOVED lines=35> */
.L_x_1435:
[----:B------:R-:W-:Y:S05]  /*15970*/  BSYNC.RECONVERGENT B0 ;  /* 0x0000000000007941 */ /* 0x000fea0003800200 */
.L_x_1434:
        /* <DEDUP_REMOVED lines=23> */
[----:B------:R-:W-:Y:S01]  /*15af0*/  IMAD.U32 R27, RZ, RZ, UR9 ;  /* 0x00000009ff1b7e24 */ /* 0x000fe2000f8e00ff */
[----:B------:R-:W-:Y:S01]  /*15b00*/  MOV R18, UR9 ;  /* 0x0000000900127c02 */ /* 0x000fe20008000f00 */
[----:B------:R-:W2:Y:S01]  /*15b10*/  LDCU UR8, c[0x0][0x398] ;  /* 0x00007300ff0877ac */ /* 0x000ea20008000800 */
        /* <DEDUP_REMOVED lines=8> */
[----:B------:R-:W-:Y:S02]  /*15ba0*/  MOV R18, UR9 ;  /* 0x0000000900127c02 */ /* 0x000fe40008000f00 */
[----:B------:R-:W-:Y:S01]  /*15bb0*/  MOV R23, UR9 ;  /* 0x0000000900177c02 */ /* 0x000fe20008000f00 */
[----:B-1----:R-:W-:Y:S02]  /*15bc0*/  IMAD R3, R16, UR7, RZ ;  /* 0x0000000710037c24 */ /* 0x002fe4000f8e02ff */
[----:B--2---:R-:W-:-:S07]  /*15bd0*/  IMAD R9, R9, UR5, RZ ;  /* 0x0000000509097c24 */ /* 0x004fce000f8e02ff */
.L_x_1440:
[----:B------:R-:W1:Y:S01]  /*15be0*/  LDC.64 R6, c[0x0][0x770] ;  /* 0x0001dc00ff067b82 */ /* 0x000e620000000a00 */
[----:B------:R-:W-:-:S04]  /*15bf0*/  IMAD.IADD R11, R3, 0x1, R0 ;  /* 0x00000001030b7824 */ /* 0x000fc800078e0200 */
[----:B-1----:R-:W-:-:S05]  /*15c00*/  IMAD.WIDE.U32 R6, R11, 0x8, R6 ;  /* 0x000000080b067825 */ /* 0x002fca00078e0006 */
[----:B------:R-:W2:Y:S04]  /*15c10*/  LDG.E.U16 R10, desc[UR36][R6.64+0x2] ;  /* 0x00000224060a7981 */ /* 0x000ea8000c1e1500 */
[----:B------:R-:W3:Y:S04]  /*15c20*/  LDG.E.U16 R8, desc[UR36][R6.64] ;  /* 0x0000002406087981 */ /* 0x000ee8000c1e1500 */
[----:B------:R-:W4:Y:S04]  /*15c30*/  LDG.E.U16 R11, desc[UR36][R6.64+0x4] ;  /* 0x00000424060b7981 */ /* 0x000f28000c1e1500 */
[----:B------:R-:W5:Y:S01]  /*15c40*/  LDG.E.U16 R12, desc[UR36][R6.64+0x6] ;  /* 0x00000624060c7981 */ /* 0x000f62000c1e1500 */
[----:B------:R-:W-:-:S04]  /*15c50*/  IADD3 R0, PT, PT, R9, R0, RZ ;  /* 0x0000000009007210 */ /* 0x000fc80007ffe0ff */
[----:B------:R-:W-:Y:S01]  /*15c60*/  ISETP.GE.U32.AND P1, PT, R0, UR8, PT ;  /* 0x0000000800007c0c */ /* 0x000fe2000bf26070 */
[----:B--2---:R-:W-:Y:S01]  /*15c70*/  IMAD.IADD R10, R10, 0x1, R27 ;  /* 0x000000010a0a7824 */ /* 0x004fe200078e021b */
[----:B---3--:R-:W-:Y:S02]  /*15c80*/  IADD3 R8, PT, PT, R8, R29, RZ ;  /* 0x0000001d08087210 */ /* 0x008fe40007ffe0ff */
[----:B----4-:R-:W-:Y:S02]  /*15c90*/  IADD3 R11, PT, PT, R11, R18, RZ ;  /* 0x000000120b0b7210 */ /* 0x010fe40007ffe0ff */
[----:B-----5:R-:W-:Y:S02]  /*15ca0*/  IADD3 R12, PT, PT, R12, R23, RZ ;  /* 0x000000170c0c7210 */ /* 0x020fe40007ffe0ff */
[----:B------:R-:W-:Y:S02]  /*15cb0*/  PRMT R29, R8, 0x7610, R29 ;  /* 0x00007610081d7816 */ /* 0x000fe4000000001d */
[----:B------:R-:W-:-:S02]  /*15cc0*/  PRMT R27, R10, 0x7610, R27 ;  /* 0x000076100a1b7816 */ /* 0x000fc4000000001b */
[----:B------:R-:W-:Y:S02]  /*15cd0*/  PRMT R18, R11, 0x7610, R18 ;  /* 0x000076100b127816 */ /* 0x000fe40000000012 */
[----:B------:R-:W-:Y:S01]  /*15ce0*/  PRMT R23, R12, 0x7610, R23 ;  /* 0x000076100c177816 */ /* 0x000fe20000000017 */
[----:B------:R-:W-:Y:S06]  /*15cf0*/  @!P1 BRA `(.L_x_1440) ;  /* 0xfffffffc00b89947 */ /* 0x000fec000383ffff */
[----:B------:R-:W-:Y:S05]  /*15d00*/  BSYNC.RECONVERGENT B1 ;  /* 0x0000000000017941 */ /* 0x000fea0003800200 */
.L_x_1439:
[----:B------:R-:W-:Y:S05]  /*15d10*/  BRA `(.L_x_1438) ;  /* 0x0000000000847947 */ /* 0x000fea0003800000 */
.L_x_1437:
[----:B------:R-:W1:Y:S01]  /*15d20*/  LDCU UR7, c[0x0][0x398] ;  /* 0x00007300ff0777ac */ /* 0x000e620008000800 */
[----:B------:R-:W-:Y:S01]  /*15d30*/  IMAD.U32 R27, RZ, RZ, UR9 ;  /* 0x00000009ff1b7e24 */ /* 0x000fe2000f8e00ff */
[----:B------:R-:W-:Y:S02]  /*15d40*/  MOV R18, UR9 ;  /* 0x0000000900127c02 */ /* 0x000fe40008000f00 */
[----:B------:R-:W-:Y:S02]  /*15d50*/  MOV R23, UR9 ;  /* 0x0000000900177c02 */ /* 0x000fe40008000f00 */
[----:B-1----:R-:W-:-:S13]  /*15d60*/  ISETP.GE.U32.AND P1, PT, R17, UR7, PT ;  /* 0x0000000711007c0c */ /* 0x002fda000bf26070 */
[----:B------:R-:W-:Y:S05]  /*15d70*/  @P1 BRA `(.L_x_1438) ;  /* 0x00000000006c1947 */ /* 0x000fea0003800000 */
[----:B------:R-:W1:Y:S01]  /*15d80*/  LDCU UR5, c[0x0][0x374] ;  /* 0x00006e80ff0577ac */ /* 0x000e620008000800 */
[----:B------:R-:W2:Y:S01]  /*15d90*/  LDC R13, c[0x0][0x360] ;  /* 0x0000d800ff0d7b82 */ /* 0x000ea20000000800 */
[----:B------:R-:W-:Y:S01]  /*15da0*/  IMAD.U32 R27, RZ, RZ, UR9 ;  /* 0x00000009ff1b7e24 */ /* 0x000fe2000f8e00ff */
[----:B------:R-:W-:Y:S01]  /*15db0*/  MOV R18, UR9 ;  /* 0x0000000900127c02 */ /* 0x000fe20008000f00 */
[----:B------:R-:W-:Y:S01]  /*15dc0*/  IMAD.MOV.U32 R3, RZ, RZ, R17 ;  /* 0x000000ffff037224 */ /* 0x000fe200078e0011 */
[----:B------:R-:W-:-:S04]  /*15dd0*/  MOV R23, UR9 ;  /* 0x0000000900177c02 */ /* 0x000fc80008000f00 */
[----:B------:R-:W3:Y:S08]  /*15de0*/  LDC.64 R6, c[0x0][0x770] ;  /* 0x0001dc00ff067b82 */ /* 0x000ef00000000a00 */
[----:B------:R-:W4:Y:S01]  /*15df0*/  LDC R14, c[0x0][0x364] ;  /* 0x0000d900ff0e7b82 */ /* 0x000f220000000800 */
[----:B-1----:R-:W-:-:S07]  /*15e00*/  IMAD R16, R16, UR5, RZ ;  /* 0x0000000510107c24 */ /* 0x002fce000f8e02ff */
.L_x_1441:
[----:B------:R-:W-:-:S05]  /*15e10*/  IADD3 R9, PT, PT, R16, R3, RZ ;  /* 0x0000000310097210 */ /* 0x000fca0007ffe0ff */
[----:B--2---:R-:W-:-:S04]  /*15e20*/  IMAD R9, R9, R13, R2 ;  /* 0x0000000d09097224 */ /* 0x004fc800078e0202 */
[----:B---3--:R-:W-:-:S05]  /*15e30*/  IMAD.WIDE.U32 R8, R9, 0x8, R6 ;  /* 0x0000000809087825 */ /* 0x008fca00078e0006 */
[----:B------:R-:W2:Y:S04]  /*15e40*/  LDG.E.U16 R12, desc[UR36][R8.64+0x6] ;  /* 0x00000624080c7981 */ /* 0x000ea8000c1e1500 */
[----:B------:R-:W3:Y:S04]  /*15e50*/  LDG.E.U16 R0, desc[UR36][R8.64] ;  /* 0x0000002408007981 */ /* 0x000ee8000c1e1500 */
[----:B------:R-:W5:Y:S04]  /*15e60*/  LDG.E.U16 R10, desc[UR36][R8.64+0x2] ;  /* 0x00000224080a7981 */ /* 0x000f68000c1e1500 */
[----:B------:R-:W5:Y:S01]  /*15e70*/  LDG.E.U16 R11, desc[UR36][R8.64+0x4] ;  /* 0x00000424080b7981 */ /* 0x000f62000c1e1500 */
[----:B----4-:R-:W-:-:S05]  /*15e80*/  IMAD.IADD R3, R14, 0x1, R3 ;  /* 0x000000010e037824 */ /* 0x010fca00078e0203 */
[----:B------:R-:W-:Y:S01]  /*15e90*/  ISETP.GE.U32.AND P1, PT, R3, UR7, PT ;  /* 0x0000000703007c0c */ /* 0x000fe2000bf26070 */
[----:B--2---:R-:W-:Y:S01]  /*15ea0*/  IMAD.IADD R12, R12, 0x1, R23 ;  /* 0x000000010c0c7824 */ /* 0x004fe200078e0217 */
[----:B---3--:R-:W-:Y:S02]  /*15eb0*/  IADD3 R0, PT, PT, R0, R29, RZ ;  /* 0x0000001d00007210 */ /* 0x008fe40007ffe0ff */
[----:B-----5:R-:W-:Y:S02]  /*15ec0*/  IADD3 R10, PT, PT, R10, R27, RZ ;  /* 0x0000001b0a0a7210 */ /* 0x020fe40007ffe0ff */
[----:B------:R-:W-:Y:S02]  /*15ed0*/  IADD3 R11, PT, PT, R11, R18, RZ ;  /* 0x000000120b0b7210 */ /* 0x000fe40007ffe0ff */
[----:B------:R-:W-:Y:S02]  /*15ee0*/  PRMT R29, R0, 0x7610, R29 ;  /* 0x00007610001d7816 */ /* 0x000fe4000000001d */
[----:B------:R-:W-:-:S02]  /*15ef0*/  PRMT R27, R10, 0x7610, R27 ;  /* 0x000076100a1b7816 */ /* 0x000fc4000000001b */
[----:B------:R-:W-:Y:S02]  /*15f00*/  PRMT R18, R11, 0x7610, R18 ;  /* 0x000076100b127816 */ /* 0x000fe40000000012 */
[----:B------:R-:W-:Y:S01]  /*15f10*/  PRMT R23, R12, 0x7610, R23 ;  /* 0x000076100c177816 */ /* 0x000fe20000000017 */
[----:B------:R-:W-:Y:S06]  /*15f20*/  @!P1 BRA `(.L_x_1441) ;  /* 0xfffffffc00b89947 */ /* 0x000fec000383ffff */
.L_x_1438:
[----:B------:R-:W-:Y:S05]  /*15f30*/  BSYNC.RECONVERGENT B0 ;  /* 0x0000000000007941 */ /* 0x000fea0003800200 */
.L_x_1436:
[----:B------:R-:W1:Y:S01]  /*15f40*/  LDCU UR5, c[0x0][0x360] ;  /* 0x00006c00ff0577ac */ /* 0x000e620008000800 */
[----:B------:R-:W-:Y:S02]  /*15f50*/  PRMT R6, R29, 0x5410, R27 ;  /* 0x000054101d067816 */ /* 0x000fe4000000001b */
[----:B------:R-:W-:Y:S01]  /*15f60*/  PRMT R7, R18, 0x5410, R23 ;  /* 0x0000541012077816 */ /* 0x000fe20000000017 */
[----:B------:R-:W-:-:S04]  /*15f70*/  UIADD3 UR4, UPT, UPT, UR4, 0x10, URZ ;  /* 0x0000001004047890 */ /* 0x000fc8000fffe0ff */
[----:B------:R-:W-:Y:S01]  /*15f80*/  ULEA UR8, UR6, UR4, 0x18 ;  /* 0x0000000406087291 */ /* 0x000fe2000f8ec0ff */
[----:B------:R-:W2:Y:S01]  /*15f90*/  LDCU UR6, c[0x0][0x364] ;  /* 0x00006c80ff0677ac */ /* 0x000ea20008000800 */
[----:B-1----:R-:W-:-:S05]  /*15fa0*/  IMAD R0, R17, UR5, R2 ;  /* 0x0000000511007c24 */ /* 0x002fca000f8e0202 */
[----:B------:R-:W-:-:S05]  /*15fb0*/  LEA R0, R0, UR8, 0x3 ;  /* 0x0000000800007c11 */ /* 0x000fca000f8e18ff */
[----:B------:R1:W-:Y:S01]  /*15fc0*/  STS.64 [R0], R6 ;  /* 0x0000000600007388 */ /* 0x0003e20000000a00 */
[----:B--2---:R-:W-:-:S09]  /*15fd0*/  UISETP.GE.U32.AND UP0, UPT, UR6, 0x2, UPT ;  /* 0x000000020600788c */ /* 0x004fd2000bf06070 */
[----:B------:R-:W-:Y:S05]  /*15fe0*/  BRA.U !UP0, `(.L_x_1442) ;  /* 0x0000000108647547 */ /* 0x000fea000b800000 */
[----:B------:R-:W-:-:S05]  /*15ff0*/  UMOV UR4, UR6 ;  /* 0x0000000600047c82 */ /* 0x000fca0008000000 */
.L_x_1445:
        /* <DEDUP_REMOVED lines=20> */
.L_x_1444:
[----:B------:R-:W-:Y:S05]  /*16140*/  BSYNC.RECONVERGENT B0 ;  /* 0x0000000000007941 */ /* 0x000fea0003800200 */
.L_x_1443:
[----:B------:R-:W-:-:S03]  /*16150*/  UISETP.GT.U32.AND UP0, UPT, UR4, 0x3, UPT ;  /* 0x000000030400788c */ /* 0x000fc6000bf04070 */
[----:B------:R-:W-:-:S06]  /*16160*/  UMOV UR4, UR7 ;  /* 0x0000000700047c82 */ /* 0x000fcc0008000000 */
[----:B------:R-:W-:Y:S05]  /*16170*/  BRA.U UP0, `(.L_x_1445) ;  /* 0xfffffffd00a07547 */ /* 0x000fea000b83ffff */
.L_x_1442:
[----:B------:R-:W3:Y:S02]  /*16180*/  LDCU UR4, c[0x0][0x39c] ;  /* 0x00007380ff0477ac */ /* 0x000ee40008000800 */
[----:B---3--:R-:W-:-:S09]  /*16190*/  UISETP.NE.AND UP0, UPT, UR4, URZ, UPT ;  /* 0x000000ff0400728c */ /* 0x008fd2000bf05270 */
[----:B------:R-:W-:Y:S05]  /*161a0*/  BRA.U !UP0, `(.L_x_1446) ;  /* 0x0000000108dc7547 */ /* 0x000fea000b800000 */
[----:B------:R-:W-:Y:S02]  /*161b0*/  UISETP.GE.U32.AND UP0, UPT, UR5, 0x21, UPT ;  /* 0x000000210500788c */ /* 0x000fe4000bf06070 */
[----:B------:R-:W-:-:S07]  /*161c0*/  UMOV UR4, UR5 ;  /* 0x0000000500047c82 */ /* 0x000fce0008000000 */
[----:B------:R-:W-:Y:S05]  /*161d0*/  BRA.U !UP0, `(.L_x_1447) ;  /* 0x0000000108787547 */ /* 0x000fea000b800000 */
[----:B-1----:R-:W-:Y:S01]  /*161e0*/  PRMT R6, R29, 0x5410, R27 ;  /* 0x000054101d067816 */ /* 0x002fe2000000001b */
[----:B------:R-:W-:Y:S01]  /*161f0*/  UISETP.GE.U32.AND UP0, UPT, UR5, 0x40, UPT ;  /* 0x000000400500788c */ /* 0x000fe2000bf06070 */
[----:B------:R-:W-:Y:S01]  /*16200*/  PRMT R7, R18, 0x5410, R23 ;  /* 0x0000541012077816 */ /* 0x000fe20000000017 */
[----:B------:R-:W-:-:S04]  /*16210*/  UMOV UR4, 0x20 ;  /* 0x0000002000047882 */ /* 0x000fc80000000000 */
[----:B------:R3:W-:Y:S03]  /*16220*/  STS.64 [R0], R6 ;  /* 0x0000000600007388 */ /* 0x0007e60000000a00 */
[----:B------:R-:W-:Y:S05]  /*16230*/  BRA.U !UP0, `(.L_x_1447) ;  /* 0x0000000108607547 */ /* 0x000fea000b800000 */
[----:B------:R-:W-:-:S07]  /*16240*/  IMAD.U32 R3, RZ, RZ, UR5 ;  /* 0x00000005ff037e24 */ /* 0x000fce000f8e00ff */
.L_x_1450:
[----:B---3--:R-:W-:Y:S01]  /*16250*/  SHF.R.U32.HI R7, RZ, 0x1, R3 ;  /* 0x00000001ff077819 */ /* 0x008fe20000011603 */
[----:B------:R-:W-:Y:S01]  /*16260*/  BAR.SYNC.DEFER_BLOCKING 0x0 ;  /* 0x0000000000007b1d */ /* 0x000fe20000010000 */
[----:B------:R-:W-:Y:S02]  /*16270*/  ISETP.GT.U32.AND P2, PT, R3, 0x7f, PT ;  /* 0x0000007f0300780c */ /* 0x000fe40003f44070 */
[----:B------:R-:W-:-:S03]  /*16280*/  IADD3 R6, PT, PT, R7, R2, RZ ;  /* 0x0000000207067210 */ /* 0x000fc60007ffe0ff */
[----:B------:R-:W-:Y:S01]  /*16290*/  BSSY.RECONVERGENT B0, `(.L_x_1448) ;  /* 0x0000010000007945 */ /* 0x000fe20003800200 */
[----:B------:R-:W-:-:S04]  /*162a0*/  ISETP.GE.U32.AND P1, PT, R6, UR5, PT ;  /* 0x0000000506007c0c */ /* 0x000fc8000bf26070 */
[----:B------:R-:W-:-:S13]  /*162b0*/  ISETP.GE.U32.OR P1, PT, R2, R7, P1 ;  /* 0x000000070200720c */ /* 0x000fda0000f26470 */
[----:B-1----:R-:W-:Y:S05]  /*162c0*/  @P1 BRA `(.L_x_1449) ;  /* 0x0000000000301947 */ /* 0x002fea0003800000 */
[----:B------:R-:W-:-:S05]  /*162d0*/  LEA R3, R7, R0, 0x3 ;  /* 0x0000000007037211 */ /* 0x000fca00078e18ff */
[----:B------:R-:W2:Y:S02]  /*162e0*/  LDS.64 R10, [R3] ;  /* 0x00000000030a7984 */ /* 0x000ea40000000a00 */
[----:B--2---:R-:W-:Y:S01]  /*162f0*/  PRMT R8, R11, 0x7632, R8 ;  /* 0x000076320b087816 */ /* 0x004fe20000000008 */
[----:B------:R-:W-:Y:S01]  /*16300*/  IMAD.IADD R29, R29, 0x1, R10 ;  /* 0x000000011d1d7824 */ /* 0x000fe200078e020a */
[----:B------:R-:W-:Y:S02]  /*16310*/  PRMT R6, R10, 0x7632, R6 ;  /* 0x000076320a067816 */ /* 0x000fe40000000006 */
[----:B------:R-:W-:Y:S01]  /*16320*/  IADD3 R18, PT, PT, R18, R11, RZ ;  /* 0x0000000b12127210 */ /* 0x000fe20007ffe0ff */
[----:B------:R-:W-:Y:S01]  /*16330*/  IMAD.IADD R23, R23, 0x1, R8 ;  /* 0x0000000117177824 */ /* 0x000fe200078e0208 */
[----:B------:R-:W-:-:S04]  /*16340*/  IADD3 R6, PT, PT, R27, R6, RZ ;  /* 0x000000061b067210 */ /* 0x000fc80007ffe0ff */
[----:B------:R-:W-:Y:S02]  /*16350*/  PRMT R8, R29, 0x5410, R6 ;  /* 0x000054101d087816 */ /* 0x000fe40000000006 */
[----:B------:R-:W-:Y:S02]  /*16360*/  PRMT R9, R18, 0x5410, R23 ;  /* 0x0000541012097816 */ /* 0x000fe40000000017 */
[----:B------:R-:W-:-:S03]  /*16370*/  PRMT R27, R6, 0x7610, R27 ;  /* 0x00007610061b7816 */ /* 0x000fc6000000001b */
[----:B------:R1:W-:Y:S04]  /*16380*/  STS.64 [R0], R8 ;  /* 0x0000000800007388 */ /* 0x0003e80000000a00 */
.L_x_1449:
[----:B------:R-:W-:Y:S05]  /*16390*/  BSYNC.RECONVERGENT B0 ;  /* 0x0000000000007941 */ /* 0x000fea0003800200 */
.L_x_1448:
[----:B------:R-:W-:Y:S01]  /*163a0*/  MOV R3, R7 ;  /* 0x0000000700037202 */ /* 0x000fe20000000f00 */
[----:B------:R-:W-:Y:S06]  /*163b0*/  @P2 BRA `(.L_x_1450) ;  /* 0xfffffffc00a42947 */ /* 0x000fec000383ffff */
.L_x_1447:
[----:B------:R-:W-:Y:S01]  /*163c0*/  BAR.SYNC.DEFER_BLOCKING 0x0 ;  /* 0x0000000000007b1d */ /* 0x000fe20000010000 */
[----:B------:R-:W-:-:S09]  /*163d0*/  UISETP.GE.U32.AND UP0, UPT, UR4, 0x2, UPT ;  /* 0x000000020400788c */ /* 0x000fd2000bf06070 */
[----:B------:R-:W-:Y:S05]  /*163e0*/  BRA.U !UP0, `(.L_x_1446) ;  /* 0x00000001084c7547 */ /* 0x000fea000b800000 */
[----:B-123--:R-:W-:-:S07]  /*163f0*/  HFMA2 R0, -RZ, RZ, 0, 5.9604644775390625e-08 ;  /* 0x00000001ff007431 */ /* 0x00efce00000001ff */
.L_x_1451:
        /* <DEDUP_REMOVED lines=8> */
[----:B----4-:R-:W-:Y:S01]  /*16480*/  IMAD.SHL.U32 R0, R0, 0x2, RZ ;  /* 0x0000000200007824 */ /* 0x010fe200078e00ff */
[----:B-1----:R-:W-:-:S04]  /*16490*/  IADD3 R2, PT, PT, R2, R29, RZ ;  /* 0x0000001d02027210 */ /* 0x002fc80007ffe0ff */
[----:B------:R-:W-:Y:S02]  /*164a0*/  ISETP.GE.AND P1, PT, R0, UR4, PT ;  /* 0x0000000400007c0c */ /* 0x000fe4000bf26270 */
[----:B--2---:R-:W-:Y:S02]  /*164b0*/  IADD3 R6, PT, PT, R6, R27, RZ ;  /* 0x0000001b06067210 */ /* 0x004fe40007ffe0ff */
[----:B------:R-:W-:Y:S02]  /*164c0*/  PRMT R29, R2, 0x7610, R29 ;  /* 0x00007610021d7816 */ /* 0x000fe4000000001d */
[----:B---3--:R-:W-:Y:S02]  /*164d0*/  IADD3 R8, PT, PT, R8, R23, RZ ;  /* 0x0000001708087210 */ /* 0x008fe40007ffe0ff */
[----:B------:R-:W-:Y:S01]  /*164e0*/  PRMT R27, R6, 0x7610, R27 ;  /* 0x00007610061b7816 */ /* 0x000fe2000000001b */
[----:B-----5:R-:W-:Y:S01]  /*164f0*/  IMAD.IADD R18, R9, 0x1, R18 ;  /* 0x0000000109127824 */ /* 0x020fe200078e0212 */
[----:B------:R-:W-:-:S03]  /*16500*/  PRMT R23, R8, 0x7610, R23 ;  /* 0x0000761008177816 */ /* 0x000fc60000000017 */
[----:B------:R-:W-:Y:S05]  /*16510*/  @!P1 BRA `(.L_x_1451) ;  /* 0xfffffffc00b89947 */ /* 0x000fea000383ffff */
.L_x_1446:
[----:B------:R-:W-:Y:S05]  /*16520*/  @!P0 EXIT ;  /* 0x000000000000894d */ /* 0x000fea0003800000 */
[----:B------:R-:W4:Y:S02]  /*16530*/  LDCU.64 UR4, c[0x0][0x768] ;  /* 0x0000ed00ff0477ac */ /* 0x000f240008000a00 */
[----:B----4-:R-:W-:-:S04]  /*16540*/  UISETP.NE.U32.AND UP0, UPT, UR4, URZ, UPT ;  /* 0x000000ff0400728c */ /* 0x010fc8000bf05070 */
[----:B------:R-:W-:-:S09]  /*16550*/  UISETP.NE.AND.EX UP0, UPT, UR5, URZ, UPT, UP0 ;  /* 0x000000ff0500728c */ /* 0x000fd2000bf05300 */
[----:B------:R-:W-:Y:S05]  /*16560*/  BRA.U UP0, `(.L_x_1452) ;  /* 0x0000000900247547 */ /* 0x000fea000b800000 */
[----:B------:R-:W4:Y:S01]  /*16570*/  LDCU.U8 UR6, c[0x0][0x788] ;  /* 0x0000f100ff0677ac */ /* 0x000f220008000000 */
[----:B------:R-:W1:Y:S01]  /*16580*/  LDCU.64 UR4, c[0x0][0x758] ;  /* 0x0000eb00ff0477ac */ /* 0x000e620008000a00 */
[----:B----4-:R-:W-:Y:S02]  /*16590*/  ISETP.NE.AND P0, PT, RZ, UR6, PT ;  /* 0x00000006ff007c0c */ /* 0x010fe4000bf05270 */
[----:B-12---:R-:W-:Y:S02]  /*165a0*/  IADD3 R8, P4, PT, R26, UR4, RZ ;  /* 0x000000041a087c10 */ /* 0x006fe4000ff9e0ff */
[----:B---3--:R-:W-:Y:S02]  /*165b0*/  IADD3 R6, P3, PT, R25, UR4, RZ ;  /* 0x0000000419067c10 */ /* 0x008fe4000ff7e0ff */
[----:B------:R-:W-:Y:S02]  /*165c0*/  IADD3 R4, P2, PT, R24, UR4, RZ ;  /* 0x0000000418047c10 */ /* 0x000fe4000ff5e0ff */
[----:B------:R-:W-:Y:S01]  /*165d0*/  IADD3 R2, P1, PT, R19, UR4, RZ ;  /* 0x0000000413027c10 */ /* 0x000fe2000ff3e0ff */
[----:B------:R-:W-:Y:S01]  /*165e0*/  IMAD.X R7, RZ, RZ, UR5, P3 ;  /* 0x00000005ff077e24 */ /* 0x000fe200098e06ff */
[----:B------:R-:W-:-:S02]  /*165f0*/  IADD3.X R9, PT, PT, RZ, UR5, RZ, P4, !PT ;  /* 0x00000005ff097c10 */ /* 0x000fc4000a7fe4ff */
[----:B------:R-:W-:Y:S02]  /*16600*/  IADD3.X R5, PT, PT, RZ, UR5, RZ, P2, !PT ;  /* 0x00000005ff057c10 */ /* 0x000fe400097fe4ff */
[----:B------:R-:W-:Y:S01]  /*16610*/  IADD3.X R3, PT, PT, RZ, UR5, RZ, P1, !PT ;  /* 0x00000005ff037c10 */ /* 0x000fe20008ffe4ff */
[----:B------:R-:W2:Y:S04]  /*16620*/  @P0 LDG.E.U16 R0, desc[UR36][R8.64] ;  /* 0x0000002408000981 */ /* 0x000ea8000c1e1500 */
[----:B------:R-:W3:Y:S04]  /*16630*/  @P0 LDG.E.U16 R10, desc[UR36][R6.64] ;  /* 0x00000024060a0981 */ /* 0x000ee8000c1e1500 */
[----:B------:R-:W4:Y:S04]  /*16640*/  @P0 LDG.E.U16 R11, desc[UR36][R4.64] ;  /* 0x00000024040b0981 */ /* 0x000f28000c1e1500 */
[----:B------:R-:W5:Y:S01]  /*16650*/  @P0 LDG.E.U16 R12, desc[UR36][R2.64] ;  /* 0x00000024020c0981 */ /* 0x000f62000c1e1500 */
[----:B------:R-:W1:Y:S02]  /*16660*/  LDCU.U8 UR4, c[0x0][0x789] ;  /* 0x0000f120ff0477ac */ /* 0x000e640008000000 */
[----:B-1----:R-:W-:Y:S01]  /*16670*/  ISETP.NE.AND P1, PT, RZ, UR4, PT ;  /* 0x00000004ff007c0c */ /* 0x002fe2000bf25270 */
[----:B--2---:R-:W-:Y:S01]  /*16680*/  @P0 IMAD.IADD R0, R29, 0x1, R0 ;  /* 0x000000011d000824 */ /* 0x004fe200078e0200 */
[----:B---3--:R-:W-:-:S04]  /*16690*/  @P0 IADD3 R10, PT, PT, R27, R10, RZ ;  /* 0x0000000a1b0a0210 */ /* 0x008fc80007ffe0ff */
[----:B------:R-:W-:Y:S02]  /*166a0*/  @P0 PRMT R29, R0, 0x7610, R29 ;  /* 0x00007610001d0816 */ /* 0x000fe4000000001d */
[----:B----4-:R-:W-:Y:S02]  /*166b0*/  @P0 IADD3 R11, PT, PT, R18, R11, RZ ;  /* 0x0000000b120b0210 */ /* 0x010fe40007ffe0ff */
[----:B------:R-:W-:-:S03]  /*166c0*/  @P0 PRMT R27, R10, 0x7610, R27 ;  /* 0x000076100a1b0816 */ /* 0x000fc6000000001b */
[----:B------:R1:W-:Y:S01]  /*166d0*/  @!P1 STG.E.U16 desc[UR36][R8.64], R29 ;  /* 0x0000001d08009986 */ /* 0x0003e2000c101524 */
[----:B-----5:R-:W-:Y:S01]  /*166e0*/  @P0 IMAD.IADD R12, R23, 0x1, R12 ;  /* 0x00000001170c0824 */ /* 0x020fe200078e020c */
[----:B------:R-:W-:Y:S02]  /*166f0*/  @P0 PRMT R18, R11, 0x7610, R18 ;  /* 0x000076100b120816 */ /* 0x000fe40000000012 */
[----:B------:R1:W-:Y:S02]  /*16700*/  @!P1 STG.E.U16 desc[UR36][R6.64], R27 ;  /* 0x0000001b06009986 */ /* 0x0003e4000c101524 */
[----:B------:R-:W-:Y:S02]  /*16710*/  @P0 PRMT R23, R12, 0x7610, R23 ;  /* 0x000076100c170816 */ /* 0x000fe40000000017 */
        /* <DEDUP_REMOVED lines=22> */
.L_x_1453:
[----:B------:R-:W2:Y:S01]  /*16880*/  LDCU.U16 UR4, c[0x0][0x380] ;  /* 0x00007000ff0477ac */ /* 0x000ea20008000400 */
[----:B-1----:R-:W-:Y:S01]  /*16890*/  PRMT R5, R29, 0x9910, RZ ;  /* 0x000099101d057816 */ /* 0x002fe200000000ff */
[----:B------:R-:W1:Y:S01]  /*168a0*/  LDCU.64 UR6, c[0x0][0x758] ;  /* 0x0000eb00ff0677ac */ /* 0x000e620008000a00 */
[----:B------:R-:W3:Y:S01]  /*168b0*/  LDCU UR5, c[0x0][0x78c] ;  /* 0x0000f180ff0577ac */ /* 0x000ee20008000800 */
[----:B--2---:R-:W-:Y:S01]  /*168c0*/  UPRMT UR4, UR4, 0x9910, URZ ;  /* 0x0000991004047896 */ /* 0x004fe200080000ff */
[----:B-1----:R-:W-:-:S05]  /*168d0*/  IADD3 R2, P0, PT, R26, UR6, RZ ;  /* 0x000000061a027c10 */ /* 0x002fca000ff1e0ff */
[----:B------:R-:W-:Y:S01]  /*168e0*/  IMAD R5, R5, UR4, RZ ;  /* 0x0000000405057c24 */ /* 0x000fe2000f8e02ff */
[----:B------:R-:W-:Y:S01]  /*168f0*/  IADD3.X R3, PT, PT, RZ, UR7, RZ, P0, !PT ;  /* 0x00000007ff037c10 */ /* 0x000fe200087fe4ff */
[----:B---3--:R-:W-:-:S04]  /*16900*/  UISETP.NE.AND UP0, UPT, UR5, 0x1, UPT ;  /* 0x000000010500788c */ /* 0x008fc8000bf05270 */
        /* <DEDUP_REMOVED lines=18> */
.L_x_1454:
        /* <DEDUP_REMOVED lines=27> */
.L_x_1455:
        /* <DEDUP_REMOVED lines=29> */
.L_x_1456:
[----:B------:R-:W2:Y:S02]  /*16db0*/  LDCU.64 UR4, c[0x0][0x758] ;  /* 0x0000eb00ff0477ac */ /* 0x000ea40008000a00 */
[----:B--2---:R-:W-:-:S04]  /*16dc0*/  IADD3 R2, P0, PT, R19, UR4, RZ ;  /* 0x0000000413027c10 */ /* 0x004fc8000ff1e0ff */
[----:B-1----:R-:W-:-:S05]  /*16dd0*/  IADD3.X R3, PT, PT, RZ, UR5, RZ, P0, !PT ;  /* 0x00000005ff037c10 */ /* 0x002fca00087fe4ff */
[----:B------:R-:W-:Y:S01]  /*16de0*/  STG.E.U16 desc[UR36][R2.64], R17 ;  /* 0x0000001102007986 */ /* 0x000fe2000c101524 */
[----:B------:R-:W-:Y:S05]  /*16df0*/  EXIT ;  /* 0x000000000000794d */ /* 0x000fea0003800000 */
.L_x_1452:
[----:B------:R-:W4:Y:S01]  /*16e00*/  LDCU.U8 UR4, c[0x0][0x788] ;  /* 0x0000f100ff0477ac */ /* 0x000f220008000000 */
[----:B------:R-:W5:Y:S01]  /*16e10*/  LDCU.U8 UR5, c[0x0][0x789] ;  /* 0x0000f120ff0577ac */ /* 0x000f620008000000 */
[----:B----4-:R-:W-:Y:S02]  /*16e20*/  UISETP.NE.AND UP1, UPT, UR4, URZ, UPT ;  /* 0x000000ff0400728c */ /* 0x010fe4000bf25270 */
[----:B-----5:R-:W-:-:S07]  /*16e30*/  UISETP.NE.AND UP0, UPT, UR5, URZ, UPT ;  /* 0x000000ff0500728c */ /* 0x020fce000bf05270 */
[----:B------:R-:W-:Y:S05]  /*16e40*/  BRA.U !UP1, `(.L_x_1457) ;  /* 0x0000000109307547 */ /* 0x000fea000b800000 */
[----:B------:R-:W4:Y:S04]  /*16e50*/  LDG.E.U16 R2, desc[UR36][R4.64+0x2] ;  /* 0x0000022404027981 */ /* 0x000f28000c1e1500 */
[----:B-123--:R-:W2:Y:S04]  /*16e60*/  LDG.E.U16 R0, desc[UR36][R4.64] ;  /* 0x0000002404007981 */ /* 0x00eea8000c1e1500 */
[----:B------:R-:W3:Y:S04]  /*16e70*/  LDG.E.U16 R3, desc[UR36][R4.64+0x4] ;  /* 0x0000042404037981 */ /* 0x000ee8000c1e1500 */
[----:B------:R-:W5:Y:S01]  /*16e80*/  LDG.E.U16 R6, desc[UR36][R4.64+0x6] ;  /* 0x0000062404067981 */ /* 0x000f62000c1e1500 */
[----:B----4-:R-:W-:Y:S01]  /*16e90*/  IMAD.IADD R2, R27, 0x1, R2 ;  /* 0x000000011b027824 */ /* 0x010fe200078e0202 */
[----:B--2---:R-:W-:-:S02]  /*16ea0*/  IADD3 R0, PT, PT, R29, R0, RZ ;  /* 0x000000001d007210 */ /* 0x004fc40007ffe0ff */
[----:B---3--:R-:W-:Y:S02]  /*16eb0*/  IADD3 R3, PT, PT, R18, R3, RZ ;  /* 0x0000000312037210 */ /* 0x008fe40007ffe0ff */
[----:B-----5:R-:W-:Y:S02]  /*16ec0*/  IADD3 R6, PT, PT, R23, R6, RZ ;  /* 0x0000000617067210 */ /* 0x020fe40007ffe0ff */
[----:B------:R-:W-:Y:S02]  /*16ed0*/  PRMT R29, R0, 0x7610, R29 ;  /* 0x00007610001d7816 */ /* 0x000fe4000000001d */
[----:B------:R-:W-:Y:S02]  /*16ee0*/  PRMT R27, R2, 0x7610, R27 ;  /* 0x00007610021b7816 */ /* 0x000fe4000000001b */
[----:B------:R-:W-:Y:S02]  /*16ef0*/  PRMT R18, R3, 0x7610, R18 ;  /* 0x0000761003127816 */ /* 0x000fe40000000012 */
[----:B------:R-:W-:-:S07]  /*16f00*/  PRMT R23, R6, 0x7610, R23 ;  /* 0x0000761006177816 */ /* 0x000fce0000000017 */
.L_x_1457:
        /* <DEDUP_REMOVED lines=12> */
[----:B-1----:R-:W-:Y:S01]  /*16fd0*/  IMAD.U32 R4, RZ, RZ, UR4 ;  /* 0x00000004ff047e24 */ /* 0x002fe2000f8e00ff */
[----:B------:R-:W-:-:S02]  /*16fe0*/  MOV R5, UR5 ;  /* 0x0000000500057c02 */ /* 0x000fc40008000f00 */
[----:B----4-:R-:W-:Y:S01]  /*16ff0*/  MOV R6, UR6 ;  /* 0x0000000600067c02 */ /* 0x010fe20008000f00 */
[----:B------:R-:W-:Y:S01]  /*17000*/  IMAD.U32 R7, RZ, RZ, UR7 ;  /* 0x00000007ff077e24 */ /* 0x000fe2000f8e00ff */
[----:B-----5:R-:W-:Y:S02]  /*17010*/  MOV R10, UR8 ;  /* 0x00000008000a7c02 */ /* 0x020fe40008000f00 */
[----:B--2---:R-:W-:-:S07]  /*17020*/  MOV R11, UR9 ;  /* 0x00000009000b7c02 */ /* 0x004fce0008000f00 */
[----:B------:R-:W-:-:S07]  /*17030*/  LEPC R20, `(.L_x_1459) ;  /* 0x000000001014794e */ /* 0x000fce0000000000 */
[----:B0--3--:R-:W-:Y:S05]  /*17040*/  CALL.ABS.NOINC R2 ;  /* 0x0000000002007343 */ /* 0x009fea0003c00000 */
.L_x_1459:
[----:B------:R-:W4:Y:S01]  /*17050*/  LDCU.U16 UR4, c[0x0][0x380] ;  /* 0x00007000ff0477ac */ /* 0x000f220008000400 */
[----:B------:R-:W-:Y:S01]  /*17060*/  PRMT R5, R29, 0x9910, RZ ;  /* 0x000099101d057816 */ /* 0x000fe200000000ff */
[----:B------:R-:W5:Y:S01]  /*17070*/  LDCU.64 UR6, c[0x0][0x758] ;  /* 0x0000eb00ff0677ac */ /* 0x000f620008000a00 */
[----:B------:R-:W0:Y:S01]  /*17080*/  LDCU UR5, c[0x0][0x78c] ;  /* 0x0000f180ff0577ac */ /* 0x000e220008000800 */
[----:B----4-:R-:W-:Y:S01]  /*17090*/  UPRMT UR4, UR4, 0x9910, URZ ;  /* 0x0000991004047896 */ /* 0x010fe200080000ff */
[----:B-----5:R-:W-:-:S05]  /*170a0*/  IADD3 R2, P0, PT, R26, UR6, RZ ;  /* 0x000000061a027c10 */ /* 0x020fca000ff1e0ff */
[----:B------:R-:W-:Y:S01]  /*170b0*/  IMAD R5, R5, UR4, RZ ;  /* 0x0000000405057c24 */ /* 0x000fe2000f8e02ff */
[----:B0-----:R-:W-:Y:S01]  /*170c0*/  UISETP.NE.AND UP0, UPT, UR5, 0x1, UPT ;  /* 0x000000010500788c */ /* 0x001fe2000bf05270 */
[----:B------:R-:W-:-:S05]  /*170d0*/  IMAD.X R3, RZ, RZ, UR7, P0 ;  /* 0x00000007ff037e24 */ /* 0x000fca00080e06ff */
[----:B------:R0:W-:Y:S03]  /*170e0*/  STG.E.U16 desc[UR36][R2.64], R5 ;  /* 0x0000000502007986 */ /* 0x0001e6000c101524 */
[----:B------:R-:W-:Y:S05]  /*170f0*/  BRA.U !UP0, `(.L_x_1460) ;  /* 0x0000000108407547 */ /* 0x000fea000b800000 */
[----:B-123--:R-:W-:Y:S01]  /*17100*/  MOV R0, 0x0 ;  /* 0x0000000000007802 */ /* 0x00efe20000000f00 */
        /* <DEDUP_REMOVED lines=15> */
.L_x_1460:
[----:B------:R-:W4:Y:S01]  /*17200*/  LDCU.U16 UR4, c[0x0][0x380] ;  /* 0x00007000ff0477ac */ /* 0x000f220008000400 */
[----:B0-----:R-:W-:Y:S01]  /*17210*/  PRMT R5, R27, 0x9910, RZ ;  /* 0x000099101b057816 */ /* 0x001fe200000000ff */
[----:B------:R-:W0:Y:S01]  /*17220*/  LDCU.64 UR6, c[0x0][0x758] ;  /* 0x0000eb00ff0677ac */ /* 0x000e220008000a00 */
[----:B------:R-:W5:Y:S01]  /*17230*/  LDCU UR5, c[0x0][0x78c] ;  /* 0x0000f180ff0577ac */ /* 0x000f620008000800 */
[----:B----4-:R-:W-:Y:S01]  /*17240*/  UPRMT UR4, UR4, 0x9910, URZ ;  /* 0x0000991004047896 */ /* 0x010fe200080000ff */
[----:B0-----:R-:W-:-:S05]  /*17250*/  IADD3 R2, P0, PT, R25, UR6, RZ ;  /* 0x0000000619027c10 */ /* 0x001fca000ff1e0ff */
[----:B------:R-:W-:Y:S01]  /*17260*/  IMAD R5, R5, UR4, RZ ;  /* 0x0000000405057c24 */ /* 0x000fe2000f8e02ff */
[----:B------:R-:W-:Y:S01]  /*17270*/  IADD3.X R3, PT, PT, RZ, UR7, RZ, P0, !PT ;  /* 0x00000007ff037c10 */ /* 0x000fe200087fe4ff */
[----:B-----5:R-:W-:-:S04]  /*17280*/  UISETP.NE.AND UP0, UPT, UR5, 0x1, UPT ;  /* 0x000000010500788c */ /* 0x020fc8000bf05270 */
[----:B------:R0:W-:Y:S05]  /*17290*/  STG.E.U16 desc[UR36][R2.64], R5 ;  /* 0x0000000502007986 */ /* 0x0001ea000c101524 */
[----:B------:R-:W-:Y:S05]  /*172a0*/  BRA.U !UP0, `(.L_x_1461) ;  /* 0x0000000108407547 */ /* 0x000fea000b800000 */
[----:B-123--:R-:W-:Y:S01]  /*172b0*/  MOV R0, 0x0 ;  /* 0x0000000000007802 */ /* 0x00efe20000000f00 */
        /* <DEDUP_REMOVED lines=15> */
.L_x_1461:
[----:B------:R-:W4:Y:S01]  /*173b0*/  LDCU.U16 UR4, c[0x0][0x380] ;  /* 0x00007000ff0477ac */ /* 0x000f220008000400 */
[----:B0-----:R-:W-:Y:S02]  /*173c0*/  PRMT R3, R18, 0x9910, RZ ;  /* 0x0000991012037816 */ /* 0x001fe400000000ff */
[----:B-123--:R-:W-:Y:S01]  /*173d0*/  PRMT R0, R23, 0x9910, RZ ;  /* 0x0000991017007816 */ /* 0x00efe200000000ff */
[----:B------:R-:W0:Y:S01]  /*173e0*/  LDCU.64 UR6, c[0x0][0x758] ;  /* 0x0000eb00ff0677ac */ /* 0x000e220008000a00 */
[----:B------:R-:W1:Y:S01]  /*173f0*/  LDCU UR5, c[0x0][0x78c] ;  /* 0x0000f180ff0577ac */ /* 0x000e620008000800 */
[----:B----4-:R-:W-:Y:S01]  /*17400*/  UPRMT UR4, UR4, 0x9910, URZ ;  /* 0x0000991004047896 */ /* 0x010fe200080000ff */
[----:B0-----:R-:W-:-:S05]  /*17410*/  IADD3 R24, P0, PT, R24, UR6, RZ ;  /* 0x0000000618187c10 */ /* 0x001fca000ff1e0ff */
[----:B------:R-:W-:Y:S01]  /*17420*/  IMAD R3, R3, UR4, RZ ;  /* 0x0000000403037c24 */ /* 0x000fe2000f8e02ff */
[----:B------:R-:W-:Y:S01]  /*17430*/  IADD3.X R25, PT, PT, RZ, UR7, RZ, P0, !PT ;  /* 0x00000007ff197c10 */ /* 0x000fe200087fe4ff */
[----:B-1----:R-:W-:Y:S01]  /*17440*/  UISETP.NE.AND UP0, UPT, UR5, 0x1, UPT ;  /* 0x000000010500788c */ /* 0x002fe2000bf05270 */
        /* <DEDUP_REMOVED lines=19> */
.L_x_1462:
[----:B------:R-:W1:Y:S02]  /*17580*/  LDCU.64 UR4, c[0x0][0x758] ;  /* 0x0000eb00ff0477ac */ /* 0x000e640008000a00 */
[----:B-1----:R-:W-:-:S05]  /*17590*/  IADD3 R2, P0, PT, R19, UR4, RZ ;  /* 0x0000000413027c10 */ /* 0x002fca000ff1e0ff */
[----:B0-----:R-:W-:-:S05]  /*175a0*/  IMAD.X R3, RZ, RZ, UR5, P0 ;  /* 0x00000005ff037e24 */ /* 0x001fca00080e06ff */
[----:B------:R-:W-:Y:S01]  /*175b0*/  STG.E.U16 desc[UR36][R2.64], R17 ;  /* 0x0000001102007986 */ /* 0x000fe2000c101524 */
[----:B------:R-:W-:Y:S05]  /*175c0*/  EXIT ;  /* 0x000000000000794d */ /* 0x000fea0003800000 */
.L_x_1458:
[----:B------:R-:W-:Y:S04]  /*175d0*/  STG.E.U16 desc[UR36][R4.64], R29 ;  /* 0x0000001d04007986 */ /* 0x000fe8000c101524 */
[----:B------:R-:W-:Y:S04]  /*175e0*/  STG.E.U16 desc[UR36][R4.64+0x2], R27 ;  /* 0x0000021b04007986 */ /* 0x000fe8000c101524 */
[----:B------:R-:W-:Y:S04]  /*175f0*/  STG.E.U16 desc[UR36][R4.64+0x4], R18 ;  /* 0x0000041204007986 */ /* 0x000fe8000c101524 */
[----:B------:R-:W-:Y:S01]  /*17600*/  STG.E.U16 desc[UR36][R4.64+0x6], R23 ;  /* 0x0000061704007986 */ /* 0x000fe2000c101524 */
[----:B------:R-:W-:Y:S05]  /*17610*/  EXIT ;  /* 0x000000000000794d */ /* 0x000fea0003800000 */
.L_x_1427:
        /* <DEDUP_REMOVED lines=21> */
[----:B------:R-:W-:Y:S01]  /*17770*/  IADD3.X R9, PT, PT, RZ, UR5, RZ, P4, !PT ;  /* 0x00000005ff097c10 */ /* 0x000fe2000a7fe4ff */
[----:B------:R-:W-:Y:S01]  /*17780*/  IMAD.X R5, RZ, RZ, UR5, P2 ;  /* 0x00000005ff057e24 */ /* 0x000fe200090e06ff */
[----:B------:R-:W-:Y:S02]  /*17790*/  IADD3.X R7, PT, PT, RZ, UR5, RZ, P3, !PT ;  /* 0x00000005ff077c10 */ /* 0x000fe40009ffe4ff */
[----:B------:R-:W-:Y:S01]  /*177a0*/  IADD3.X R3, PT, PT, RZ, UR5, RZ, P1, !PT ;  /* 0x00000005ff037c10 */ /* 0x000fe20008ffe4ff */
[----:B------:R-:W2:Y:S04]  /*177b0*/  @P0 LDG.E.U16 R0, desc[UR36][R8.64] ;  /* 0x0000002408000981 */ /* 0x000ea8000c1e1500 */
[----:B------:R-:W3:Y:S04]  /*177c0*/  @P0 LDG.E.U16 R10, desc[UR36][R6.64] ;  /* 0x00000024060a0981 */ /* 0x000ee8000c1e1500 */
[----:B------:R-:W4:Y:S04]  /*177d0*/  @P0 LDG.E.U16 R11, desc[UR36][R4.64] ;  /* 0x00000024040b0981 */ /* 0x000f28000c1e1500 */
[----:B------:R-:W5:Y:S01]  /*177e0*/  @P0 LDG.E.U16 R12, desc[UR36][R2.64] ;  /* 0x00000024020c0981 */ /* 0x000f62000c1e1500 */
[----:B------:R-:W1:Y:S02]  /*177f0*/  LDCU.U8 UR4, c[0x0][0x789] ;  /* 0x0000f120ff0477ac */ /* 0x000e640008000000 */
[----:B-1----:R-:W-:-:S02]  /*17800*/  ISETP.NE.AND P1, PT, RZ, UR4, PT ;  /* 0x00000004ff007c0c */ /* 0x002fc4000bf25270 */
[----:B--2---:R-:W-:Y:S01]  /*17810*/  @P0 IADD3 R0, PT, PT, R29, R0, RZ ;  /* 0x000000001d000210 */ /* 0x004fe20007ffe0ff */
[----:B---3--:R-:W-:-:S03]  /*17820*/  @P0 IMAD.IADD R10, R27, 0x1, R10 ;  /* 0x000000011b0a0824 */ /* 0x008fc600078e020a */
[----:B------:R-:W-:Y:S02]  /*17830*/  @P0 PRMT R29, R0, 0x7610, R29 ;  /* 0x00007610001d0816 */ /* 0x000fe4000000001d */
[----:B----4-:R-:W-:Y:S02]  /*17840*/  @P0 IADD3 R11, PT, PT, R22, R11, RZ ;  /* 0x0000000b160b0210 */ /* 0x010fe40007ffe0ff */
[----:B------:R-:W-:-:S03]  /*17850*/  @P0 PRMT R27, R10, 0x7610, R27 ;  /* 0x000076100a1b0816 */ /* 0x000fc6000000001b */
[----:B------:R1:W-:Y:S01]  /*17860*/  @!P1 STG.E.U16 desc[UR36][R8.64], R29 ;  /* 0x0000001d08009986 */ /* 0x0003e2000c101524 */
[----:B-----5:R-:W-:Y:S02]  /*17870*/  @P0 IADD3 R12, PT, PT, R23, R12, RZ ;  /* 0x0000000c170c0210 */ /* 0x020fe40007ffe0ff */
[----:B------:R-:W-:Y:S01]  /*17880*/  @P0 PRMT R22, R11, 0x7610, R22 ;  /* 0x000076100b160816 */ /* 0x000fe20000000016 */
[----:B------:R1:W-:Y:S01]  /*17890*/  @!P1 STG.E.U16 desc[UR36][R6.64], R27 ;  /* 0x0000001b06009986 */ /* 0x0003e2000c101524 */
[----:B------:R-:W-:-:S03]  /*178a0*/  @P0 PRMT R23, R12, 0x7610, R23 ;  /* 0x000076100c170816 */ /* 0x000fc60000000017 */
        /* <DEDUP_REMOVED lines=9> */
[----:B-1----:R-:W-:Y:S01]  /*17940*/  IMAD.MOV.U32 R8, RZ, RZ, 0x2ef ;  /* 0x000002efff087424 */ /* 0x002fe200078e00ff */
[----:B------:R1:W3:Y:S01]  /*17950*/  LDC.64 R2, c[0x4][R0] ;  /* 0x0100000000027b82 */ /* 0x0002e20000000a00 */
        /* <DEDUP_REMOVED lines=11> */
.L_x_1464:
[----:B------:R-:W2:Y:S01]  /*17a10*/  LDCU.U16 UR4, c[0x0][0x380] ;  /* 0x00007000ff0477ac */ /* 0x000ea20008000400 */
[----:B-1----:R-:W-:Y:S01]  /*17a20*/  PRMT R5, R29, 0x9910, RZ ;  /* 0x000099101d057816 */ /* 0x002fe200000000ff */
[----:B------:R-:W1:Y:S01]  /*17a30*/  LDCU.64 UR6, c[0x0][0x758] ;  /* 0x0000eb00ff0677ac */ /* 0x000e620008000a00 */
[----:B------:R-:W3:Y:S01]  /*17a40*/  LDCU UR5, c[0x0][0x78c] ;  /* 0x0000f180ff0577ac */ /* 0x000ee20008000800 */
[----:B--2---:R-:W-:Y:S01]  /*17a50*/  UPRMT UR4, UR4, 0x9910, URZ ;  /* 0x0000991004047896 */ /* 0x004fe200080000ff */
[----:B-1----:R-:W-:-:S05]  /*17a60*/  IADD3 R2, P0, PT, R31, UR6, RZ ;  /* 0x000000061f027c10 */ /* 0x002fca000ff1e0ff */
[----:B------:R-:W-:Y:S01]  /*17a70*/  IMAD R5, R5, UR4, RZ ;  /* 0x0000000405057c24 */ /* 0x000fe2000f8e02ff */
[----:B---3--:R-:W-:Y:S01]  /*17a80*/  UISETP.NE.AND UP0, UPT, UR5, 0x1, UPT ;  /* 0x000000010500788c */ /* 0x008fe2000bf05270 */
[----:B------:R-:W-:-:S05]  /*17a90*/  IMAD.X R3, RZ, RZ, UR7, P0 ;  /* 0x00000007ff037e24 */ /* 0x000fca00080e06ff */
        /* <DEDUP_REMOVED lines=18> */
.L_x_1465:
        /* <DEDUP_REMOVED lines=27> */
.L_x_1466:
        /* <DEDUP_REMOVED lines=29> */
.L_x_1467:
[----:B------:R-:W2:Y:S02]  /*17f40*/  LDCU.64 UR4, c[0x0][0x758] ;  /* 0x0000eb00ff0477ac */ /* 0x000ea40008000a00 */
[----:B--2---:R-:W-:-:S05]  /*17f50*/  IADD3 R2, P0, PT, R19, UR4, RZ ;  /* 0x0000000413027c10 */ /* 0x004fca000ff1e0ff */
[----:B-1----:R-:W-:-:S05]  /*17f60*/  IMAD.X R3, RZ, RZ, UR5, P0 ;  /* 0x00000005ff037e24 */ /* 0x002fca00080e06ff */
[----:B------:R-:W-:Y:S01]  /*17f70*/  STG.E.U16 desc[UR36][R2.64], R17 ;  /* 0x0000001102007986 */ /* 0x000fe2000c101524 */
[----:B------:R-:W-:Y:S05]  /*17f80*/  EXIT ;  /* 0x000000000000794d */ /* 0x000fea0003800000 */
.L_x_1463:
[----:B------:R-:W1:Y:S01]  /*17f90*/  LDCU.U8 UR4, c[0x0][0x788] ;  /* 0x0000f100ff0477ac */ /* 0x000e620008000000 */
[----:B------:R-:W2:Y:S01]  /*17fa0*/  LDCU.U8 UR5, c[0x0][0x789] ;  /* 0x0000f120ff0577ac */ /* 0x000ea20008000000 */
[----:B-1----:R-:W-:Y:S02]  /*17fb0*/  UISETP.NE.AND UP0, UPT, UR4, URZ, UPT ;  /* 0x000000ff0400728c */ /* 0x002fe4000bf05270 */
[----:B--2---:R-:W-:-:S07]  /*17fc0*/  UISETP.NE.AND UP1, UPT, UR5, URZ, UPT ;  /* 0x000000ff0500728c */ /* 0x004fce000bf25270 */
[----:B------:R-:W-:Y:S05]  /*17fd0*/  BRA.U !UP0, `(.L_x_1468) ;  /* 0x0000000108307547 */ /* 0x000fea000b800000 */
[----:B------:R-:W2:Y:S04]  /*17fe0*/  LDG.E.U16 R3, desc[UR36][R4.64+0x4] ;  /* 0x0000042404037981 */ /* 0x000ea8000c1e1500 */
[----:B------:R-:W3:Y:S04]  /*17ff0*/  LDG.E.U16 R0, desc[UR36][R4.64] ;  /* 0x0000002404007981 */ /* 0x000ee8000c1e1500 */
[----:B------:R-:W4:Y:S04]  /*18000*/  LDG.E.U16 R2, desc[UR36][R4.64+0x2] ;  /* 0x0000022404027981 */ /* 0x000f28000c1e1500 */
[----:B------:R-:W5:Y:S01]  /*18010*/  LDG.E.U16 R6, desc[UR36][R4.64+0x6] ;  /* 0x0000062404067981 */ /* 0x000f62000c1e1500 */
[----:B--2---:R-:W-:Y:S01]  /*18020*/  IMAD.IADD R3, R22, 0x1, R3 ;  /* 0x0000000116037824 */ /* 0x004fe200078e0203 */
[----:B---3--:R-:W-:-:S02]  /*18030*/  IADD3 R0, PT, PT, R29, R0, RZ ;  /* 0x000000001d007210 */ /* 0x008fc40007ffe0ff */
[----:B----4-:R-:W-:Y:S02]  /*18040*/  IADD3 R2, PT, PT, R27, R2, RZ ;  /* 0x000000021b027210 */ /* 0x010fe40007ffe0ff */
[----:B-----5:R-:W-:Y:S02]  /*18050*/  IADD3 R6, PT, PT, R23, R6, RZ ;  /* 0x0000000617067210 */ /* 0x020fe40007ffe0ff */
[----:B------:R-:W-:Y:S02]  /*18060*/  PRMT R29, R0, 0x7610, R29 ;  /* 0x00007610001d7816 */ /* 0x000fe4000000001d */
[----:B------:R-:W-:Y:S02]  /*18070*/  PRMT R27, R2, 0x7610, R27 ;  /* 0x00007610021b7816 */ /* 0x000fe4000000001b */
[----:B------:R-:W-:Y:S02]  /*18080*/  PRMT R22, R3, 0x7610, R22 ;  /* 0x0000761003167816 */ /* 0x000fe40000000016 */
[----:B------:R-:W-:-:S07]  /*18090*/  PRMT R23, R6, 0x7610, R23 ;  /* 0x0000761006177816 */ /* 0x000fce0000000017 */
.L_x_1468:
[----:B------:R-:W-:Y:S05]  /*180a0*/  BRA.U !UP1, `(.L_x_1469) ;  /* 0x0000000509ac7547 */ /* 0x000fea000b800000 */
[----:B------:R-:W1:Y:S02]  /*180b0*/  LDCU UR4, c[0x0][0x78c] ;  /* 0x0000f180ff0477ac */ /* 0x000e640008000800 */
[----:B-1----:R-:W-:-:S09]  /*180c0*/  UISETP.NE.AND UP0, UPT, UR4, 0x1, UPT ;  /* 0x000000010400788c */ /* 0x002fd2000bf05270 */
[----:B------:R-:W-:Y:S05]  /*180d0*/  BRA.U !UP0, `(.L_x_1470) ;  /* 0x0000000108407547 */ /* 0x000fea000b800000 */
[----:B------:R-:W-:Y:S01]  /*180e0*/  MOV R0, 0x0 ;  /* 0x0000000000007802 */ /* 0x000fe20000000f00 */
[----:B------:R-:W1:Y:S01]  /*180f0*/  LDCU.64 UR4, c[0x4][0x590] ;  /* 0x0100b200ff0477ac */ /* 0x000e620008000a00 */
[----:B------:R-:W-:Y:S02]  /*18100*/  HFMA2 R8, -RZ, RZ, 0, 4.4763088226318359375e-05 ;  /* 0x000002efff087431 */ /* 0x000fe400000001ff */
[----:B------:R-:W-:Y:S01]  /*18110*/  IMAD.MOV.U32 R12, RZ, RZ, 0x1 ;  /* 0x00000001ff0c7424 */ /* 0x000fe200078e00ff */
[----:B------:R2:W3:Y:S01]  /*18120*/  LDC.64 R2, c[0x4][R0] ;  /* 0x0100000000027b82 */ /* 0x0004e20000000a00 */
[----:B------:R-:W4:Y:S01]  /*18130*/  LDCU.64 UR6, c[0x4][0x578] ;  /* 0x0100af00ff0677ac */ /* 0x000f220008000a00 */
[----:B------:R-:W-:Y:S01]  /*18140*/  MOV R13, RZ ;  /* 0x000000ff000d7202 */ /* 0x000fe20000000f00 */
[----:B------:R-:W5:Y:S01]  /*18150*/  LDCU.64 UR8, c[0x4][0x388] ;  /* 0x01007100ff0877ac */ /* 0x000f620008000a00 */
[----:B-1----:R-:W-:Y:S01]  /*18160*/  MOV R4, UR4 ;  /* 0x0000000400047c02 */ /* 0x002fe20008000f00 */
[----:B------:R-:W-:Y:S01]  /*18170*/  IMAD.U32 R5, RZ, RZ, UR5 ;  /* 0x00000005ff057e24 */ /* 0x000fe2000f8e00ff */
[----:B----4-:R-:W-:-:S02]  /*18180*/  MOV R6, UR6 ;  /* 0x0000000600067c02 */ /* 0x010fc40008000f00 */
[----:B------:R-:W-:Y:S01]  /*18190*/  MOV R7, UR7 ;  /* 0x0000000700077c02 */ /* 0x000fe20008000f00 */
[----:B-----5:R-:W-:Y:S01]  /*181a0*/  IMAD.U32 R10, RZ, RZ, UR8 ;  /* 0x00000008ff0a7e24 */ /* 0x020fe2000f8e00ff */
[----:B--2---:R-:W-:-:S07]  /*181b0*/  MOV R11, UR9 ;  /* 0x00000009000b7c02 */ /* 0x004fce0008000f00 */
[----:B------:R-:W-:-:S07]  /*181c0*/  LEPC R20, `(.L_x_1470) ;  /* 0x000000001014794e */ /* 0x000fce0000000000 */
[----:B0--3--:R-:W-:Y:S05]  /*181d0*/  CALL.ABS.NOINC R2 ;  /* 0x0000000002007343 */ /* 0x009fea0003c00000 */
.L_x_1470:
[----:B------:R-:W1:Y:S01]  /*181e0*/  LDCU.U16 UR4, c[0x0][0x380] ;  /* 0x00007000ff0477ac */ /* 0x000e620008000400 */
[----:B------:R-:W-:Y:S01]  /*181f0*/  PRMT R5, R29, 0x9910, RZ ;  /* 0x000099101d057816 */ /* 0x000fe200000000ff */
[----:B------:R-:W2:Y:S01]  /*18200*/  LDCU.64 UR6, c[0x0][0x758] ;  /* 0x0000eb00ff0677ac */ /* 0x000ea20008000a00 */
[----:B------:R-:W3:Y:S01]  /*18210*/  LDCU UR5, c[0x0][0x78c] ;  /* 0x0000f180ff0577ac */ /* 0x000ee20008000800 */
[----:B-1----:R-:W-:Y:S01]  /*18220*/  UPRMT UR4, UR4, 0x9910, URZ ;  /* 0x0000991004047896 */ /* 0x002fe200080000ff */
[----:B--2---:R-:W-:-:S05]  /*18230*/  IADD3 R2, P0, PT, R31, UR6, RZ ;  /* 0x000000061f027c10 */ /* 0x004fca000ff1e0ff */
        /* <DEDUP_REMOVED lines=21> */
.L_x_1471:
        /* <DEDUP_REMOVED lines=27> */
.L_x_1472:
        /* <DEDUP_REMOVED lines=29> */
.L_x_1473:
[----:B------:R-:W2:Y:S02]  /*18710*/  LDCU.64 UR4, c[0x0][0x758] ;  /* 0x0000eb00ff0477ac */ /* 0x000ea40008000a00 */
[----:B--2---:R-:W-:-:S04]  /*18720*/  IADD3 R2, P0, PT, R19, UR4, RZ ;  /* 0x0000000413027c10 */ /* 0x004fc8000ff1e0ff */
[----:B-1----:R-:W-:-:S05]  /*18730*/  IADD3.X R3, PT, PT, RZ, UR5, RZ, P0, !PT ;  /* 0x00000005ff037c10 */ /* 0x002fca00087fe4ff */
[----:B------:R-:W-:Y:S01]  /*18740*/  STG.E.U16 desc[UR36][R2.64], R17 ;  /* 0x0000001102007986 */ /* 0x000fe2000c101524 */
[----:B------:R-:W-:Y:S05]  /*18750*/  EXIT ;  /* 0x000000000000794d */ /* 0x000fea0003800000 */
.L_x_1469:
[----:B------:R-:W-:Y:S04]  /*18760*/  STG.E.U16 desc[UR36][R4.64], R29 ;  /* 0x0000001d04007986 */ /* 0x000fe8000c101524 */
[----:B------:R-:W-:Y:S04]  /*18770*/  STG.E.U16 desc[UR36][R4.64+0x2], R27 ;  /* 0x0000021b04007986 */ /* 0x000fe8000c101524 */
[----:B------:R-:W-:Y:S04]  /*18780*/  STG.E.U16 desc[UR36][R4.64+0x4], R22 ;  /* 0x0000041604007986 */ /* 0x000fe8000c101524 */
[----:B------:R-:W-:Y:S01]  /*18790*/  STG.E.U16 desc[UR36][R4.64+0x6], R23 ;  /* 0x0000061704007986 */ /* 0x000fe2000c101524 */
[----:B------:R-:W-:Y:S05]  /*187a0*/  EXIT ;  /* 0x000000000000794d */ /* 0x000fea0003800000 */
.L_x_1474:
        /* <DEDUP_REMOVED lines=13> */
.L_x_7276:


//--------------------- .text._ZN2at6native13reduce_kernelILi512ELi1ENS0_8ReduceOpIlNS0_7MeanOpsIllllEEjlLi4ELi4EEEEEvT1_ --------------------------
	.section	.text._ZN2at6native13reduce_kernelILi512ELi1ENS0_8ReduceOpIlNS0_7MeanOpsIllllEEjlLi4ELi4EEEEEvT1_,"ax",@progbits
	.align	128
        .global         _ZN2at6native13reduce_kernelILi512ELi1ENS0_8ReduceOpIlNS0_7MeanOpsIllllEEjlLi4ELi4EEEEEvT1_
        .type           _ZN2at6native13reduce_kernelILi512ELi1ENS0_8ReduceOpIlNS0_7MeanOpsIllllEEjlLi4ELi4EEEEEvT1_,@function
        .size           _ZN2at6native13reduce_kernelILi512ELi1ENS0_8ReduceOpIlNS0_7MeanOpsIllllEEjlLi4ELi4EEEEEvT1_,(.L_x_7277 - _ZN2at6native13reduce_kernelILi512ELi1ENS0_8ReduceOpIlNS0_7MeanOpsIllllEEjlLi4ELi4EEEEEvT1_)
        .other          _ZN2at6native13reduce_kernelILi512ELi1ENS0_8ReduceOpIlNS0_7MeanOpsIllllEEjlLi4ELi4EEEEEvT1_,@"STO_CUDA_ENTRY STV_DEFAULT"
_ZN2at6native13reduce_kernelILi512ELi1ENS0_8ReduceOpIlNS0_7MeanOpsIllllEEjlLi4ELi4EEEEEvT1_:
.text._ZN2at6native13reduce_kernelILi512ELi1ENS0_8ReduceOpIlNS0_7MeanOpsIllllEEjlLi4ELi4EEEEEvT1_:
[----:B------:R-:W0:Y:S01]  /*0000*/  LDC R1, c[0x0][0x37c] ;  /* 0x0000df00ff017b82 */ /* 0x000e220000000800 */
[----:B------:R-:W1:Y:S01]  /*0010*/  S2R R12, SR_TID.X ;  /* 0x00000000000c7919 */ /* 0x000e620000002100 */
[----:B------:R-:W1:Y:S06]  /*0020*/  LDCU.64 UR28, c[0x0][0x3b0] ;  /* 0x00007600ff1c77ac */ /* 0x000e6c0008000a00 */
[----:B------:R-:W2:Y:S01]  /*0030*/  S2UR UR5, SR_CTAID.X ;  /* 0x00000000000579c3 */ /* 0x000ea20000002500 */
[----:B0-----:R-:W-:Y:S01]  /*0040*/  IADD3 R1, PT, PT, R1, -0x8, RZ ;  /* 0xfffffff801017810 */ /* 0x001fe20007ffe0ff */
[----:B------:R-:W0:Y:S01]  /*0050*/  S2R R6, SR_TID.Y ;  /* 0x0000000000067919 */ /* 0x000e220000002200 */
[----:B------:R-:W0:Y:S01]  /*0060*/  LDCU UR6, c[0x0][0x3b8] ;  /* 0x00007700ff0677ac */ /* 0x000e220008000800 */
[----:B------:R-:W-:Y:S01]  /*0070*/  IMAD.MOV.U32 R10, RZ, RZ, R8 ;  /* 0x000000ffff0a7224 */ /* 0x000fe200078e0008 */
        /* <DEDUP_REMOVED lines=10> */
[----:B------:R-:W-:Y:S02]  /*0120*/  IMAD.MOV.U32 R0, RZ, RZ, RZ ;  /* 0x000000ffff007224 */ /* 0x000fe400078e00ff */
[----:B---3--:R-:W-:Y:S01]  /*0130*/  IMAD R4, R5, UR28, R4 ;  /* 0x0000001c05047c24 */ /* 0x008fe2000f8e0204 */
[----:B------:R0:W-:Y:S01]  /*0140*/  STL [R1+0x4], R9 ;  /* 0x0000040901007387 */ /* 0x0001e20000100800 */
[----:B------:R-:W-:Y:S01]  /*0150*/  MOV R11, R9 ;  /* 0x00000009000b7202 */ /* 0x000fe20000000f00 */
[----:B------:R-:W-:Y:S06]  /*0160*/  BRA.U !UP0, `(.L_x_1475) ;  /* 0x0000001108587547 */ /* 0x000fec000b800000 */
[----:B------:R-:W1:Y:S01]  /*0170*/  LDCU.64 UR6, c[0x0][0x568] ;  /* 0x0000ad00ff0677ac */ /* 0x000e620008000a00 */
[----:B------:R-:W-:Y:S01]  /*0180*/  HFMA2 R10, -RZ, RZ, 0, 0 ;  /* 0x00000000ff0a7431 */ /* 0x000fe200000001ff */
        /* <DEDUP_REMOVED lines=20> */
[----:B------:R-:W-:-:S04]  /*02d0*/  UISETP.NE.AND UP0, UPT, UR4, 0x2, UPT ;  /* 0x000000020400788c */ /* 0x000fc8000bf05270 */
[----:B------:R-:W-:-:S04]  /*02e0*/  IMAD.MOV R2, RZ, RZ, -R9 ;  /* 0x000000ffff027224 */ /* 0x000fc800078e0a09 */
[----:B--2---:R-:W-:-:S04]  /*02f0*/  IMAD R3, R2, UR5, R3 ;  /* 0x0000000502037c24 */ /* 0x004fc8000f8e0203 */
[----:B-1----:R-:W-:Y:S01]  /*0300*/  IMAD R0, R3, UR6, R0 ;  /* 0x0000000603007c24 */ /* 0x002fe2000f8e0200 */
        /* <DEDUP_REMOVED lines=248> */
[----:B-1----:R-:W-:-:S05]  /*1290*/  SHF.R.U32.HI R2, RZ, UR4, R2 ;  /* 0x00000004ff027c19 */ /* 0x002fca0008011602 */
[----:B------:R-:W-:-:S04]  /*12a0*/  IMAD.MOV R3, RZ, RZ, -R2 ;  /* 0x000000ffff037224 */ /* 0x000fc800078e0a02 */
[----:B------:R-:W-:-:S04]  /*12b0*/  IMAD R9, R3, UR6, R9 ;  /* 0x0000000603097c24 */ /* 0x000fc8000f8e0209 */
[----:B--2---:R-:W-:-:S07]  /*12c0*/  IMAD R0, R9, UR5, R0 ;  /* 0x0000000509007c24 */ /* 0x004fce000f8e0200 */
.L_x_1475:
        /* <DEDUP_REMOVED lines=13> */
[----:B------:R-:W-:-:S04]  /*13a0*/  IMAD.X R17, RZ, RZ, UR5, P0 ;  /* 0x00000005ff117e24 */ /* 0x000fc800080e06ff */
[----:B------:R-:W-:Y:S01]  /*13b0*/  IMAD.MOV.U32 R3, RZ, RZ, R17 ;  /* 0x000000ffff037224 */ /* 0x000fe200078e0011 */
[----:B------:R-:W-:Y:S06]  /*13c0*/  BRA.U !UP0, `(.L_x_1478) ;  /* 0x0000000508587547 */ /* 0x000fec000b800000 */
[----:B------:R-:W1:Y:S01]  /*13d0*/  LDC R23, c[0x0][0x388] ;  /* 0x0000e200ff177b82 */ /* 0x000e620000000800 */
[----:B------:R-:W2:Y:S01]  /*13e0*/  LDCU UR4, c[0x0][0x394] ;  /* 0x00007280ff0477ac */ /* 0x000ea20008000800 */
[----:B------:R-:W-:Y:S01]  /*13f0*/  SHF.R.U32.HI R16, RZ, 0x3, R16 ;  /* 0x00000003ff107819 */ /* 0x000fe20000011610 */
[----:B------:R-:W-:Y:S03]  /*1400*/  BSSY.RECONVERGENT B1, `(.L_x_1479) ;  /* 0x0000024000017945 */ /* 0x000fe60003800200 */
[----:B------:R-:W-:Y:S02]  /*1410*/  LOP3.LUT P0, R11, R16, 0x3, RZ, 0xc0, !PT ;  /* 0x00000003100b7812 */ /* 0x000fe4000780c0ff */
[----:B------:R-:W3:Y:S01]  /*1420*/  LDC R14, c[0x0][0x38c] ;  /* 0x0000e300ff0e7b82 */ /* 0x000ee20000000800 */
[----:B--2---:R-:W-:Y:S01]  /*1430*/  MOV R0, UR4 ;  /* 0x0000000400007c02 */ /* 0x004fe20008000f00 */
[----:B-1----:R-:W-:Y:S01]  /*1440*/  IMAD.MOV.U32 R19, RZ, RZ, R23 ;  /* 0x000000ffff137224 */ /* 0x002fe200078e0017 */
[----:B------:R-:W-:Y:S01]  /*1450*/  MOV R15, R23 ;  /* 0x00000017000f7202 */ /* 0x000fe20000000f00 */
[----:B---3--:R-:W-:Y:S01]  /*1460*/  IMAD.MOV.U32 R17, RZ, RZ, R14 ;  /* 0x000000ffff117224 */ /* 0x008fe200078e000e */
[----:B------:R-:W-:-:S06]  /*1470*/  MOV R13, R14 ;  /* 0x0000000e000d7202 */ /* 0x000fcc0000000f00 */
[----:B------:R-:W-:Y:S05]  /*1480*/  @!P0 BRA `(.L_x_1480) ;  /* 0x00000000006c8947 */ /* 0x000fea0003800000 */
[C---:B------:R-:W-:Y:S01]  /*1490*/  ISETP.GT.U32.AND P0, PT, R12.reuse, 0x3, PT ;  /* 0x000000030c00780c */ /* 0x040fe20003f04070 */
[----:B------:R-:W-:Y:S01]  /*14a0*/  IMAD.MOV R7, RZ, RZ, -R11 ;  /* 0x000000ffff077224 */ /* 0x000fe200078e0a0b */
[----:B------:R-:W-:Y:S01]  /*14b0*/  BSSY.RECONVERGENT B2, `(.L_x_1481) ;  /* 0x0000015000027945 */ /* 0x000fe20003800200 */
[----:B------:R-:W-:Y:S01]  /*14c0*/  MOV R15, R23 ;  /* 0x00000017000f7202 */ /* 0x000fe20000000f00 */
[----:B------:R-:W-:Y:S01]  /*14d0*/  IMAD.MOV.U32 R13, RZ, RZ, R14 ;  /* 0x000000ffff0d7224 */ /* 0x000fe200078e000e */
[----:B------:R-:W-:Y:S01]  /*14e0*/  ISETP.LT.U32.OR P0, PT, R12, R11, P0 ;  /* 0x0000000b0c00720c */ /* 0x000fe20000701470 */
[----:B------:R-:W-:-:S12]  /*14f0*/  IMAD.WIDE R2, R7, 0x8, R2 ;  /* 0x0000000807027825 */ /* 0x000fd800078e0202 */
[----:B------:R-:W-:Y:S05]  /*1500*/  @P0 BRA `(.L_x_1482) ;  /* 0x00000000003c0947 */ /* 0x000fea0003800000 */
[----:B------:R-:W-:Y:S01]  /*1510*/  ISETP.NE.AND P0, PT, RZ, UR27, PT ;  /* 0x0000001bff007c0c */ /* 0x000fe2000bf05270 */
[----:B------:R-:W-:Y:S01]  /*1520*/  IMAD.MOV.U32 R13, RZ, RZ, R14 ;  /* 0x000000ffff0d7224 */ /* 0x000fe200078e000e */
[----:B------:R-:W-:Y:S02]  /*1530*/  ISETP.NE.AND P1, PT, R6, RZ, PT ;  /* 0x000000ff0600720c */ /* 0x000fe40003f25270 */
[----:B------:R-:W-:-:S11]  /*1540*/  MOV R15, R23 ;  /* 0x00000017000f7202 */ /* 0x000fd60000000f00 */
[----:B------:R-:W-:Y:S05]  /*1550*/  @P0 BRA P1, `(.L_x_1482) ;  /* 0x0000000000280947 */ /* 0x000fea0000800000 */
[----:B------:R-:W-:Y:S01]  /*1560*/  ISETP.NE.AND P0, PT, RZ, UR28, PT ;  /* 0x0000001cff007c0c */ /* 0x000fe2000bf05270 */
[----:B------:R-:W-:Y:S01]  /*1570*/  IMAD.MOV.U32 R13, RZ, RZ, R14 ;  /* 0x000000ffff0d7224 */ /* 0x000fe200078e000e */
[----:B------:R-:W-:Y:S02]  /*1580*/  ISETP.NE.AND P1, PT, R5, RZ, PT ;  /* 0x000000ff0500720c */ /* 0x000fe40003f25270 */
[----:B------:R-:W-:-:S11]  /*1590*/  MOV R15, R23 ;  /* 0x00000017000f7202 */ /* 0x000fd60000000f00 */
[----:B------:R-:W-:Y:S05]  /*15a0*/  @P0 BRA P1, `(.L_x_1482) ;  /* 0x0000000000140947 */ /* 0x000fea0000800000 */
[----:B0-----:R-:W-:Y:S01]  /*15b0*/  IMAD.WIDE.U32 R8, R12, 0x8, R2 ;  /* 0x000000080c087825 */ /* 0x001fe200078e0002 */
[----:B------:R-:W0:Y:S05]  /*15c0*/  LDCU.64 UR4, c[0x0][0x388] ;  /* 0x00007100ff0477ac */ /* 0x000e2a0008000a00 */
[----:B------:R-:W0:Y:S02]  /*15d0*/  LDG.E.64 R8, desc[UR36][R8.64] ;  /* 0x0000002408087981 */ /* 0x000e24000c1e1b00 */
[----:B0-----:R-:W-:-:S04]  /*15e0*/  IADD3 R15, P0, PT, R8, UR4, RZ ;  /* 0x00000004080f7c10 */ /* 0x001fc8000ff1e0ff */
[----:B------:R-:W-:-:S09]  /*15f0*/  IADD3.X R13, PT, PT, R9, UR5, RZ, P0, !PT ;  /* 0x00000005090d7c10 */ /* 0x000fd200087fe4ff */
.L_x_1482:
[----:B------:R-:W-:Y:S05]  /*1600*/  BSYNC.RECONVERGENT B2 ;  /* 0x0000000000027941 */ /* 0x000fea0003800200 */
.L_x_1481:
[----:B------:R-:W-:Y:S02]  /*1610*/  IADD3 R2, P0, PT, R2, 0x20, RZ ;  /* 0x0000002002027810 */ /* 0x000fe40007f1e0ff */
[----:B------:R-:W-:Y:S02]  /*1620*/  IADD3 R0, PT, PT, R11, -0x4, R20 ;  /* 0xfffffffc0b007810 */ /* 0x000fe40007ffe014 */
[----:B------:R-:W-:-:S09]  /*1630*/  IADD3.X R3, PT, PT, RZ, R3, RZ, P0, !PT ;  /* 0x00000003ff037210 */ /* 0x000fd200007fe4ff */
.L_x_1480:
[----:B------:R-:W-:Y:S05]  /*1640*/  BSYNC.RECONVERGENT B1 ;  /* 0x0000000000017941 */ /* 0x000fea0003800200 */
.L_x_1479:
        /* <DEDUP_REMOVED lines=11> */
[----:B------:R-:W-:Y:S01]  /*1700*/  IMAD.MOV.U32 R25, RZ, RZ, R4 ;  /* 0x000000ffff197224 */ /* 0x000fe200078e0004 */
[----:B------:R-:W-:Y:S01]  /*1710*/  MOV R16, R23 ;  /* 0x0000001700107202 */ /* 0x000fe20000000f00 */
[----:B------:R-:W-:-:S07]  /*1720*/  IMAD.MOV.U32 R21, RZ, RZ, R14 ;  /* 0x000000ffff157224 */ /* 0x000fce00078e000e */
.L_x_1485:
[C---:B------:R-:W-:Y:S01]  /*1730*/  IMAD.WIDE.U32 R4, R25.reuse, 0x20, R2 ;  /* 0x0000002019047825 */ /* 0x040fe200078e0002 */
[----:B------:R-:W1:Y:S05]  /*1740*/  LDCU UR4, c[0x0][0x39c] ;  /* 0x00007380ff0477ac */ /* 0x000e6a0008000800 */
[----:B0-----:R-:W2:Y:S01]  /*1750*/  LDG.E.ENL2.256 R8, R4, desc[UR36][R4.64] ;  /* 0xfe0000240404797e */ /* 0x001ea20008121908 */
[----:B-1----:R-:W-:-:S04]  /*1760*/  IADD3 R25, PT, PT, R25, UR4, RZ ;  /* 0x0000000419197c10 */ /* 0x002fc8000fffe0ff */
[----:B------:R-:W-:-:S04]  /*1770*/  LEA R27, R25, 0x3, 0x2 ;  /* 0x00000003191b7811 */ /* 0x000fc800078e10ff */
[----:B------:R-:W-:Y:S02]  /*1780*/  ISETP.GE.U32.AND P1, PT, R27, R0, PT ;  /* 0x000000001b00720c */ /* 0x000fe40003f26070 */
[----:B--2---:R-:W-:Y:S02]  /*1790*/  IADD3 R15, P2, PT, R4, R15, RZ ;  /* 0x0000000f040f7210 */ /* 0x004fe40007f5e0ff */
[----:B------:R-:W-:Y:S02]  /*17a0*/  IADD3 R16, P4, PT, R8, R16, RZ ;  /* 0x0000001008107210 */ /* 0x000fe40007f9e0ff */
[----:B------:R-:W-:Y:S01]  /*17b0*/  IADD3 R23, P3, PT, R6, R23, RZ ;  /* 0x0000001706177210 */ /* 0x000fe20007f7e0ff */
[----:B------:R-:W-:Y:S01]  /*17c0*/  IMAD.X R13, R5, 0x1, R13, P2 ;  /* 0x00000001050d7824 */ /* 0x000fe200010e060d */
[----:B------:R-:W-:Y:S01]  /*17d0*/  IADD3 R19, P5, PT, R10, R19, RZ ;  /* 0x000000130a137210 */ /* 0x000fe20007fbe0ff */
[----:B------:R-:W-:Y:S01]  /*17e0*/  IMAD.X R21, R9, 0x1, R21, P4 ;  /* 0x0000000109157824 */ /* 0x000fe200020e0615 */
[----:B------:R-:W-:-:S02]  /*17f0*/  IADD3.X R14, PT, PT, R7, R14, RZ, P3, !PT ;  /* 0x0000000e070e7210 */ /* 0x000fc40001ffe4ff */
[----:B------:R-:W-:Y:S01]  /*1800*/  IADD3.X R17, PT, PT, R11, R17, RZ, P5, !PT ;  /* 0x000000110b117210 */ /* 0x000fe20002ffe4ff */
[----:B------:R-:W-:Y:S08]  /*1810*/  @!P1 BRA `(.L_x_1485) ;  /* 0xfffffffc00c49947 */ /* 0x000ff0000383ffff */
.L_x_1484:
[----:B------:R-:W-:Y:S05]  /*1820*/  BSYNC.RECONVERGENT B1 ;  /* 0x0000000000017941 */ /* 0x000fea0003800200 */
.L_x_1483:
        /* <DEDUP_REMOVED lines=8> */
[----:B--2---:R-:W-:-:S04]  /*18b0*/  IADD3 R15, P0, PT, R2, R15, RZ ;  /* 0x0000000f020f7210 */ /* 0x004fc80007f1e0ff */
[----:B------:R-:W-:-:S09]  /*18c0*/  IADD3.X R13, PT, PT, R3, R13, RZ, P0, !PT ;  /* 0x0000000d030d7210 */ /* 0x000fd200007fe4ff */
.L_x_1487:
[----:B------:R-:W-:Y:S05]  /*18d0*/  BSYNC.RECONVERGENT B1 ;  /* 0x0000000000017941 */ /* 0x000fea0003800200 */
.L_x_1486:
[----:B------:R-:W-:-:S04]  /*18e0*/  IADD3 R4, P0, P1, R16, R23, R15 ;  /* 0x0000001710047210 */ /* 0x000fc8000791e00f */
[----:B------:R-:W-:Y:S02]  /*18f0*/  IADD3 R4, P2, PT, R19, R4, RZ ;  /* 0x0000000413047210 */ /* 0x000fe40007f5e0ff */
[----:B------:R-:W-:-:S05]  /*1900*/  IADD3.X R14, PT, PT, R21, R14, R13, P0, P1 ;  /* 0x0000000e150e7210 */ /* 0x000fca00007e240d */
[----:B------:R-:W-:Y:S01]  /*1910*/  IMAD.X R17, R17, 0x1, R14, P2 ;  /* 0x0000000111117824 */ /* 0x000fe200010e060e */
[----:B------:R-:W-:Y:S06]  /*1920*/  BRA `(.L_x_1477) ;  /* 0x0000009400d07947 */ /* 0x000fec0003800000 */
.L_x_1478:
        /* <DEDUP_REMOVED lines=9> */
[----:B------:R-:W2:Y:S08]  /*19c0*/  LDC R6, c[0x0][0x388] ;  /* 0x0000e200ff067b82 */ /* 0x000eb00000000800 */
[----:B0-----:R-:W0:Y:S01]  /*19d0*/  LDC R9, c[0x0][0x38c] ;  /* 0x0000e300ff097b82 */ /* 0x001e220000000800 */
[----:B-1----:R-:W-:-:S05]  /*19e0*/  IMAD R5, R22, 0x3, R4 ;  /* 0x0000000316057824 */ /* 0x002fca00078e0204 */
[----:B------:R-:W-:Y:S01]  /*19f0*/  ISETP.GE.U32.AND P0, PT, R5, R20, PT ;  /* 0x000000140500720c */ /* 0x000fe20003f06070 */
[--C-:B--2---:R-:W-:Y:S01]  /*1a00*/  IMAD.MOV.U32 R4, RZ, RZ, R6.reuse ;  /* 0x000000ffff047224 */ /* 0x104fe200078e0006 */
[----:B------:R-:W-:Y:S01]  /*1a10*/  MOV R5, R6 ;  /* 0x0000000600057202 */ /* 0x000fe20000000f00 */
[----:B------:R-:W-:Y:S01]  /*1a20*/  IMAD.MOV.U32 R7, RZ, RZ, R6 ;  /* 0x000000ffff077224 */ /* 0x000fe200078e0006 */
[-C--:B0-----:R-:W-:Y:S01]  /*1a30*/  MOV R8, R9.reuse ;  /* 0x0000000900087202 */ /* 0x081fe20000000f00 */
[----:B------:R-:W-:Y:S01]  /*1a40*/  IMAD.MOV.U32 R10, RZ, RZ, R9 ;  /* 0x000000ffff0a7224 */ /* 0x000fe200078e0009 */
[----:B------:R-:W-:-:S07]  /*1a50*/  MOV R11, R9 ;  /* 0x00000009000b7202 */ /* 0x000fce0000000f00 */
[----:B------:R-:W-:Y:S05]  /*1a60*/  @P0 BRA `(.L_x_1490) ;  /* 0x0000000000740947 */ /* 0x000fea0003800000 */
[----:B------:R-:W-:Y:S01]  /*1a70*/  BSSY.RECONVERGENT B2, `(.L_x_1490) ;  /* 0x000001c000027945 */ /* 0x000fe20003800200 */
[----:B------:R-:W-:Y:S01]  /*1a80*/  IMAD.MOV.U32 R5, RZ, RZ, R6 ;  /* 0x000000ffff057224 */ /* 0x000fe200078e0006 */
[----:B------:R-:W-:Y:S01]  /*1a90*/  MOV R7, R6 ;  /* 0x0000000600077202 */ /* 0x000fe20000000f00 */
[----:B------:R-:W-:Y:S01]  /*1aa0*/  IMAD.MOV.U32 R10, RZ, RZ, R9 ;  /* 0x000000ffff0a7224 */ /* 0x000fe200078e0009 */
[----:B------:R-:W-:-:S07]  /*1ab0*/  MOV R11, R9 ;  /* 0x00000009000b7202 */ /* 0x000fce0000000f00 */
.L_x_1491:
[C---:B------:R-:W-:Y:S02]  /*1ac0*/  IMAD.IADD R19, R0.reuse, 0x1, R22 ;  /* 0x0000000100137824 */ /* 0x040fe400078e0216 */
[----:B------:R-:W-:-:S03]  /*1ad0*/  IMAD.WIDE.U32 R16, R0, 0x8, R2 ;  /* 0x0000000800107825 */ /* 0x000fc600078e0002 */
[C---:B------:R-:W-:Y:S01]  /*1ae0*/  IADD3 R13, PT, PT, R19.reuse, R22, RZ ;  /* 0x00000016130d7210 */ /* 0x040fe20007ffe0ff */
[----:B------:R-:W-:Y:S02]  /*1af0*/  IMAD.WIDE.U32 R18, R19, 0x8, R2 ;  /* 0x0000000813127825 */ /* 0x000fe400078e0002 */
[----:B------:R-:W2:Y:S02]  /*1b00*/  LDG.E.64 R16, desc[UR36][R16.64] ;  /* 0x0000002410107981 */ /* 0x000ea4000c1e1b00 */
[C---:B------:R-:W-:Y:S02]  /*1b10*/  IMAD.IADD R21, R13.reuse, 0x1, R22 ;  /* 0x000000010d157824 */ /* 0x040fe400078e0216 */
[--C-:B------:R-:W-:Y:S01]  /*1b20*/  IMAD.WIDE.U32 R12, R13, 0x8, R2.reuse ;  /* 0x000000080d0c7825 */ /* 0x100fe200078e0002 */
[----:B------:R-:W3:Y:S03]  /*1b30*/  LDG.E.64 R18, desc[UR36][R18.64] ;  /* 0x0000002412127981 */ /* 0x000ee6000c1e1b00 */
[----:B------:R-:W-:-:S02]  /*1b40*/  IMAD.WIDE.U32 R14, R21, 0x8, R2 ;  /* 0x00000008150e7825 */ /* 0x000fc400078e0002 */
[----:B------:R-:W4:Y:S04]  /*1b50*/  LDG.E.64 R12, desc[UR36][R12.64] ;  /* 0x000000240c0c7981 */ /* 0x000f28000c1e1b00 */
[----:B------:R-:W5:Y:S01]  /*1b60*/  LDG.E.64 R14, desc[UR36][R14.64] ;  /* 0x000000240e0e7981 */ /* 0x000f62000c1e1b00 */
[----:B------:R-:W-:-:S05]  /*1b70*/  IADD3 R0, PT, PT, R21, R22, RZ ;  /* 0x0000001615007210 */ /* 0x000fca0007ffe0ff */
[----:B------:R-:W-:-:S05]  /*1b80*/  IMAD R21, R22, 0x3, R0 ;  /* 0x0000000316157824 */ /* 0x000fca00078e0200 */
[----:B------:R-:W-:Y:S02]  /*1b90*/  ISETP.GE.U32.AND P0, PT, R21, R20, PT ;  /* 0x000000141500720c */ /* 0x000fe40003f06070 */
[----:B--2---:R-:W-:Y:S02]  /*1ba0*/  IADD3 R7, P1, PT, R16, R7, RZ ;  /* 0x0000000710077210 */ /* 0x004fe40007f3e0ff */
[----:B---3--:R-:W-:Y:S02]  /*1bb0*/  IADD3 R6, P2, PT, R18, R6, RZ ;  /* 0x0000000612067210 */ /* 0x008fe40007f5e0ff */
[----:B----4-:R-:W-:Y:S02]  /*1bc0*/  IADD3 R5, P3, PT, R12, R5, RZ ;  /* 0x000000050c057210 */ /* 0x010fe40007f7e0ff */
[----:B-----5:R-:W-:Y:S01]  /*1bd0*/  IADD3 R4, P4, PT, R14, R4, RZ ;  /* 0x000000040e047210 */ /* 0x020fe20007f9e0ff */
[----:B------:R-:W-:Y:S01]  /*1be0*/  IMAD.X R11, R17, 0x1, R11, P1 ;  /* 0x00000001110b7824 */ /* 0x000fe200008e060b */
[----:B------:R-:W-:Y:S01]  /*1bf0*/  IADD3.X R10, PT, PT, R19, R10, RZ, P2, !PT ;  /* 0x0000000a130a7210 */ /* 0x000fe200017fe4ff */
[----:B------:R-:W-:Y:S01]  /*1c00*/  IMAD.X R9, R13, 0x1, R9, P3 ;  /* 0x000000010d097824 */ /* 0x000fe200018e0609 */
[----:B------:R-:W-:Y:S01]  /*1c10*/  IADD3.X R8, PT, PT, R15, R8, RZ, P4, !PT ;  /* 0x000000080f087210 */ /* 0x000fe200027fe4ff */
[----:B------:R-:W-:Y:S08]  /*1c20*/  @!P0 BRA `(.L_x_1491) ;  /* 0xfffffffc00a48947 */ /* 0x000ff0000383ffff */
[----:B------:R-:W-:Y:S05]  /*1c30*/  BSYNC.RECONVERGENT B2 ;  /* 0x0000000000027941 */ /* 0x000fea0003800200 */
.L_x_1490:
[----:B------:R-:W-:Y:S05]  /*1c40*/  BSYNC.RECONVERGENT B1 ;  /* 0x0000000000017941 */ /* 0x000fea0003800200 */
.L_x_1489:
        /* <DEDUP_REMOVED lines=19> */
.L_x_1493:
[----:B------:R-:W-:Y:S05]  /*1d80*/  BSYNC.RECONVERGENT B1 ;  /* 0x0000000000017941 */ /* 0x000fea0003800200 */
.L_x_1492:
[----:B------:R-:W-:Y:S04]  /*1d90*/  BSSY.RECONVERGENT B1, `(.L_x_1494) ;  /* 0x0000013000017945 */ /* 0x000fe80003800200 */
[----:B------:R-:W-:Y:S05]  /*1da0*/  @P0 BRA `(.L_x_1495) ;  /* 0x0000000000440947 */ /* 0x000fea0003800000 */
[----:B0-----:R-:W-:Y:S02]  /*1db0*/  IADD3 R3, PT, PT, R0, R22, RZ ;  /* 0x0000001600037210 */ /* 0x001fe40007ffe0ff */
[----:B-----5:R-:W-:Y:S02]  /*1dc0*/  IADD3 R7, P1, PT, R16, R7, RZ ;  /* 0x0000000710077210 */ /* 0x020fe40007f3e0ff */
[----:B------:R-:W-:-:S03]  /*1dd0*/  ISETP.GE.U32.AND P0, PT, R3, R20, PT ;  /* 0x000000140300720c */ /* 0x000fc60003f06070 */
[----:B------:R-:W-:-:S10]  /*1de0*/  IMAD.X R11, R17, 0x1, R11, P1 ;  /* 0x00000001110b7824 */ /* 0x000fd400008e060b */
[----:B------:R-:W-:Y:S05]  /*1df0*/  @P0 BRA `(.L_x_1495) ;  /* 0x0000000000300947 */ /* 0x000fea0003800000 */
[----:B------:R-:W-:Y:S02]  /*1e00*/  IADD3 R3, PT, PT, R3, R22, RZ ;  /* 0x0000001603037210 */ /* 0x000fe40007ffe0ff */
[----:B------:R-:W-:Y:S02]  /*1e10*/  IADD3 R6, P2, PT, R18, R6, RZ ;  /* 0x0000000612067210 */ /* 0x000fe40007f5e0ff */
[----:B------:R-:W-:Y:S02]  /*1e20*/  ISETP.GE.U32.AND P0, PT, R3, R20, PT ;  /* 0x000000140300720c */ /* 0x000fe40003f06070 */
[----:B------:R-:W-:-:S11]  /*1e30*/  IADD3.X R10, PT, PT, R19, R10, RZ, P2, !PT ;  /* 0x0000000a130a7210 */ /* 0x000fd600017fe4ff */
[----:B------:R-:W-:Y:S01]  /*1e40*/  @!P0 IMAD.IADD R3, R3, 0x1, R22 ;  /* 0x0000000103038824 */ /* 0x000fe200078e0216 */
[----:B------:R-:W-:-:S04]  /*1e50*/  @!P0 IADD3 R5, P3, PT, R12, R5, RZ ;  /* 0x000000050c058210 */ /* 0x000fc80007f7e0ff */
[----:B------:R-:W-:Y:S01]  /*1e60*/  @!P0 ISETP.GE.U32.AND P1, PT, R3, R20, PT ;  /* 0x000000140300820c */ /* 0x000fe20003f26070 */
[----:B------:R-:W-:-:S03]  /*1e70*/  @!P0 IMAD.X R9, R13, 0x1, R9, P3 ;  /* 0x000000010d098824 */ /* 0x000fc600018e0609 */
[----:B------:R-:W-:Y:S02]  /*1e80*/  @!P0 SEL R3, R14, RZ, !P1 ;  /* 0x000000ff0e038207 */ /* 0x000fe40004800000 */
[----:B------:R-:W-:Y:S02]  /*1e90*/  @!P0 SEL R15, R15, RZ, !P1 ;  /* 0x000000ff0f0f8207 */ /* 0x000fe40004800000 */
[----:B------:R-:W-:-:S04]  /*1ea0*/  @!P0 IADD3 R4, P4, PT, R3, R4, RZ ;  /* 0x0000000403048210 */ /* 0x000fc80007f9e0ff */
[----:B------:R-:W-:-:S09]  /*1eb0*/  @!P0 IADD3.X R8, PT, PT, R15, R8, RZ, P4, !PT ;  /* 0x000000080f088210 */ /* 0x000fd200027fe4ff */
.L_x_1495:
[----:B------:R-:W-:Y:S05]  /*1ec0*/  BSYNC.RECONVERGENT B1 ;  /* 0x0000000000017941 */ /* 0x000fea0003800200 */
.L_x_1494:
[----:B------:R-:W-:-:S04]  /*1ed0*/  IADD3 R5, P0, P1, R5, R6, R7 ;  /* 0x0000000605057210 */ /* 0x000fc8000791e007 */
[----:B------:R-:W-:Y:S02]  /*1ee0*/  IADD3 R4, P2, PT, R4, R5, RZ ;  /* 0x0000000504047210 */ /* 0x000fe40007f5e0ff */
[----:B------:R-:W-:-:S05]  /*1ef0*/  IADD3.X R9, PT, PT, R9, R10, R11, P0, P1 ;  /* 0x0000000a09097210 */ /* 0x000fca00007e240b */
[----:B-----5:R-:W-:Y:S01]  /*1f00*/  IMAD.X R17, R8, 0x1, R9, P2 ;  /* 0x0000000108117824 */ /* 0x020fe200010e0609 */
[----:B------:R-:W-:Y:S06]  /*1f10*/  BRA `(.L_x_1477) ;  /* 0x0000009000547947 */ /* 0x000fec0003800000 */
.L_x_1488:
[----:B------:R-:W-:-:S13]  /*1f20*/  ISETP.NE.AND P0, PT, R7, 0x1, PT ;  /* 0x000000010700780c */ /* 0x000fda0003f05270 */
        /* <DEDUP_REMOVED lines=20> */
.L_x_1499:
[----:B------:R-:W-:Y:S02]  /*2070*/  IMAD.IADD R12, R0, 0x1, R23 ;  /* 0x00000001000c7824 */ /* 0x000fe400078e0217 */
[C---:B------:R-:W-:Y:S02]  /*2080*/  IMAD R17, R22.reuse, R0, RZ ;  /* 0x0000000016117224 */ /* 0x040fe400078e02ff */
[----:B------:R-:W-:Y:S01]  /*2090*/  IMAD R19, R22, R12, RZ ;  /* 0x0000000c16137224 */ /* 0x000fe200078e02ff */
[----:B------:R-:W-:Y:S01]  /*20a0*/  IADD3 R13, PT, PT, R12, R23, RZ ;  /* 0x000000170c0d7210 */ /* 0x000fe20007ffe0ff */
[----:B------:R-:W-:-:S04]  /*20b0*/  IMAD.WIDE.U32 R16, R17, 0x8, R2 ;  /* 0x0000000811107825 */ /* 0x000fc800078e0002 */
[----:B------:R-:W-:Y:S02]  /*20c0*/  IMAD.IADD R21, R13, 0x1, R23 ;  /* 0x000000010d157824 */ /* 0x000fe400078e0217 */
[C---:B------:R-:W-:Y:S01]  /*20d0*/  IMAD R13, R22.reuse, R13, RZ ;  /* 0x0000000d160d7224 */ /* 0x040fe200078e02ff */
[----:B------:R-:W2:Y:S01]  /*20e0*/  LDG.E.64 R16, desc[UR36][R16.64] ;  /* 0x0000002410107981 */ /* 0x000ea2000c1e1b00 */
[----:B------:R-:W-:Y:S02]  /*20f0*/  IMAD R15, R22, R21, RZ ;  /* 0x00000015160f7224 */ /* 0x000fe400078e02ff */
[----:B------:R-:W-:-:S04]  /*2100*/  IMAD.WIDE.U32 R12, R13, 0x8, R2 ;  /* 0x000000080d0c7825 */ /* 0x000fc800078e0002 */
[--C-:B------:R-:W-:Y:S02]  /*2110*/  IMAD.WIDE.U32 R18, R19, 0x8, R2.reuse ;  /* 0x0000000813127825 */ /* 0x100fe400078e0002 */
[----:B------:R-:W3:Y:S02]  /*2120*/  LDG.E.64 R12, desc[UR36][R12.64] ;  /* 0x000000240c0c7981 */ /* 0x000ee4000c1e1b00 */
[----:B------:R-:W-:Y:S02]  /*2130*/  IMAD.WIDE.U32 R14, R15, 0x8, R2 ;  /* 0x000000080f0e7825 */ /* 0x000fe400078e0002 */
        /* <DEDUP_REMOVED lines=15> */
.L_x_1498:
[----:B------:R-:W-:Y:S05]  /*2230*/  BSYNC.RECONVERGENT B1 ;  /* 0x0000000000017941 */ /* 0x000fea0003800200 */
.L_x_1497:
[----:B------:R-:W-:Y:S01]  /*2240*/  ISETP.GE.U32.AND P0, PT, R0, R20, PT ;  /* 0x000000140000720c */ /* 0x000fe20003f06070 */
[----:B------:R-:W-:-:S12]  /*2250*/  BSSY.RECONVERGENT B1, `(.L_x_1500) ;  /* 0x0000016000017945 */ /* 0x000fd80003800200 */
[----:B------:R-:W-:Y:S05]  /*2260*/  @P0 BRA `(.L_x_1501) ;  /* 0x0000000000500947 */ /* 0x000fea0003800000 */
[----:B------:R-:W-:-:S04]  /*2270*/  IMAD R17, R22, R0, RZ ;  /* 0x0000000016117224 */ /* 0x000fc800078e02ff */
[----:B------:R-:W-:-:S06]  /*2280*/  IMAD.WIDE.U32 R16, R17, 0x8, R2 ;  /* 0x0000000811107825 */ /* 0x000fcc00078e0002 */
[----:B------:R-:W5:Y:S01]  /*2290*/  LDG.E.64 R16, desc[UR36][R16.64] ;  /* 0x0000002410107981 */ /* 0x000f62000c1e1b00 */
[----:B------:R-:W-:-:S05]  /*22a0*/  IMAD.IADD R21, R0, 0x1, R23 ;  /* 0x0000000100157824 */ /* 0x000fca00078e0217 */
        /* <DEDUP_REMOVED lines=10> */
[----:B------:R-:W-:Y:S01]  /*2350*/  ISETP.GE.U32.AND P1, PT, R25, R20, PT ;  /* 0x000000141900720c */ /* 0x000fe20003f26070 */
[----:B------:R-:W-:-:S06]  /*2360*/  IMAD.WIDE.U32 R12, R13, 0x8, R2 ;  /* 0x000000080d0c7825 */ /* 0x000fcc00078e0002 */
[----:B------:R-:W5:Y:S06]  /*2370*/  LDG.E.64 R12, desc[UR36][R12.64] ;  /* 0x000000240c0c7981 */ /* 0x000f6c000c1e1b00 */
[----:B------:R-:W-:-:S04]  /*2380*/  @!P1 IMAD R21, R22, R25, RZ ;  /* 0x0000001916159224 */ /* 0x000fc800078e02ff */
[----:B------:R-:W-:-:S05]  /*2390*/  @!P1 IMAD.WIDE.U32 R2, R21, 0x8, R2 ;  /* 0x0000000815029825 */ /* 0x000fca00078e0002 */
[----:B------:R0:W5:Y:S02]  /*23a0*/  @!P1 LDG.E.64 R14, desc[UR36][R2.64] ;  /* 0x00000024020e9981 */ /* 0x000164000c1e1b00 */
.L_x_1501:
[----:B------:R-:W-:Y:S05]  /*23b0*/  BSYNC.RECONVERGENT B1 ;  /* 0x0000000000017941 */ /* 0x000fea0003800200 */
.L_x_1500:
[----:B------:R-:W-:Y:S04]  /*23c0*/  BSSY.RECONVERGENT B1, `(.L_x_1502) ;  /* 0x0000013000017945 */ /* 0x000fe80003800200 */
[----:B------:R-:W-:Y:S05]  /*23d0*/  @P0 BRA `(.L_x_1503) ;  /* 0x0000000000440947 */ /* 0x000fea0003800000 */
[----:B------:R-:W-:Y:S02]  /*23e0*/  IADD3 R0, PT, PT, R0, R23, RZ ;  /* 0x0000001700007210 */ /* 0x000fe40007ffe0ff */
        /* <DEDUP_REMOVED lines=12> */
[----:B0-----:R-:W-:Y:S02]  /*24b0*/  @!P0 SEL R3, R14, RZ, !P1 ;  /* 0x000000ff0e038207 */ /* 0x001fe40004800000 */
[----:B------:R-:W-:Y:S02]  /*24c0*/  @!P0 SEL R15, R15, RZ, !P1 ;  /* 0x000000ff0f0f8207 */ /* 0x000fe40004800000 */
[----:B------:R-:W-:-:S04]  /*24d0*/  @!P0 IADD3 R4, P4, PT, R3, R4, RZ ;  /* 0x0000000403048210 */ /* 0x000fc80007f9e0ff */
[----:B------:R-:W-:-:S09]  /*24e0*/  @!P0 IADD3.X R8, PT, PT, R15, R8, RZ, P4, !PT ;  /* 0x000000080f088210 */ /* 0x000fd200027fe4ff */
.L_x_1503:
[----:B------:R-:W-:Y:S05]  /*24f0*/  BSYNC.RECONVERGENT B1 ;  /* 0x0000000000017941 */ /* 0x000fea0003800200 */
.L_x_1502:
[----:B------:R-:W-:-:S04]  /*2500*/  IADD3 R5, P0, P1, R5, R6, R7 ;  /* 0x0000000605057210 */ /* 0x000fc8000791e007 */
[----:B------:R-:W-:Y:S02]  /*2510*/  IADD3 R4, P2, PT, R4, R5, RZ ;  /* 0x0000000504047210 */ /* 0x000fe40007f5e0ff */
[----:B------:R-:W-:-:S05]  /*2520*/  IADD3.X R9, PT, PT, R9, R10, R11, P0, P1 ;  /* 0x0000000a09097210 */ /* 0x000fca00007e240b */
[----:B-----5:R-:W-:Y:S01]  /*2530*/  IMAD.X R17, R8, 0x1, R9, P2 ;  /* 0x0000000108117824 */ /* 0x020fe200010e0609 */
[----:B------:R-:W-:Y:S06]  /*2540*/  BRA `(.L_x_1477) ;  /* 0x0000008800c87947 */ /* 0x000fec0003800000 */
.L_x_1496:
[----:B------:R-:W1:Y:S01]  /*2550*/  LDCU UR4, c[0x0][0x39c] ;  /* 0x00007380ff0477ac */ /* 0x000e620008000800 */
[----:B------:R-:W2:Y:S01]  /*2560*/  LDC R24, c[0x0][0x388] ;  /* 0x0000e200ff187b82 */ /* 0x000ea20000000800 */
[----:B------:R-:W-:Y:S01]  /*2570*/  BSSY.RECONVERGENT B1, `(.L_x_1504) ;  /* 0x0000414000017945 */ /* 0x000fe20003800200 */
[----:B------:R-:W-:-:S06]  /*2580*/  IMAD.MOV.U32 R2, RZ, RZ, R4 ;  /* 0x000000ffff027224 */ /* 0x000fcc00078e0004 */
[----:B------:R-:W3:Y:S01]  /*2590*/  LDC R5, c[0x0][0x38c] ;  /* 0x0000e300ff057b82 */ /* 0x000ee20000000800 */
[----:B-1----:R-:W-:-:S05]  /*25a0*/  MOV R21, UR4 ;  /* 0x0000000400157c02 */ /* 0x002fca0008000f00 */
[----:B------:R-:W-:Y:S02]  /*25b0*/  IMAD R3, R21, 0x3, R4 ;  /* 0x0000000315037824 */ /* 0x000fe400078e0204 */
[----:B--2---:R-:W-:Y:S01]  /*25c0*/  IMAD.MOV.U32 R4, RZ, RZ, R24 ;  /* 0x000000ffff047224 */ /* 0x004fe200078e0018 */
[----:B------:R-:W-:Y:S02]  /*25d0*/  MOV R26, R24 ;  /* 0x00000018001a7202 */ /* 0x000fe40000000f00 */
[----:B------:R-:W-:Y:S02]  /*25e0*/  ISETP.GE.U32.AND P0, PT, R3, R20, PT ;  /* 0x000000140300720c */ /* 0x000fe40003f06070 */
[----:B------:R-:W-:Y:S01]  /*25f0*/  MOV R3, R24 ;  /* 0x0000001800037202 */ /* 0x000fe20000000f00 */
[--C-:B---3--:R-:W-:Y:S01]  /*2600*/  IMAD.MOV.U32 R6, RZ, RZ, R5.reuse ;  /* 0x000000ffff067224 */ /* 0x108fe200078e0005 */
[----:B------:R-:W-:Y:S01]  /*2610*/  MOV R23, R5 ;  /* 0x0000000500177202 */ /* 0x000fe20000000f00 */
[----:B------:R-:W-:-:S08]  /*2620*/  IMAD.MOV.U32 R25, RZ, RZ, R5 ;  /* 0x000000ffff197224 */ /* 0x000fd000078e0005 */
[----:B------:R-:W-:Y:S05]  /*2630*/  @P0 BRA `(.L_x_1505) ;  /* 0x00000040001c0947 */ /* 0x000fea0003800000 */
[----:B------:R-:W-:-:S13]  /*2640*/  ISETP.NE.AND P0, PT, R7, RZ, PT ;  /* 0x000000ff0700720c */ /* 0x000fda0003f05270 */
[----:B------:R1:W5:Y:S01]  /*2650*/  @!P0 LDG.E.64 R14, desc[UR36][R16.64] ;  /* 0x00000024100e8981 */ /* 0x000362000c1e1b00 */
[----:B------:R-:W-:Y:S01]  /*2660*/  IADD3 R6, PT, PT, R7, -0x1, RZ ;  /* 0xffffffff07067810 */ /* 0x000fe20007ffe0ff */
[--C-:B------:R-:W-:Y:S01]  /*2670*/  IMAD.MOV.U32 R3, RZ, RZ, R24.reuse ;  /* 0x000000ffff037224 */ /* 0x100fe200078e0018 */
[----:B------:R-:W-:Y:S01]  /*2680*/  MOV R4, R24 ;  /* 0x0000001800047202 */ /* 0x000fe20000000f00 */
[----:B------:R-:W-:Y:S01]  /*2690*/  IMAD.MOV.U32 R26, RZ, RZ, R24 ;  /* 0x000000ffff1a7224 */ /* 0x000fe200078e0018 */
[----:B------:R-:W-:Y:S01]  /*26a0*/  VIMNMX.U32 R7, PT, PT, R6, 0x18, PT ;  /* 0x0000001806077848 */ /* 0x000fe20003fe0000 */
[----:B------:R-:W-:Y:S01]  /*26b0*/  IMAD.MOV.U32 R23, RZ, RZ, R5 ;  /* 0x000000ffff177224 */ /* 0x000fe200078e0005 */
[-C--:B------:R-:W-:Y:S02]  /*26c0*/  MOV R6, R5.reuse ;  /* 0x0000000500067202 */ /* 0x080fe40000000f00 */
[----:B------:R-:W-:Y:S01]  /*26d0*/  MOV R25, R5 ;  /* 0x0000000500197202 */ /* 0x000fe20000000f00 */
[----:B-1----:R-:W-:-:S07]  /*26e0*/  VIADD R7, R7, 0x1 ;  /* 0x0000000107077836 */ /* 0x002fce0000000000 */
.L_x_1511:
[----:B------:R-:W1:Y:S01]  /*26f0*/  LDCU UR4, c[0x0][0x39c] ;  /* 0x00007380ff0477ac */ /* 0x000e620008000800 */
[-C--:B-----5:R-:W-:Y:S01]  /*2700*/  @!P0 MOV R8, R14.reuse ;  /* 0x0000000e00088202 */ /* 0x0a0fe20000000f00 */
[--C-:B0-----:R-:W-:Y:S01]  /*2710*/  @!P0 IMAD.MOV.U32 R9, RZ, RZ, R15.reuse ;  /* 0x000000ffff098224 */ /* 0x101fe200078e000f */
[-C--:B------:R-:W-:Y:S01]  /*2720*/  @!P0 MOV R18, R14.reuse ;  /* 0x0000000e00128202 */ /* 0x080fe20000000f00 */
[--C-:B------:R-:W-:Y:S01]  /*2730*/  @!P0 IMAD.MOV.U32 R19, RZ, RZ, R15.reuse ;  /* 0x000000ffff138224 */ /* 0x100fe200078e000f */
[-C--:B------:R-:W-:Y:S01]  /*2740*/  @!P0 MOV R12, R14.reuse ;  /* 0x0000000e000c8202 */ /* 0x080fe20000000f00 */
[--C-:B------:R-:W-:Y:S01]  /*2750*/  @!P0 IMAD.MOV.U32 R13, RZ, RZ, R15.reuse ;  /* 0x000000ffff0d8224 */ /* 0x100fe200078e000f */
[----:B------:R-:W-:Y:S01]  /*2760*/  @!P0 MOV R10, R14 ;  /* 0x0000000e000a8202 */ /* 0x000fe20000000f00 */
[----:B------:R-:W-:Y:S01]  /*2770*/  @!P0 IMAD.MOV.U32 R11, RZ, RZ, R15 ;  /* 0x000000ffff0b8224 */ /* 0x000fe200078e000f */
[----:B------:R-:W-:Y:S06]  /*2780*/  @!P0 BRA `(.L_x_1506) ;  /* 0x0000003c008c8947 */ /* 0x000fec0003800000 */
[----:B------:R-:W0:Y:S01]  /*2790*/  LDCU.64 UR30, c[0x0][0x3d8] ;  /* 0x00007b00ff1e77ac */ /* 0x000e220008000a00 */
[----:B------:R-:W-:Y:S02]  /*27a0*/  HFMA2 R8, -RZ, RZ, 0, 0 ;  /* 0x00000000ff087431 */ /* 0x000fe400000001ff */
[----:B------:R-:W-:Y:S01]  /*27b0*/  IMAD.MOV.U32 R9, RZ, RZ, R2 ;  /* 0x000000ffff097224 */ /* 0x000fe200078e0002 */
[----:B------:R-:W2:Y:S01]  /*27c0*/  LDCU UR48, c[0x0][0x3d0] ;  /* 0x00007a00ff3077ac */ /* 0x000ea20008000800 */
[----:B------:R-:W3:Y:S01]  /*27d0*/  LDCU UR52, c[0x0][0x3d4] ;  /* 0x00007a80ff3477ac */ /* 0x000ee20008000800 */
[----:B------:R-:W4:Y:S01]  /*27e0*/  LDCU UR5, c[0x0][0x500] ;  /* 0x0000a000ff0577ac */ /* 0x000f220008000800 */
[----:B------:R-:W1:Y:S01]  /*27f0*/  LDCU UR77, c[0x0][0x3e8] ;  /* 0x00007d00ff4d77ac */ /* 0x000e620008000800 */
[----:B0-----:R-:W-:Y:S01]  /*2800*/  IMAD.HI.U32 R8, R2, UR30, R8 ;  /* 0x0000001e02087c27 */ /* 0x001fe2000f8e0008 */
[----:B------:R-:W0:Y:S04]  /*2810*/  LDCU UR76, c[0x0][0x504] ;  /* 0x0000a080ff4c77ac */ /* 0x000e280008000800 */
[----:B------:R-:W-:Y:S01]  /*2820*/  SHF.R.U32.HI R10, RZ, UR31, R8 ;  /* 0x0000001fff0a7c19 */ /* 0x000fe20008011608 */
[----:B--2---:R-:W-:Y:S01]  /*2830*/  UIADD3 UR50, UPT, UPT, UR48, -0x1, URZ ;  /* 0xffffffff30327890 */ /* 0x004fe2000fffe0ff */
[----:B------:R-:W2:Y:S02]  /*2840*/  LDCU UR75, c[0x0][0x3ec] ;  /* 0x00007d80ff4b77ac */ /* 0x000ea40008000800 */
[----:B------:R-:W-:Y:S01]  /*2850*/  IADD3 R9, PT, PT, -R10, RZ, RZ ;  /* 0x000000ff0a097210 */ /* 0x000fe20007ffe1ff */
[----:B------:R-:W-:-:S04]  /*2860*/  UISETP.NE.AND UP0, UPT, UR50, URZ, UPT ;  /* 0x000000ff3200728c */ /* 0x000fc8000bf05270 */
        /* <DEDUP_REMOVED lines=269> */
[----:B------:R-:W-:-:S13]  /*3940*/  ISETP.NE.AND P1, PT, R7, 0x18, PT ;  /* 0x000000180700780c */ /* 0x000fda0003f25270 */
[----:B------:R-:W1:Y:S01]  /*3950*/  @P1 LDC R19, c[0x0][0x4f4] ;  /* 0x00013d00ff131b82 */ /* 0x000e620000000800 */
[----:B0-----:R-:W-:-:S05]  /*3960*/  IMAD.HI.U32 R8, R10, UR53, R8 ;  /* 0x000000350a087c27 */ /* 0x001fca000f8e0008 */
[----:B------:R-:W-:Y:S02]  /*3970*/  SHF.R.U32.HI R9, RZ, UR25, R8 ;  /* 0x00000019ff097c19 */ /* 0x000fe40008011608 */
[----:B------:R-:W0:Y:S01]  /*3980*/  @P1 LDC R18, c[0x0][0x560] ;  /* 0x00015800ff121b82 */ /* 0x000e220000000800 */
[----:B------:R-:W-:Y:S02]  /*3990*/  @P1 MOV R8, RZ ;  /* 0x000000ff00081202 */ /* 0x000fe40000000f00 */
[----:B------:R-:W-:-:S04]  /*39a0*/  IMAD.MOV R13, RZ, RZ, -R9 ;  /* 0x000000ffff0d7224 */ /* 0x000fc800078e0a09 */
        /* <DEDUP_REMOVED lines=8> */
.L_x_1507:
[----:B------:R-:W-:Y:S01]  /*3a30*/  LOP3.LUT R11, R12, 0xfffffff8, RZ, 0xc0, !PT ;  /* 0xfffffff80c0b7812 */ /* 0x000fe200078ec0ff */
[----:B------:R-:W1:Y:S03]  /*3a40*/  LDCU UR52, c[0x0][0x3d4] ;  /* 0x00007a80ff3477ac */ /* 0x000e660008000800 */
        /* <DEDUP_REMOVED lines=8> */
[----:B-1----:R-:W-:-:S04]  /*3ad0*/  IMAD R20, R13, UR52, R9 ;  /* 0x000000340d147c24 */ /* 0x002fc8000f8e0209 */
        /* <DEDUP_REMOVED lines=216> */
[----:B------:R-:W-:-:S05]  /*4860*/  @P1 SHF.R.U32.HI R18, RZ, R19, R18 ;  /* 0x00000013ff121219 */ /* 0x000fca0000011612 */
[----:B------:R-:W-:-:S04]  /*4870*/  @P1 IMAD.MOV R19, RZ, RZ, -R18 ;  /* 0x000000ffff131224 */ /* 0x000fc800078e0a12 */
[----:B0-----:R-:W-:-:S04]  /*4880*/  @P1 IMAD R12, R12, R19, R13 ;  /* 0x000000130c0c1224 */ /* 0x001fc800078e020d */
[----:B-1----:R-:W-:-:S07]  /*4890*/  @P1 IMAD R20, R12, R27, R20 ;  /* 0x0000001b0c141224 */ /* 0x002fce00078e0214 */
.L_x_1508:
[----:B------:R-:W-:Y:S01]  /*48a0*/  LOP3.LUT R13, R20, 0xfffffff8, RZ, 0xc0, !PT ;  /* 0xfffffff8140d7812 */ /* 0x000fe200078ec0ff */
[----:B------:R-:W-:Y:S01]  /*48b0*/  IMAD.MOV.U32 R8, RZ, RZ, RZ ;  /* 0x000000ffff087224 */ /* 0x000fe200078e00ff */
[----:B------:R-:W-:Y:S01]  /*48c0*/  IADD3 R9, PT, PT, R9, UR4, RZ ;  /* 0x0000000409097c10 */ /* 0x000fe2000fffe0ff */
[----:B------:R-:W1:Y:S01]  /*48d0*/  LDCU UR52, c[0x0][0x3d4] ;  /* 0x00007a80ff3477ac */ /* 0x000e620008000800 */
[----:B------:R-:W-:-:S04]  /*48e0*/  IADD3 R12, P1, PT, R13, R16, RZ ;  /* 0x000000100d0c7210 */ /* 0x000fc80007f3e0ff */
[----:B------:R-:W-:-:S06]  /*48f0*/  IADD3.X R13, PT, PT, RZ, R17, RZ, P1, !PT ;  /* 0x00000011ff0d7210 */ /* 0x000fcc0000ffe4ff */
[----:B------:R-:W5:Y:S01]  /*4900*/  LDG.E.64 R12, desc[UR36][R12.64] ;  /* 0x000000240c0c7981 */ /* 0x000f62000c1e1b00 */
[----:B------:R-:W-:-:S05]  /*4910*/  IMAD.HI.U32 R19, R9, UR30, R8 ;  /* 0x0000001e09137c27 */ /* 0x000fca000f8e0008 */
[----:B------:R-:W-:-:S04]  /*4920*/  SHF.R.U32.HI R19, RZ, UR31, R19 ;  /* 0x0000001fff137c19 */ /* 0x000fc80008011613 */
[----:B------:R-:W-:-:S05]  /*4930*/  IADD3 R21, PT, PT, -R19, RZ, RZ ;  /* 0x000000ff13157210 */ /* 0x000fca0007ffe1ff */
[----:B-1----:R-:W-:-:S04]  /*4940*/  IMAD R22, R21, UR52, R9 ;  /* 0x0000003415167c24 */ /* 0x002fc8000f8e0209 */
[----:B------:R-:W-:Y:S01]  /*4950*/  IMAD R22, R22, UR5, RZ ;  /* 0x0000000516167c24 */ /* 0x000fe2000f8e02ff */
[----:B------:R-:W-:Y:S06]  /*4960*/  BRA.U !UP0, `(.L_x_1509) ;  /* 0x0000000d08687547 */ /* 0x000fec000b800000 */
        /* <DEDUP_REMOVED lines=207> */
[----:B------:R-:W-:Y:S02]  /*5660*/  IMAD R27, R18, UR52, R21 ;  /* 0x00000034121b7c24 */ /* 0x000fe4000f8e0215 */
[----:B------:R-:W0:Y:S01]  /*5670*/  @P1 LDC.64 R20, c[0x0][0x4f8] ;  /* 0x00013e00ff141b82 */ /* 0x000e220000000a00 */
[----:B------:R-:W-:Y:S02]  /*5680*/  @P1 IMAD.MOV.U32 R18, RZ, RZ, RZ ;  /* 0x000000ffff121224 */ /* 0x000fe400078e00ff */
[----:B------:R-:W-:Y:S02]  /*5690*/  IMAD R22, R27, UR26, R22 ;  /* 0x0000001a1b167c24 */ /* 0x000fe4000f8e0216 */
[----:B0-----:R-:W-:-:S03]  /*56a0*/  @P1 IMAD.HI.U32 R20, R19, R20, R18 ;  /* 0x0000001413141227 */ /* 0x001fc600078e0012 */
[----:B------:R-:W0:Y:S02]  /*56b0*/  @P1 LDC R18, c[0x0][0x4f4] ;  /* 0x00013d00ff121b82 */ /* 0x000e240000000800 */
[----:B------:R-:W-:-:S04]  /*56c0*/  @P1 SHF.R.U32.HI R20, RZ, R21, R20 ;  /* 0x00000015ff141219 */ /* 0x000fc80000011614 */
[----:B------:R-:W-:Y:S02]  /*56d0*/  @P1 IADD3 R27, PT, PT, -R20, RZ, RZ ;  /* 0x000000ff141b1210 */ /* 0x000fe40007ffe1ff */
[----:B------:R-:W1:Y:S03]  /*56e0*/  @P1 LDC R21, c[0x0][0x560] ;  /* 0x00015800ff151b82 */ /* 0x000e660000000800 */
[----:B0-----:R-:W-:-:S04]  /*56f0*/  @P1 IMAD R18, R18, R27, R19 ;  /* 0x0000001b12121224 */ /* 0x001fc800078e0213 */
[----:B-1----:R-:W-:-:S07]  /*5700*/  @P1 IMAD R22, R18, R21, R22 ;  /* 0x0000001512161224 */ /* 0x002fce00078e0216 */
.L_x_1509:
[----:B------:R-:W-:Y:S01]  /*5710*/  LOP3.LUT R19, R22, 0xfffffff8, RZ, 0xc0, !PT ;  /* 0xfffffff816137812 */ /* 0x000fe200078ec0ff */
[----:B------:R-:W-:Y:S01]  /*5720*/  VIADD R9, R9, UR4 ;  /* 0x0000000409097c36 */ /* 0x000fe20008000000 */
[----:B------:R-:W-:Y:S01]  /*5730*/  MOV R8, RZ ;  /* 0x000000ff00087202 */ /* 0x000fe20000000f00 */
        /* <DEDUP_REMOVED lines=228> */
.L_x_1510:
[----:B------:R-:W-:-:S04]  /*6580*/  LOP3.LUT R9, R22, 0xfffffff8, RZ, 0xc0, !PT ;  /* 0xfffffff816097812 */ /* 0x000fc800078ec0ff */
[----:B------:R-:W-:-:S05]  /*6590*/  IADD3 R8, P1, PT, R9, R16, RZ ;  /* 0x0000001009087210 */ /* 0x000fca0007f3e0ff */
[----:B------:R-:W-:-:S06]  /*65a0*/  IMAD.X R9, RZ, RZ, R17, P1 ;  /* 0x000000ffff097224 */ /* 0x000fcc00008e0611 */
[----:B------:R-:W5:Y:S02]  /*65b0*/  LDG.E.64 R8, desc[UR36][R8.64] ;  /* 0x0000002408087981 */ /* 0x000f64000c1e1b00 */
.L_x_1506:
[----:B------:R-:W2:Y:S01]  /*65c0*/  LDCU UR5, c[0x0][0x394] ;  /* 0x00007280ff0577ac */ /* 0x000ea20008000800 */
[----:B-1----:R-:W-:Y:S02]  /*65d0*/  MOV R21, UR4 ;  /* 0x0000000400157c02 */ /* 0x002fe40008000f00 */
[----:B-----5:R-:W-:Y:S02]  /*65e0*/  IADD3 R4, P4, PT, R4, R18, RZ ;  /* 0x0000001204047210 */ /* 0x020fe40007f9e0ff */
[C---:B------:R-:W-:Y:S02]  /*65f0*/  LEA R2, R21.reuse, R2, 0x2 ;  /* 0x0000000215027211 */ /* 0x040fe400078e10ff */
[----:B------:R-:W-:Y:S01]  /*6600*/  IADD3 R26, P2, PT, R26, R10, RZ ;  /* 0x0000000a1a1a7210 */ /* 0x000fe20007f5e0ff */
[----:B------:R-:W-:Y:S01]  /*6610*/  IMAD.X R6, R6, 0x1, R19, P4 ;  /* 0x0000000106067824 */ /* 0x000fe200020e0613 */
[----:B------:R-:W-:Y:S01]  /*6620*/  IADD3 R24, P3, PT, R24, R12, RZ ;  /* 0x0000000c18187210 */ /* 0x000fe20007f7e0ff */
[----:B------:R-:W-:Y:S01]  /*6630*/  IMAD R27, R21, 0x3, R2 ;  /* 0x00000003151b7824 */ /* 0x000fe200078e0202 */
[----:B------:R-:W-:-:S02]  /*6640*/  IADD3 R3, P5, PT, R3, R8, RZ ;  /* 0x0000000803037210 */ /* 0x000fc40007fbe0ff */
[----:B------:R-:W-:Y:S02]  /*6650*/  IADD3.X R25, PT, PT, R25, R11, RZ, P2, !PT ;  /* 0x0000000b19197210 */ /* 0x000fe400017fe4ff */
[----:B------:R-:W-:Y:S02]  /*6660*/  IADD3.X R23, PT, PT, R23, R13, RZ, P3, !PT ;  /* 0x0000000d17177210 */ /* 0x000fe40001ffe4ff */
[----:B------:R-:W-:Y:S01]  /*6670*/  IADD3.X R5, PT, PT, R5, R9, RZ, P5, !PT ;  /* 0x0000000905057210 */ /* 0x000fe20002ffe4ff */
[----:B--2---:R-:W-:-:S05]  /*6680*/  IMAD.U32 R20, RZ, RZ, UR5 ;  /* 0x00000005ff147e24 */ /* 0x004fca000f8e00ff */
[----:B------:R-:W-:-:S13]  /*6690*/  ISETP.GE.U32.AND P1, PT, R27, R20, PT ;  /* 0x000000141b00720c */ /* 0x000fda0003f26070 */
[----:B------:R-:W-:Y:S05]  /*66a0*/  @!P1 BRA `(.L_x_1511) ;  /* 0xffffffc000109947 */ /* 0x000fea000383ffff */
.L_x_1505:
[----:B0-----:R-:W-:Y:S05]  /*66b0*/  BSYNC.RECONVERGENT B1 ;  /* 0x0000000000017941 */ /* 0x001fea0003800200 */
.L_x_1504:
        /* <DEDUP_REMOVED lines=290> */
.L_x_1515:
[----:B------:R-:W-:Y:S02]  /*78e0*/  SHF.R.U32.HI R8, RZ, 0x3, R8 ;  /* 0x00000003ff087819 */ /* 0x000fe40000011608 */
[----:B------:R-:W-:-:S07]  /*78f0*/  MOV R9, RZ ;  /* 0x000000ff00097202 */ /* 0x000fce0000000f00 */
.L_x_1514:
        /* <DEDUP_REMOVED lines=286> */
.L_x_1517:
[----:B------:R-:W-:Y:S02]  /*8ae0*/  SHF.R.U32.HI R10, RZ, 0x3, R0 ;  /* 0x00000003ff0a7819 */ /* 0x000fe40000011600 */
[----:B------:R-:W-:-:S07]  /*8af0*/  MOV R11, RZ ;  /* 0x000000ff000b7202 */ /* 0x000fce0000000f00 */
.L_x_1516:
        /* <DEDUP_REMOVED lines=283> */
.L_x_1519:
[----:B------:R-:W-:Y:S01]  /*9cb0*/  SHF.R.U32.HI R10, RZ, 0x3, R0 ;  /* 0x00000003ff0a7819 */ /* 0x000fe20000011600 */
[----:B------:R-:W-:-:S07]  /*9cc0*/  IMAD.MOV.U32 R11, RZ, RZ, RZ ;  /* 0x000000ffff0b7224 */ /* 0x000fce00078e00ff */
.L_x_1518:
        /* <DEDUP_REMOVED lines=283> */
.L_x_1521:
[----:B------:R-:W-:Y:S02]  /*ae80*/  SHF.R.U32.HI R10, RZ, 0x3, R0 ;  /* 0x00000003ff0a7819 */ /* 0x000fe40000011600 */
[----:B------:R-:W-:-:S07]  /*ae90*/  MOV R11, RZ ;  /* 0x000000ff000b7202 */ /* 0x000fce0000000f00 */
.L_x_1520:
[----:B------:R-:W-:-:S04]  /*aea0*/  LEA R8, P0, R10, R22, 0x3 ;  /* 0x000000160a087211 */ /* 0x000fc800078018ff */
[----:B------:R-:W-:-:S05]  /*aeb0*/  LEA.HI.X R9, R10, R27, R11, 0x3, P0 ;  /* 0x0000001b0a097211 */ /* 0x000fca00000f1c0b */
[----:B------:R0:W5:Y:S04]  /*aec0*/  LDG.E.64 R28, desc[UR36][R8.64] ;  /* 0x00000024081c7981 */ /* 0x000168000c1e1b00 */
.L_x_1513:
[----:B------:R-:W-:Y:S05]  /*aed0*/  BSYNC.RECONVERGENT B1 ;  /* 0x0000000000017941 */ /* 0x000fea0003800200 */
.L_x_1512:
[----:B------:R-:W-:Y:S01]  /*aee0*/  ISETP.GE.U32.AND P0, PT, R2, R20, PT ;  /* 0x000000140200720c */ /* 0x000fe20003f06070 */
[----:B------:R-:W-:-:S12]  /*aef0*/  BSSY.RECONVERGENT B1, `(.L_x_1522) ;  /* 0x0000013000017945 */ /* 0x000fd80003800200 */
[----:B------:R-:W-:Y:S05]  /*af00*/  @P0 BRA `(.L_x_1523) ;  /* 0x0000000000440947 */ /* 0x000fea0003800000 */
[----:B------:R-:W-:Y:S01]  /*af10*/  IMAD.IADD R0, R2, 0x1, R21 ;  /* 0x0000000102007824 */ /* 0x000fe200078e0215 */
[----:B-----5:R-:W-:-:S04]  /*af20*/  IADD3 R26, P1, PT, R14, R26, RZ ;  /* 0x0000001a0e1a7210 */ /* 0x020fc80007f3e0ff */
[----:B------:R-:W-:Y:S02]  /*af30*/  ISETP.GE.U32.AND P0, PT, R0, R20, PT ;  /* 0x000000140000720c */ /* 0x000fe40003f06070 */
[----:B------:R-:W-:-:S11]  /*af40*/  IADD3.X R25, PT, PT, R15, R25, RZ, P1, !PT ;  /* 0x000000190f197210 */ /* 0x000fd60000ffe4ff */
[----:B------:R-:W-:Y:S05]  /*af50*/  @P0 BRA `(.L_x_1523) ;  /* 0x0000000000300947 */ /* 0x000fea0003800000 */
[----:B------:R-:W-:Y:S02]  /*af60*/  IADD3 R0, PT, PT, R0, R21, RZ ;  /* 0x0000001500007210 */ /* 0x000fe40007ffe0ff */
[----:B------:R-:W-:Y:S02]  /*af70*/  IADD3 R24, P2, PT, R16, R24, RZ ;  /* 0x0000001810187210 */ /* 0x000fe40007f5e0ff */
[----:B------:R-:W-:Y:S02]  /*af80*/  ISETP.GE.U32.AND P0, PT, R0, R20, PT ;  /* 0x000000140000720c */ /* 0x000fe40003f06070 */
[----:B------:R-:W-:-:S11]  /*af90*/  IADD3.X R23, PT, PT, R17, R23, RZ, P2, !PT ;  /* 0x0000001711177210 */ /* 0x000fd600017fe4ff */
[----:B------:R-:W-:Y:S01]  /*afa0*/  @!P0 IMAD.IADD R21, R0, 0x1, R21 ;  /* 0x0000000100158824 */ /* 0x000fe200078e0215 */
[----:B------:R-:W-:-:S04]  /*afb0*/  @!P0 IADD3 R4, P3, PT, R18, R4, RZ ;  /* 0x0000000412048210 */ /* 0x000fc80007f7e0ff */
[----:B------:R-:W-:Y:S02]  /*afc0*/  @!P0 ISETP.GE.U32.AND P1, PT, R21, R20, PT ;  /* 0x000000141500820c */ /* 0x000fe40003f26070 */
[----:B------:R-:W-:Y:S02]  /*afd0*/  @!P0 IADD3.X R6, PT, PT, R19, R6, RZ, P3, !PT ;  /* 0x0000000613068210 */ /* 0x000fe40001ffe4ff */
[----:B------:R-:W-:Y:S02]  /*afe0*/  @!P0 SEL R28, R28, RZ, !P1 ;  /* 0x000000ff1c1c8207 */ /* 0x000fe40004800000 */
[----:B------:R-:W-:Y:S02]  /*aff0*/  @!P0 SEL R0, R29, RZ, !P1 ;  /* 0x000000ff1d008207 */ /* 0x000fe40004800000 */
[----:B------:R-:W-:-:S05]  /*b000*/  @!P0 IADD3 R3, P4, PT, R28, R3, RZ ;  /* 0x000000031c038210 */ /* 0x000fca0007f9e0ff */
[----:B------:R-:W-:-:S08]  /*b010*/  @!P0 IMAD.X R5, R0, 0x1, R5, P4 ;  /* 0x0000000100058824 */ /* 0x000fd000020e0605 */
.L_x_1523:
[----:B------:R-:W-:Y:S05]  /*b020*/  BSYNC.RECONVERGENT B1 ;  /* 0x0000000000017941 */ /* 0x000fea0003800200 */
.L_x_1522:
[----:B------:R-:W-:-:S04]  /*b030*/  IADD3 R4, P0, P1, R4, R24, R26 ;  /* 0x0000001804047210 */ /* 0x000fc8000791e01a */
[----:B------:R-:W-:Y:S02]  /*b040*/  IADD3 R4, P2, PT, R4, R3, RZ ;  /* 0x0000000304047210 */ /* 0x000fe40007f5e0ff */
[----:B------:R-:W-:-:S04]  /*b050*/  IADD3.X R6, PT, PT, R6, R23, R25, P0, P1 ;  /* 0x0000001706067210 */ /* 0x000fc800007e2419 */
[----:B-----5:R-:W-:-:S07]  /*b060*/  IADD3.X R17, PT, PT, R6, R5, RZ, P2, !PT ;  /* 0x0000000506117210 */ /* 0x020fce00017fe4ff */
.L_x_1477:
[----:B------:R-:W-:Y:S05]  /*b070*/  BSYNC.RECONVERGENT B0 ;  /* 0x0000000000007941 */ /* 0x000fea0003800200 */
.L_x_1476:
[----:B------:R-:W1:Y:S01]  /*b080*/  LDCU UR4, c[0x0][0x3ac] ;  /* 0x00007580ff0477ac */ /* 0x000e620008000800 */
[----:B------:R-:W2:Y:S01]  /*b090*/  S2R R5, SR_TID.X ;  /* 0x0000000000057919 */ /* 0x000ea20000002100 */
[----:B------:R-:W3:Y:S01]  /*b0a0*/  S2R R0, SR_TID.Y ;  /* 0x0000000000007919 */ /* 0x000ee20000002200 */
[----:B-1----:R-:W-:-:S09]  /*b0b0*/  UISETP.NE.AND UP0, UPT, UR4, URZ, UPT ;  /* 0x000000ff0400728c */ /* 0x002fd2000bf05270 */
[----:B------:R-:W-:Y:S05]  /*b0c0*/  BRA.U !UP0, `(.L_x_1524) ;  /* 0x0000000108707547 */ /* 0x000fea000b800000 */
[----:B------:R-:W1:Y:S01]  /*b0d0*/  S2UR UR5, SR_CgaCtaId ;  /* 0x00000000000579c3 */ /* 0x000e620000008800 */
[----:B------:R-:W0:Y:S01]  /*b0e0*/  LDCU UR8, c[0x0][0x360] ;  /* 0x00006c00ff0877ac */ /* 0x000e220008000800 */
[----:B------:R-:W-:Y:S01]  /*b0f0*/  MOV R16, R4 ;  /* 0x0000000400107202 */ /* 0x000fe20000000f00 */
        /* <DEDUP_REMOVED lines=10> */
.L_x_1525:
        /* <DEDUP_REMOVED lines=8> */
[----:B------:R-:W-:-:S06]  /*b220*/  @!P0 LEA R2, R2, UR4, 0x3 ;  /* 0x0000000402028c11 */ /* 0x000fcc000f8e18ff */
[----:B------:R-:W0:Y:S02]  /*b230*/  @!P0 LDS.64 R2, [R2] ;  /* 0x0000000002028984 */ /* 0x000e240000000a00 */
[----:B0-----:R-:W-:-:S04]  /*b240*/  @!P0 IADD3 R4, P1, PT, R2, R4, RZ ;  /* 0x0000000402048210 */ /* 0x001fc80007f3e0ff */
[----:B-1--4-:R-:W-:Y:S02]  /*b250*/  @!P0 IADD3.X R17, PT, PT, R3, R17, RZ, P1, !PT ;  /* 0x0000001103118210 */ /* 0x012fe40000ffe4ff */
[----:B------:R-:W-:-:S05]  /*b260*/  @!P0 MOV R16, R4 ;  /* 0x0000000400108202 */ /* 0x000fca0000000f00 */
[----:B------:R4:W-:Y:S01]  /*b270*/  @!P0 STS.64 [R7], R16 ;  /* 0x0000001007008388 */ /* 0x0009e20000000a00 */
[----:B------:R-:W-:Y:S05]  /*b280*/  BRA.U UP0, `(.L_x_1525) ;  /* 0xfffffffd00c47547 */ /* 0x000fea000b83ffff */
.L_x_1524:
[----:B------:R-:W5:Y:S02]  /*b290*/  LDCU UR4, c[0x0][0x3a8] ;  /* 0x00007500ff0477ac */ /* 0x000f640008000800 */
[----:B-----5:R-:W-:-:S09]  /*b2a0*/  UISETP.NE.AND UP0, UPT, UR4, URZ, UPT ;  /* 0x000000ff0400728c */ /* 0x020fd2000bf05270 */
[----:B------:R-:W-:Y:S05]  /*b2b0*/  BRA.U !UP0, `(.L_x_1526) ;  /* 0x0000000108a47547 */ /* 0x000fea000b800000 */
[----:B------:R-:W5:Y:S02]  /*b2c0*/  LDCU UR5, c[0x0][0x360] ;  /* 0x00006c00ff0577ac */ /* 0x000f640008000800 */
[----:B-----5:R-:W-:Y:S02]  /*b2d0*/  UISETP.GE.U32.AND UP0, UPT, UR5, 0x21, UPT ;  /* 0x000000210500788c */ /* 0x020fe4000bf06070 */
[----:B------:R-:W-:-:S07]  /*b2e0*/  UMOV UR4, UR5 ;  /* 0x0000000500047c82 */ /* 0x000fce0008000000 */
[----:B------:R-:W-:Y:S05]  /*b2f0*/  BRA.U !UP0, `(.L_x_1527) ;  /* 0x0000000108687547 */ /* 0x000fea000b800000 */
[----:B------:R-:W5:Y:S01]  /*b300*/  S2UR UR6, SR_CgaCtaId ;  /* 0x00000000000679c3 */ /* 0x000f620000008800 */
[----:B------:R-:W-:Y:S01]  /*b310*/  UMOV UR4, 0x400 ;  /* 0x0000040000047882 */ /* 0x000fe20000000000 */
[----:B0-23--:R-:W-:Y:S01]  /*b320*/  IMAD R2, R0, UR5, R5 ;  /* 0x0000000500027c24 */ /* 0x00dfe2000f8e0205 */
[----:B------:R-:W-:Y:S01]  /*b330*/  UIADD3 UR4, UPT, UPT, UR4, 0x10, URZ ;  /* 0x0000001004047890 */ /* 0x000fe2000fffe0ff */
[----:B-1--4-:R-:W-:Y:S01]  /*b340*/  IMAD.MOV.U32 R16, RZ, RZ, R4 ;  /* 0x000000ffff107224 */ /* 0x012fe200078e0004 */
[----:B------:R-:W-:Y:S02]  /*b350*/  UISETP.GE.U32.AND UP0, UPT, UR5, 0x40, UPT ;  /* 0x000000400500788c */ /* 0x000fe4000bf06070 */
[----:B-----5:R-:W-:-:S06]  /*b360*/  ULEA UR4, UR6, UR4, 0x18 ;  /* 0x0000000406047291 */ /* 0x020fcc000f8ec0ff */
[----:B------:R-:W-:Y:S01]  /*b370*/  LEA R7, R2, UR4, 0x3 ;  /* 0x0000000402077c11 */ /* 0x000fe2000f8e18ff */
[----:B------:R-:W-:-:S04]  /*b380*/  UMOV UR4, 0x20 ;  /* 0x0000002000047882 */ /* 0x000fc80000000000 */
[----:B------:R0:W-:Y:S01]  /*b390*/  STS.64 [R7], R16 ;  /* 0x0000001007007388 */ /* 0x0001e20000000a00 */
[----:B------:R-:W-:Y:S05]  /*b3a0*/  BRA.U !UP0, `(.L_x_1527) ;  /* 0x00000001083c7547 */ /* 0x000fea000b800000 */
[----:B------:R-:W-:-:S07]  /*b3b0*/  MOV R6, UR5 ;  /* 0x0000000500067c02 */ /* 0x000fce0008000f00 */
.L_x_1528:
[----:B------:R-:W-:Y:S01]  /*b3c0*/  SHF.R.U32.HI R8, RZ, 0x1, R6 ;  /* 0x00000001ff087819 */ /* 0x000fe20000011606 */
[----:B------:R-:W-:Y:S03]  /*b3d0*/  BAR.SYNC.DEFER_BLOCKING 0x0 ;  /* 0x0000000000007b1d */ /* 0x000fe60000010000 */
[----:B------:R-:W-:-:S04]  /*b3e0*/  IADD3 R2, PT, PT, R8, R5, RZ ;  /* 0x0000000508027210 */ /* 0x000fc80007ffe0ff */
[----:B------:R-:W-:-:S04]  /*b3f0*/  ISETP.GE.U32.AND P0, PT, R2, UR5, PT ;  /* 0x0000000502007c0c */ /* 0x000fc8000bf06070 */
[----:B------:R-:W-:-:S13]  /*b400*/  ISETP.GE.U32.OR P0, PT, R5, R8, P0 ;  /* 0x000000080500720c */ /* 0x000fda0000706470 */
[----:B------:R-:W-:-:S06]  /*b410*/  @!P0 IMAD R2, R8, 0x8, R7 ;  /* 0x0000000808028824 */ /* 0x000fcc00078e0207 */
[----:B------:R-:W1:Y:S02]  /*b420*/  @!P0 LDS.64 R2, [R2] ;  /* 0x0000000002028984 */ /* 0x000e640000000a00 */
[----:B-1----:R-:W-:-:S04]  /*b430*/  @!P0 IADD3 R4, P1, PT, R2, R4, RZ ;  /* 0x0000000402048210 */ /* 0x002fc80007f3e0ff */
[----:B0-----:R-:W-:Y:S02]  /*b440*/  @!P0 IADD3.X R17, PT, PT, R3, R17, RZ, P1, !PT ;  /* 0x0000001103118210 */ /* 0x001fe40000ffe4ff */
[----:B------:R-:W-:-:S05]  /*b450*/  @!P0 MOV R16, R4 ;  /* 0x0000000400108202 */ /* 0x000fca0000000f00 */
[----:B------:R0:W-:Y:S01]  /*b460*/  @!P0 STS.64 [R7], R16 ;  /* 0x0000001007008388 */ /* 0x0001e20000000a00 */
[----:B------:R-:W-:Y:S01]  /*b470*/  ISETP.GT.U32.AND P0, PT, R6, 0x7f, PT ;  /* 0x0000007f0600780c */ /* 0x000fe20003f04070 */
[----:B------:R-:W-:-:S12]  /*b480*/  IMAD.MOV.U32 R6, RZ, RZ, R8 ;  /* 0x000000ffff067224 */ /* 0x000fd800078e0008 */
[----:B0-----:R-:W-:Y:S05]  /*b490*/  @P0 BRA `(.L_x_1528) ;  /* 0xfffffffc00c80947 */ /* 0x001fea000383ffff */
.L_x_1527:
[----:B------:R-:W-:Y:S01]  /*b4a0*/  BAR.SYNC.DEFER_BLOCKING 0x0 ;  /* 0x0000000000007b1d */ /* 0x000fe20000010000 */
[----:B------:R-:W-:-:S09]  /*b4b0*/  UISETP.GE.U32.AND UP0, UPT, UR4, 0x2, UPT ;  /* 0x000000020400788c */ /* 0x000fd2000bf06070 */
[----:B------:R-:W-:Y:S05]  /*b4c0*/  BRA.U !UP0, `(.L_x_1526) ;  /* 0x0000000108207547 */ /* 0x000fea000b800000 */
[----:B0-----:R-:W-:-:S07]  /*b4d0*/  HFMA2 R2, -RZ, RZ, 0, 5.9604644775390625e-08 ;  /* 0x00000001ff027431 */ /* 0x001fce00000001ff */
.L_x_1529:
[----:B------:R-:W0:Y:S04]  /*b4e0*/  SHFL.DOWN PT, R3, R4, R2, 0x1f ;  /* 0x08001f0204037589 */ /* 0x000e2800000e0000 */
[----:B------:R5:W1:Y:S02]  /*b4f0*/  SHFL.DOWN PT, R6, R17, R2, 0x1f ;  /* 0x08001f0211067589 */ /* 0x000a6400000e0000 */
[----:B-----5:R-:W-:-:S04]  /*b500*/  SHF.L.U32 R2, R2, 0x1, RZ ;  /* 0x0000000102027819 */ /* 0x020fc800000006ff */
[----:B------:R-:W-:Y:S02]  /*b510*/  ISETP.GE.AND P0, PT, R2, UR4, PT ;  /* 0x0000000402007c0c */ /* 0x000fe4000bf06270 */
[----:B0-----:R-:W-:-:S05]  /*b520*/  IADD3 R4, P1, PT, R3, R4, RZ ;  /* 0x0000000403047210 */ /* 0x001fca0007f3e0ff */
[----:B-1--4-:R-:W-:-:S06]  /*b530*/  IMAD.X R17, R6, 0x1, R17, P1 ;  /* 0x0000000106117824 */ /* 0x012fcc00008e0611 */
[----:B------:R-:W-:Y:S05]  /*b540*/  @!P0 BRA `(.L_x_1529) ;  /* 0xfffffffc00e48947 */ /* 0x000fea000383ffff */
.L_x_1526:
[----:B------:R-:W5:Y:S01]  /*b550*/  LDCU UR4, c[0x0][0x564] ;  /* 0x0000ac80ff0477ac */ /* 0x000f620008000800 */
[----:B01--4-:R-:W-:Y:S01]  /*b560*/  MOV R16, RZ ;  /* 0x000000ff00107202 */ /* 0x013fe20000000f00 */
[----:B-----5:R-:W-:-:S09]  /*b570*/  UISETP.NE.AND UP0, UPT, UR4, URZ, UPT ;  /* 0x000000ff0400728c */ /* 0x020fd2000bf05270 */
[----:B------:R-:W-:Y:S05]  /*b580*/  BRA.U !UP0, `(.L_x_1530) ;  /* 0x00000011085c7547 */ /* 0x000fea000b800000 */
[----:B------:R-:W4:Y:S01]  /*b590*/  LDL.64 R8, [R1] ;  /* 0x0000000001087983 */ /* 0x000f220000100a00 */
[----:B------:R-:W0:Y:S01]  /*b5a0*/  LDCU.64 UR8, c[0x0][0x568] ;  /* 0x0000ad00ff0877ac */ /* 0x000e220008000a00 */
[----:B------:R-:W-:Y:S01]  /*b5b0*/  HFMA2 R2, -RZ, RZ, 0, 0 ;  /* 0x00000000ff027431 */ /* 0x000fe200000001ff */
[----:B------:R-:W1:Y:S01]  /*b5c0*/  LDCU UR5, c[0x0][0x570] ;  /* 0x0000ae00ff0577ac */ /* 0x000e620008000800 */
[----:B------:R-:W5:Y:S01]  /*b5d0*/  LDCU UR6, c[0x0][0x694] ;  /* 0x0000d280ff0677ac */ /* 0x000f620008000800 */
[----:B----4-:R-:W-:Y:S02]  /*b5e0*/  IMAD.MOV.U32 R3, RZ, RZ, R9 ;  /* 0x000000ffff037224 */ /* 0x010fe400078e0009 */
[----:B0-----:R-:W-:-:S05]  /*b5f0*/  IMAD.HI.U32 R2, R9, UR9, R2 ;  /* 0x0000000909027c27 */ /* 0x001fca000f8e0002 */
[----:B-1----:R-:W-:Y:S01]  /*b600*/  SHF.R.U32.HI R3, RZ, UR5, R2 ;  /* 0x00000005ff037c19 */ /* 0x002fe20008011602 */
[----:B------:R-:W-:-:S03]  /*b610*/  UIADD3 UR5, UPT, UPT, UR4, -0x1, URZ ;  /* 0xffffffff04057890 */ /* 0x000fc6000fffe0ff */
[----:B------:R-:W-:Y:S01]  /*b620*/  IADD3 R6, PT, PT, -R3, RZ, RZ ;  /* 0x000000ff03067210 */ /* 0x000fe20007ffe1ff */
[----:B------:R-:W-:-:S04]  /*b630*/  UISETP.NE.AND UP1, UPT, UR5, URZ, UPT ;  /* 0x000000ff0500728c */ /* 0x000fc8000bf25270 */
[----:B------:R-:W-:-:S04]  /*b640*/  IMAD R6, R6, UR8, R9 ;  /* 0x0000000806067c24 */ /* 0x000fc8000f8e0209 */
[----:B-----5:R-:W-:Y:S01]  /*b650*/  IMAD R16, R6, UR6, RZ ;  /* 0x0000000606107c24 */ /* 0x020fe2000f8e02ff */
        /* <DEDUP_REMOVED lines=16> */
[----:B------:R-:W-:Y:S01]  /*b760*/  MOV R6, RZ ;  /* 0x000000ff00067202 */ /* 0x000fe20000000f00 */
[----:B------:R-:W1:Y:S01]  /*b770*/  LDCU UR7, c[0x0][0x588] ;  /* 0x0000b100ff0777ac */ /* 0x000e620008000800 */
[----:B------:R-:W4:Y:S01]  /*b780*/  LDCU UR6, c[0x0][0x6a4] ;  /* 0x0000d480ff0677ac */ /* 0x000f220008000800 */
[----:B------:R-:W-:Y:S02]  /*b790*/  UISETP.NE.AND UP1, UPT, UR5, 0x3, UPT ;  /* 0x000000030500788c */ /* 0x000fe4000bf25270 */
[----:B0-----:R-:W-:-:S05]  /*b7a0*/  IMAD.HI.U32 R2, R7, UR9, R6 ;  /* 0x0000000907027c27 */ /* 0x001fca000f8e0006 */
[----:B-1----:R-:W-:-:S04]  /*b7b0*/  SHF.R.U32.HI R3, RZ, UR7, R2 ;  /* 0x00000007ff037c19 */ /* 0x002fc80008011602 */
[----:B------:R-:W-:-:S05]  /*b7c0*/  IADD3 R6, PT, PT, -R3, RZ, RZ ;  /* 0x000000ff03067210 */ /* 0x000fca0007ffe1ff */
[----:B------:R-:W-:-:S04]  /*b7d0*/  IMAD R7, R6, UR8, R7 ;  /* 0x0000000806077c24 */ /* 0x000fc8000f8e0207 */
        /* <DEDUP_REMOVED lines=8> */
[----:B------:R-:W-:-:S04]  /*b860*/  SHF.R.U32.HI R7, RZ, UR9, R6 ;  /* 0x00000009ff077c19 */ /* 0x000fc80008011606 */
[----:B------:R-:W-:-:S05]  /*b870*/  IADD3 R2, PT, PT, -R7, RZ, RZ ;  /* 0x000000ff07027210 */ /* 0x000fca0007ffe1ff */
[----:B-1----:R-:W-:-:S04]  /*b880*/  IMAD R3, R2, UR7, R3 ;  /* 0x0000000702037c24 */ /* 0x002fc8000f8e0203 */
        /* <DEDUP_REMOVED lines=8> */
[----:B-1----:R-:W-:-:S05]  /*b910*/  SHF.R.U32.HI R3, RZ, UR7, R2 ;  /* 0x00000007ff037c19 */ /* 0x002fca0008011602 */
[----:B------:R-:W-:-:S04]  /*b920*/  IMAD.MOV R6, RZ, RZ, -R3 ;  /* 0x000000ffff067224 */ /* 0x000fc800078e0a03 */
        /* <DEDUP_REMOVED lines=31> */
[----:B------:R-:W-:-:S05]  /*bb20*/  SHF.R.U32.HI R7, RZ, UR9, R6 ;  /* 0x00000009ff077c19 */ /* 0x000fca0008011606 */
[----:B------:R-:W-:-:S04]  /*bb30*/  IMAD.MOV R2, RZ, RZ, -R7 ;  /* 0x000000ffff027224 */ /* 0x000fc800078e0a07 */
        /* <DEDUP_REMOVED lines=188> */
.L_x_1530:
        /* <DEDUP_REMOVED lines=11> */
[----:B------:R-:W2:Y:S01]  /*c7b0*/  LDCU UR5, c[0x0][0x3b4] ;  /* 0x00007680ff0577ac */ /* 0x000ea20008000800 */
[----:B------:R-:W-:Y:S01]  /*c7c0*/  IMAD.MOV.U32 R16, RZ, RZ, RZ ;  /* 0x000000ffff107224 */ /* 0x000fe200078e00ff */
[----:B------:R-:W3:Y:S01]  /*c7d0*/  LDCU UR6, c[0x0][0x3b8] ;  /* 0x00007700ff0677ac */ /* 0x000ee20008000800 */
[----:B------:R-:W0:Y:S01]  /*c7e0*/  LDCU UR7, c[0x0][0x3a0] ;  /* 0x00007400ff0777ac */ /* 0x000e220008000800 */
[----:B--2---:R-:W-:-:S04]  /*c7f0*/  IMAD R7, R5, UR5, RZ ;  /* 0x0000000505077c24 */ /* 0x004fc8000f8e02ff */
[----:B---3--:R-:W-:-:S04]  /*c800*/  IMAD R7, R0, UR6, R7 ;  /* 0x0000000600077c24 */ /* 0x008fc8000f8e0207 */
[----:B0-----:R-:W-:Y:S01]  /*c810*/  IMAD R7, R8, UR7, R7 ;  /* 0x0000000708077c24 */ /* 0x001fe2000f8e0207 */
        /* <DEDUP_REMOVED lines=278> */
.L_x_1532:
        /* <DEDUP_REMOVED lines=18> */
[----:B------:R-:W-:Y:S01]  /*daa0*/  IMAD.MOV.U32 R10, RZ, RZ, R4 ;  /* 0x000000ffff0a7224 */ /* 0x000fe200078e0004 */
[----:B------:R-:W2:Y:S01]  /*dab0*/  LDCU UR5, c[0x0][0x360] ;  /* 0x00006c00ff0577ac */ /* 0x000ea20008000800 */
[----:B------:R-:W-:Y:S01]  /*dac0*/  MOV R11, R17 ;  /* 0x00000011000b7202 */ /* 0x000fe20000000f00 */
[----:B0-----:R-:W-:-:S09]  /*dad0*/  IMAD R9, R8, UR4, R9 ;  /* 0x0000000408097c24 */ /* 0x001fd2000f8e0209 */
[----:B--2---:R-:W-:Y:S01]  /*dae0*/  @!P0 IMAD R9, R9, UR5, R5 ;  /* 0x0000000509098c24 */ /* 0x004fe2000f8e0205 */
[----:B------:R-:W-:-:S03]  /*daf0*/  PLOP3.LUT P0, PT, PT, PT, PT, 0x80, 0x8 ;  /* 0x000000000008781c */ /* 0x000fc60003f0f070 */
[----:B-1----:R-:W-:-:S05]  /*db00*/  IMAD.WIDE.U32 R6, R9, 0x8, R6 ;  /* 0x0000000809067825 */ /* 0x002fca00078e0006 */
[----:B------:R0:W-:Y:S05]  /*db10*/  STG.E.64 desc[UR36][R6.64], R10 ;  /* 0x0000000a06007986 */ /* 0x0001ea000c101b24 */
.L_x_1534:
[----:B------:R-:W-:Y:S05]  /*db20*/  BSYNC.RECONVERGENT B0 ;  /* 0x0000000000007941 */ /* 0x000fea0003800200 */
.L_x_1533:
        /* <DEDUP_REMOVED lines=35> */
.L_x_1536:
[----:B------:R-:W-:Y:S05]  /*dd60*/  BSYNC.RECONVERGENT B0 ;  /* 0x0000000000007941 */ /* 0x000fea0003800200 */
.L_x_1535:
        /* <DEDUP_REMOVED lines=18> */
[----:B--2---:R-:W-:Y:S01]  /*de90*/  IMAD.U32 R4, RZ, RZ, UR10 ;  /* 0x0000000aff047e24 */ /* 0x004fe2000f8e00ff */
[----:B0-----:R-:W-:-:S07]  /*dea0*/  MOV R7, UR11 ;  /* 0x0000000b00077c02 */ /* 0x001fce0008000f00 */
        /* <DEDUP_REMOVED lines=12> */
.L_x_1541:
[----:B------:R-:W-:-:S05]  /*df70*/  IADD3 R9, PT, PT, R13, R6, RZ ;  /* 0x000000060d097210 */ /* 0x000fca0007ffe0ff */
[----:B--2---:R-:W-:-:S06]  /*df80*/  IMAD.WIDE.U32 R8, R9, 0x8, R10 ;  /* 0x0000000809087825 */ /* 0x004fcc00078e000a */
[----:B------:R-:W2:Y:S01]  /*df90*/  LDG.E.64 R8, desc[UR36][R8.64] ;  /* 0x0000002408087981 */ /* 0x000ea2000c1e1b00 */
[----:B------:R-:W-:-:S05]  /*dfa0*/  IMAD.IADD R6, R15, 0x1, R6 ;  /* 0x000000010f067824 */ /* 0x000fca00078e0206 */
[----:B------:R-:W-:Y:S02]  /*dfb0*/  ISETP.GE.U32.AND P1, PT, R6, UR6, PT ;  /* 0x0000000606007c0c */ /* 0x000fe4000bf26070 */
[----:B--2---:R-:W-:-:S04]  /*dfc0*/  IADD3 R4, P2, PT, R8, R4, RZ ;  /* 0x0000000408047210 */ /* 0x004fc80007f5e0ff */
[----:B------:R-:W-:-:S07]  /*dfd0*/  IADD3.X R7, PT, PT, R9, R7, RZ, P2, !PT ;  /* 0x0000000709077210 */ /* 0x000fce00017fe4ff */
[----:B------:R-:W-:Y:S05]  /*dfe0*/  @!P1 BRA `(.L_x_1541) ;  /* 0xfffffffc00e09947 */ /* 0x000fea000383ffff */
[----:B------:R-:W-:Y:S05]  /*dff0*/  BSYNC.RECONVERGENT B1 ;  /* 0x0000000000017941 */ /* 0x000fea0003800200 */
.L_x_1540:
[----:B------:R-:W-:Y:S05]  /*e000*/  BRA `(.L_x_1539) ;  /* 0x0000000000487947 */ /* 0x000fea0003800000 */
.L_x_1538:
        /* <DEDUP_REMOVED lines=9> */
.L_x_1542:
[----:B------:R-:W-:-:S04]  /*e0a0*/  IMAD.IADD R8, R6, 0x1, R13 ;  /* 0x0000000106087824 */ /* 0x000fc800078e020d */
[----:B-1----:R-:W-:-:S04]  /*e0b0*/  IMAD R9, R8, R12, R5 ;  /* 0x0000000c08097224 */ /* 0x002fc800078e0205 */
[----:B--2---:R-:W-:-:S06]  /*e0c0*/  IMAD.WIDE.U32 R8, R9, 0x8, R10 ;  /* 0x0000000809087825 */ /* 0x004fcc00078e000a */
[----:B------:R-:W2:Y:S01]  /*e0d0*/  LDG.E.64 R8, desc[UR36][R8.64] ;  /* 0x0000002408087981 */ /* 0x000ea2000c1e1b00 */
[----:B---3--:R-:W-:-:S04]  /*e0e0*/  IADD3 R13, PT, PT, R14, R13, RZ ;  /* 0x0000000d0e0d7210 */ /* 0x008fc80007ffe0ff */
[----:B------:R-:W-:Y:S02]  /*e0f0*/  ISETP.GE.U32.AND P1, PT, R13, UR5, PT ;  /* 0x000000050d007c0c */ /* 0x000fe4000bf26070 */
[----:B--2---:R-:W-:-:S04]  /*e100*/  IADD3 R4, P2, PT, R8, R4, RZ ;  /* 0x0000000408047210 */ /* 0x004fc80007f5e0ff */
[----:B------:R-:W-:-:S07]  /*e110*/  IADD3.X R7, PT, PT, R9, R7, RZ, P2, !PT ;  /* 0x0000000709077210 */ /* 0x000fce00017fe4ff */
[----:B------:R-:W-:Y:S05]  /*e120*/  @!P1 BRA `(.L_x_1542) ;  /* 0xfffffffc00dc9947 */ /* 0x000fea000383ffff */
.L_x_1539:
[----:B------:R-:W-:Y:S05]  /*e130*/  BSYNC.RECONVERGENT B0 ;  /* 0x0000000000007941 */ /* 0x000fea0003800200 */
.L_x_1537:
[----:B------:R-:W0:Y:S01]  /*e140*/  LDCU UR5, c[0x0][0x360] ;  /* 0x00006c00ff0577ac */ /* 0x000e220008000800 */
[----:B------:R-:W-:Y:S01]  /*e150*/  UIADD3 UR7, UPT, UPT, UR7, 0x10, URZ ;  /* 0x0000001007077890 */ /* 0x000fe2000fffe0ff */
[----:B------:R-:W1:Y:S03]  /*e160*/  LDCU UR6, c[0x0][0x364] ;  /* 0x00006c80ff0677ac */ /* 0x000e660008000800 */
[----:B------:R-:W-:Y:S01]  /*e170*/  ULEA UR8, UR8, UR7, 0x18 ;  /* 0x0000000708087291 */ /* 0x000fe2000f8ec0ff */
[----:B------:R-:W2:Y:S01]  /*e180*/  LDCU UR4, c[0x0][0x3a8] ;  /* 0x00007500ff0477ac */ /* 0x000ea20008000800 */
[----:B0-----:R-:W-:-:S05]  /*e190*/  IMAD R6, R0, UR5, R5 ;  /* 0x0000000500067c24 */ /* 0x001fca000f8e0205 */
[----:B------:R-:W-:Y:S01]  /*e1a0*/  LEA R11, R6, UR8, 0x3 ;  /* 0x00000008060b7c11 */ /* 0x000fe2000f8e18ff */
[----:B------:R-:W-:Y:S01]  /*e1b0*/  IMAD.MOV.U32 R6, RZ, RZ, R4 ;  /* 0x000000ffff067224 */ /* 0x000fe200078e0004 */
[----:B-1----:R-:W-:-:S04]  /*e1c0*/  UISETP.GE.U32.AND UP1, UPT, UR6, 0x2, UPT ;  /* 0x000000020600788c */ /* 0x002fc8000bf26070 */
[----:B------:R0:W-:Y:S01]  /*e1d0*/  STS.64 [R11], R6 ;  /* 0x000000060b007388 */ /* 0x0001e20000000a00 */
[----:B--2---:R-:W-:-:S04]  /*e1e0*/  UISETP.NE.AND UP0, UPT, UR4, URZ, UPT ;  /* 0x000000ff0400728c */ /* 0x004fc8000bf05270 */
[----:B------:R-:W-:Y:S07]  /*e1f0*/  BRA.U !UP1, `(.L_x_1543) ;  /* 0x0000000109407547 */ /* 0x000fee000b800000 */
[----:B------:R-:W-:-:S05]  /*e200*/  UMOV UR4, UR6 ;  /* 0x0000000600047c82 */ /* 0x000fca0008000000 */
.L_x_1544:
[----:B------:R-:W-:Y:S01]  /*e210*/  USHF.R.U32.HI UR7, URZ, 0x1, UR4 ;  /* 0x00000001ff077899 */ /* 0x000fe20008011604 */
[----:B------:R-:W-:Y:S01]  /*e220*/  BAR.SYNC.DEFER_BLOCKING 0x0 ;  /* 0x0000000000007b1d */ /* 0x000fe20000010000 */
[----:B------:R-:W-:-:S04]  /*e230*/  UISETP.GT.U32.AND UP1, UPT, UR4, 0x3, UPT ;  /* 0x000000030400788c */ /* 0x000fc8000bf24070 */
[----:B01----:R-:W-:Y:S01]  /*e240*/  IADD3 R6, PT, PT, R0, UR7, RZ ;  /* 0x0000000700067c10 */ /* 0x003fe2000fffe0ff */
[----:B------:R-:W-:-:S03]  /*e250*/  UMOV UR4, UR7 ;  /* 0x0000000700047c82 */ /* 0x000fc60008000000 */
[----:B------:R-:W-:-:S04]  /*e260*/  ISETP.GE.U32.AND P1, PT, R6, UR6, PT ;  /* 0x0000000606007c0c */ /* 0x000fc8000bf26070 */
[----:B------:R-:W-:-:S13]  /*e270*/  ISETP.GE.U32.OR P1, PT, R0, UR7, P1 ;  /* 0x0000000700007c0c */ /* 0x000fda0008f26470 */
[----:B------:R-:W-:-:S05]  /*e280*/  @!P1 IMAD R6, R6, UR5, R5 ;  /* 0x0000000506069c24 */ /* 0x000fca000f8e0205 */
[----:B------:R-:W-:-:S05]  /*e290*/  @!P1 LEA R6, R6, UR8, 0x3 ;  /* 0x0000000806069c11 */ /* 0x000fca000f8e18ff */
[----:B------:R-:W0:Y:S02]  /*e2a0*/  @!P1 LDS.64 R8, [R6] ;  /* 0x0000000006089984 */ /* 0x000e240000000a00 */
[----:B0-----:R-:W-:-:S04]  /*e2b0*/  @!P1 IADD3 R4, P2, PT, R8, R4, RZ ;  /* 0x0000000408049210 */ /* 0x001fc80007f5e0ff */
[----:B------:R-:W-:Y:S01]  /*e2c0*/  @!P1 IADD3.X R7, PT, PT, R9, R7, RZ, P2, !PT ;  /* 0x0000000709079210 */ /* 0x000fe200017fe4ff */
[----:B------:R-:W-:-:S05]  /*e2d0*/  @!P1 IMAD.MOV.U32 R6, RZ, RZ, R4 ;  /* 0x000000ffff069224 */ /* 0x000fca00078e0004 */
[----:B------:R1:W-:Y:S01]  /*e2e0*/  @!P1 STS.64 [R11], R6 ;  /* 0x000000060b009388 */ /* 0x0003e20000000a00 */
[----:B------:R-:W-:Y:S05]  /*e2f0*/  BRA.U UP1, `(.L_x_1544) ;  /* 0xfffffffd01c47547 */ /* 0x000fea000b83ffff */
.L_x_1543:
[----:B------:R-:W-:Y:S05]  /*e300*/  BRA.U !UP0, `(.L_x_1545) ;  /* 0x0000000108887547 */ /* 0x000fea000b800000 */
[----:B------:R-:W-:Y:S02]  /*e310*/  UISETP.GE.U32.AND UP0, UPT, UR5, 0x21, UPT ;  /* 0x000000210500788c */ /* 0x000fe4000bf06070 */
[----:B------:R-:W-:-:S07]  /*e320*/  UMOV UR4, UR5 ;  /* 0x0000000500047c82 */ /* 0x000fce0008000000 */
[----:B------:R-:W-:Y:S05]  /*e330*/  BRA.U !UP0, `(.L_x_1546) ;  /* 0x0000000108507547 */ /* 0x000fea000b800000 */
[----:B01----:R-:W-:Y:S01]  /*e340*/  MOV R6, R4 ;  /* 0x0000000400067202 */ /* 0x003fe20000000f00 */
[----:B------:R-:W-:Y:S01]  /*e350*/  UISETP.GE.U32.AND UP0, UPT, UR5, 0x40, UPT ;  /* 0x000000400500788c */ /* 0x000fe2000bf06070 */
[----:B------:R-:W-:-:S03]  /*e360*/  UMOV UR4, 0x20 ;  /* 0x0000002000047882 */ /* 0x000fc60000000000 */
[----:B------:R2:W-:Y:S05]  /*e370*/  STS.64 [R11], R6 ;  /* 0x000000060b007388 */ /* 0x0005ea0000000a00 */
[----:B------:R-:W-:Y:S05]  /*e380*/  BRA.U !UP0, `(.L_x_1546) ;  /* 0x00000001083c7547 */ /* 0x000fea000b800000 */
[----:B------:R-:W-:-:S07]  /*e390*/  MOV R0, UR5 ;  /* 0x0000000500007c02 */ /* 0x000fce0008000f00 */
.L_x_1547:
[----:B------:R-:W-:Y:S01]  /*e3a0*/  SHF.R.U32.HI R10, RZ, 0x1, R0 ;  /* 0x00000001ff0a7819 */ /* 0x000fe20000011600 */
[----:B------:R-:W-:Y:S04]  /*e3b0*/  BAR.SYNC.DEFER_BLOCKING 0x0 ;  /* 0x0000000000007b1d */ /* 0x000fe80000010000 */
[----:B--2---:R-:W-:-:S05]  /*e3c0*/  IMAD.IADD R6, R10, 0x1, R5 ;  /* 0x000000010a067824 */ /* 0x004fca00078e0205 */
[----:B------:R-:W-:-:S04]  /*e3d0*/  ISETP.GE.U32.AND P1, PT, R6, UR5, PT ;  /* 0x0000000506007c0c */ /* 0x000fc8000bf26070 */
[----:B------:R-:W-:-:S13]  /*e3e0*/  ISETP.GE.U32.OR P1, PT, R5, R10, P1 ;  /* 0x0000000a0500720c */ /* 0x000fda0000f26470 */
[----:B------:R-:W-:-:S06]  /*e3f0*/  @!P1 LEA R8, R10, R11, 0x3 ;  /* 0x0000000b0a089211 */ /* 0x000fcc00078e18ff */
[----:B------:R-:W0:Y:S02]  /*e400*/  @!P1 LDS.64 R8, [R8] ;  /* 0x0000000008089984 */ /* 0x000e240000000a00 */
[----:B0-----:R-:W-:-:S04]  /*e410*/  @!P1 IADD3 R4, P2, PT, R8, R4, RZ ;  /* 0x0000000408049210 */ /* 0x001fc80007f5e0ff */
[----:B------:R-:W-:Y:S01]  /*e420*/  @!P1 IADD3.X R7, PT, PT, R9, R7, RZ, P2, !PT ;  /* 0x0000000709079210 */ /* 0x000fe200017fe4ff */
[----:B------:R-:W-:-:S05]  /*e430*/  @!P1 IMAD.MOV.U32 R6, RZ, RZ, R4 ;  /* 0x000000ffff069224 */ /* 0x000fca00078e0004 */
[----:B------:R3:W-:Y:S01]  /*e440*/  @!P1 STS.64 [R11], R6 ;  /* 0x000000060b009388 */ /* 0x0007e20000000a00 */
[----:B------:R-:W-:Y:S02]  /*e450*/  ISETP.GT.U32.AND P1, PT, R0, 0x7f, PT ;  /* 0x0000007f0000780c */ /* 0x000fe40003f24070 */
[----:B------:R-:W-:-:S11]  /*e460*/  MOV R0, R10 ;  /* 0x0000000a00007202 */ /* 0x000fd60000000f00 */
[----:B---3--:R-:W-:Y:S05]  /*e470*/  @P1 BRA `(.L_x_1547) ;  /* 0xfffffffc00c81947 */ /* 0x008fea000383ffff */
.L_x_1546:
[----:B------:R-:W-:Y:S01]  /*e480*/  BAR.SYNC.DEFER_BLOCKING 0x0 ;  /* 0x0000000000007b1d */ /* 0x000fe20000010000 */
[----:B------:R-:W-:-:S09]  /*e490*/  UISETP.GE.U32.AND UP0, UPT, UR4, 0x2, UPT ;  /* 0x000000020400788c */ /* 0x000fd2000bf06070 */
[----:B------:R-:W-:Y:S05]  /*e4a0*/  BRA.U !UP0, `(.L_x_1545) ;  /* 0x0000000108207547 */ /* 0x000fea000b800000 */
[----:B------:R-:W-:-:S07]  /*e4b0*/  HFMA2 R0, -RZ, RZ, 0, 5.9604644775390625e-08 ;  /* 0x00000001ff007431 */ /* 0x000fce00000001ff */
.L_x_1548:
[----:B------:R-:W3:Y:S04]  /*e4c0*/  SHFL.DOWN PT, R5, R4, R0, 0x1f ;  /* 0x08001f0004057589 */ /* 0x000ee800000e0000 */
[----:B012---:R0:W1:Y:S02]  /*e4d0*/  SHFL.DOWN PT, R6, R7, R0, 0x1f ;  /* 0x08001f0007067589 */ /* 0x00706400000e0000 */
[----:B0-----:R-:W-:-:S05]  /*e4e0*/  IMAD.SHL.U32 R0, R0, 0x2, RZ ;  /* 0x0000000200007824 */ /* 0x001fca00078e00ff */
[----:B------:R-:W-:Y:S02]  /*e4f0*/  ISETP.GE.AND P1, PT, R0, UR4, PT ;  /* 0x0000000400007c0c */ /* 0x000fe4000bf26270 */
[----:B---3--:R-:W-:-:S04]  /*e500*/  IADD3 R4, P2, PT, R5, R4, RZ ;  /* 0x0000000405047210 */ /* 0x008fc80007f5e0ff */
[----:B-1----:R-:W-:-:S07]  /*e510*/  IADD3.X R7, PT, PT, R6, R7, RZ, P2, !PT ;  /* 0x0000000706077210 */ /* 0x002fce00017fe4ff */
[----:B------:R-:W-:Y:S05]  /*e520*/  @!P1 BRA `(.L_x_1548) ;  /* 0xfffffffc00e49947 */ /* 0x000fea000383ffff */
.L_x_1545:
        /* <DEDUP_REMOVED lines=13> */
[----:B------:R-:W3:Y:S02]  /*e600*/  LDG.E.64 R2, desc[UR36][R8.64] ;  /* 0x0000002408027981 */ /* 0x000ee4000c1e1b00 */
[----:B---3--:R-:W-:-:S05]  /*e610*/  IADD3 R4, P0, PT, R2, R4, RZ ;  /* 0x0000000402047210 */ /* 0x008fca0007f1e0ff */
[----:B012---:R-:W-:-:S08]  /*e620*/  IMAD.X R7, R3, 0x1, R7, P0 ;  /* 0x0000000103077824 */ /* 0x007fd000000e0607 */
.L_x_1550:
[----:B------:R-:W-:Y:S05]  /*e630*/  BRA.U !UP1, `(.L_x_1551) ;  /* 0x0000000109787547 */ /* 0x000fea000b800000 */
[----:B------:R-:W3:Y:S01]  /*e640*/  LDCU UR6, c[0x0][0x79c] ;  /* 0x0000f380ff0677ac */ /* 0x000ee20008000800 */
[----:B------:R-:W0:Y:S01]  /*e650*/  LDCU.64 UR4, c[0x0][0x380] ;  /* 0x00007000ff0477ac */ /* 0x000e220008000a00 */
[----:B---3--:R-:W-:Y:S01]  /*e660*/  UISETP.NE.AND UP0, UPT, UR6, 0x1, UPT ;  /* 0x000000010600788c */ /* 0x008fe2000bf05270 */
[----:B012---:R-:W-:Y:S02]  /*e670*/  IMAD R7, R7, UR4, RZ ;  /* 0x0000000407077c24 */ /* 0x007fe4000f8e02ff */
[----:B------:R-:W-:-:S04]  /*e680*/  IMAD.WIDE.U32 R18, R4, UR4, RZ ;  /* 0x0000000404127c25 */ /* 0x000fc8000f8e00ff */
[----:B------:R-:W-:-:S05]  /*e690*/  IMAD R7, R4, UR5, R7 ;  /* 0x0000000504077c24 */ /* 0x000fca000f8e0207 */
[----:B------:R-:W-:Y:S01]  /*e6a0*/  IADD3 R17, PT, PT, R19, R7, RZ ;  /* 0x0000000713117210 */ /* 0x000fe20007ffe0ff */
        /* <DEDUP_REMOVED lines=17> */
.L_x_1552:
[----:B------:R-:W0:Y:S02]  /*e7c0*/  LDCU.64 UR4, c[0x0][0x768] ;  /* 0x0000ed00ff0477ac */ /* 0x000e240008000a00 */
[----:B0-----:R-:W-:Y:S01]  /*e7d0*/  IADD3 R2, P0, PT, R16, UR4, RZ ;  /* 0x0000000410027c10 */ /* 0x001fe2000ff1e0ff */
[----:B------:R-:W-:-:S03]  /*e7e0*/  IMAD.MOV.U32 R16, RZ, RZ, R18 ;  /* 0x000000ffff107224 */ /* 0x000fc600078e0012 */
[----:B------:R-:W-:-:S05]  /*e7f0*/  IADD3.X R3, PT, PT, RZ, UR5, RZ, P0, !PT ;  /* 0x00000005ff037c10 */ /* 0x000fca00087fe4ff */
[----:B------:R-:W-:Y:S01]  /*e800*/  STG.E.64 desc[UR36][R2.64], R16 ;  /* 0x0000001002007986 */ /* 0x000fe2000c101b24 */
[----:B------:R-:W-:Y:S05]  /*e810*/  EXIT ;  /* 0x000000000000794d */ /* 0x000fea0003800000 */
.L_x_1551:
[----:B------:R-:W-:-:S05]  /*e820*/  MOV R5, R7 ;  /* 0x0000000700057202 */ /* 0x000fca0000000f00 */
[----:B------:R-:W-:Y:S01]  /*e830*/  STG.E.64 desc[UR36][R8.64], R4 ;  /* 0x0000000408007986 */ /* 0x000fe2000c101b24 */
[----:B------:R-:W-:Y:S05]  /*e840*/  EXIT ;  /* 0x000000000000794d */ /* 0x000fea0003800000 */
.L_x_1549:
[----:B------:R-:W3:Y:S01]  /*e850*/  LDCU.U8 UR4, c[0x0][0x798] ;  /* 0x0000f300ff0477ac */ /* 0x000ee20008000000 */
[----:B------:R-:W4:Y:S01]  /*e860*/  LDCU.U8 UR5, c[0x0][0x799] ;  /* 0x0000f320ff0577ac */ /* 0x000f220008000000 */
[----:B---3--:R-:W-:Y:S02]  /*e870*/  UISETP.NE.AND UP0, UPT, UR4, URZ, UPT ;  /* 0x000000ff0400728c */ /* 0x008fe4000bf05270 */
[----:B----4-:R-:W-:-:S07]  /*e880*/  UISETP.NE.AND UP1, UPT, UR5, URZ, UPT ;  /* 0x000000ff0500728c */ /* 0x010fce000bf25270 */
[----:B------:R-:W-:Y:S05]  /*e890*/  BRA.U !UP0, `(.L_x_1553) ;  /* 0x00000001080c7547 */ /* 0x000fea000b800000 */
[----:B------:R-:W3:Y:S02]  /*e8a0*/  LDG.E.64 R8, desc[UR36][R2.64] ;  /* 0x0000002402087981 */ /* 0x000ee4000c1e1b00 */
[----:B---3--:R-:W-:-:S04]  /*e8b0*/  IADD3 R4, P0, PT, R8, R4, RZ ;  /* 0x0000000408047210 */ /* 0x008fc80007f1e0ff */
[----:B012---:R-:W-:-:S09]  /*e8c0*/  IADD3.X R7, PT, PT, R9, R7, RZ, P0, !PT ;  /* 0x0000000709077210 */ /* 0x007fd200007fe4ff */
.L_x_1553:
[----:B------:R-:W-:Y:S05]  /*e8d0*/  BRA.U !UP1, `(.L_x_1554) ;  /* 0x0000000109787547 */ /* 0x000fea000b800000 */
[----:B------:R-:W3:Y:S01]  /*e8e0*/  LDCU UR6, c[0x0][0x79c] ;  /* 0x0000f380ff0677ac */ /* 0x000ee20008000800 */
[----:B------:R-:W0:Y:S01]  /*e8f0*/  LDCU.64 UR4, c[0x0][0x380] ;  /* 0x00007000ff0477ac */ /* 0x000e220008000a00 */
[----:B---3--:R-:W-:Y:S01]  /*e900*/  UISETP.NE.AND UP0, UPT, UR6, 0x1, UPT ;  /* 0x000000010600788c */ /* 0x008fe2000bf05270 */
[----:B012---:R-:W-:Y:S02]  /*e910*/  IMAD R7, R7, UR4, RZ ;  /* 0x0000000407077c24 */ /* 0x007fe4000f8e02ff */
[----:B------:R-:W-:-:S04]  /*e920*/  IMAD.WIDE.U32 R18, R4, UR4, RZ ;  /* 0x0000000404127c25 */ /* 0x000fc8000f8e00ff */
[----:B------:R-:W-:-:S04]  /*e930*/  IMAD R7, R4, UR5, R7 ;  /* 0x0000000504077c24 */ /* 0x000fc8000f8e0207 */
[----:B------:R-:W-:Y:S01]  /*e940*/  IMAD.IADD R17, R19, 0x1, R7 ;  /* 0x0000000113117824 */ /* 0x000fe200078e0207 */
[----:B------:R-:W-:Y:S06]  /*e950*/  BRA.U !UP0, `(.L_x_1555) ;  /* 0x0000000108407547 */ /* 0x000fec000b800000 */
        /* <DEDUP_REMOVED lines=16> */
.L_x_1555:
[----:B------:R-:W0:Y:S02]  /*ea60*/  LDCU.64 UR4, c[0x0][0x768] ;  /* 0x0000ed00ff0477ac */ /* 0x000e240008000a00 */
[----:B0-----:R-:W-:Y:S02]  /*ea70*/  IADD3 R2, P0, PT, R16, UR4, RZ ;  /* 0x0000000410027c10 */ /* 0x001fe4000ff1e0ff */
[----:B------:R-:W-:Y:S02]  /*ea80*/  MOV R16, R18 ;  /* 0x0000001200107202 */ /* 0x000fe40000000f00 */
[----:B------:R-:W-:-:S05]  /*ea90*/  IADD3.X R3, PT, PT, RZ, UR5, RZ, P0, !PT ;  /* 0x00000005ff037c10 */ /* 0x000fca00087fe4ff */
[----:B------:R-:W-:Y:S01]  /*eaa0*/  STG.E.64 desc[UR36][R2.64], R16 ;  /* 0x0000001002007986 */ /* 0x000fe2000c101b24 */
[----:B------:R-:W-:Y:S05]  /*eab0*/  EXIT ;  /* 0x000000000000794d */ /* 0x000fea0003800000 */
.L_x_1554:
[----:B------:R-:W-:-:S05]  /*eac0*/  IMAD.MOV.U32 R5, RZ, RZ, R7 ;  /* 0x000000ffff057224 */ /* 0x000fca00078e0007 */
[----:B------:R-:W-:Y:S01]  /*ead0*/  STG.E.64 desc[UR36][R2.64], R4 ;  /* 0x0000000402007986 */ /* 0x000fe2000c101b24 */
[----:B------:R-:W-:Y:S05]  /*eae0*/  EXIT ;  /* 0x000000000000794d */ /* 0x000fea0003800000 */
.L_x_1531:
        /* <DEDUP_REMOVED lines=24> */
[----:B--2---:R-:W-:-:S04]  /*ec70*/  IADD3 R4, P0, PT, R2, R4, RZ ;  /* 0x0000000402047210 */ /* 0x004fc80007f1e0ff */
[----:B------:R-:W-:-:S09]  /*ec80*/  IADD3.X R17, PT, PT, R3, R17, RZ, P0, !PT ;  /* 0x0000001103117210 */ /* 0x000fd200007fe4ff */
.L_x_1557:
[----:B------:R-:W-:Y:S05]  /*ec90*/  BRA.U !UP1, `(.L_x_1558) ;  /* 0x0000000109787547 */ /* 0x000fea000b800000 */
[----:B------:R-:W0:Y:S01]  /*eca0*/  LDCU UR6, c[0x0][0x79c] ;  /* 0x0000f380ff0677ac */ /* 0x000e220008000800 */
[----:B------:R-:W1:Y:S01]  /*ecb0*/  LDCU.64 UR4, c[0x0][0x380] ;  /* 0x00007000ff0477ac */ /* 0x000e620008000a00 */
[----:B0-----:R-:W-:Y:S01]  /*ecc0*/  UISETP.NE.AND UP0, UPT, UR6, 0x1, UPT ;  /* 0x000000010600788c */ /* 0x001fe2000bf05270 */
[----:B-1----:R-:W-:Y:S02]  /*ecd0*/  IMAD R17, R17, UR4, RZ ;  /* 0x0000000411117c24 */ /* 0x002fe4000f8e02ff */
        /* <DEDUP_REMOVED lines=20> */
.L_x_1559:
[----:B------:R-:W0:Y:S02]  /*ee20*/  LDCU.64 UR4, c[0x0][0x768] ;  /* 0x0000ed00ff0477ac */ /* 0x000e240008000a00 */
[----:B0-----:R-:W-:Y:S02]  /*ee30*/  IADD3 R2, P0, PT, R16, UR4, RZ ;  /* 0x0000000410027c10 */ /* 0x001fe4000ff1e0ff */
[----:B------:R-:W-:Y:S02]  /*ee40*/  MOV R16, R18 ;  /* 0x0000001200107202 */ /* 0x000fe40000000f00 */
[----:B------:R-:W-:-:S05]  /*ee50*/  IADD3.X R3, PT, PT, RZ, UR5, RZ, P0, !PT ;  /* 0x00000005ff037c10 */ /* 0x000fca00087fe4ff */
[----:B------:R-:W-:Y:S01]  /*ee60*/  STG.E.64 desc[UR36][R2.64], R16 ;  /* 0x0000001002007986 */ /* 0x000fe2000c101b24 */
[----:B------:R-:W-:Y:S05]  /*ee70*/  EXIT ;  /* 0x000000000000794d */ /* 0x000fea0003800000 */
.L_x_1558:
[----:B------:R-:W-:-:S05]  /*ee80*/  IMAD.MOV.U32 R5, RZ, RZ, R17 ;  /* 0x000000ffff057224 */ /* 0x000fca00078e0011 */
[----:B------:R-:W-:Y:S01]  /*ee90*/  STG.E.64 desc[UR36][R6.64], R4 ;  /* 0x0000000406007986 */ /* 0x000fe2000c101b24 */
[----:B------:R-:W-:Y:S05]  /*eea0*/  EXIT ;  /* 0x000000000000794d */ /* 0x000fea0003800000 */
.L_x_1556:
[----:B------:R-:W0:Y:S01]  /*eeb0*/  LDCU.U8 UR4, c[0x0][0x798] ;  /* 0x0000f300ff0477ac */ /* 0x000e220008000000 */
[----:B------:R-:W1:Y:S01]  /*eec0*/  LDCU.U8 UR5, c[0x0][0x799] ;  /* 0x0000f320ff0577ac */ /* 0x000e620008000000 */
[----:B0-----:R-:W-:Y:S02]  /*eed0*/  UISETP.NE.AND UP0, UPT, UR4, URZ, UPT ;  /* 0x000000ff0400728c */ /* 0x001fe4000bf05270 */
[----:B-1----:R-:W-:-:S07]  /*eee0*/  UISETP.NE.AND UP1, UPT, UR5, URZ, UPT ;  /* 0x000000ff0500728c */ /* 0x002fce000bf25270 */
[----:B------:R-:W-:Y:S05]  /*eef0*/  BRA.U !UP0, `(.L_x_1560) ;  /* 0x00000001080c7547 */ /* 0x000fea000b800000 */
[----:B------:R-:W2:Y:S02]  /*ef00*/  LDG.E.64 R6, desc[UR36][R2.64] ;  /* 0x0000002402067981 */ /* 0x000ea4000c1e1b00 */
[----:B--2---:R-:W-:-:S04]  /*ef10*/  IADD3 R4, P0, PT, R6, R4, RZ ;  /* 0x0000000406047210 */ /* 0x004fc80007f1e0ff */
[----:B------:R-:W-:-:S09]  /*ef20*/  IADD3.X R17, PT, PT, R7, R17, RZ, P0, !PT ;  /* 0x0000001107117210 */ /* 0x000fd200007fe4ff */
.L_x_1560:
[----:B------:R-:W-:Y:S05]  /*ef30*/  BRA.U !UP1, `(.L_x_1561) ;  /* 0x0000000109787547 */ /* 0x000fea000b800000 */
[----:B------:R-:W0:Y:S01]  /*ef40*/  LDCU UR6, c[0x0][0x79c] ;  /* 0x0000f380ff0677ac */ /* 0x000e220008000800 */
[----:B------:R-:W1:Y:S01]  /*ef50*/  LDCU.64 UR4, c[0x0][0x380] ;  /* 0x00007000ff0477ac */ /* 0x000e620008000a00 */
[----:B0-----:R-:W-:Y:S01]  /*ef60*/  UISETP.NE.AND UP0, UPT, UR6, 0x1, UPT ;  /* 0x000000010600788c */ /* 0x001fe2000bf05270 */
[----:B-1----:R-:W-:Y:S02]  /*ef70*/  IMAD R17, R17, UR4, RZ ;  /* 0x0000000411117c24 */ /* 0x002fe4000f8e02ff */
[----:B------:R-:W-:-:S04]  /*ef80*/  IMAD.WIDE.U32 R18, R4, UR4, RZ ;  /* 0x0000000404127c25 */ /* 0x000fc8000f8e00ff */
[----:B------:R-:W-:-:S05]  /*ef90*/  IMAD R17, R4, UR5, R17 ;  /* 0x0000000504117c24 */ /* 0x000fca000f8e0211 */
[----:B------:R-:W-:Y:S01]  /*efa0*/  IADD3 R17, PT, PT, R19, R17, RZ ;  /* 0x0000001113117210 */ /* 0x000fe20007ffe0ff */
        /* <DEDUP_REMOVED lines=17> */
.L_x_1562:
[----:B------:R-:W0:Y:S02]  /*f0c0*/  LDCU.64 UR4, c[0x0][0x768] ;  /* 0x0000ed00ff0477ac */ /* 0x000e240008000a00 */
[----:B0-----:R-:W-:Y:S02]  /*f0d0*/  IADD3 R2, P0, PT, R16, UR4, RZ ;  /* 0x0000000410027c10 */ /* 0x001fe4000ff1e0ff */
[----:B------:R-:W-:-:S03]  /*f0e0*/  MOV R16, R18 ;  /* 0x0000001200107202 */ /* 0x000fc60000000f00 */
[----:B------:R-:W-:-:S05]  /*f0f0*/  IMAD.X R3, RZ, RZ, UR5, P0 ;  /* 0x00000005ff037e24 */ /* 0x000fca00080e06ff */
[----:B------:R-:W-:Y:S01]  /*f100*/  STG.E.64 desc[UR36][R2.64], R16 ;  /* 0x0000001002007986 */ /* 0x000fe2000c101b24 */
[----:B------:R-:W-:Y:S05]  /*f110*/  EXIT ;  /* 0x000000000000794d */ /* 0x000fea0003800000 */
.L_x_1561:
[----:B------:R-:W-:-:S05]  /*f120*/  MOV R5, R17 ;  /* 0x0000001100057202 */ /* 0x000fca0000000f00 */
[----:B------:R-:W-:Y:S01]  /*f130*/  STG.E.64 desc[UR36][R2.64], R4 ;  /* 0x0000000402007986 */ /* 0x000fe2000c101b24 */
[----:B------:R-:W-:Y:S05]  /*f140*/  EXIT ;  /* 0x000000000000794d */ /* 0x000fea0003800000 */
.L_x_1563:
        /* <DEDUP_REMOVED lines=11> */
.L_x_7277:


//--------------------- .text._ZN2at6native13reduce_kernelILi256ELi2ENS0_8ReduceOpIlNS0_7MeanOpsIllllEEjlLi4ELi4EEEEEvT1_ --------------------------
	.section	.text._ZN2at6native13reduce_kernelILi256ELi2ENS0_8ReduceOpIlNS0_7MeanOpsIllllEEjlLi4ELi4EEEEEvT1_,"ax",@progbits
	.align	128
        .global         _ZN2at6native13reduce_kernelILi256ELi2ENS0_8ReduceOpIlNS0_7MeanOpsIllllEEjlLi4ELi4EEEEEvT1_
        .type           _ZN2at6native13reduce_kernelILi256ELi2ENS0_8ReduceOpIlNS0_7MeanOpsIllllEEjlLi4ELi4EEEEEvT1_,@function
        .size           _ZN2at6native13reduce_kernelILi256ELi2ENS0_8ReduceOpIlNS0_7MeanOpsIllllEEjlLi4ELi4EEEEEvT1_,(.L_x_7278 - _ZN2at6native13reduce_kernelILi256ELi2ENS0_8ReduceOpIlNS0_7MeanOpsIllllEEjlLi4ELi4EEEEEvT1_)
        .other          _ZN2at6native13reduce_kernelILi256ELi2ENS0_8ReduceOpIlNS0_7MeanOpsIllllEEjlLi4ELi4EEEEEvT1_,@"STO_CUDA_ENTRY STV_DEFAULT"
_ZN2at6native13reduce_kernelILi256ELi2ENS0_8ReduceOpIlNS0_7MeanOpsIllllEEjlLi4ELi4EEEEEvT1_:
.text._ZN2at6native13reduce_kernelILi256ELi2ENS0_8ReduceOpIlNS0_7MeanOpsIllllEEjlLi4ELi4EEEEEvT1_:
        /* <DEDUP_REMOVED lines=297> */
.L_x_1564:
        /* <DEDUP_REMOVED lines=32> */
.L_x_1568:
[----:B------:R-:W0:Y:S01]  /*1490*/  LDC R15, c[0x0][0x388] ;  /* 0x0000e200ff0f7b82 */ /* 0x000e220000000800 */
[----:B------:R-:W-:Y:S01]  /*14a0*/  SHF.R.U32.HI R0, RZ, 0x3, R50 ;  /* 0x00000003ff007819 */ /* 0x000fe20000011632 */
[----:B------:R-:W-:Y:S03]  /*14b0*/  BSSY.RECONVERGENT B0, `(.L_x_1569) ;  /* 0x0000026000007945 */ /* 0x000fe60003800200 */
[----:B------:R-:W-:-:S03]  /*14c0*/  LOP3.LUT P0, R0, R0, 0x3, RZ, 0xc0, !PT ;  /* 0x0000000300007812 */ /* 0x000fc6000780c0ff */
[----:B------:R-:W1:Y:S01]  /*14d0*/  LDC R12, c[0x0][0x38c] ;  /* 0x0000e300ff0c7b82 */ /* 0x000e620000000800 */
[----:B0-----:R-:W-:Y:S01]  /*14e0*/  MOV R29, R15 ;  /* 0x0000000f001d7202 */ /* 0x001fe20000000f00 */
[----:B------:R-:W-:Y:S01]  /*14f0*/  IMAD.MOV.U32 R25, RZ, RZ, R15 ;  /* 0x000000ffff197224 */ /* 0x000fe200078e000f */
[----:B-1----:R-:W-:Y:S01]  /*1500*/  MOV R23, R12 ;  /* 0x0000000c00177202 */ /* 0x002fe20000000f00 */
[----:B------:R-:W-:-:S06]  /*1510*/  IMAD.MOV.U32 R27, RZ, RZ, R12 ;  /* 0x000000ffff1b7224 */ /* 0x000fcc00078e000c */
        /* <DEDUP_REMOVED lines=24> */
[----:B0-----:R-:W-:-:S04]  /*16a0*/  IADD3 R25, P0, PT, R4, UR4, RZ ;  /* 0x0000000404197c10 */ /* 0x001fc8000ff1e0ff */
[----:B------:R-:W-:-:S09]  /*16b0*/  IADD3.X R27, PT, PT, R5, UR5, RZ, P0, !PT ;  /* 0x00000005051b7c10 */ /* 0x000fd200087fe4ff */
.L_x_1572:
[----:B------:R-:W-:Y:S05]  /*16c0*/  BSYNC.RECONVERGENT B1 ;  /* 0x0000000000017941 */ /* 0x000fea0003800200 */
.L_x_1571:
[----:B------:R-:W0:Y:S01]  /*16d0*/  LDC R3, c[0x0][0x394] ;  /* 0x0000e500ff037b82 */ /* 0x000e220000000800 */
[----:B------:R-:W-:-:S05]  /*16e0*/  IADD3 R50, P0, PT, R50, 0x20, RZ ;  /* 0x0000002032327810 */ /* 0x000fca0007f1e0ff */
[----:B------:R-:W-:Y:S01]  /*16f0*/  IMAD.X R51, RZ, RZ, R51, P0 ;  /* 0x000000ffff337224 */ /* 0x000fe200000e0633 */
[----:B0-----:R-:W-:-:S07]  /*1700*/  IADD3 R18, PT, PT, R0, -0x4, R3 ;  /* 0xfffffffc00127810 */ /* 0x001fce0007ffe003 */
.L_x_1570:
[----:B------:R-:W-:Y:S05]  /*1710*/  BSYNC.RECONVERGENT B0 ;  /* 0x0000000000007941 */ /* 0x000fea0003800200 */
.L_x_1569:
[----:B------:R-:W0:Y:S01]  /*1720*/  LDC.64 R4, c[0x0][0x3a8] ;  /* 0x0000ea00ff047b82 */ /* 0x000e220000000a00 */
[----:B------:R-:W-:Y:S01]  /*1730*/  BSSY.RECONVERGENT B0, `(.L_x_1573) ;  /* 0x0000021000007945 */ /* 0x000fe20003800200 */
[----:B------:R-:W-:Y:S01]  /*1740*/  MOV R22, R15 ;  /* 0x0000000f00167202 */ /* 0x000fe20000000f00 */
[----:B------:R-:W-:-:S05]  /*1750*/  IMAD.MOV.U32 R21, RZ, RZ, R12 ;  /* 0x000000ffff157224 */ /* 0x000fca00078e000c */
        /* <DEDUP_REMOVED lines=12> */
[----:B------:R-:W-:Y:S01]  /*1820*/  MOV R3, R4 ;  /* 0x0000000400037202 */ /* 0x000fe20000000f00 */
[----:B------:R-:W-:Y:S01]  /*1830*/  IMAD.MOV.U32 R22, RZ, RZ, R15 ;  /* 0x000000ffff167224 */ /* 0x000fe200078e000f */
[----:B------:R-:W-:-:S07]  /*1840*/  MOV R21, R12 ;  /* 0x0000000c00157202 */ /* 0x000fce0000000f00 */
.L_x_1575:
[C---:B------:R-:W-:Y:S01]  /*1850*/  IMAD.WIDE.U32 R4, R3.reuse, 0x20, R50 ;  /* 0x0000002003047825 */ /* 0x040fe200078e0032 */
[----:B------:R-:W0:Y:S05]  /*1860*/  LDCU UR4, c[0x0][0x39c] ;  /* 0x00007380ff0477ac */ /* 0x000e2a0008000800 */
[----:B------:R-:W2:Y:S01]  /*1870*/  LDG.E.ENL2.256 R8, R4, desc[UR36][R4.64] ;  /* 0xfe0000240404797e */ /* 0x000ea20008121908 */
[----:B0-----:R-:W-:-:S05]  /*1880*/  VIADD R3, R3, UR4 ;  /* 0x0000000403037c36 */ /* 0x001fca0008000000 */
        /* <DEDUP_REMOVED lines=11> */
.L_x_1574:
[----:B------:R-:W-:Y:S05]  /*1940*/  BSYNC.RECONVERGENT B0 ;  /* 0x0000000000007941 */ /* 0x000fea0003800200 */
.L_x_1573:
        /* <DEDUP_REMOVED lines=8> */
[----:B--2---:R-:W-:-:S05]  /*19d0*/  IADD3 R25, P0, PT, R50, R25, RZ ;  /* 0x0000001932197210 */ /* 0x004fca0007f1e0ff */
[----:B------:R-:W-:-:S08]  /*19e0*/  IMAD.X R27, R51, 0x1, R27, P0 ;  /* 0x00000001331b7824 */ /* 0x000fd000000e061b */
.L_x_1577:
[----:B------:R-:W-:Y:S05]  /*19f0*/  BSYNC.RECONVERGENT B0 ;  /* 0x0000000000007941 */ /* 0x000fea0003800200 */
.L_x_1576:
[----:B------:R-:W-:Y:S02]  /*1a00*/  IADD3 R22, P0, P1, R22, R15, R25 ;  /* 0x0000000f16167210 */ /* 0x000fe4000791e019 */
[----:B------:R-:W-:Y:S02]  /*1a10*/  CS2R R30, SRZ ;  /* 0x00000000001e7805 */ /* 0x000fe4000001ff00 */
[----:B------:R-:W-:Y:S02]  /*1a20*/  IADD3 R22, P2, PT, R29, R22, RZ ;  /* 0x000000161d167210 */ /* 0x000fe40007f5e0ff */
[----:B------:R-:W-:-:S04]  /*1a30*/  IADD3.X R0, PT, PT, R12, R21, R27, P0, P1 ;  /* 0x000000150c007210 */ /* 0x000fc800007e241b */
[----:B------:R-:W-:Y:S01]  /*1a40*/  IADD3.X R23, PT, PT, R23, R0, RZ, P2, !PT ;  /* 0x0000000017177210 */ /* 0x000fe200017fe4ff */
[----:B------:R-:W-:Y:S06]  /*1a50*/  BRA `(.L_x_1566) ;  /* 0x000000a000147947 */ /* 0x000fec0003800000 */
.L_x_1567:
        /* <DEDUP_REMOVED lines=8> */
[----:B------:R-:W2:Y:S08]  /*1ae0*/  LDC R0, c[0x0][0x388] ;  /* 0x0000e200ff007b82 */ /* 0x000eb00000000800 */
[----:B------:R-:W3:Y:S01]  /*1af0*/  LDC R24, c[0x0][0x38c] ;  /* 0x0000e300ff187b82 */ /* 0x000ee20000000800 */
        /* <DEDUP_REMOVED lines=28> */
[----:B------:R-:W-:Y:S01]  /*1cc0*/  IMAD.MOV.U32 R41, RZ, RZ, R24 ;  /* 0x000000ffff297224 */ /* 0x000fe200078e0018 */
[----:B------:R-:W-:-:S07]  /*1cd0*/  MOV R26, R24 ;  /* 0x00000018001a7202 */ /* 0x000fce0000000f00 */
.L_x_1581:
[----:B------:R-:W-:Y:S02]  /*1ce0*/  SHF.R.U32.HI R13, RZ, 0x1, R49 ;  /* 0x00000001ff0d7819 */ /* 0x000fe40000011631 */
[----:B------:R-:W-:-:S03]  /*1cf0*/  IADD3 R5, PT, PT, R49, R18, RZ ;  /* 0x0000001231057210 */ /* 0x000fc60007ffe0ff */
[C---:B------:R-:W-:Y:S01]  /*1d00*/  IMAD.IADD R4, R13.reuse, 0x1, R18 ;  /* 0x000000010d047824 */ /* 0x040fe200078e0212 */
[----:B------:R-:W-:Y:S01]  /*1d10*/  LEA R49, R18, R5, 0x1 ;  /* 0x0000000512317211 */ /* 0x000fe200078e08ff */
[----:B------:R-:W-:Y:S01]  /*1d20*/  IMAD.WIDE.U32 R12, R13, 0x10, R50 ;  /* 0x000000100d0c7825 */ /* 0x000fe200078e0032 */
[----:B------:R-:W-:Y:S02]  /*1d30*/  SHF.R.U32.HI R21, RZ, 0x1, R5 ;  /* 0x00000001ff157819 */ /* 0x000fe40000011605 */
[----:B------:R-:W-:Y:S01]  /*1d40*/  SHF.R.U32.HI R5, RZ, 0x1, R49 ;  /* 0x00000001ff057819 */ /* 0x000fe20000011631 */
[----:B------:R-:W-:Y:S01]  /*1d50*/  IMAD.SHL.U32 R6, R4, 0x10, RZ ;  /* 0x0000001004067824 */ /* 0x000fe200078e00ff */
[----:B------:R-:W-:Y:S01]  /*1d60*/  SHF.R.U32.HI R4, RZ, 0x1c, R4 ;  /* 0x0000001cff047819 */ /* 0x000fe20000011604 */
[----:B------:R-:W2:Y:S03]  /*1d70*/  LDG.E.128 R12, desc[UR36][R12.64] ;  /* 0x000000240c0c7981 */ /* 0x000ea6000c1e1d00 */
[----:B------:R-:W-:-:S02]  /*1d80*/  LOP3.LUT R9, R6, 0xfffffff0, RZ, 0xc0, !PT ;  /* 0xfffffff006097812 */ /* 0x000fc400078ec0ff */
[----:B------:R-:W-:Y:S02]  /*1d90*/  LOP3.LUT R7, R4, 0x7, RZ, 0xc0, !PT ;  /* 0x0000000704077812 */ /* 0x000fe400078ec0ff */
[----:B------:R-:W-:Y:S01]  /*1da0*/  IADD3 R8, P0, PT, R50, R9, RZ ;  /* 0x0000000932087210 */ /* 0x000fe20007f1e0ff */
[----:B------:R-:W-:-:S04]  /*1db0*/  IMAD.WIDE.U32 R20, R21, 0x10, R50 ;  /* 0x0000001015147825 */ /* 0x000fc800078e0032 */
[----:B------:R-:W-:Y:S02]  /*1dc0*/  IMAD.WIDE.U32 R4, R5, 0x10, R50 ;  /* 0x0000001005047825 */ /* 0x000fe400078e0032 */
[----:B------:R-:W3:Y:S02]  /*1dd0*/  LDG.E.128 R20, desc[UR36][R20.64] ;  /* 0x0000002414147981 */ /* 0x000ee4000c1e1d00 */
[----:B------:R-:W-:Y:S02]  /*1de0*/  IMAD.X R9, R51, 0x1, R7, P0 ;  /* 0x0000000133097824 */ /* 0x000fe400000e0607 */
[----:B------:R-:W4:Y:S04]  /*1df0*/  LDG.E.128 R4, desc[UR36][R4.64] ;  /* 0x0000002404047981 */ /* 0x000f28000c1e1d00 */
[----:B------:R-:W5:Y:S01]  /*1e00*/  LDG.E.128 R8, desc[UR36][R8.64] ;  /* 0x0000002408087981 */ /* 0x000f62000c1e1d00 */
[----:B------:R-:W-:-:S05]  /*1e10*/  IADD3 R49, PT, PT, R49, R18, RZ ;  /* 0x0000001231317210 */ /* 0x000fca0007ffe0ff */
[----:B------:R-:W-:-:S05]  /*1e20*/  IMAD R53, R18, 0x3, R49 ;  /* 0x0000000312357824 */ /* 0x000fca00078e0231 */
[----:B------:R-:W-:Y:S02]  /*1e30*/  ISETP.GE.U32.AND P0, PT, R53, R48, PT ;  /* 0x000000303500720c */ /* 0x000fe40003f06070 */
[----:B--2---:R-:W-:Y:S02]  /*1e40*/  IADD3 R28, P1, PT, R12, R28, RZ ;  /* 0x0000001c0c1c7210 */ /* 0x004fe40007f3e0ff */
[----:B------:R-:W-:-:S03]  /*1e50*/  IADD3 R47, P2, PT, R14, R47, RZ ;  /* 0x0000002f0e2f7210 */ /* 0x000fc60007f5e0ff */
[----:B------:R-:W-:Y:S01]  /*1e60*/  IMAD.X R26, R13, 0x1, R26, P1 ;  /* 0x000000010d1a7824 */ /* 0x000fe200008e061a */
[----:B------:R-:W-:Y:S02]  /*1e70*/  IADD3.X R24, PT, PT, R15, R24, RZ, P2, !PT ;  /* 0x000000180f187210 */ /* 0x000fe400017fe4ff */
[----:B---3--:R-:W-:Y:S02]  /*1e80*/  IADD3 R43, P1, PT, R20, R43, RZ ;  /* 0x0000002b142b7210 */ /* 0x008fe40007f3e0ff */
[----:B------:R-:W-:Y:S02]  /*1e90*/  IADD3 R0, P2, PT, R22, R0, RZ ;  /* 0x0000000016007210 */ /* 0x000fe40007f5e0ff */
[----:B----4-:R-:W-:Y:S02]  /*1ea0*/  IADD3 R27, P5, PT, R4, R27, RZ ;  /* 0x0000001b041b7210 */ /* 0x010fe40007fbe0ff */
[----:B------:R-:W-:Y:S02]  /*1eb0*/  IADD3 R29, P6, PT, R6, R29, RZ ;  /* 0x0000001d061d7210 */ /* 0x000fe40007fde0ff */
[----:B-----5:R-:W-:-:S02]  /*1ec0*/  IADD3 R3, P3, PT, R8, R3, RZ ;  /* 0x0000000308037210 */ /* 0x020fc40007f7e0ff */
[----:B------:R-:W-:Y:S01]  /*1ed0*/  IADD3 R25, P4, PT, R10, R25, RZ ;  /* 0x000000190a197210 */ /* 0x000fe20007f9e0ff */
[----:B------:R-:W-:Y:S01]  /*1ee0*/  IMAD.X R41, R21, 0x1, R41, P1 ;  /* 0x0000000115297824 */ /* 0x000fe200008e0629 */
[----:B------:R-:W-:Y:S01]  /*1ef0*/  IADD3.X R39, PT, PT, R23, R39, RZ, P2, !PT ;  /* 0x0000002717277210 */ /* 0x000fe200017fe4ff */
[----:B------:R-:W-:Y:S01]  /*1f00*/  IMAD.X R33, R5, 0x1, R33, P5 ;  /* 0x0000000105217824 */ /* 0x000fe200028e0621 */
[----:B------:R-:W-:Y:S01]  /*1f10*/  IADD3.X R31, PT, PT, R7, R31, RZ, P6, !PT ;  /* 0x0000001f071f7210 */ /* 0x000fe200037fe4ff */
[----:B------:R-:W-:Y:S01]  /*1f20*/  IMAD.X R37, R9, 0x1, R37, P3 ;  /* 0x0000000109257824 */ /* 0x000fe200018e0625 */
[----:B------:R-:W-:Y:S01]  /*1f30*/  IADD3.X R35, PT, PT, R11, R35, RZ, P4, !PT ;  /* 0x000000230b237210 */ /* 0x000fe200027fe4ff */
[----:B------:R-:W-:Y:S06]  /*1f40*/  @!P0 BRA `(.L_x_1581) ;  /* 0xfffffffc00648947 */ /* 0x000fec000383ffff */
[----:B------:R-:W-:Y:S05]  /*1f50*/  BSYNC.RECONVERGENT B1 ;  /* 0x0000000000017941 */ /* 0x000fea0003800200 */
.L_x_1580:
[----:B------:R-:W-:Y:S05]  /*1f60*/  BSYNC.RECONVERGENT B0 ;  /* 0x0000000000007941 */ /* 0x000fea0003800200 */
.L_x_1579:
        /* <DEDUP_REMOVED lines=15> */
[----:B------:R-:W-:Y:S01]  /*2060*/  IMAD.IADD R11, R53, 0x1, R18 ;  /* 0x00000001350b7824 */ /* 0x000fe200078e0212 */
[----:B------:R-:W-:-:S04]  /*2070*/  SHF.R.U32.HI R9, RZ, 0x1, R53 ;  /* 0x00000001ff097819 */ /* 0x000fc80000011635 */
[----:B------:R-:W-:Y:S01]  /*2080*/  ISETP.GE.U32.AND P1, PT, R11, R48, PT ;  /* 0x000000300b00720c */ /* 0x000fe20003f26070 */
[----:B------:R-:W-:-:S12]  /*2090*/  IMAD.WIDE.U32 R8, R9, 0x10, R50 ;  /* 0x0000001009087825 */ /* 0x000fd800078e0032 */
[----:B------:R-:W-:-:S05]  /*20a0*/  @!P1 SHF.R.U32.HI R11, RZ, 0x1, R11 ;  /* 0x00000001ff0b9819 */ /* 0x000fca000001160b */
[----:B------:R-:W-:Y:S02]  /*20b0*/  @!P1 IMAD.WIDE.U32 R50, R11, 0x10, R50 ;  /* 0x000000100b329825 */ /* 0x000fe400078e0032 */
[----:B------:R-:W5:Y:S04]  /*20c0*/  LDG.E.128 R8, desc[UR36][R8.64] ;  /* 0x0000002408087981 */ /* 0x000f68000c1e1d00 */
[----:B------:R1:W5:Y:S02]  /*20d0*/  @!P1 LDG.E.128 R4, desc[UR36][R50.64] ;  /* 0x0000002432049981 */ /* 0x000364000c1e1d00 */
.L_x_1583:
[----:B------:R-:W-:Y:S05]  /*20e0*/  BSYNC.RECONVERGENT B0 ;  /* 0x0000000000007941 */ /* 0x000fea0003800200 */
.L_x_1582:
[----:B------:R-:W-:Y:S04]  /*20f0*/  BSSY.RECONVERGENT B0, `(.L_x_1584) ;  /* 0x000001a000007945 */ /* 0x000fe80003800200 */
[----:B------:R-:W-:Y:S05]  /*2100*/  @P0 BRA `(.L_x_1585) ;  /* 0x0000000000600947 */ /* 0x000fea0003800000 */
[----:B------:R-:W-:Y:S02]  /*2110*/  IADD3 R49, PT, PT, R49, R18, RZ ;  /* 0x0000001231317210 */ /* 0x000fe40007ffe0ff */
[----:B-----5:R-:W-:Y:S02]  /*2120*/  IADD3 R28, P1, PT, R12, R28, RZ ;  /* 0x0000001c0c1c7210 */ /* 0x020fe40007f3e0ff */
[----:B------:R-:W-:Y:S02]  /*2130*/  ISETP.GE.U32.AND P0, PT, R49, R48, PT ;  /* 0x000000303100720c */ /* 0x000fe40003f06070 */
[----:B------:R-:W-:Y:S01]  /*2140*/  IADD3 R47, P2, PT, R14, R47, RZ ;  /* 0x0000002f0e2f7210 */ /* 0x000fe20007f5e0ff */
[----:B------:R-:W-:-:S03]  /*2150*/  IMAD.X R26, R13, 0x1, R26, P1 ;  /* 0x000000010d1a7824 */ /* 0x000fc600008e061a */
[----:B------:R-:W-:-:S07]  /*2160*/  IADD3.X R24, PT, PT, R15, R24, RZ, P2, !PT ;  /* 0x000000180f187210 */ /* 0x000fce00017fe4ff */
[----:B------:R-:W-:Y:S05]  /*2170*/  @P0 BRA `(.L_x_1585) ;  /* 0x0000000000440947 */ /* 0x000fea0003800000 */
[----:B------:R-:W-:Y:S01]  /*2180*/  IMAD.IADD R13, R49, 0x1, R18 ;  /* 0x00000001310d7824 */ /* 0x000fe200078e0212 */
[----:B------:R-:W-:Y:S02]  /*2190*/  IADD3 R0, P2, PT, R22, R0, RZ ;  /* 0x0000000016007210 */ /* 0x000fe40007f5e0ff */
[----:B------:R-:W-:Y:S02]  /*21a0*/  IADD3 R43, P1, PT, R20, R43, RZ ;  /* 0x0000002b142b7210 */ /* 0x000fe40007f3e0ff */
[----:B------:R-:W-:Y:S01]  /*21b0*/  ISETP.GE.U32.AND P0, PT, R13, R48, PT ;  /* 0x000000300d00720c */ /* 0x000fe20003f06070 */
[----:B------:R-:W-:Y:S01]  /*21c0*/  IMAD.X R39, R23, 0x1, R39, P2 ;  /* 0x0000000117277824 */ /* 0x000fe200010e0627 */
[----:B------:R-:W-:-:S11]  /*21d0*/  IADD3.X R41, PT, PT, R21, R41, RZ, P1, !PT ;  /* 0x0000002915297210 */ /* 0x000fd60000ffe4ff */
[----:B------:R-:W-:Y:S05]  /*21e0*/  @P0 BRA `(.L_x_1585) ;  /* 0x0000000000280947 */ /* 0x000fea0003800000 */
[----:B------:R-:W-:Y:S02]  /*21f0*/  IADD3 R13, PT, PT, R13, R18, RZ ;  /* 0x000000120d0d7210 */ /* 0x000fe40007ffe0ff */
[----:B------:R-:W-:Y:S02]  /*2200*/  IADD3 R3, P1, PT, R8, R3, RZ ;  /* 0x0000000308037210 */ /* 0x000fe40007f3e0ff */
[----:B------:R-:W-:Y:S02]  /*2210*/  ISETP.GE.U32.AND P0, PT, R13, R48, PT ;  /* 0x000000300d00720c */ /* 0x000fe40003f06070 */
[----:B------:R-:W-:Y:S01]  /*2220*/  IADD3 R25, P2, PT, R10, R25, RZ ;  /* 0x000000190a197210 */ /* 0x000fe20007f5e0ff */
[----:B------:R-:W-:-:S03]  /*2230*/  IMAD.X R37, R9, 0x1, R37, P1 ;  /* 0x0000000109257824 */ /* 0x000fc600008e0625 */
[----:B------:R-:W-:-:S07]  /*2240*/  IADD3.X R35, PT, PT, R11, R35, RZ, P2, !PT ;  /* 0x000000230b237210 */ /* 0x000fce00017fe4ff */
[----:B------:R-:W-:Y:S02]  /*2250*/  @!P0 IADD3 R27, P3, PT, R4, R27, RZ ;  /* 0x0000001b041b8210 */ /* 0x000fe40007f7e0ff */
[----:B------:R-:W-:-:S03]  /*2260*/  @!P0 IADD3 R29, P4, PT, R6, R29, RZ ;  /* 0x0000001d061d8210 */ /* 0x000fc60007f9e0ff */
[----:B------:R-:W-:Y:S01]  /*2270*/  @!P0 IMAD.X R33, R5, 0x1, R33, P3 ;  /* 0x0000000105218824 */ /* 0x000fe200018e0621 */
[----:B------:R-:W-:-:S09]  /*2280*/  @!P0 IADD3.X R31, PT, PT, R7, R31, RZ, P4, !PT ;  /* 0x0000001f071f8210 */ /* 0x000fd200027fe4ff */
.L_x_1585:
[----:B------:R-:W-:Y:S05]  /*2290*/  BSYNC.RECONVERGENT B0 ;  /* 0x0000000000007941 */ /* 0x000fea0003800200 */
.L_x_1584:
[----:B-----5:R-:W-:Y:S02]  /*22a0*/  IADD3 R22, P0, P1, R3, R43, R28 ;  /* 0x0000002b03167210 */ /* 0x020fe4000791e01c */
[----:B------:R-:W-:Y:S02]  /*22b0*/  IADD3 R0, P2, P3, R25, R0, R47 ;  /* 0x0000000019007210 */ /* 0x000fe40007b5e02f */
[----:B------:R-:W-:Y:S02]  /*22c0*/  IADD3 R22, P4, PT, R27, R22, RZ ;  /* 0x000000161b167210 */ /* 0x000fe40007f9e0ff */
[----:B------:R-:W-:Y:S02]  /*22d0*/  IADD3.X R26, PT, PT, R37, R41, R26, P0, P1 ;  /* 0x00000029251a7210 */ /* 0x000fe400007e241a */
[----:B------:R-:W-:Y:S02]  /*22e0*/  IADD3 R30, P5, PT, R29, R0, RZ ;  /* 0x000000001d1e7210 */ /* 0x000fe40007fbe0ff */
[----:B------:R-:W-:Y:S01]  /*22f0*/  IADD3.X R24, PT, PT, R35, R39, R24, P2, P3 ;  /* 0x0000002723187210 */ /* 0x000fe200017e6418 */
[----:B------:R-:W-:-:S03]  /*2300*/  IMAD.X R23, R33, 0x1, R26, P4 ;  /* 0x0000000121177824 */ /* 0x000fc600020e061a */
[----:B------:R-:W-:Y:S01]  /*2310*/  IADD3.X R31, PT, PT, R31, R24, RZ, P5, !PT ;  /* 0x000000181f1f7210 */ /* 0x000fe20002ffe4ff */
[----:B------:R-:W-:Y:S06]  /*2320*/  BRA `(.L_x_1566) ;  /* 0x0000009400e07947 */ /* 0x000fec0003800000 */
.L_x_1578:
[----:B------:R-:W-:-:S13]  /*2330*/  ISETP.NE.AND P0, PT, R12, 0x1, PT ;  /* 0x000000010c00780c */ /* 0x000fda0003f05270 */
        /* <DEDUP_REMOVED lines=35> */
.L_x_1589:
[----:B------:R-:W-:Y:S02]  /*2570*/  IMAD.IADD R5, R49, 0x1, R18 ;  /* 0x0000000131057824 */ /* 0x000fe400078e0212 */
[----:B------:R-:W-:-:S03]  /*2580*/  IMAD R49, R0, R49, RZ ;  /* 0x0000003100317224 */ /* 0x000fc600078e02ff */
[----:B------:R-:W-:Y:S01]  /*2590*/  IADD3 R7, PT, PT, R5, R18, RZ ;  /* 0x0000001205077210 */ /* 0x000fe20007ffe0ff */
[----:B------:R-:W-:Y:S01]  /*25a0*/  IMAD R5, R0, R5, RZ ;  /* 0x0000000500057224 */ /* 0x000fe200078e02ff */
[----:B------:R-:W-:-:S03]  /*25b0*/  SHF.R.U32.HI R13, RZ, 0x1, R49 ;  /* 0x00000001ff0d7819 */ /* 0x000fc60000011631 */
[----:B------:R-:W-:Y:S01]  /*25c0*/  IMAD.IADD R49, R7, 0x1, R18 ;  /* 0x0000000107317824 */ /* 0x000fe200078e0212 */
[----:B------:R-:W-:Y:S01]  /*25d0*/  SHF.R.U32.HI R5, RZ, 0x1, R5 ;  /* 0x00000001ff057819 */ /* 0x000fe20000011605 */
[C---:B------:R-:W-:Y:S02]  /*25e0*/  IMAD R7, R0.reuse, R7, RZ ;  /* 0x0000000700077224 */ /* 0x040fe400078e02ff */
[----:B------:R-:W-:Y:S02]  /*25f0*/  IMAD R4, R0, R49, RZ ;  /* 0x0000003100047224 */ /* 0x000fe400078e02ff */
[----:B------:R-:W-:Y:S01]  /*2600*/  IMAD.WIDE.U32 R12, R13, 0x10, R50 ;  /* 0x000000100d0c7825 */ /* 0x000fe200078e0032 */
[----:B------:R-:W-:Y:S02]  /*2610*/  SHF.R.U32.HI R7, RZ, 0x1, R7 ;  /* 0x00000001ff077819 */ /* 0x000fe40000011607 */
[----:B------:R-:W-:Y:S01]  /*2620*/  SHF.R.U32.HI R9, RZ, 0x1, R4 ;  /* 0x00000001ff097819 */ /* 0x000fe20000011604 */
[----:B------:R-:W-:-:S02]  /*2630*/  IMAD.WIDE.U32 R20, R5, 0x10, R50 ;  /* 0x0000001005147825 */ /* 0x000fc400078e0032 */
[----:B------:R-:W2:Y:S02]  /*2640*/  LDG.E.128 R12, desc[UR36][R12.64] ;  /* 0x000000240c0c7981 */ /* 0x000ea4000c1e1d00 */
[--C-:B------:R-:W-:Y:S02]  /*2650*/  IMAD.WIDE.U32 R4, R7, 0x10, R50.reuse ;  /* 0x0000001007047825 */ /* 0x100fe400078e0032 */
[----:B------:R-:W3:Y:S02]  /*2660*/  LDG.E.128 R20, desc[UR36][R20.64] ;  /* 0x0000002414147981 */ /* 0x000ee4000c1e1d00 */
[----:B------:R-:W-:Y:S02]  /*2670*/  IMAD.WIDE.U32 R8, R9, 0x10, R50 ;  /* 0x0000001009087825 */ /* 0x000fe400078e0032 */
        /* <DEDUP_REMOVED lines=10> */
[----:B----4-:R-:W-:Y:S02]  /*2720*/  IADD3 R39, P3, PT, R4, R39, RZ ;  /* 0x0000002704277210 */ /* 0x010fe40007f7e0ff */
[----:B-----5:R-:W-:Y:S02]  /*2730*/  IADD3 R43, P5, PT, R8, R43, RZ ;  /* 0x0000002b082b7210 */ /* 0x020fe40007fbe0ff */
[----:B------:R-:W-:Y:S02]  /*2740*/  IADD3 R37, P2, PT, R22, R37, RZ ;  /* 0x0000002516257210 */ /* 0x000fe40007f5e0ff */
[----:B------:R-:W-:-:S02]  /*2750*/  IADD3 R41, P4, PT, R6, R41, RZ ;  /* 0x0000002906297210 */ /* 0x000fc40007f9e0ff */
        /* <DEDUP_REMOVED lines=9> */
.L_x_1588:
[----:B------:R-:W-:Y:S05]  /*27f0*/  BSYNC.RECONVERGENT B0 ;  /* 0x0000000000007941 */ /* 0x000fea0003800200 */
.L_x_1587:
        /* <DEDUP_REMOVED lines=27> */
.L_x_1591:
[----:B------:R-:W-:Y:S05]  /*29b0*/  BSYNC.RECONVERGENT B0 ;  /* 0x0000000000007941 */ /* 0x000fea0003800200 */
.L_x_1590:
        /* <DEDUP_REMOVED lines=26> */
.L_x_1593:
[----:B------:R-:W-:Y:S05]  /*2b60*/  BSYNC.RECONVERGENT B0 ;  /* 0x0000000000007941 */ /* 0x000fea0003800200 */
.L_x_1592:
        /* <DEDUP_REMOVED lines=9> */
.L_x_1586:
[----:B------:R-:W1:Y:S01]  /*2c00*/  LDCU UR4, c[0x0][0x39c] ;  /* 0x00007380ff0477ac */ /* 0x000e620008000800 */
[----:B------:R-:W2:Y:S01]  /*2c10*/  LDC R0, c[0x0][0x388] ;  /* 0x0000e200ff007b82 */ /* 0x000ea20000000800 */
[----:B------:R-:W-:Y:S01]  /*2c20*/  BSSY.RECONVERGENT B0, `(.L_x_1594) ;  /* 0x000044e000007945 */ /* 0x000fe20003800200 */
[----:B------:R-:W-:-:S06]  /*2c30*/  MOV R41, R49 ;  /* 0x0000003100297202 */ /* 0x000fcc0000000f00 */
[----:B------:R-:W3:Y:S01]  /*2c40*/  LDC R6, c[0x0][0x38c] ;  /* 0x0000e300ff067b82 */ /* 0x000ee20000000800 */
[----:B-1----:R-:W-:-:S04]  /*2c50*/  IMAD.U32 R46, RZ, RZ, UR4 ;  /* 0x00000004ff2e7e24 */ /* 0x002fc8000f8e00ff */
[----:B------:R-:W-:Y:S01]  /*2c60*/  IMAD R3, R46, 0x3, R49 ;  /* 0x000000032e037824 */ /* 0x000fe200078e0231 */
[----:B--2---:R-:W-:Y:S01]  /*2c70*/  MOV R4, R0 ;  /* 0x0000000000047202 */ /* 0x004fe20000000f00 */
[----:B------:R-:W-:-:S03]  /*2c80*/  IMAD.MOV.U32 R5, RZ, RZ, R0 ;  /* 0x000000ffff057224 */ /* 0x000fc600078e0000 */
[----:B------:R-:W-:Y:S01]  /*2c90*/  ISETP.GE.U32.AND P0, PT, R3, R48, PT ;  /* 0x000000300300720c */ /* 0x000fe20003f06070 */
        /* <DEDUP_REMOVED lines=29> */
[----:B------:R-:W-:Y:S01]  /*2e70*/  IMAD.MOV.U32 R38, RZ, RZ, R6 ;  /* 0x000000ffff267224 */ /* 0x000fe200078e0006 */
[----:B------:R-:W-:-:S02]  /*2e80*/  MOV R36, R6 ;  /* 0x0000000600247202 */ /* 0x000fc40000000f00 */
[----:B-1----:R-:W-:-:S07]  /*2e90*/  IADD3 R43, PT, PT, R12, 0x1, RZ ;  /* 0x000000010c2b7810 */ /* 0x002fce0007ffe0ff */
.L_x_1601:
[----:B------:R-:W1:Y:S01]  /*2ea0*/  LDCU UR4, c[0x0][0x39c] ;  /* 0x00007380ff0477ac */ /* 0x000e620008000800 */
[----:B-----5:R-:W-:Y:S01]  /*2eb0*/  @!P0 IMAD.MOV.U32 R12, RZ, RZ, R8 ;  /* 0x000000ffff0c8224 */ /* 0x020fe200078e0008 */
[----:B------:R-:W-:Y:S01]  /*2ec0*/  @!P0 MOV R13, R9 ;  /* 0x00000009000d8202 */ /* 0x000fe20000000f00 */
[--C-:B------:R-:W-:Y:S01]  /*2ed0*/  @!P0 IMAD.MOV.U32 R14, RZ, RZ, R10.reuse ;  /* 0x000000ffff0e8224 */ /* 0x100fe200078e000a */
        /* <DEDUP_REMOVED lines=13> */
[----:B0-----:R-:W-:Y:S06]  /*2fb0*/  @!P0 BRA `(.L_x_1596) ;  /* 0x0000003c00f48947 */ /* 0x001fec0003800000 */
[----:B------:R-:W2:Y:S01]  /*2fc0*/  LDCU.128 UR20, c[0x0][0x3d0] ;  /* 0x00007a00ff1477ac */ /* 0x000ea20008000c00 */
[----:B------:R-:W-:Y:S01]  /*2fd0*/  MOV R13, R41 ;  /* 0x00000029000d7202 */ /* 0x000fe20000000f00 */
[----:B------:R-:W-:Y:S01]  /*2fe0*/  IMAD.MOV.U32 R12, RZ, RZ, RZ ;  /* 0x000000ffff0c7224 */ /* 0x000fe200078e00ff */
[----:B------:R-:W3:Y:S01]  /*2ff0*/  LDCU UR5, c[0x0][0x500] ;  /* 0x0000a000ff0577ac */ /* 0x000ee20008000800 */
[----:B------:R-:W4:Y:S01]  /*3000*/  LDCU UR77, c[0x0][0x3e8] ;  /* 0x00007d00ff4d77ac */ /* 0x000f220008000800 */
[----:B------:R-:W0:Y:S01]  /*3010*/  LDCU UR76, c[0x0][0x504] ;  /* 0x0000a080ff4c77ac */ /* 0x000e220008000800 */
[----:B------:R-:W0:Y:S01]  /*3020*/  LDCU UR75, c[0x0][0x3ec] ;  /* 0x00007d80ff4b77ac */ /* 0x000e220008000800 */
[----:B--2---:R-:W-:Y:S01]  /*3030*/  IMAD.HI.U32 R12, R41, UR22, R12 ;  /* 0x00000016290c7c27 */ /* 0x004fe2000f8e000c */
[----:B------:R-:W-:Y:S01]  /*3040*/  UISETP.NE.AND UP0, UPT, UR20, 0x1, UPT ;  /* 0x000000011400788c */ /* 0x000fe2000bf05270 */
[----:B------:R-:W2:Y:S03]  /*3050*/  LDCU UR74, c[0x0][0x508] ;  /* 0x0000a100ff4a77ac */ /* 0x000ea60008000800 */
[----:B------:R-:W-:Y:S01]  /*3060*/  SHF.R.U32.HI R14, RZ, UR23, R12 ;  /* 0x00000017ff0e7c19 */ /* 0x000fe2000801160c */
[----:B------:R-:W0:Y:S04]  /*3070*/  LDCU UR73, c[0x0][0x400] ;  /* 0x00008000ff4977ac */ /* 0x000e280008000800 */
        /* <DEDUP_REMOVED lines=277> */
[----:B------:R-:W-:-:S03]  /*41d0*/  @P1 SHF.R.U32.HI R12, RZ, R13, R12 ;  /* 0x0000000dff0c1219 */ /* 0x000fc6000001160c */
[----:B------:R-:W-:Y:S01]  /*41e0*/  IMAD R13, R14, UR52, R23 ;  /* 0x000000340e0d7c24 */ /* 0x000fe2000f8e0217 */
[----:B------:R-:W-:-:S03]  /*41f0*/  @P1 IADD3 R14, PT, PT, -R12, RZ, RZ ;  /* 0x000000ff0c0e1210 */ /* 0x000fc60007ffe1ff */
[----:B------:R-:W-:Y:S02]  /*4200*/  IMAD R20, R13, UR31, R20 ;  /* 0x0000001f0d147c24 */ /* 0x000fe4000f8e0214 */
[----:B0-----:R-:W-:-:S04]  /*4210*/  @P1 IMAD R15, R14, R21, R15 ;  /* 0x000000150e0f1224 */ /* 0x001fc800078e020f */
[----:B---3--:R-:W-:-:S07]  /*4220*/  @P1 IMAD R20, R15, R22, R20 ;  /* 0x000000160f141224 */ /* 0x008fce00078e0214 */
.L_x_1597:
[----:B------:R-:W-:-:S04]  /*4230*/  LOP3.LUT R29, R20, 0xfffffff0, RZ, 0xc0, !PT ;  /* 0xfffffff0141d7812 */ /* 0x000fc800078ec0ff */
[----:B------:R-:W-:-:S05]  /*4240*/  IADD3 R28, P1, PT, R29, R50, RZ ;  /* 0x000000321d1c7210 */ /* 0x000fca0007f3e0ff */
[----:B------:R-:W-:-:S06]  /*4250*/  IMAD.X R29, RZ, RZ, R51, P1 ;  /* 0x000000ffff1d7224 */ /* 0x000fcc00008e0633 */
[----:B------:R-:W5:Y:S01]  /*4260*/  LDG.E.128 R28, desc[UR36][R28.64] ;  /* 0x000000241c1c7981 */ /* 0x000f62000c1e1d00 */
        /* <DEDUP_REMOVED lines=237> */
.L_x_1598:
[----:B------:R-:W-:-:S04]  /*5140*/  LOP3.LUT R25, R22, 0xfffffff0, RZ, 0xc0, !PT ;  /* 0xfffffff016197812 */ /* 0x000fc800078ec0ff */
[----:B------:R-:W-:-:S04]  /*5150*/  IADD3 R24, P1, PT, R25, R50, RZ ;  /* 0x0000003219187210 */ /* 0x000fc80007f3e0ff */
[----:B------:R-:W-:-:S06]  /*5160*/  IADD3.X R25, PT, PT, RZ, R51, RZ, P1, !PT ;  /* 0x00000033ff197210 */ /* 0x000fcc0000ffe4ff */
[----:B------:R-:W5:Y:S01]  /*5170*/  LDG.E.128 R24, desc[UR36][R24.64] ;  /* 0x0000002418187981 */ /* 0x000f62000c1e1d00 */
[----:B------:R-:W-:Y:S01]  /*5180*/  MOV R14, RZ ;  /* 0x000000ff000e7202 */ /* 0x000fe20000000f00 */
[----:B------:R-:W-:-:S04]  /*5190*/  VIADD R15, R15, UR4 ;  /* 0x000000040f0f7c36 */ /* 0x000fc80008000000 */
[----:B------:R-:W-:-:S05]  /*51a0*/  IMAD.HI.U32 R12, R15, UR22, R14 ;  /* 0x000000160f0c7c27 */ /* 0x000fca000f8e000e */
[----:B------:R-:W-:-:S05]  /*51b0*/  SHF.R.U32.HI R20, RZ, UR23, R12 ;  /* 0x00000017ff147c19 */ /* 0x000fca000801160c */
[----:B------:R-:W-:-:S04]  /*51c0*/  IMAD.MOV R13, RZ, RZ, -R20 ;  /* 0x000000ffff0d7224 */ /* 0x000fc800078e0a14 */
        /* <DEDUP_REMOVED lines=232> */
.L_x_1599:
        /* <DEDUP_REMOVED lines=240> */
.L_x_1600:
[----:B------:R-:W-:-:S04]  /*6f50*/  LOP3.LUT R13, R46, 0xfffffff0, RZ, 0xc0, !PT ;  /* 0xfffffff02e0d7812 */ /* 0x000fc800078ec0ff */
[----:B------:R-:W-:-:S05]  /*6f60*/  IADD3 R12, P1, PT, R13, R50, RZ ;  /* 0x000000320d0c7210 */ /* 0x000fca0007f3e0ff */
[----:B------:R-:W-:-:S06]  /*6f70*/  IMAD.X R13, RZ, RZ, R51, P1 ;  /* 0x000000ffff0d7224 */ /* 0x000fcc00008e0633 */
[----:B------:R-:W5:Y:S02]  /*6f80*/  LDG.E.128 R12, desc[UR36][R12.64] ;  /* 0x000000240c0c7981 */ /* 0x000f64000c1e1d00 */
.L_x_1596:
[----:B------:R-:W2:Y:S01]  /*6f90*/  LDCU UR5, c[0x0][0x394] ;  /* 0x00007280ff0577ac */ /* 0x000ea20008000800 */
[----:B-1----:R-:W-:Y:S02]  /*6fa0*/  MOV R46, UR4 ;  /* 0x00000004002e7c02 */ /* 0x002fe40008000f00 */
[----:B-----5:R-:W-:Y:S02]  /*6fb0*/  IADD3 R40, P3, PT, R40, R28, RZ ;  /* 0x0000001c28287210 */ /* 0x020fe40007f7e0ff */
[C---:B------:R-:W-:Y:S02]  /*6fc0*/  LEA R41, R46.reuse, R41, 0x2 ;  /* 0x000000292e297211 */ /* 0x040fe400078e10ff */
[----:B------:R-:W-:Y:S02]  /*6fd0*/  IADD3 R33, P5, PT, R33, R24, RZ ;  /* 0x0000001821217210 */ /* 0x000fe40007fbe0ff */
[----:B------:R-:W-:Y:S01]  /*6fe0*/  IADD3 R39, P6, PT, R39, R30, RZ ;  /* 0x0000001e27277210 */ /* 0x000fe20007fde0ff */
[----:B------:R-:W-:Y:S01]  /*6ff0*/  IMAD R47, R46, 0x3, R41 ;  /* 0x000000032e2f7824 */ /* 0x000fe200078e0229 */
[----:B------:R-:W-:Y:S01]  /*7000*/  IADD3.X R38, PT, PT, R38, R29, RZ, P3, !PT ;  /* 0x0000001d26267210 */ /* 0x000fe20001ffe4ff */
[----:B------:R-:W-:Y:S01]  /*7010*/  IMAD.X R37, R37, 0x1, R25, P5 ;  /* 0x0000000125257824 */ /* 0x000fe200028e0619 */
[----:B------:R-:W-:-:S02]  /*7020*/  IADD3 R4, P3, PT, R4, R22, RZ ;  /* 0x0000001604047210 */ /* 0x000fc40007f7e0ff */
[----:B------:R-:W-:Y:S02]  /*7030*/  IADD3.X R36, PT, PT, R36, R31, RZ, P6, !PT ;  /* 0x0000001f24247210 */ /* 0x000fe400037fe4ff */
[----:B------:R-:W-:Y:S01]  /*7040*/  IADD3 R7, P2, PT, R7, R26, RZ ;  /* 0x0000001a07077210 */ /* 0x000fe20007f5e0ff */
[----:B--2---:R-:W-:Y:S01]  /*7050*/  IMAD.U32 R48, RZ, RZ, UR5 ;  /* 0x00000005ff307e24 */ /* 0x004fe2000f8e00ff */
[----:B------:R-:W-:Y:S01]  /*7060*/  IADD3 R5, P4, PT, R5, R20, RZ ;  /* 0x0000001405057210 */ /* 0x000fe20007f9e0ff */
[----:B------:R-:W-:Y:S01]  /*7070*/  IMAD.X R32, R32, 0x1, R23, P3 ;  /* 0x0000000120207824 */ /* 0x000fe200018e0617 */
[----:B------:R-:W-:Y:S02]  /*7080*/  IADD3 R3, P6, PT, R3, R12, RZ ;  /* 0x0000000c03037210 */ /* 0x000fe40007fde0ff */
[----:B------:R-:W-:Y:S02]  /*7090*/  ISETP.GE.U32.AND P1, PT, R47, R48, PT ;  /* 0x000000302f00720c */ /* 0x000fe40003f26070 */
[----:B------:R-:W-:-:S02]  /*70a0*/  IADD3 R0, P5, PT, R0, R14, RZ ;  /* 0x0000000e00007210 */ /* 0x000fc40007fbe0ff */
[----:B------:R-:W-:Y:S02]  /*70b0*/  IADD3.X R35, PT, PT, R35, R27, RZ, P2, !PT ;  /* 0x0000001b23237210 */ /* 0x000fe400017fe4ff */
[----:B------:R-:W-:Y:S02]  /*70c0*/  IADD3.X R34, PT, PT, R34, R21, RZ, P4, !PT ;  /* 0x0000001522227210 */ /* 0x000fe400027fe4ff */
[----:B------:R-:W-:Y:S02]  /*70d0*/  IADD3.X R18, PT, PT, R18, R13, RZ, P6, !PT ;  /* 0x0000000d12127210 */ /* 0x000fe400037fe4ff */
[----:B------:R-:W-:-:S03]  /*70e0*/  IADD3.X R6, PT, PT, R6, R15, RZ, P5, !PT ;  /* 0x0000000f06067210 */ /* 0x000fc60002ffe4ff */
[----:B------:R-:W-:Y:S05]  /*70f0*/  @!P1 BRA `(.L_x_1601) ;  /* 0xffffffbc00689947 */ /* 0x000fea000383ffff */
.L_x_1595:
[----:B0-----:R-:W-:Y:S05]  /*7100*/  BSYNC.RECONVERGENT B0 ;  /* 0x0000000000007941 */ /* 0x001fea0003800200 */
.L_x_1594:
        /* <DEDUP_REMOVED lines=284> */
.L_x_1605:
[----:B------:R-:W-:Y:S02]  /*82d0*/  SHF.R.U32.HI R28, RZ, 0x4, R28 ;  /* 0x00000004ff1c7819 */ /* 0x000fe4000001161c */
[----:B------:R-:W-:-:S07]  /*82e0*/  MOV R29, RZ ;  /* 0x000000ff001d7202 */ /* 0x000fce0000000f00 */
.L_x_1604:
[----:B------:R-:W0:Y:S02]  /*82f0*/  LDCU.64 UR4, c[0x0][0x760] ;  /* 0x0000ec00ff0477ac */ /* 0x000e240008000a00 */
[----:B0-----:R-:W-:-:S05]  /*8300*/  IADD3 R49, P1, PT, R42, UR4, RZ ;  /* 0x000000042a317c10 */ /* 0x001fca000ff3e0ff */
        /* <DEDUP_REMOVED lines=282> */
.L_x_1607:
[----:B------:R-:W-:Y:S02]  /*94b0*/  SHF.R.U32.HI R26, RZ, 0x4, R26 ;  /* 0x00000004ff1a7819 */ /* 0x000fe4000001161a */
[----:B------:R-:W-:-:S07]  /*94c0*/  MOV R27, RZ ;  /* 0x000000ff001b7202 */ /* 0x000fce0000000f00 */
.L_x_1606:
        /* <DEDUP_REMOVED lines=281> */
.L_x_1609:
[----:B------:R-:W-:Y:S02]  /*a660*/  SHF.R.U32.HI R22, RZ, 0x4, R22 ;  /* 0x00000004ff167819 */ /* 0x000fe40000011616 */
[----:B------:R-:W-:-:S07]  /*a670*/  MOV R23, RZ ;  /* 0x000000ff00177202 */ /* 0x000fce0000000f00 */
.L_x_1608:
        /* <DEDUP_REMOVED lines=281> */
.L_x_1611:
[----:B------:R-:W-:Y:S01]  /*b810*/  SHF.R.U32.HI R12, RZ, 0x4, R12 ;  /* 0x00000004ff0c7819 */ /* 0x000fe2000001160c */
[----:B------:R-:W-:-:S07]  /*b820*/  IMAD.MOV.U32 R13, RZ, RZ, RZ ;  /* 0x000000ffff0d7224 */ /* 0x000fce00078e00ff */
.L_x_1610:
[----:B------:R-:W-:-:S04]  /*b830*/  LEA R14, P0, R12, R49, 0x4 ;  /* 0x000000310c0e7211 */ /* 0x000fc800078020ff */
[----:B------:R-:W-:-:S06]  /*b840*/  LEA.HI.X R15, R12, R42, R13, 0x4, P0 ;  /* 0x0000002a0c0f7211 */ /* 0x000fcc00000f240d */
[----:B------:R-:W5:Y:S03]  /*b850*/  LDG.E.128 R12, desc[UR36][R14.64] ;  /* 0x000000240e0c7981 */ /* 0x000f66000c1e1d00 */
.L_x_1603:
[----:B------:R-:W-:Y:S05]  /*b860*/  BSYNC.RECONVERGENT B0 ;  /* 0x0000000000007941 */ /* 0x000fea0003800200 */
.L_x_1602:
[----:B------:R-:W-:Y:S01]  /*b870*/  ISETP.GE.U32.AND P0, PT, R41, R48, PT ;  /* 0x000000302900720c */ /* 0x000fe20003f06070 */
[----:B------:R-:W-:-:S12]  /*b880*/  BSSY.RECONVERGENT B0, `(.L_x_1612) ;  /* 0x000001a000007945 */ /* 0x000fd80003800200 */
        /* <DEDUP_REMOVED lines=8> */
[----:B------:R-:W-:Y:S02]  /*b910*/  IADD3 R9, PT, PT, R9, R46, RZ ;  /* 0x0000002e09097210 */ /* 0x000fe40007ffe0ff */
[----:B------:R-:W-:Y:S02]  /*b920*/  IADD3 R7, P2, PT, R26, R7, RZ ;  /* 0x000000071a077210 */ /* 0x000fe40007f5e0ff */
        /* <DEDUP_REMOVED lines=12> */
[----:B------:R-:W-:Y:S02]  /*b9f0*/  @!P0 IADD3 R0, P4, PT, R14, R0, RZ ;  /* 0x000000000e008210 */ /* 0x000fe40007f9e0ff */
[----:B------:R-:W-:Y:S02]  /*ba00*/  @!P0 IADD3.X R18, PT, PT, R13, R18, RZ, P3, !PT ;  /* 0x000000120d128210 */ /* 0x000fe40001ffe4ff */
[----:B------:R-:W-:-:S09]  /*ba10*/  @!P0 IADD3.X R6, PT, PT, R15, R6, RZ, P4, !PT ;  /* 0x000000060f068210 */ /* 0x000fd200027fe4ff */
.L_x_1613:
[----:B------:R-:W-:Y:S05]  /*ba20*/  BSYNC.RECONVERGENT B0 ;  /* 0x0000000000007941 */ /* 0x000fea0003800200 */
.L_x_1612:
[----:B-----5:R-:W-:Y:S02]  /*ba30*/  IADD3 R22, P0, P1, R5, R33, R40 ;  /* 0x0000002105167210 */ /* 0x020fe4000791e028 */
[----:B------:R-:W-:Y:S02]  /*ba40*/  IADD3 R7, P2, P3, R4, R7, R39 ;  /* 0x0000000704077210 */ /* 0x000fe40007b5e027 */
[----:B------:R-:W-:Y:S02]  /*ba50*/  IADD3 R22, P4, PT, R22, R3, RZ ;  /* 0x0000000316167210 */ /* 0x000fe40007f9e0ff */
[----:B------:R-:W-:Y:S02]  /*ba60*/  IADD3.X R23, PT, PT, R34, R37, R38, P0, P1 ;  /* 0x0000002522177210 */ /* 0x000fe400007e2426 */
[----:B------:R-:W-:Y:S02]  /*ba70*/  IADD3 R30, P5, PT, R7, R0, RZ ;  /* 0x00000000071e7210 */ /* 0x000fe40007fbe0ff */
[----:B------:R-:W-:Y:S01]  /*ba80*/  IADD3.X R31, PT, PT, R32, R35, R36, P2, P3 ;  /* 0x00000023201f7210 */ /* 0x000fe200017e6424 */
[----:B------:R-:W-:-:S03]  /*ba90*/  IMAD.X R23, R23, 0x1, R18, P4 ;  /* 0x0000000117177824 */ /* 0x000fc600020e0612 */
[----:B------:R-:W-:-:S07]  /*baa0*/  IADD3.X R31, PT, PT, R31, R6, RZ, P5, !PT ;  /* 0x000000061f1f7210 */ /* 0x000fce0002ffe4ff */
.L_x_1566:
[----:B------:R-:W-:Y:S05]  /*bab0*/  BSYNC.RECONVERGENT B6 ;  /* 0x0000000000067941 */ /* 0x000fea0003800200 */
.L_x_1565:
[----:B------:R-:W2:Y:S02]  /*bac0*/  LDCU UR4, c[0x0][0x3ac] ;  /* 0x00007580ff0477ac */ /* 0x000ea40008000800 */
[----:B--2---:R-:W-:-:S09]  /*bad0*/  UISETP.NE.AND UP0, UPT, UR4, URZ, UPT ;  /* 0x000000ff0400728c */ /* 0x004fd2000bf05270 */
[----:B------:R-:W-:Y:S05]  /*bae0*/  BRA.U !UP0, `(.L_x_1614) ;  /* 0x0000000108907547 */ /* 0x000fea000b800000 */
[----:B------:R-:W2:Y:S01]  /*baf0*/  S2R R4, SR_CgaCtaId ;  /* 0x0000000000047919 */ /* 0x000ea20000008800 */
[----:B------:R-:W3:Y:S01]  /*bb00*/  LDC R8, c[0x0][0x360] ;  /* 0x0000d800ff087b82 */ /* 0x000ee20000000800 */
[----:B------:R-:W-:Y:S02]  /*bb10*/  MOV R0, 0x400 ;  /* 0x0000040000007802 */ /* 0x000fe40000000f00 */
[----:B------:R-:W-:Y:S02]  /*bb20*/  MOV R28, R22 ;  /* 0x00000016001c7202 */ /* 0x000fe40000000f00 */
[----:B------:R-:W-:Y:S02]  /*bb30*/  IADD3 R3, PT, PT, R0, 0x10, RZ ;  /* 0x0000001000037810 */ /* 0x000fe40007ffe0ff */
[----:B------:R-:W-:Y:S01]  /*bb40*/  MOV R29, R23 ;  /* 0x00000017001d7202 */ /* 0x000fe20000000f00 */
[----:B------:R-:W4:Y:S01]  /*bb50*/  LDC R10, c[0x0][0x364] ;  /* 0x0000d900ff0a7b82 */ /* 0x000f220000000800 */
[----:B---3--:R-:W-:Y:S01]  /*bb60*/  IMAD R0, R16, R8, R19 ;  /* 0x0000000810007224 */ /* 0x008fe200078e0213 */
[----:B--2---:R-:W-:-:S02]  /*bb70*/  LEA R3, R4, R3, 0x18 ;  /* 0x0000000304037211 */ /* 0x004fc400078ec0ff */
[----:B----4-:R-:W-:-:S03]  /*bb80*/  ISETP.GE.U32.AND P0, PT, R10, 0x2, PT ;  /* 0x000000020a00780c */ /* 0x010fc60003f06070 */
[----:B------:R-:W-:-:S05]  /*bb90*/  IMAD R9, R0, 0x10, R3 ;  /* 0x0000001000097824 */ /* 0x000fca00078e0203 */
[----:B------:R2:W-:Y:S05]  /*bba0*/  STS.128 [R9], R28 ;  /* 0x0000001c09007388 */ /* 0x0005ea0000000c00 */
[----:B------:R-:W-:Y:S05]  /*bbb0*/  @!P0 BRA `(.L_x_1614) ;  /* 0x00000000005c8947 */ /* 0x000fea0003800000 */
[----:B------:R-:W-:-:S07]  /*bbc0*/  IMAD.MOV.U32 R0, RZ, RZ, R10 ;  /* 0x000000ffff007224 */ /* 0x000fce00078e000a */
.L_x_1617:
        /* <DEDUP_REMOVED lines=9> */
[----:B------:R-:W-:-:S05]  /*bc60*/  IMAD R0, R5, R8, R19 ;  /* 0x0000000805007224 */ /* 0x000fca00078e0213 */
[----:B------:R-:W-:-:S05]  /*bc70*/  LEA R0, R0, R3, 0x4 ;  /* 0x0000000300007211 */ /* 0x000fca00078e20ff */
[----:B------:R-:W3:Y:S02]  /*bc80*/  LDS.128 R4, [R0] ;  /* 0x0000000000047984 */ /* 0x000ee40000000c00 */
[----:B---3--:R-:W-:Y:S02]  /*bc90*/  IADD3 R22, P0, PT, R4, R22, RZ ;  /* 0x0000001604167210 */ /* 0x008fe40007f1e0ff */
[----:B--2---:R-:W-:Y:S02]  /*bca0*/  IADD3 R30, P2, PT, R6, R30, RZ ;  /* 0x0000001e061e7210 */ /* 0x004fe40007f5e0ff */
[----:B------:R-:W-:Y:S01]  /*bcb0*/  MOV R28, R22 ;  /* 0x00000016001c7202 */ /* 0x000fe20000000f00 */
[----:B------:R-:W-:Y:S01]  /*bcc0*/  IMAD.X R23, R5, 0x1, R23, P0 ;  /* 0x0000000105177824 */ /* 0x000fe200000e0617 */
[----:B------:R-:W-:-:S03]  /*bcd0*/  IADD3.X R31, PT, PT, R7, R31, RZ, P2, !PT ;  /* 0x0000001f071f7210 */ /* 0x000fc600017fe4ff */
[----:B------:R-:W-:-:S05]  /*bce0*/  IMAD.MOV.U32 R29, RZ, RZ, R23 ;  /* 0x000000ffff1d7224 */ /* 0x000fca00078e0017 */
[----:B------:R3:W-:Y:S02]  /*bcf0*/  STS.128 [R9], R28 ;  /* 0x0000001c09007388 */ /* 0x0007e40000000c00 */
.L_x_1616:
[----:B------:R-:W-:Y:S05]  /*bd00*/  BSYNC.RECONVERGENT B0 ;  /* 0x0000000000007941 */ /* 0x000fea0003800200 */
.L_x_1615:
[----:B------:R-:W-:Y:S01]  /*bd10*/  MOV R0, R11 ;  /* 0x0000000b00007202 */ /* 0x000fe20000000f00 */
[----:B------:R-:W-:Y:S06]  /*bd20*/  @P1 BRA `(.L_x_1617) ;  /* 0xfffffffc00a81947 */ /* 0x000fec000383ffff */
.L_x_1614:
        /* <DEDUP_REMOVED lines=11> */
[----:B--23--:R-:W-:Y:S01]  /*bde0*/  IMAD.MOV.U32 R28, RZ, RZ, R22 ;  /* 0x000000ffff1c7224 */ /* 0x00cfe200078e0016 */
[----:B------:R-:W-:Y:S02]  /*bdf0*/  MOV R29, R23 ;  /* 0x00000017001d7202 */ /* 0x000fe40000000f00 */
[----:B------:R-:W-:Y:S01]  /*be00*/  ISETP.GE.U32.AND P0, PT, R8, 0x40, PT ;  /* 0x000000400800780c */ /* 0x000fe20003f06070 */
[----:B----4-:R-:W-:-:S06]  /*be10*/  ULEA UR4, UR5, UR4, 0x18 ;  /* 0x0000000405047291 */ /* 0x010fcc000f8ec0ff */
[----:B------:R-:W-:Y:S01]  /*be20*/  LEA R3, R0, UR4, 0x4 ;  /* 0x0000000400037c11 */ /* 0x000fe2000f8e20ff */
[----:B------:R-:W-:-:S04]  /*be30*/  HFMA2 R0, -RZ, RZ, 0, 1.9073486328125e-06 ;  /* 0x00000020ff007431 */ /* 0x000fc800000001ff */
[----:B------:R4:W-:Y:S01]  /*be40*/  STS.128 [R3], R28 ;  /* 0x0000001c03007388 */ /* 0x0009e20000000c00 */
[----:B------:R-:W-:Y:S05]  /*be50*/  @!P0 BRA `(.L_x_1619) ;  /* 0x0000000000588947 */ /* 0x000fea0003800000 */
[----:B------:R-:W-:-:S07]  /*be60*/  IMAD.MOV.U32 R4, RZ, RZ, R8 ;  /* 0x000000ffff047224 */ /* 0x000fce00078e0008 */
.L_x_1622:
        /* <DEDUP_REMOVED lines=9> */
[----:B------:R-:W-:-:S06]  /*bf00*/  LEA R4, R10, R3, 0x4 ;  /* 0x000000030a047211 */ /* 0x000fcc00078e20ff */
[----:B------:R-:W2:Y:S02]  /*bf10*/  LDS.128 R4, [R4] ;  /* 0x0000000004047984 */ /* 0x000ea40000000c00 */
[----:B--2---:R-:W-:Y:S02]  /*bf20*/  IADD3 R22, P0, PT, R4, R22, RZ ;  /* 0x0000001604167210 */ /* 0x004fe40007f1e0ff */
[----:B----4-:R-:W-:Y:S02]  /*bf30*/  IADD3 R30, P2, PT, R6, R30, RZ ;  /* 0x0000001e061e7210 */ /* 0x010fe40007f5e0ff */
[----:B------:R-:W-:Y:S01]  /*bf40*/  MOV R28, R22 ;  /* 0x00000016001c7202 */ /* 0x000fe20000000f00 */
[----:B------:R-:W-:Y:S01]  /*bf50*/  IMAD.X R23, R5, 0x1, R23, P0 ;  /* 0x0000000105177824 */ /* 0x000fe200000e0617 */
[----:B------:R-:W-:-:S03]  /*bf60*/  IADD3.X R31, PT, PT, R7, R31, RZ, P2, !PT ;  /* 0x0000001f071f7210 */ /* 0x000fc600017fe4ff */
[----:B------:R-:W-:-:S05]  /*bf70*/  IMAD.MOV.U32 R29, RZ, RZ, R23 ;  /* 0x000000ffff1d7224 */ /* 0x000fca00078e0017 */
[----:B------:R2:W-:Y:S02]  /*bf80*/  STS.128 [R3], R28 ;  /* 0x0000001c03007388 */ /* 0x0005e40000000c00 */
.L_x_1621:
[----:B------:R-:W-:Y:S05]  /*bf90*/  BSYNC.RECONVERGENT B0 ;  /* 0x0000000000007941 */ /* 0x000fea0003800200 */
.L_x_1620:
[----:B------:R-:W-:Y:S01]  /*bfa0*/  MOV R4, R10 ;  /* 0x0000000a00047202 */ /* 0x000fe20000000f00 */
[----:B------:R-:W-:Y:S06]  /*bfb0*/  @P1 BRA `(.L_x_1622) ;  /* 0xfffffffc00ac1947 */ /* 0x000fec000383ffff */
.L_x_1619:
[----:B------:R-:W-:Y:S01]  /*bfc0*/  ISETP.GE.U32.AND P0, PT, R0, 0x2, PT ;  /* 0x000000020000780c */ /* 0x000fe20003f06070 */
[----:B------:R-:W-:Y:S05]  /*bfd0*/  WARPSYNC.ALL ;  /* 0x0000000000007948 */ /* 0x000fea0003800000 */
[----:B------:R-:W-:Y:S07]  /*bfe0*/  BAR.SYNC.DEFER_BLOCKING 0x0 ;  /* 0x0000000000007b1d */ /* 0x000fee0000010000 */
[----:B------:R-:W-:Y:S05]  /*bff0*/  @!P0 BRA `(.L_x_1618) ;  /* 0x0000000000308947 */ /* 0x000fea0003800000 */
[----:B--2-4-:R-:W-:-:S07]  /*c000*/  HFMA2 R3, -RZ, RZ, 0, 5.9604644775390625e-08 ;  /* 0x00000001ff037431 */ /* 0x014fce00000001ff */
.L_x_1623:
[----:B------:R-:W2:Y:S04]  /*c010*/  SHFL.DOWN PT, R5, R22, R3, 0x1f ;  /* 0x08001f0316057589 */ /* 0x000ea800000e0000 */
[----:B------:R-:W3:Y:S04]  /*c020*/  SHFL.DOWN PT, R7, R30, R3, 0x1f ;  /* 0x08001f031e077589 */ /* 0x000ee800000e0000 */
[----:B------:R-:W4:Y:S04]  /*c030*/  SHFL.DOWN PT, R4, R23, R3, 0x1f ;  /* 0x08001f0317047589 */ /* 0x000f2800000e0000 */
[----:B------:R5:W0:Y:S02]  /*c040*/  SHFL.DOWN PT, R6, R31, R3, 0x1f ;  /* 0x08001f031f067589 */ /* 0x000a2400000e0000 */
[----:B-----5:R-:W-:Y:S01]  /*c050*/  IMAD.SHL.U32 R3, R3, 0x2, RZ ;  /* 0x0000000203037824 */ /* 0x020fe200078e00ff */
[----:B--2---:R-:W-:-:S04]  /*c060*/  IADD3 R22, P1, PT, R5, R22, RZ ;  /* 0x0000001605167210 */ /* 0x004fc80007f3e0ff */
[----:B------:R-:W-:Y:S02]  /*c070*/  ISETP.GE.AND P0, PT, R3, R0, PT ;  /* 0x000000000300720c */ /* 0x000fe40003f06270 */
[----:B---3--:R-:W-:Y:S02]  /*c080*/  IADD3 R30, P2, PT, R7, R30, RZ ;  /* 0x0000001e071e7210 */ /* 0x008fe40007f5e0ff */
[----:B----4-:R-:W-:Y:S02]  /*c090*/  IADD3.X R23, PT, PT, R4, R23, RZ, P1, !PT ;  /* 0x0000001704177210 */ /* 0x010fe40000ffe4ff */
[----:B0-----:R-:W-:-:S07]  /*c0a0*/  IADD3.X R31, PT, PT, R6, R31, RZ, P2, !PT ;  /* 0x0000001f061f7210 */ /* 0x001fce00017fe4ff */
[----:B------:R-:W-:Y:S05]  /*c0b0*/  @!P0 BRA `(.L_x_1623) ;  /* 0xfffffffc00d48947 */ /* 0x000fea000383ffff */
.L_x_1618:
[----:B------:R-:W5:Y:S01]  /*c0c0*/  LDCU UR6, c[0x0][0x564] ;  /* 0x0000ac80ff0677ac */ /* 0x000f620008000800 */
[----:B------:R-:W-:Y:S01]  /*c0d0*/  IMAD.MOV.U32 R25, RZ, RZ, RZ ;  /* 0x000000ffff197224 */ /* 0x000fe200078e00ff */
[----:B-----5:R-:W-:-:S04]  /*c0e0*/  UIADD3 UR5, UPT, UPT, UR6, -0x1, URZ ;  /* 0xffffffff06057890 */ /* 0x020fc8000fffe0ff */
[----:B------:R-:W-:-:S04]  /*c0f0*/  UISETP.LT.U32.AND UP0, UPT, UR5, 0x18, UPT ;  /* 0x000000180500788c */ /* 0x000fc8000bf01070 */
[----:B------:R-:W-:Y:S02]  /*c100*/  USEL UR4, UR5, 0x18, UP0 ;  /* 0x0000001805047887 */ /* 0x000fe40008000000 */
[----:B------:R-:W-:Y:S02]  /*c110*/  UISETP.NE.AND UP0, UPT, UR6, URZ, UPT ;  /* 0x000000ff0600728c */ /* 0x000fe4000bf05270 */
[----:B------:R-:W-:-:S07]  /*c120*/  UIADD3 UR4, UPT, UPT, UR4, 0x1, URZ ;  /* 0x0000000104047890 */ /* 0x000fce000fffe0ff */
[----:B------:R-:W-:Y:S05]  /*c130*/  BRA.U !UP0, `(.L_x_1624) ;  /* 0x0000001108487547 */ /* 0x000fea000b800000 */
[----:B------:R-:W5:Y:S01]  /*c140*/  LDCU.64 UR8, c[0x0][0x568] ;  /* 0x0000ad00ff0877ac */ /* 0x000f620008000a00 */
[----:B------:R-:W-:Y:S02]  /*c150*/  MOV R4, RZ ;  /* 0x000000ff00047202 */ /* 0x000fe40000000f00 */
[----:B------:R-:W-:Y:S01]  /*c160*/  MOV R5, R45 ;  /* 0x0000002d00057202 */ /* 0x000fe20000000f00 */
[----:B------:R-:W0:Y:S01]  /*c170*/  LDCU UR7, c[0x0][0x570] ;  /* 0x0000ae00ff0777ac */ /* 0x000e220008000800 */
[----:B------:R-:W1:Y:S01]  /*c180*/  LDCU UR6, c[0x0][0x694] ;  /* 0x0000d280ff0677ac */ /* 0x000e620008000800 */
[----:B------:R-:W-:Y:S01]  /*c190*/  UISETP.NE.AND UP1, UPT, UR5, URZ, UPT ;  /* 0x000000ff0500728c */ /* 0x000fe2000bf25270 */
[----:B-----5:R-:W-:-:S05]  /*c1a0*/  IMAD.HI.U32 R4, R45, UR9, R4 ;  /* 0x000000092d047c27 */ /* 0x020fca000f8e0004 */
[----:B0-----:R-:W-:-:S05]  /*c1b0*/  SHF.R.U32.HI R5, RZ, UR7, R4 ;  /* 0x00000007ff057c19 */ /* 0x001fca0008011604 */
[----:B--2-4-:R-:W-:-:S04]  /*c1c0*/  IMAD.MOV R3, RZ, RZ, -R5 ;  /* 0x000000ffff037224 */ /* 0x014fc800078e0a05 */
        /* <DEDUP_REMOVED lines=265> */
.L_x_1624:
[----:B------:R-:W-:Y:S01]  /*d260*/  MOV R18, RZ ;  /* 0x000000ff00127202 */ /* 0x000fe20000000f00 */
[----:B------:R-:W-:Y:S06]  /*d270*/  BRA.U !UP0, `(.L_x_1625) ;  /* 0x0000001108487547 */ /* 0x000fec000b800000 */
[----:B------:R-:W5:Y:S01]  /*d280*/  LDCU.64 UR8, c[0x0][0x568] ;  /* 0x0000ad00ff0877ac */ /* 0x000f620008000a00 */
[----:B------:R-:W-:Y:S01]  /*d290*/  IADD3 R5, PT, PT, R45, 0x1, RZ ;  /* 0x000000012d057810 */ /* 0x000fe20007ffe0ff */
[----:B------:R-:W-:Y:S01]  /*d2a0*/  IMAD.MOV.U32 R4, RZ, RZ, RZ ;  /* 0x000000ffff047224 */ /* 0x000fe200078e00ff */
[----:B------:R-:W0:Y:S01]  /*d2b0*/  LDCU UR6, c[0x0][0x570] ;  /* 0x0000ae00ff0677ac */ /* 0x000e220008000800 */
[----:B------:R-:W1:Y:S01]  /*d2c0*/  LDCU UR7, c[0x0][0x694] ;  /* 0x0000d280ff0777ac */ /* 0x000e620008000800 */
[----:B------:R-:W-:Y:S01]  /*d2d0*/  UISETP.NE.AND UP1, UPT, UR5, URZ, UPT ;  /* 0x000000ff0500728c */ /* 0x000fe2000bf25270 */
[----:B-----5:R-:W-:-:S05]  /*d2e0*/  IMAD.HI.U32 R6, R5, UR9, R4 ;  /* 0x0000000905067c27 */ /* 0x020fca000f8e0004 */
        /* <DEDUP_REMOVED lines=8> */
[----:B------:R-:W5:Y:S01]  /*d370*/  LDCU UR9, c[0x0][0x69c] ;  /* 0x0000d380ff0977ac */ /* 0x000f620008000800 */
[----:B------:R-:W-:Y:S02]  /*d380*/  UISETP.NE.AND UP1, UPT, UR4, 0x2, UPT ;  /* 0x000000020400788c */ /* 0x000fe4000bf25270 */
[----:B0-----:R-:W-:-:S05]  /*d390*/  IMAD.HI.U32 R4, R7, UR6, R6 ;  /* 0x0000000607047c27 */ /* 0x001fca000f8e0006 */
[----:B------:R-:W-:-:S05]  /*d3a0*/  SHF.R.U32.HI R5, RZ, UR7, R4 ;  /* 0x00000007ff057c19 */ /* 0x000fca0008011604 */
[----:B--2-4-:R-:W-:-:S04]  /*d3b0*/  IMAD.MOV R3, RZ, RZ, -R5 ;  /* 0x000000ffff037224 */ /* 0x014fc800078e0a05 */
[----:B-1----:R-:W-:-:S04]  /*d3c0*/  IMAD R7, R3, UR8, R7 ;  /* 0x0000000803077c24 */ /* 0x002fc8000f8e0207 */
[----:B-----5:R-:W-:Y:S01]  /*d3d0*/  IMAD R18, R7, UR9, R18 ;  /* 0x0000000907127c24 */ /* 0x020fe2000f8e0212 */
        /* <DEDUP_REMOVED lines=252> */
.L_x_1625:
[----:B------:R-:W5:Y:S01]  /*e3a0*/  LDC.64 R6, c[0x0][0x778] ;  /* 0x0001de00ff067b82 */ /* 0x000f620000000a00 */
[----:B------:R-:W0:Y:S02]  /*e3b0*/  LDCU UR6, c[0x0][0x3b0] ;  /* 0x00007600ff0677ac */ /* 0x000e240008000800 */
[----:B0-----:R-:W-:Y:S01]  /*e3c0*/  UISETP.NE.AND UP1, UPT, UR6, URZ, UPT ;  /* 0x000000ff0600728c */ /* 0x001fe2000bf25270 */
[----:B-----5:R-:W-:Y:S02]  /*e3d0*/  ISETP.NE.U32.AND P0, PT, R6, RZ, PT ;  /* 0x000000ff0600720c */ /* 0x020fe40003f05070 */
[----:B------:R-:W-:Y:S02]  /*e3e0*/  IADD3 R4, P1, PT, R25, R6, RZ ;  /* 0x0000000619047210 */ /* 0x000fe40007f3e0ff */
[----:B------:R-:W-:Y:S02]  /*e3f0*/  ISETP.NE.AND.EX P0, PT, R7, RZ, PT, P0 ;  /* 0x000000ff0700720c */ /* 0x000fe40003f05300 */
[----:B------:R-:W-:-:S02]  /*e400*/  IADD3.X R0, PT, PT, RZ, R7, RZ, P1, !PT ;  /* 0x00000007ff007210 */ /* 0x000fc40000ffe4ff */
[----:B------:R-:W-:Y:S02]  /*e410*/  SEL R4, R4, RZ, P0 ;  /* 0x000000ff04047207 */ /* 0x000fe40000000000 */
[----:B------:R-:W-:Y:S01]  /*e420*/  SEL R5, R0, RZ, P0 ;  /* 0x000000ff00057207 */ /* 0x000fe20000000000 */
[----:B------:R-:W-:Y:S06]  /*e430*/  BRA.U !UP1, `(.L_x_1626) ;  /* 0x0000003909807547 */ /* 0x000fec000b800000 */
[----:B------:R-:W2:Y:S01]  /*e440*/  LDCU UR6, c[0x0][0x3b4] ;  /* 0x00007680ff0677ac */ /* 0x000ea20008000800 */
[----:B------:R-:W-:Y:S01]  /*e450*/  IMAD.MOV.U32 R24, RZ, RZ, RZ ;  /* 0x000000ffff187224 */ /* 0x000fe200078e00ff */
[----:B------:R-:W0:Y:S01]  /*e460*/  LDCU UR7, c[0x0][0x3b8] ;  /* 0x00007700ff0777ac */ /* 0x000e220008000800 */
[----:B------:R-:W5:Y:S01]  /*e470*/  LDCU UR8, c[0x0][0x3a0] ;  /* 0x00007400ff0877ac */ /* 0x000f620008000800 */
[----:B--2-4-:R-:W-:-:S04]  /*e480*/  IMAD R3, R19, UR6, RZ ;  /* 0x0000000613037c24 */ /* 0x014fc8000f8e02ff */
[----:B0-----:R-:W-:-:S04]  /*e490*/  IMAD R0, R16, UR7, R3 ;  /* 0x0000000710007c24 */ /* 0x001fc8000f8e0203 */
[----:B-----5:R-:W-:-:S05]  /*e4a0*/  IMAD R0, R17, UR8, R0 ;  /* 0x0000000811007c24 */ /* 0x020fca000f8e0200 */
        /* <DEDUP_REMOVED lines=275> */
.L_x_1627:
        /* <DEDUP_REMOVED lines=276> */
.L_x_1628:
        /* <DEDUP_REMOVED lines=21> */
[----:B------:R0:W-:Y:S04]  /*10870*/  STG.E.64 desc[UR36][R2.64], R22 ;  /* 0x0000001602007986 */ /* 0x0001e8000c101b24 */
[----:B------:R0:W-:Y:S02]  /*10880*/  STG.E.64 desc[UR36][R2.64+0x8], R30 ;  /* 0x0000081e02007986 */ /* 0x0001e4000c101b24 */
.L_x_1630:
[----:B------:R-:W-:Y:S05]  /*10890*/  BSYNC.RECONVERGENT B0 ;  /* 0x0000000000007941 */ /* 0x000fea0003800200 */
.L_x_1629:
        /* <DEDUP_REMOVED lines=14> */
[----:B---3--:R-:W2:Y:S01]  /*10980*/  S2R R9, SR_LANEID ;  /* 0x0000000000097919 */ /* 0x008ea20000000000 */
[----:B------:R-:W-:Y:S01]  /*10990*/  VOTEU.ANY UR5, UPT, PT ;  /* 0x0000000000057886 */ /* 0x000fe200038e0100 */
[----:B0-----:R-:W0:Y:S01]  /*109a0*/  LDC.64 R2, c[0x0][0x788] ;  /* 0x0001e200ff027b82 */ /* 0x001e220000000a00 */
[----:B------:R-:W2:Y:S01]  /*109b0*/  FLO.U32 R6, UR5 ;  /* 0x0000000500067d00 */ /* 0x000ea200080e0000 */
[----:B------:R-:W3:Y:S01]  /*109c0*/  POPC R7, UR5 ;  /* 0x0000000500077d09 */ /* 0x000ee20008000000 */
        /* <DEDUP_REMOVED lines=16> */
.L_x_1632:
[----:B------:R-:W-:Y:S05]  /*10ad0*/  BSYNC.RECONVERGENT B0 ;  /* 0x0000000000007941 */ /* 0x000fea0003800200 */
.L_x_1631:
        /* <DEDUP_REMOVED lines=19> */
[----:B--2---:R-:W-:Y:S01]  /*10c10*/  UISETP.NE.AND UP0, UPT, UR5, URZ, UPT ;  /* 0x000000ff0500728c */ /* 0x004fe2000bf05270 */
[----:B----4-:R-:W-:Y:S01]  /*10c20*/  IMAD.U32 R26, RZ, RZ, UR10 ;  /* 0x0000000aff1a7e24 */ /* 0x010fe2000f8e00ff */
[----:B------:R-:W-:-:S07]  /*10c30*/  MOV R27, UR11 ;  /* 0x0000000b001b7c02 */ /* 0x000fce0008000f00 */
[----:B------:R-:W-:Y:S05]  /*10c40*/  BRA.U !UP0, `(.L_x_1634) ;  /* 0x0000000108707547 */ /* 0x000fea000b800000 */
[----:B------:R-:W2:Y:S01]  /*10c50*/  LDCU UR5, c[0x0][0x360] ;  /* 0x00006c00ff0577ac */ /* 0x000ea20008000800 */
[----:B0-----:R-:W-:Y:S01]  /*10c60*/  MOV R22, UR10 ;  /* 0x0000000a00167c02 */ /* 0x001fe20008000f00 */
[----:B------:R-:W-:Y:S01]  /*10c70*/  IMAD.U32 R23, RZ, RZ, UR11 ;  /* 0x0000000bff177e24 */ /* 0x000fe2000f8e00ff */
[----:B------:R-:W0:Y:S01]  /*10c80*/  LDCU UR8, c[0x0][0x3a4] ;  /* 0x00007480ff0877ac */ /* 0x000e220008000800 */
[----:B--2---:R-:W-:-:S05]  /*10c90*/  IMAD R0, R16, UR5, R19 ;  /* 0x0000000510007c24 */ /* 0x004fca000f8e0213 */
[----:B0-----:R-:W-:-:S13]  /*10ca0*/  ISETP.GE.U32.AND P1, PT, R0, UR8, PT ;  /* 0x0000000800007c0c */ /* 0x001fda000bf26070 */
[----:B------:R-:W-:Y:S05]  /*10cb0*/  @P1 BRA `(.L_x_1635) ;  /* 0x0000000000b81947 */ /* 0x000fea0003800000 */
[----:B------:R-:W0:Y:S01]  /*10cc0*/  LDCU UR7, c[0x0][0x374] ;  /* 0x00006e80ff0777ac */ /* 0x000e220008000800 */
[----:B------:R-:W2:Y:S01]  /*10cd0*/  LDC R13, c[0x0][0x364] ;  /* 0x0000d900ff0d7b82 */ /* 0x000ea20000000800 */
[----:B------:R-:W-:Y:S01]  /*10ce0*/  BSSY.RECONVERGENT B1, `(.L_x_1636) ;  /* 0x0000011000017945 */ /* 0x000fe20003800200 */
[----:B------:R-:W-:Y:S02]  /*10cf0*/  MOV R22, UR10 ;  /* 0x0000000a00167c02 */ /* 0x000fe40008000f00 */
[----:B------:R-:W-:-:S04]  /*10d00*/  MOV R23, UR11 ;  /* 0x0000000b00177c02 */ /* 0x000fc80008000f00 */
[----:B------:R-:W4:Y:S01]  /*10d10*/  LDC.64 R10, c[0x0][0x780] ;  /* 0x0001e000ff0a7b82 */ /* 0x000f220000000a00 */
[----:B0-----:R-:W-:Y:S02]  /*10d20*/  IMAD R17, R17, UR7, RZ ;  /* 0x0000000711117c24 */ /* 0x001fe4000f8e02ff */
[----:B--2---:R-:W-:-:S07]  /*10d30*/  IMAD R13, R13, UR5, RZ ;  /* 0x000000050d0d7c24 */ /* 0x004fce000f8e02ff */
.L_x_1637:
[----:B------:R-:W-:-:S04]  /*10d40*/  IMAD.IADD R3, R17, 0x1, R0 ;  /* 0x0000000111037824 */ /* 0x000fc800078e0200 */
[----:B----4-:R-:W-:-:S05]  /*10d50*/  IMAD.WIDE.U32 R2, R3, 0x10, R10 ;  /* 0x0000001003027825 */ /* 0x010fca00078e000a */
[----:B---3--:R-:W2:Y:S04]  /*10d60*/  LDG.E.64 R8, desc[UR36][R2.64+0x8] ;  /* 0x0000082402087981 */ /* 0x008ea8000c1e1b00 */
[----:B------:R-:W3:Y:S01]  /*10d70*/  LDG.E.64 R6, desc[UR36][R2.64] ;  /* 0x0000002402067981 */ /* 0x000ee2000c1e1b00 */
[----:B------:R-:W-:-:S04]  /*10d80*/  IADD3 R0, PT, PT, R13, R0, RZ ;  /* 0x000000000d007210 */ /* 0x000fc80007ffe0ff */
[----:B------:R-:W-:Y:S02]  /*10d90*/  ISETP.GE.U32.AND P1, PT, R0, UR8, PT ;  /* 0x0000000800007c0c */ /* 0x000fe4000bf26070 */
[----:B--2---:R-:W-:Y:S02]  /*10da0*/  IADD3 R22, P3, PT, R8, R22, RZ ;  /* 0x0000001608167210 */ /* 0x004fe40007f7e0ff */
[----:B---3--:R-:W-:-:S03]  /*10db0*/  IADD3 R26, P2, PT, R6, R26, RZ ;  /* 0x0000001a061a7210 */ /* 0x008fc60007f5e0ff */
[----:B------:R-:W-:Y:S01]  /*10dc0*/  IMAD.X R23, R9, 0x1, R23, P3 ;  /* 0x0000000109177824 */ /* 0x000fe200018e0617 */
[----:B------:R-:W-:-:S05]  /*10dd0*/  IADD3.X R27, PT, PT, R7, R27, RZ, P2, !PT ;  /* 0x0000001b071b7210 */ /* 0x000fca00017fe4ff */
[----:B------:R-:W-:Y:S05]  /*10de0*/  @!P1 BRA `(.L_x_1637) ;  /* 0xfffffffc00d49947 */ /* 0x000fea000383ffff */
[----:B------:R-:W-:Y:S05]  /*10df0*/  BSYNC.RECONVERGENT B1 ;  /* 0x0000000000017941 */ /* 0x000fea0003800200 */
.L_x_1636:
[----:B------:R-:W-:Y:S05]  /*10e00*/  BRA `(.L_x_1635) ;  /* 0x0000000000647947 */ /* 0x000fea0003800000 */
.L_x_1634:
[----:B------:R-:W2:Y:S01]  /*10e10*/  LDCU UR7, c[0x0][0x3a4] ;  /* 0x00007480ff0777ac */ /* 0x000ea20008000800 */
[----:B0-----:R-:W-:Y:S02]  /*10e20*/  MOV R22, UR10 ;  /* 0x0000000a00167c02 */ /* 0x001fe40008000f00 */
[----:B------:R-:W-:Y:S02]  /*10e30*/  MOV R23, UR11 ;  /* 0x0000000b00177c02 */ /* 0x000fe40008000f00 */
[----:B--2---:R-:W-:-:S13]  /*10e40*/  ISETP.GE.U32.AND P1, PT, R16, UR7, PT ;  /* 0x0000000710007c0c */ /* 0x004fda000bf26070 */
[----:B------:R-:W-:Y:S05]  /*10e50*/  @P1 BRA `(.L_x_1635) ;  /* 0x0000000000501947 */ /* 0x000fea0003800000 */
[----:B------:R-:W0:Y:S01]  /*10e60*/  LDCU UR5, c[0x0][0x374] ;  /* 0x00006e80ff0577ac */ /* 0x000e220008000800 */
[----:B------:R-:W2:Y:S01]  /*10e70*/  LDC R12, c[0x0][0x360] ;  /* 0x0000d800ff0c7b82 */ /* 0x000ea20000000800 */
[----:B------:R-:W-:Y:S01]  /*10e80*/  IMAD.U32 R22, RZ, RZ, UR10 ;  /* 0x0000000aff167e24 */ /* 0x000fe2000f8e00ff */
[----:B------:R-:W-:Y:S02]  /*10e90*/  MOV R23, UR11 ;  /* 0x0000000b00177c02 */ /* 0x000fe40008000f00 */
[----:B------:R-:W-:-:S04]  /*10ea0*/  MOV R0, R16 ;  /* 0x0000001000007202 */ /* 0x000fc80000000f00 */
[----:B------:R-:W4:Y:S08]  /*10eb0*/  LDC.64 R10, c[0x0][0x780] ;  /* 0x0001e000ff0a7b82 */ /* 0x000f300000000a00 */
[----:B------:R-:W1:Y:S01]  /*10ec0*/  LDC R13, c[0x0][0x364] ;  /* 0x0000d900ff0d7b82 */ /* 0x000e620000000800 */
[----:B0-----:R-:W-:-:S07]  /*10ed0*/  IMAD R17, R17, UR5, RZ ;  /* 0x0000000511117c24 */ /* 0x001fce000f8e02ff */
.L_x_1638:
[----:B------:R-:W-:-:S04]  /*10ee0*/  IMAD.IADD R2, R17, 0x1, R0 ;  /* 0x0000000111027824 */ /* 0x000fc800078e0200 */
[----:B--2---:R-:W-:-:S04]  /*10ef0*/  IMAD R3, R2, R12, R19 ;  /* 0x0000000c02037224 */ /* 0x004fc800078e0213 */
[----:B----4-:R-:W-:-:S05]  /*10f00*/  IMAD.WIDE.U32 R2, R3, 0x10, R10 ;  /* 0x0000001003027825 */ /* 0x010fca00078e000a */
[----:B---3--:R-:W2:Y:S04]  /*10f10*/  LDG.E.64 R8, desc[UR36][R2.64+0x8] ;  /* 0x0000082402087981 */ /* 0x008ea8000c1e1b00 */
[----:B------:R-:W3:Y:S01]  /*10f20*/  LDG.E.64 R6, desc[UR36][R2.64] ;  /* 0x0000002402067981 */ /* 0x000ee2000c1e1b00 */
[----:B-1----:R-:W-:-:S04]  /*10f30*/  IADD3 R0, PT, PT, R13, R0, RZ ;  /* 0x000000000d007210 */ /* 0x002fc80007ffe0ff */
[----:B------:R-:W-:Y:S02]  /*10f40*/  ISETP.GE.U32.AND P1, PT, R0, UR7, PT ;  /* 0x0000000700007c0c */ /* 0x000fe4000bf26070 */
[----:B--2---:R-:W-:Y:S02]  /*10f50*/  IADD3 R22, P3, PT, R8, R22, RZ ;  /* 0x0000001608167210 */ /* 0x004fe40007f7e0ff */
[----:B---3--:R-:W-:-:S03]  /*10f60*/  IADD3 R26, P2, PT, R6, R26, RZ ;  /* 0x0000001a061a7210 */ /* 0x008fc60007f5e0ff */
[----:B------:R-:W-:Y:S01]  /*10f70*/  IMAD.X R23, R9, 0x1, R23, P3 ;  /* 0x0000000109177824 */ /* 0x000fe200018e0617 */
[----:B------:R-:W-:-:S05]  /*10f80*/  IADD3.X R27, PT, PT, R7, R27, RZ, P2, !PT ;  /* 0x0000001b071b7210 */ /* 0x000fca00017fe4ff */
[----:B------:R-:W-:Y:S05]  /*10f90*/  @!P1 BRA `(.L_x_1638) ;  /* 0xfffffffc00d09947 */ /* 0x000fea000383ffff */
.L_x_1635:
[----:B------:R-:W-:Y:S05]  /*10fa0*/  BSYNC.RECONVERGENT B0 ;  /* 0x0000000000007941 */ /* 0x000fea0003800200 */
.L_x_1633:
[----:B------:R-:W0:Y:S01]  /*10fb0*/  LDCU UR5, c[0x0][0x360] ;  /* 0x00006c00ff0577ac */ /* 0x000e220008000800 */
[----:B------:R-:W-:Y:S02]  /*10fc0*/  MOV R20, R26 ;  /* 0x0000001a00147202 */ /* 0x000fe40000000f00 */
[----:B------:R-:W-:Y:S01]  /*10fd0*/  MOV R21, R27 ;  /* 0x0000001b00157202 */ /* 0x000fe20000000f00 */
[----:B------:R-:W-:-:S04]  /*10fe0*/  UIADD3 UR4, UPT, UPT, UR4, 0x10, URZ ;  /* 0x0000001004047890 */ /* 0x000fc8000fffe0ff */
[----:B------:R-:W-:Y:S01]  /*10ff0*/  ULEA UR8, UR6, UR4, 0x18 ;  /* 0x0000000406087291 */ /* 0x000fe2000f8ec0ff */
[----:B------:R-:W2:Y:S01]  /*11000*/  LDCU UR6, c[0x0][0x364] ;  /* 0x00006c80ff0677ac */ /* 0x000ea20008000800 */
[----:B0-----:R-:W-:-:S05]  /*11010*/  IMAD R0, R16, UR5, R19 ;  /* 0x0000000510007c24 */ /* 0x001fca000f8e0213 */
[----:B------:R-:W-:-:S05]  /*11020*/  LEA R3, R0, UR8, 0x4 ;  /* 0x0000000800037c11 */ /* 0x000fca000f8e20ff */
[----:B------:R0:W-:Y:S01]  /*11030*/  STS.128 [R3], R20 ;  /* 0x0000001403007388 */ /* 0x0001e20000000c00 */
[----:B--2---:R-:W-:-:S09]  /*11040*/  UISETP.GE.U32.AND UP0, UPT, UR6, 0x2, UPT ;  /* 0x000000020600788c */ /* 0x004fd2000bf06070 */
[----:B------:R-:W-:Y:S05]  /*11050*/  BRA.U !UP0, `(.L_x_1639) ;  /* 0x0000000108587547 */ /* 0x000fea000b800000 */
[----:B------:R-:W-:-:S05]  /*11060*/  UMOV UR4, UR6 ;  /* 0x0000000600047c82 */ /* 0x000fca0008000000 */
.L_x_1642:
        /* <DEDUP_REMOVED lines=9> */
[----:B---3--:R-:W2:Y:S02]  /*11100*/  LDS.128 R8, [R0] ;  /* 0x0000000000087984 */ /* 0x008ea40000000c00 */
[----:B--2---:R-:W-:Y:S02]  /*11110*/  IADD3 R26, P1, PT, R8, R26, RZ ;  /* 0x0000001a081a7210 */ /* 0x004fe40007f3e0ff */
[----:B0-----:R-:W-:Y:S02]  /*11120*/  IADD3 R22, P2, PT, R10, R22, RZ ;  /* 0x000000160a167210 */ /* 0x001fe40007f5e0ff */
[----:B------:R-:W-:Y:S01]  /*11130*/  IADD3.X R27, PT, PT, R9, R27, RZ, P1, !PT ;  /* 0x0000001b091b7210 */ /* 0x000fe20000ffe4ff */
[----:B------:R-:W-:Y:S01]  /*11140*/  IMAD.MOV.U32 R20, RZ, RZ, R26 ;  /* 0x000000ffff147224 */ /* 0x000fe200078e001a */
[----:B------:R-:W-:Y:S02]  /*11150*/  IADD3.X R23, PT, PT, R11, R23, RZ, P2, !PT ;  /* 0x000000170b177210 */ /* 0x000fe400017fe4ff */
[----:B------:R-:W-:-:S05]  /*11160*/  MOV R21, R27 ;  /* 0x0000001b00157202 */ /* 0x000fca0000000f00 */
[----:B------:R2:W-:Y:S02]  /*11170*/  STS.128 [R3], R20 ;  /* 0x0000001403007388 */ /* 0x0005e40000000c00 */
.L_x_1641:
[----:B------:R-:W-:Y:S05]  /*11180*/  BSYNC.RECONVERGENT B0 ;  /* 0x0000000000007941 */ /* 0x000fea0003800200 */
.L_x_1640:
[----:B------:R-:W-:-:S03]  /*11190*/  UISETP.GT.U32.AND UP0, UPT, UR4, 0x3, UPT ;  /* 0x000000030400788c */ /* 0x000fc6000bf04070 */
[----:B------:R-:W-:-:S06]  /*111a0*/  UMOV UR4, UR7 ;  /* 0x0000000700047c82 */ /* 0x000fcc0008000000 */
[----:B------:R-:W-:Y:S05]  /*111b0*/  BRA.U UP0, `(.L_x_1642) ;  /* 0xfffffffd00ac7547 */ /* 0x000fea000b83ffff */
.L_x_1639:
[----:B------:R-:W4:Y:S02]  /*111c0*/  LDCU UR4, c[0x0][0x3a8] ;  /* 0x00007500ff0477ac */ /* 0x000f240008000800 */
[----:B----4-:R-:W-:-:S09]  /*111d0*/  UISETP.NE.AND UP0, UPT, UR4, URZ, UPT ;  /* 0x000000ff0400728c */ /* 0x010fd2000bf05270 */
[----:B------:R-:W-:Y:S05]  /*111e0*/  BRA.U !UP0, `(.L_x_1643) ;  /* 0x0000000108b47547 */ /* 0x000fea000b800000 */
[----:B------:R-:W-:Y:S02]  /*111f0*/  UISETP.GE.U32.AND UP0, UPT, UR5, 0x21, UPT ;  /* 0x000000210500788c */ /* 0x000fe4000bf06070 */
[----:B------:R-:W-:-:S07]  /*11200*/  UMOV UR4, UR5 ;  /* 0x0000000500047c82 */ /* 0x000fce0008000000 */
[----:B------:R-:W-:Y:S05]  /*11210*/  BRA.U !UP0, `(.L_x_1644) ;  /* 0x00000001086c7547 */ /* 0x000fea000b800000 */
[----:B0-2---:R-:W-:Y:S01]  /*11220*/  MOV R20, R26 ;  /* 0x0000001a00147202 */ /* 0x005fe20000000f00 */
[----:B------:R-:W-:Y:S01]  /*11230*/  IMAD.MOV.U32 R21, RZ, RZ, R27 ;  /* 0x000000ffff157224 */ /* 0x000fe200078e001b */
[----:B------:R-:W-:Y:S01]  /*11240*/  UISETP.GE.U32.AND UP0, UPT, UR5, 0x40, UPT ;  /* 0x000000400500788c */ /* 0x000fe2000bf06070 */
[----:B------:R-:W-:-:S03]  /*11250*/  UMOV UR4, 0x20 ;  /* 0x0000002000047882 */ /* 0x000fc60000000000 */
[----:B------:R4:W-:Y:S05]  /*11260*/  STS.128 [R3], R20 ;  /* 0x0000001403007388 */ /* 0x0009ea0000000c00 */
[----:B------:R-:W-:Y:S05]  /*11270*/  BRA.U !UP0, `(.L_x_1644) ;  /* 0x0000000108547547 */ /* 0x000fea000b800000 */
[----:B------:R-:W-:-:S07]  /*11280*/  MOV R0, UR5 ;  /* 0x0000000500007c02 */ /* 0x000fce0008000f00 */
.L_x_1647:
[----:B------:R-:W-:Y:S01]  /*11290*/  SHF.R.U32.HI R2, RZ, 0x1, R0 ;  /* 0x00000001ff027819 */ /* 0x000fe20000011600 */
[----:B------:R-:W-:Y:S01]  /*112a0*/  BAR.SYNC.DEFER_BLOCKING 0x0 ;  /* 0x0000000000007b1d */ /* 0x000fe20000010000 */
[----:B------:R-:W-:Y:S02]  /*112b0*/  ISETP.GT.U32.AND P2, PT, R0, 0x7f, PT ;  /* 0x0000007f0000780c */ /* 0x000fe40003f44070 */
[----:B------:R-:W-:-:S03]  /*112c0*/  IADD3 R6, PT, PT, R2, R19, RZ ;  /* 0x0000001302067210 */ /* 0x000fc60007ffe0ff */
[----:B------:R-:W-:Y:S01]  /*112d0*/  BSSY.RECONVERGENT B0, `(.L_x_1645) ;  /* 0x000000d000007945 */ /* 0x000fe20003800200 */
[----:B------:R-:W-:-:S04]  /*112e0*/  ISETP.GE.U32.AND P1, PT, R6, UR5, PT ;  /* 0x0000000506007c0c */ /* 0x000fc8000bf26070 */
[----:B------:R-:W-:-:S13]  /*112f0*/  ISETP.GE.U32.OR P1, PT, R19, R2, P1 ;  /* 0x000000021300720c */ /* 0x000fda0000f26470 */
[----:B0-----:R-:W-:Y:S05]  /*11300*/  @P1 BRA `(.L_x_1646) ;  /* 0x0000000000241947 */ /* 0x001fea0003800000 */
[----:B------:R-:W-:-:S06]  /*11310*/  IMAD R8, R2, 0x10, R3 ;  /* 0x0000001002087824 */ /* 0x000fcc00078e0203 */
[----:B---3--:R-:W0:Y:S02]  /*11320*/  LDS.128 R8, [R8] ;  /* 0x0000000008087984 */ /* 0x008e240000000c00 */
[----:B0-----:R-:W-:Y:S02]  /*11330*/  IADD3 R26, P1, PT, R8, R26, RZ ;  /* 0x0000001a081a7210 */ /* 0x001fe40007f3e0ff */
[----:B----4-:R-:W-:Y:S02]  /*11340*/  IADD3 R22, P3, PT, R10, R22, RZ ;  /* 0x000000160a167210 */ /* 0x010fe40007f7e0ff */
[----:B------:R-:W-:Y:S01]  /*11350*/  IADD3.X R27, PT, PT, R9, R27, RZ, P1, !PT ;  /* 0x0000001b091b7210 */ /* 0x000fe20000ffe4ff */
[----:B------:R-:W-:Y:S01]  /*11360*/  IMAD.MOV.U32 R20, RZ, RZ, R26 ;  /* 0x000000ffff147224 */ /* 0x000fe200078e001a */
[----:B------:R-:W-:Y:S02]  /*11370*/  IADD3.X R23, PT, PT, R11, R23, RZ, P3, !PT ;  /* 0x000000170b177210 */ /* 0x000fe40001ffe4ff */
[----:B------:R-:W-:-:S05]  /*11380*/  MOV R21, R27 ;  /* 0x0000001b00157202 */ /* 0x000fca0000000f00 */
[----:B------:R0:W-:Y:S02]  /*11390*/  STS.128 [R3], R20 ;  /* 0x0000001403007388 */ /* 0x0001e40000000c00 */
.L_x_1646:
[----:B------:R-:W-:Y:S05]  /*113a0*/  BSYNC.RECONVERGENT B0 ;  /* 0x0000000000007941 */ /* 0x000fea0003800200 */
.L_x_1645:
[----:B------:R-:W-:Y:S01]  /*113b0*/  MOV R0, R2 ;  /* 0x0000000200007202 */ /* 0x000fe20000000f00 */
[----:B------:R-:W-:Y:S06]  /*113c0*/  @P2 BRA `(.L_x_1647) ;  /* 0xfffffffc00b02947 */ /* 0x000fec000383ffff */
.L_x_1644:
[----:B------:R-:W-:Y:S01]  /*113d0*/  BAR.SYNC.DEFER_BLOCKING 0x0 ;  /* 0x0000000000007b1d */ /* 0x000fe20000010000 */
[----:B------:R-:W-:-:S09]  /*113e0*/  UISETP.GE.U32.AND UP0, UPT, UR4, 0x2, UPT ;  /* 0x000000020400788c */ /* 0x000fd2000bf06070 */
[----:B------:R-:W-:Y:S05]  /*113f0*/  BRA.U !UP0, `(.L_x_1643) ;  /* 0x0000000108307547 */ /* 0x000fea000b800000 */
[----:B------:R-:W-:-:S07]  /*11400*/  IMAD.MOV.U32 R0, RZ, RZ, 0x1 ;  /* 0x00000001ff007424 */ /* 0x000fce00078e00ff */
.L_x_1648:
[----:B------:R-:W5:Y:S04]  /*11410*/  SHFL.DOWN PT, R7, R22, R0, 0x1f ;  /* 0x08001f0016077589 */ /* 0x000f6800000e0000 */
[----:B0-2-4-:R-:W0:Y:S04]  /*11420*/  SHFL.DOWN PT, R3, R26, R0, 0x1f ;  /* 0x08001f001a037589 */ /* 0x015e2800000e0000 */
[----:B------:R-:W2:Y:S04]  /*11430*/  SHFL.DOWN PT, R2, R27, R0, 0x1f ;  /* 0x08001f001b027589 */ /* 0x000ea800000e0000 */
[----:B------:R4:W1:Y:S02]  /*11440*/  SHFL.DOWN PT, R6, R23, R0, 0x1f ;  /* 0x08001f0017067589 */ /* 0x00086400000e0000 */
[----:B----4-:R-:W-:-:S02]  /*11450*/  SHF.L.U32 R0, R0, 0x1, RZ ;  /* 0x0000000100007819 */ /* 0x010fc400000006ff */
[----:B-----5:R-:W-:Y:S02]  /*11460*/  IADD3 R22, P3, PT, R7, R22, RZ ;  /* 0x0000001607167210 */ /* 0x020fe40007f7e0ff */
[----:B------:R-:W-:Y:S02]  /*11470*/  ISETP.GE.AND P1, PT, R0, UR4, PT ;  /* 0x0000000400007c0c */ /* 0x000fe4000bf26270 */
[----:B0-----:R-:W-:-:S04]  /*11480*/  IADD3 R26, P2, PT, R3, R26, RZ ;  /* 0x0000001a031a7210 */ /* 0x001fc80007f5e0ff */
[----:B--2---:R-:W-:Y:S01]  /*11490*/  IADD3.X R27, PT, PT, R2, R27, RZ, P2, !PT ;  /* 0x0000001b021b7210 */ /* 0x004fe200017fe4ff */
[----:B-1----:R-:W-:-:S06]  /*114a0*/  IMAD.X R23, R6, 0x1, R23, P3 ;  /* 0x0000000106177824 */ /* 0x002fcc00018e0617 */
[----:B------:R-:W-:Y:S05]  /*114b0*/  @!P1 BRA `(.L_x_1648) ;  /* 0xfffffffc00d49947 */ /* 0x000fea000383ffff */
.L_x_1643:
        /* <DEDUP_REMOVED lines=10> */
[----:B---3--:R-:W-:Y:S02]  /*11560*/  IADD3.X R9, PT, PT, RZ, UR5, RZ, P2, !PT ;  /* 0x00000005ff097c10 */ /* 0x008fe400097fe4ff */
[----:B------:R-:W-:-:S05]  /*11570*/  IADD3.X R7, PT, PT, RZ, UR5, RZ, P1, !PT ;  /* 0x00000005ff077c10 */ /* 0x000fca0008ffe4ff */
[----:B--2-4-:R-:W2:Y:S04]  /*11580*/  @P0 LDG.E.64 R2, desc[UR36][R8.64] ;  /* 0x0000002408020981 */ /* 0x014ea8000c1e1b00 */
[----:B------:R-:W3:Y:S01]  /*11590*/  @P0 LDG.E.64 R4, desc[UR36][R6.64] ;  /* 0x0000002406040981 */ /* 0x000ee2000c1e1b00 */
[----:B------:R-:W0:Y:S02]  /*115a0*/  LDCU.U8 UR4, c[0x0][0x799] ;  /* 0x0000f320ff0477ac */ /* 0x000e240008000000 */
[----:B0-----:R-:W-:Y:S02]  /*115b0*/  ISETP.NE.AND P1, PT, RZ, UR4, PT ;  /* 0x00000004ff007c0c */ /* 0x001fe4000bf25270 */
[----:B--2---:R-:W-:Y:S02]  /*115c0*/  @P0 IADD3 R26, P2, PT, R2, R26, RZ ;  /* 0x0000001a021a0210 */ /* 0x004fe40007f5e0ff */
[----:B---3--:R-:W-:-:S03]  /*115d0*/  @P0 IADD3 R22, P3, PT, R4, R22, RZ ;  /* 0x0000001604160210 */ /* 0x008fc60007f7e0ff */
[----:B------:R-:W-:Y:S01]  /*115e0*/  @P0 IMAD.X R27, R3, 0x1, R27, P2 ;  /* 0x00000001031b0824 */ /* 0x000fe200010e061b */
[----:B------:R-:W-:-:S05]  /*115f0*/  @P0 IADD3.X R23, PT, PT, R5, R23, RZ, P3, !PT ;  /* 0x0000001705170210 */ /* 0x000fca0001ffe4ff */
        /* <DEDUP_REMOVED lines=8> */
[----:B0-----:R-:W-:Y:S02]  /*11680*/  HFMA2 R8, -RZ, RZ, 0, 4.4763088226318359375e-05 ;  /* 0x000002efff087431 */ /* 0x001fe400000001ff */
[----:B------:R-:W-:Y:S01]  /*11690*/  IMAD.MOV.U32 R12, RZ, RZ, 0x1 ;  /* 0x00000001ff0c7424 */ /* 0x000fe200078e00ff */
[----:B------:R0:W3:Y:S01]  /*116a0*/  LDC.64 R2, c[0x4][R0] ;  /* 0x0100000000027b82 */ /* 0x0000e20000000a00 */
        /* <DEDUP_REMOVED lines=8> */
[----:B0-----:R-:W-:-:S07]  /*11730*/  MOV R11, UR7 ;  /* 0x00000007000b7c02 */ /* 0x001fce0008000f00 */
[----:B------:R-:W-:-:S07]  /*11740*/  LEPC R20, `(.L_x_1650) ;  /* 0x000000001014794e */ /* 0x000fce0000000000 */
[----:B-1-3--:R-:W-:Y:S05]  /*11750*/  CALL.ABS.NOINC R2 ;  /* 0x0000000002007343 */ /* 0x00afea0003c00000 */
.L_x_1650:
[----:B------:R-:W0:Y:S01]  /*11760*/  LDCU.64 UR4, c[0x0][0x380] ;  /* 0x00007000ff0477ac */ /* 0x000e220008000a00 */
[----:B------:R-:W2:Y:S01]  /*11770*/  LDCU.64 UR6, c[0x0][0x768] ;  /* 0x0000ed00ff0677ac */ /* 0x000ea20008000a00 */
[----:B0-----:R-:W-:Y:S02]  /*11780*/  IMAD R27, R27, UR4, RZ ;  /* 0x000000041b1b7c24 */ /* 0x001fe4000f8e02ff */
[----:B------:R-:W-:Y:S01]  /*11790*/  IMAD.WIDE.U32 R2, R26, UR4, RZ ;  /* 0x000000041a027c25 */ /* 0x000fe2000f8e00ff */
[----:B--2---:R-:W-:Y:S01]  /*117a0*/  IADD3 R24, P0, PT, R24, UR6, RZ ;  /* 0x0000000618187c10 */ /* 0x004fe2000ff1e0ff */
[----:B------:R-:W0:Y:S02]  /*117b0*/  LDCU UR6, c[0x0][0x79c] ;  /* 0x0000f380ff0677ac */ /* 0x000e240008000800 */
[----:B------:R-:W-:Y:S01]  /*117c0*/  IMAD R27, R26, UR5, R27 ;  /* 0x000000051a1b7c24 */ /* 0x000fe2000f8e021b */
[----:B------:R-:W-:Y:S01]  /*117d0*/  IADD3.X R25, PT, PT, RZ, UR7, RZ, P0, !PT ;  /* 0x00000007ff197c10 */ /* 0x000fe200087fe4ff */
[----:B------:R-:W-:-:S02]  /*117e0*/  IMAD R23, R23, UR4, RZ ;  /* 0x0000000417177c24 */ /* 0x000fc4000f8e02ff */
[----:B------:R-:W-:Y:S02]  /*117f0*/  IMAD.IADD R3, R3, 0x1, R27 ;  /* 0x0000000103037824 */ /* 0x000fe400078e021b */
[C---:B------:R-:W-:Y:S02]  /*11800*/  IMAD R17, R22.reuse, UR5, R23 ;  /* 0x0000000516117c24 */ /* 0x040fe4000f8e0217 */
[----:B------:R-:W-:Y:S01]  /*11810*/  IMAD.WIDE.U32 R22, R22, UR4, RZ ;  /* 0x0000000416167c25 */ /* 0x000fe2000f8e00ff */
[----:B------:R2:W-:Y:S04]  /*11820*/  STG.E.64 desc[UR36][R24.64], R2 ;  /* 0x0000000218007986 */ /* 0x0005e8000c101b24 */
[----:B------:R-:W-:Y:S01]  /*11830*/  IADD3 R17, PT, PT, R23, R17, RZ ;  /* 0x0000001117117210 */ /* 0x000fe20007ffe0ff */
[----:B0-----:R-:W-:-:S09]  /*11840*/  UISETP.NE.AND UP0, UPT, UR6, 0x1, UPT ;  /* 0x000000010600788c */ /* 0x001fd2000bf05270 */
[----:B--2---:R-:W-:Y:S05]  /*11850*/  BRA.U !UP0, `(.L_x_1651) ;  /* 0x0000000108407547 */ /* 0x004fea000b800000 */
[----:B------:R-:W-:Y:S01]  /*11860*/  MOV R0, 0x0 ;  /* 0x0000000000007802 */ /* 0x000fe20000000f00 */
[----:B------:R-:W0:Y:S01]  /*11870*/  LDCU.64 UR4, c[0x4][0x590] ;  /* 0x0100b200ff0477ac */ /* 0x000e220008000a00 */
[----:B------:R-:W-:Y:S02]  /*11880*/  HFMA2 R8, -RZ, RZ, 0, 4.4763088226318359375e-05 ;  /* 0x000002efff087431 */ /* 0x000fe400000001ff */
[----:B------:R-:W-:Y:S01]  /*11890*/  IMAD.MOV.U32 R12, RZ, RZ, 0x1 ;  /* 0x00000001ff0c7424 */ /* 0x000fe200078e00ff */
[----:B------:R2:W3:Y:S01]  /*118a0*/  LDC.64 R2, c[0x4][R0] ;  /* 0x0100000000027b82 */ /* 0x0004e20000000a00 */
[----:B------:R-:W4:Y:S01]  /*118b0*/  LDCU.64 UR6, c[0x4][0x578] ;  /* 0x0100af00ff0677ac */ /* 0x000f220008000a00 */
[----:B------:R-:W-:Y:S01]  /*118c0*/  MOV R13, RZ ;  /* 0x000000ff000d7202 */ /* 0x000fe20000000f00 */
[----:B------:R-:W5:Y:S01]  /*118d0*/  LDCU.64 UR8, c[0x4][0x350] ;  /* 0x01006a00ff0877ac */ /* 0x000f620008000a00 */
[----:B0-----:R-:W-:Y:S01]  /*118e0*/  MOV R4, UR4 ;  /* 0x0000000400047c02 */ /* 0x001fe20008000f00 */
[----:B------:R-:W-:Y:S01]  /*118f0*/  IMAD.U32 R5, RZ, RZ, UR5 ;  /* 0x00000005ff057e24 */ /* 0x000fe2000f8e00ff */
[----:B----4-:R-:W-:-:S02]  /*11900*/  MOV R6, UR6 ;  /* 0x0000000600067c02 */ /* 0x010fc40008000f00 */
[----:B------:R-:W-:Y:S01]  /*11910*/  MOV R7, UR7 ;  /* 0x0000000700077c02 */ /* 0x000fe20008000f00 */
[----:B-----5:R-:W-:Y:S01]  /*11920*/  IMAD.U32 R10, RZ, RZ, UR8 ;  /* 0x00000008ff0a7e24 */ /* 0x020fe2000f8e00ff */
[----:B--2---:R-:W-:-:S07]  /*11930*/  MOV R11, UR9 ;  /* 0x00000009000b7c02 */ /* 0x004fce0008000f00 */
[----:B------:R-:W-:-:S07]  /*11940*/  LEPC R20, `(.L_x_1651) ;  /* 0x000000001014794e */ /* 0x000fce0000000000 */
[----:B-1-3--:R-:W-:Y:S05]  /*11950*/  CALL.ABS.NOINC R2 ;  /* 0x0000000002007343 */ /* 0x00afea0003c00000 */
.L_x_1651:
[----:B------:R-:W0:Y:S01]  /*11960*/  LDCU.64 UR4, c[0x0][0x768] ;  /* 0x0000ed00ff0477ac */ /* 0x000e220008000a00 */
[----:B------:R-:W-:Y:S01]  /*11970*/  IMAD.MOV.U32 R16, RZ, RZ, R22 ;  /* 0x000000ffff107224 */ /* 0x000fe200078e0016 */
[----:B0-----:R-:W-:-:S04]  /*11980*/  IADD3 R18, P0, PT, R18, UR4, RZ ;  /* 0x0000000412127c10 */ /* 0x001fc8000ff1e0ff */
[----:B------:R-:W-:-:S05]  /*11990*/  IADD3.X R19, PT, PT, RZ, UR5, RZ, P0, !PT ;  /* 0x00000005ff137c10 */ /* 0x000fca00087fe4ff */
[----:B------:R-:W-:Y:S01]  /*119a0*/  STG.E.64 desc[UR36][R18.64], R16 ;  /* 0x0000001012007986 */ /* 0x000fe2000c101b24 */
[----:B------:R-:W-:Y:S05]  /*119b0*/  EXIT ;  /* 0x000000000000794d */ /* 0x000fea0003800000 */
.L_x_1649:
[----:B------:R-:W5:Y:S01]  /*119c0*/  LDCU.U8 UR4, c[0x0][0x798] ;  /* 0x0000f300ff0477ac */ /* 0x000f620008000000 */
[----:B------:R-:W0:Y:S01]  /*119d0*/  LDCU.U8 UR5, c[0x0][0x799] ;  /* 0x0000f320ff0577ac */ /* 0x000e220008000000 */
[----:B-----5:R-:W-:Y:S02]  /*119e0*/  UISETP.NE.AND UP1, UPT, UR4, URZ, UPT ;  /* 0x000000ff0400728c */ /* 0x020fe4000bf25270 */
[----:B0-----:R-:W-:-:S07]  /*119f0*/  UISETP.NE.AND UP0, UPT, UR5, URZ, UPT ;  /* 0x000000ff0500728c */ /* 0x001fce000bf05270 */
[----:B------:R-:W-:Y:S05]  /*11a00*/  BRA.U !UP1, `(.L_x_1652) ;  /* 0x0000000109187547 */ /* 0x000fea000b800000 */
[----:B--2-4-:R-:W2:Y:S04]  /*11a10*/  LDG.E.64 R2, desc[UR36][R4.64] ;  /* 0x0000002404027981 */ /* 0x014ea8000c1e1b00 */
[----:B------:R-:W4:Y:S01]  /*11a20*/  LDG.E.64 R6, desc[UR36][R4.64+0x8] ;  /* 0x0000082404067981 */ /* 0x000f22000c1e1b00 */
[----:B--2---:R-:W-:Y:S02]  /*11a30*/  IADD3 R26, P0, PT, R2, R26, RZ ;  /* 0x0000001a021a7210 */ /* 0x004fe40007f1e0ff */
[----:B----4-:R-:W-:Y:S02]  /*11a40*/  IADD3 R22, P1, PT, R6, R22, RZ ;  /* 0x0000001606167210 */ /* 0x010fe40007f3e0ff */
[----:B------:R-:W-:Y:S02]  /*11a50*/  IADD3.X R27, PT, PT, R3, R27, RZ, P0, !PT ;  /* 0x0000001b031b7210 */ /* 0x000fe400007fe4ff */
[----:B------:R-:W-:-:S09]  /*11a60*/  IADD3.X R23, PT, PT, R7, R23, RZ, P1, !PT ;  /* 0x0000001707177210 */ /* 0x000fd20000ffe4ff */
.L_x_1652:
[----:B------:R-:W-:Y:S05]  /*11a70*/  BRA.U !UP0, `(.L_x_1653) ;  /* 0x0000000108e47547 */ /* 0x000fea000b800000 */
[----:B------:R-:W0:Y:S02]  /*11a80*/  LDCU UR4, c[0x0][0x79c] ;  /* 0x0000f380ff0477ac */ /* 0x000e240008000800 */
[----:B0-----:R-:W-:-:S09]  /*11a90*/  UISETP.NE.AND UP0, UPT, UR4, 0x1, UPT ;  /* 0x000000010400788c */ /* 0x001fd2000bf05270 */
[----:B------:R-:W-:Y:S05]  /*11aa0*/  BRA.U !UP0, `(.L_x_1654) ;  /* 0x0000000108407547 */ /* 0x000fea000b800000 */
[----:B------:R-:W-:Y:S01]  /*11ab0*/  MOV R0, 0x0 ;  /* 0x0000000000007802 */ /* 0x000fe20000000f00 */
[----:B------:R-:W0:Y:S01]  /*11ac0*/  LDCU.64 UR4, c[0x4][0x590] ;  /* 0x0100b200ff0477ac */ /* 0x000e220008000a00 */
[----:B------:R-:W-:Y:S02]  /*11ad0*/  HFMA2 R12, -RZ, RZ, 0, 5.9604644775390625e-08 ;  /* 0x00000001ff0c7431 */ /* 0x000fe400000001ff */
[----:B------:R-:W-:Y:S01]  /*11ae0*/  IMAD.MOV.U32 R8, RZ, RZ, 0x2ef ;  /* 0x000002efff087424 */ /* 0x000fe200078e00ff */
[----:B--2-4-:R2:W4:Y:S01]  /*11af0*/  LDC.64 R2, c[0x4][R0] ;  /* 0x0100000000027b82 */ /* 0x0145220000000a00 */
[----:B------:R-:W5:Y:S01]  /*11b00*/  LDCU.64 UR6, c[0x4][0x578] ;  /* 0x0100af00ff0677ac */ /* 0x000f620008000a00 */
[----:B------:R-:W-:Y:S01]  /*11b10*/  MOV R13, RZ ;  /* 0x000000ff000d7202 */ /* 0x000fe20000000f00 */
[----:B------:R-:W1:Y:S01]  /*11b20*/  LDCU.64 UR8, c[0x4][0x350] ;  /* 0x01006a00ff0877ac */ /* 0x000e620008000a00 */
[----:B0-----:R-:W-:Y:S01]  /*11b30*/  IMAD.U32 R4, RZ, RZ, UR4 ;  /* 0x00000004ff047e24 */ /* 0x001fe2000f8e00ff */
[----:B------:R-:W-:-:S02]  /*11b40*/  MOV R5, UR5 ;  /* 0x0000000500057c02 */ /* 0x000fc40008000f00 */
[----:B-----5:R-:W-:Y:S01]  /*11b50*/  MOV R6, UR6 ;  /* 0x0000000600067c02 */ /* 0x020fe20008000f00 */
[----:B------:R-:W-:Y:S01]  /*11b60*/  IMAD.U32 R7, RZ, RZ, UR7 ;  /* 0x00000007ff077e24 */ /* 0x000fe2000f8e00ff */
[----:B-1----:R-:W-:Y:S02]  /*11b70*/  MOV R10, UR8 ;  /* 0x00000008000a7c02 */ /* 0x002fe40008000f00 */
[----:B--2---:R-:W-:-:S07]  /*11b80*/  MOV R11, UR9 ;  /* 0x00000009000b7c02 */ /* 0x004fce0008000f00 */
[----:B------:R-:W-:-:S07]  /*11b90*/  LEPC R20, `(.L_x_1654) ;  /* 0x000000001014794e */ /* 0x000fce0000000000 */
[----:B---34-:R-:W-:Y:S05]  /*11ba0*/  CALL.ABS.NOINC R2 ;  /* 0x0000000002007343 */ /* 0x018fea0003c00000 */
.L_x_1654:
[----:B------:R-:W0:Y:S01]  /*11bb0*/  LDCU.64 UR6, c[0x0][0x380] ;  /* 0x00007000ff0677ac */ /* 0x000e220008000a00 */
[----:B------:R-:W5:Y:S01]  /*11bc0*/  LDCU.64 UR4, c[0x0][0x768] ;  /* 0x0000ed00ff0477ac */ /* 0x000f620008000a00 */
[----:B0-----:R-:W-:Y:S02]  /*11bd0*/  IMAD R27, R27, UR6, RZ ;  /* 0x000000061b1b7c24 */ /* 0x001fe4000f8e02ff */
[----:B--2-4-:R-:W-:Y:S01]  /*11be0*/  IMAD.WIDE.U32 R2, R26, UR6, RZ ;  /* 0x000000061a027c25 */ /* 0x014fe2000f8e00ff */
[----:B-----5:R-:W-:Y:S01]  /*11bf0*/  IADD3 R24, P0, PT, R24, UR4, RZ ;  /* 0x0000000418187c10 */ /* 0x020fe2000ff1e0ff */
[----:B------:R-:W0:Y:S02]  /*11c00*/  LDCU UR4, c[0x0][0x79c] ;  /* 0x0000f380ff0477ac */ /* 0x000e240008000800 */
[----:B------:R-:W-:Y:S02]  /*11c10*/  IMAD R27, R26, UR7, R27 ;  /* 0x000000071a1b7c24 */ /* 0x000fe4000f8e021b */
[----:B------:R-:W-:-:S02]  /*11c20*/  IMAD R23, R23, UR6, RZ ;  /* 0x0000000617177c24 */ /* 0x000fc4000f8e02ff */
[----:B------:R-:W-:Y:S01]  /*11c30*/  IMAD.X R25, RZ, RZ, UR5, P0 ;  /* 0x00000005ff197e24 */ /* 0x000fe200080e06ff */
[----:B------:R-:W-:Y:S01]  /*11c40*/  IADD3 R3, PT, PT, R3, R27, RZ ;  /* 0x0000001b03037210 */ /* 0x000fe20007ffe0ff */
[C---:B------:R-:W-:Y:S02]  /*11c50*/  IMAD R17, R22.reuse, UR7, R23 ;  /* 0x0000000716117c24 */ /* 0x040fe4000f8e0217 */
[----:B------:R-:W-:Y:S02]  /*11c60*/  IMAD.WIDE.U32 R22, R22, UR6, RZ ;  /* 0x0000000616167c25 */ /* 0x000fe4000f8e00ff */
[----:B------:R2:W-:Y:S03]  /*11c70*/  STG.E.64 desc[UR36][R24.64], R2 ;  /* 0x0000000218007986 */ /* 0x0005e6000c101b24 */
[----:B------:R-:W-:Y:S01]  /*11c80*/  IADD3 R17, PT, PT, R23, R17, RZ ;  /* 0x0000001117117210 */ /* 0x000fe20007ffe0ff */
[----:B0-----:R-:W-:-:S09]  /*11c90*/  UISETP.NE.AND UP0, UPT, UR4, 0x1, UPT ;  /* 0x000000010400788c */ /* 0x001fd2000bf05270 */
[----:B--2---:R-:W-:Y:S05]  /*11ca0*/  BRA.U !UP0, `(.L_x_1655) ;  /* 0x0000000108407547 */ /* 0x004fea000b800000 */
[----:B------:R-:W-:Y:S01]  /*11cb0*/  MOV R0, 0x0 ;  /* 0x0000000000007802 */ /* 0x000fe20000000f00 */
[----:B------:R-:W0:Y:S01]  /*11cc0*/  LDCU.64 UR4, c[0x4][0x590] ;  /* 0x0100b200ff0477ac */ /* 0x000e220008000a00 */
[----:B------:R-:W-:Y:S02]  /*11cd0*/  HFMA2 R12, -RZ, RZ, 0, 5.9604644775390625e-08 ;  /* 0x00000001ff0c7431 */ /* 0x000fe400000001ff */
[----:B------:R-:W-:Y:S01]  /*11ce0*/  IMAD.MOV.U32 R8, RZ, RZ, 0x2ef ;  /* 0x000002efff087424 */ /* 0x000fe200078e00ff */
[----:B------:R2:W4:Y:S01]  /*11cf0*/  LDC.64 R2, c[0x4][R0] ;  /* 0x0100000000027b82 */ /* 0x0005220000000a00 */
        /* <DEDUP_REMOVED lines=11> */
.L_x_1655:
[----:B------:R-:W0:Y:S01]  /*11db0*/  LDCU.64 UR4, c[0x0][0x768] ;  /* 0x0000ed00ff0477ac */ /* 0x000e220008000a00 */
[----:B------:R-:W-:Y:S02]  /*11dc0*/  MOV R16, R22 ;  /* 0x0000001600107202 */ /* 0x000fe40000000f00 */
[----:B0-----:R-:W-:-:S05]  /*11dd0*/  IADD3 R18, P0, PT, R18, UR4, RZ ;  /* 0x0000000412127c10 */ /* 0x001fca000ff1e0ff */
[----:B------:R-:W-:-:S05]  /*11de0*/  IMAD.X R19, RZ, RZ, UR5, P0 ;  /* 0x00000005ff137e24 */ /* 0x000fca00080e06ff */
[----:B------:R-:W-:Y:S01]  /*11df0*/  STG.E.64 desc[UR36][R18.64], R16 ;  /* 0x0000001012007986 */ /* 0x000fe2000c101b24 */
[----:B------:R-:W-:Y:S05]  /*11e00*/  EXIT ;  /* 0x000000000000794d */ /* 0x000fea0003800000 */
.L_x_1653:
[----:B------:R-:W-:Y:S04]  /*11e10*/  STG.E.64 desc[UR36][R4.64], R26 ;  /* 0x0000001a04007986 */ /* 0x000fe8000c101b24 */
[----:B------:R-:W-:Y:S01]  /*11e20*/  STG.E.64 desc[UR36][R4.64+0x8], R22 ;  /* 0x0000081604007986 */ /* 0x000fe2000c101b24 */
[----:B------:R-:W-:Y:S05]  /*11e30*/  EXIT ;  /* 0x000000000000794d */ /* 0x000fea0003800000 */
.L_x_1626:
        /* <DEDUP_REMOVED lines=15> */
[----:B------:R-:W5:Y:S01]  /*11f30*/  LDCU.64 UR4, c[0x0][0x768] ;  /* 0x0000ed00ff0477ac */ /* 0x000f620008000a00 */
[----:B0-----:R-:W-:Y:S02]  /*11f40*/  ISETP.NE.AND P2, PT, RZ, UR6, PT ;  /* 0x00000006ff007c0c */ /* 0x001fe4000bf45270 */
[----:B-----5:R-:W-:Y:S02]  /*11f50*/  IADD3 R8, P1, PT, R25, UR4, RZ ;  /* 0x0000000419087c10 */ /* 0x020fe4000ff3e0ff */
[----:B------:R-:W-:Y:S02]  /*11f60*/  IADD3 R6, P0, PT, R18, UR4, RZ ;  /* 0x0000000412067c10 */ /* 0x000fe4000ff1e0ff */
[----:B--23--:R-:W-:-:S03]  /*11f70*/  IADD3.X R9, PT, PT, RZ, UR5, RZ, P1, !PT ;  /* 0x00000005ff097c10 */ /* 0x00cfc60008ffe4ff */
[----:B------:R-:W-:-:S04]  /*11f80*/  IMAD.X R7, RZ, RZ, UR5, P0 ;  /* 0x00000005ff077e24 */ /* 0x000fc800080e06ff */
[----:B----4-:R-:W2:Y:S04]  /*11f90*/  @P2 LDG.E.64 R2, desc[UR36][R8.64] ;  /* 0x0000002408022981 */ /* 0x010ea8000c1e1b00 */
[----:B------:R-:W3:Y:S01]  /*11fa0*/  @P2 LDG.E.64 R4, desc[UR36][R6.64] ;  /* 0x0000002406042981 */ /* 0x000ee2000c1e1b00 */
[----:B------:R-:W0:Y:S02]  /*11fb0*/  LDCU.U8 UR4, c[0x0][0x799] ;  /* 0x0000f320ff0477ac */ /* 0x000e240008000000 */
[----:B0-----:R-:W-:Y:S02]  /*11fc0*/  ISETP.NE.AND P3, PT, RZ, UR4, PT ;  /* 0x00000004ff007c0c */ /* 0x001fe4000bf65270 */
[----:B--2---:R-:W-:Y:S02]  /*11fd0*/  @P2 IADD3 R22, P0, PT, R2, R22, RZ ;  /* 0x0000001602162210 */ /* 0x004fe40007f1e0ff */
[----:B---3--:R-:W-:-:S02]  /*11fe0*/  @P2 IADD3 R30, P1, PT, R4, R30, RZ ;  /* 0x0000001e041e2210 */ /* 0x008fc40007f3e0ff */
[----:B------:R-:W-:Y:S02]  /*11ff0*/  @P2 IADD3.X R23, PT, PT, R3, R23, RZ, P0, !PT ;  /* 0x0000001703172210 */ /* 0x000fe400007fe4ff */
        /* <DEDUP_REMOVED lines=9> */
[----:B------:R-:W-:Y:S02]  /*12090*/  HFMA2 R12, -RZ, RZ, 0, 5.9604644775390625e-08 ;  /* 0x00000001ff0c7431 */ /* 0x000fe400000001ff */
[----:B0-----:R-:W-:Y:S01]  /*120a0*/  IMAD.MOV.U32 R8, RZ, RZ, 0x2ef ;  /* 0x000002efff087424 */ /* 0x001fe200078e00ff */
        /* <DEDUP_REMOVED lines=9> */
[----:B0-----:R-:W-:-:S07]  /*12140*/  MOV R11, UR9 ;  /* 0x00000009000b7c02 */ /* 0x001fce0008000f00 */
[----:B------:R-:W-:-:S07]  /*12150*/  LEPC R20, `(.L_x_1657) ;  /* 0x000000001014794e */ /* 0x000fce0000000000 */
[----:B-1-3--:R-:W-:Y:S05]  /*12160*/  CALL.ABS.NOINC R2 ;  /* 0x0000000002007343 */ /* 0x00afea0003c00000 */
.L_x_1657:
[----:B------:R-:W0:Y:S01]  /*12170*/  LDCU.64 UR6, c[0x0][0x380] ;  /* 0x00007000ff0677ac */ /* 0x000e220008000a00 */
[----:B------:R-:W2:Y:S01]  /*12180*/  LDCU.64 UR4, c[0x0][0x768] ;  /* 0x0000ed00ff0477ac */ /* 0x000ea20008000a00 */
[----:B0-----:R-:W-:Y:S02]  /*12190*/  IMAD R23, R23, UR6, RZ ;  /* 0x0000000617177c24 */ /* 0x001fe4000f8e02ff */
[C---:B------:R-:W-:Y:S01]  /*121a0*/  IMAD.WIDE.U32 R2, R22.reuse, UR6, RZ ;  /* 0x0000000616027c25 */ /* 0x040fe2000f8e00ff */
[----:B--2---:R-:W-:Y:S01]  /*121b0*/  IADD3 R4, P0, PT, R25, UR4, RZ ;  /* 0x0000000419047c10 */ /* 0x004fe2000ff1e0ff */
        /* <DEDUP_REMOVED lines=15> */
[----:B------:R2:W3:Y:S01]  /*122b0*/  LDC.64 R2, c[0x4][R0] ;  /* 0x0100000000027b82 */ /* 0x0004e20000000a00 */
[----:B------:R-:W4:Y:S01]  /*122c0*/  LDCU.64 UR6, c[0x4][0x578] ;  /* 0x0100af00ff0677ac */ /* 0x000f220008000a00 */
[----:B------:R-:W-:Y:S01]  /*122d0*/  MOV R13, RZ ;  /* 0x000000ff000d7202 */ /* 0x000fe20000000f00 */
[----:B------:R-:W5:Y:S01]  /*122e0*/  LDCU.64 UR8, c[0x4][0x350] ;  /* 0x01006a00ff0877ac */ /* 0x000f620008000a00 */
[----:B0-----:R-:W-:Y:S01]  /*122f0*/  IMAD.U32 R4, RZ, RZ, UR4 ;  /* 0x00000004ff047e24 */ /* 0x001fe2000f8e00ff */
[----:B------:R-:W-:-:S02]  /*12300*/  MOV R5, UR5 ;  /* 0x0000000500057c02 */ /* 0x000fc40008000f00 */
[----:B----4-:R-:W-:Y:S01]  /*12310*/  MOV R6, UR6 ;  /* 0x0000000600067c02 */ /* 0x010fe20008000f00 */
[----:B------:R-:W-:Y:S01]  /*12320*/  IMAD.U32 R7, RZ, RZ, UR7 ;  /* 0x00000007ff077e24 */ /* 0x000fe2000f8e00ff */
[----:B-----5:R-:W-:Y:S02]  /*12330*/  MOV R10, UR8 ;  /* 0x00000008000a7c02 */ /* 0x020fe40008000f00 */
[----:B--2---:R-:W-:-:S07]  /*12340*/  MOV R11, UR9 ;  /* 0x00000009000b7c02 */ /* 0x004fce0008000f00 */
[----:B------:R-:W-:-:S07]  /*12350*/  LEPC R20, `(.L_x_1658) ;  /* 0x000000001014794e */ /* 0x000fce0000000000 */
[----:B-1-3--:R-:W-:Y:S05]  /*12360*/  CALL.ABS.NOINC R2 ;  /* 0x0000000002007343 */ /* 0x00afea0003c00000 */
.L_x_1658:
[----:B------:R-:W0:Y:S01]  /*12370*/  LDCU.64 UR4, c[0x0][0x768] ;  /* 0x0000ed00ff0477ac */ /* 0x000e220008000a00 */
[----:B------:R-:W-:Y:S02]  /*12380*/  MOV R16, R30 ;  /* 0x0000001e00107202 */ /* 0x000fe40000000f00 */
[----:B0-----:R-:W-:-:S05]  /*12390*/  IADD3 R18, P0, PT, R18, UR4, RZ ;  /* 0x0000000412127c10 */ /* 0x001fca000ff1e0ff */
[----:B------:R-:W-:-:S05]  /*123a0*/  IMAD.X R19, RZ, RZ, UR5, P0 ;  /* 0x00000005ff137e24 */ /* 0x000fca00080e06ff */
[----:B------:R-:W-:Y:S01]  /*123b0*/  STG.E.64 desc[UR36][R18.64], R16 ;  /* 0x0000001012007986 */ /* 0x000fe2000c101b24 */
[----:B------:R-:W-:Y:S05]  /*123c0*/  EXIT ;  /* 0x000000000000794d */ /* 0x000fea0003800000 */
.L_x_1656:
[----:B------:R-:W0:Y:S01]  /*123d0*/  LDCU.U8 UR4, c[0x0][0x798] ;  /* 0x0000f300ff0477ac */ /* 0x000e220008000000 */
[----:B------:R-:W5:Y:S01]  /*123e0*/  LDCU.U8 UR5, c[0x0][0x799] ;  /* 0x0000f320ff0577ac */ /* 0x000f620008000000 */
[----:B0-----:R-:W-:Y:S02]  /*123f0*/  UISETP.NE.AND UP0, UPT, UR4, URZ, UPT ;  /* 0x000000ff0400728c */ /* 0x001fe4000bf05270 */
[----:B-----5:R-:W-:-:S07]  /*12400*/  UISETP.NE.AND UP1, UPT, UR5, URZ, UPT ;  /* 0x000000ff0500728c */ /* 0x020fce000bf25270 */
[----:B------:R-:W-:Y:S05]  /*12410*/  BRA.U !UP0, `(.L_x_1659) ;  /* 0x0000000108187547 */ /* 0x000fea000b800000 */
[----:B------:R-:W3:Y:S04]  /*12420*/  LDG.E.64 R6, desc[UR36][R4.64+0x8] ;  /* 0x0000082404067981 */ /* 0x000ee8000c1e1b00 */
[----:B--2-4-:R-:W2:Y:S01]  /*12430*/  LDG.E.64 R2, desc[UR36][R4.64] ;  /* 0x0000002404027981 */ /* 0x014ea2000c1e1b00 */
[----:B---3--:R-:W-:Y:S02]  /*12440*/  IADD3 R30, P1, PT, R6, R30, RZ ;  /* 0x0000001e061e7210 */ /* 0x008fe40007f3e0ff */
[----:B--2---:R-:W-:-:S03]  /*12450*/  IADD3 R22, P0, PT, R2, R22, RZ ;  /* 0x0000001602167210 */ /* 0x004fc60007f1e0ff */
[----:B------:R-:W-:Y:S01]  /*12460*/  IMAD.X R31, R7, 0x1, R31, P1 ;  /* 0x00000001071f7824 */ /* 0x000fe200008e061f */
[----:B------:R-:W-:-:S09]  /*12470*/  IADD3.X R23, PT, PT, R3, R23, RZ, P0, !PT ;  /* 0x0000001703177210 */ /* 0x000fd200007fe4ff */
.L_x_1659:
[----:B------:R-:W-:Y:S05]  /*12480*/  BRA.U !UP1, `(.L_x_1660) ;  /* 0x0000000109e47547 */ /* 0x000fea000b800000 */
[----:B------:R-:W0:Y:S02]  /*12490*/  LDCU UR4, c[0x0][0x79c] ;  /* 0x0000f380ff0477ac */ /* 0x000e240008000800 */
[----:B0-----:R-:W-:-:S09]  /*124a0*/  UISETP.NE.AND UP0, UPT, UR4, 0x1, UPT ;  /* 0x000000010400788c */ /* 0x001fd2000bf05270 */
[----:B------:R-:W-:Y:S05]  /*124b0*/  BRA.U !UP0, `(.L_x_1661) ;  /* 0x0000000108407547 */ /* 0x000fea000b800000 */
[----:B------:R-:W-:Y:S01]  /*124c0*/  MOV R0, 0x0 ;  /* 0x0000000000007802 */ /* 0x000fe20000000f00 */
[----:B------:R-:W0:Y:S01]  /*124d0*/  LDCU.64 UR4, c[0x4][0x590] ;  /* 0x0100b200ff0477ac */ /* 0x000e220008000a00 */
[----:B------:R-:W-:Y:S01]  /*124e0*/  HFMA2 R8, -RZ, RZ, 0, 4.4763088226318359375e-05 ;  /* 0x000002efff087431 */ /* 0x000fe200000001ff */
[----:B------:R-:W-:Y:S01]  /*124f0*/  MOV R12, 0x1 ;  /* 0x00000001000c7802 */ /* 0x000fe20000000f00 */
[----:B--2-4-:R2:W4:Y:S01]  /*12500*/  LDC.64 R2, c[0x4][R0] ;  /* 0x0100000000027b82 */ /* 0x0145220000000a00 */
[----:B------:R-:W5:Y:S01]  /*12510*/  LDCU.64 UR6, c[0x4][0x578] ;  /* 0x0100af00ff0677ac */ /* 0x000f620008000a00 */
[----:B------:R-:W-:Y:S01]  /*12520*/  IMAD.MOV.U32 R13, RZ, RZ, RZ ;  /* 0x000000ffff0d7224 */ /* 0x000fe200078e00ff */
[----:B------:R-:W1:Y:S01]  /*12530*/  LDCU.64 UR8, c[0x4][0x350] ;  /* 0x01006a00ff0877ac */ /* 0x000e620008000a00 */
[----:B0-----:R-:W-:Y:S02]  /*12540*/  MOV R4, UR4 ;  /* 0x0000000400047c02 */ /* 0x001fe40008000f00 */
[----:B------:R-:W-:Y:S01]  /*12550*/  MOV R5, UR5 ;  /* 0x0000000500057c02 */ /* 0x000fe20008000f00 */
[----:B-----5:R-:W-:Y:S01]  /*12560*/  IMAD.U32 R6, RZ, RZ, UR6 ;  /* 0x00000006ff067e24 */ /* 0x020fe2000f8e00ff */
[----:B------:R-:W-:-:S02]  /*12570*/  MOV R7, UR7 ;  /* 0x0000000700077c02 */ /* 0x000fc40008000f00 */
[----:B-1----:R-:W-:Y:S01]  /*12580*/  MOV R10, UR8 ;  /* 0x00000008000a7c02 */ /* 0x002fe20008000f00 */
[----:B--2---:R-:W-:-:S07]  /*12590*/  IMAD.U32 R11, RZ, RZ, UR9 ;  /* 0x00000009ff0b7e24 */ /* 0x004fce000f8e00ff */
[----:B------:R-:W-:-:S07]  /*125a0*/  LEPC R20, `(.L_x_1661) ;  /* 0x000000001014794e */ /* 0x000fce0000000000 */
[----:B---34-:R-:W-:Y:S05]  /*125b0*/  CALL.ABS.NOINC R2 ;  /* 0x0000000002007343 */ /* 0x018fea0003c00000 */
.L_x_1661:
[----:B------:R-:W0:Y:S01]  /*125c0*/  LDCU.64 UR6, c[0x0][0x380] ;  /* 0x00007000ff0677ac */ /* 0x000e220008000a00 */
[----:B------:R-:W5:Y:S01]  /*125d0*/  LDCU.64 UR4, c[0x0][0x768] ;  /* 0x0000ed00ff0477ac */ /* 0x000f620008000a00 */
[----:B0-----:R-:W-:Y:S02]  /*125e0*/  IMAD R23, R23, UR6, RZ ;  /* 0x0000000617177c24 */ /* 0x001fe4000f8e02ff */
[C---:B--2-4-:R-:W-:Y:S01]  /*125f0*/  IMAD.WIDE.U32 R2, R22.reuse, UR6, RZ ;  /* 0x0000000616027c25 */ /* 0x054fe2000f8e00ff */
[----:B-----5:R-:W-:Y:S01]  /*12600*/  IADD3 R4, P0, PT, R25, UR4, RZ ;  /* 0x0000000419047c10 */ /* 0x020fe2000ff1e0ff */
[----:B------:R-:W0:Y:S02]  /*12610*/  LDCU UR4, c[0x0][0x79c] ;  /* 0x0000f380ff0477ac */ /* 0x000e240008000800 */
[----:B------:R-:W-:Y:S01]  /*12620*/  IMAD R23, R22, UR7, R23 ;  /* 0x0000000716177c24 */ /* 0x000fe2000f8e0217 */
[----:B------:R-:W-:Y:S01]  /*12630*/  IADD3.X R5, PT, PT, RZ, UR5, RZ, P0, !PT ;  /* 0x00000005ff057c10 */ /* 0x000fe200087fe4ff */
[----:B---3--:R-:W-:-:S03]  /*12640*/  IMAD R31, R31, UR6, RZ ;  /* 0x000000061f1f7c24 */ /* 0x008fc6000f8e02ff */
[----:B------:R-:W-:Y:S01]  /*12650*/  IADD3 R3, PT, PT, R3, R23, RZ ;  /* 0x0000001703037210 */ /* 0x000fe20007ffe0ff */
[C---:B------:R-:W-:Y:S02]  /*12660*/  IMAD R17, R30.reuse, UR7, R31 ;  /* 0x000000071e117c24 */ /* 0x040fe4000f8e021f */
[----:B------:R-:W-:Y:S02]  /*12670*/  IMAD.WIDE.U32 R30, R30, UR6, RZ ;  /* 0x000000061e1e7c25 */ /* 0x000fe4000f8e00ff */
[----:B------:R2:W-:Y:S02]  /*12680*/  STG.E.64 desc[UR36][R4.64], R2 ;  /* 0x0000000204007986 */ /* 0x0005e4000c101b24 */
[----:B------:R-:W-:Y:S01]  /*12690*/  IMAD.IADD R17, R31, 0x1, R17 ;  /* 0x000000011f117824 */ /* 0x000fe200078e0211 */
        /* <DEDUP_REMOVED lines=8> */
[----:B------:R-:W-:Y:S01]  /*12720*/  IMAD.MOV.U32 R13, RZ, RZ, RZ ;  /* 0x000000ffff0d7224 */ /* 0x000fe200078e00ff */
[----:B------:R-:W5:Y:S01]  /*12730*/  LDCU.64 UR8, c[0x4][0x350] ;  /* 0x01006a00ff0877ac */ /* 0x000f620008000a00 */
[----:B0-----:R-:W-:Y:S02]  /*12740*/  MOV R4, UR4 ;  /* 0x0000000400047c02 */ /* 0x001fe40008000f00 */
[----:B------:R-:W-:Y:S01]  /*12750*/  MOV R5, UR5 ;  /* 0x0000000500057c02 */ /* 0x000fe20008000f00 */
[----:B----4-:R-:W-:Y:S01]  /*12760*/  IMAD.U32 R6, RZ, RZ, UR6 ;  /* 0x00000006ff067e24 */ /* 0x010fe2000f8e00ff */
[----:B------:R-:W-:-:S02]  /*12770*/  MOV R7, UR7 ;  /* 0x0000000700077c02 */ /* 0x000fc40008000f00 */
[----:B-----5:R-:W-:Y:S01]  /*12780*/  MOV R10, UR8 ;  /* 0x00000008000a7c02 */ /* 0x020fe20008000f00 */
[----:B--2---:R-:W-:-:S07]  /*12790*/  IMAD.U32 R11, RZ, RZ, UR9 ;  /* 0x00000009ff0b7e24 */ /* 0x004fce000f8e00ff */
[----:B------:R-:W-:-:S07]  /*127a0*/  LEPC R20, `(.L_x_1662) ;  /* 0x000000001014794e */ /* 0x000fce0000000000 */
[----:B-1-3--:R-:W-:Y:S05]  /*127b0*/  CALL.ABS.NOINC R2 ;  /* 0x0000000002007343 */ /* 0x00afea0003c00000 */
.L_x_1662:
[----:B------:R-:W0:Y:S01]  /*127c0*/  LDCU.64 UR4, c[0x0][0x768] ;  /* 0x0000ed00ff0477ac */ /* 0x000e220008000a00 */
[----:B------:R-:W-:Y:S02]  /*127d0*/  MOV R16, R30 ;  /* 0x0000001e00107202 */ /* 0x000fe40000000f00 */
[----:B0-----:R-:W-:-:S04]  /*127e0*/  IADD3 R18, P0, PT, R18, UR4, RZ ;  /* 0x0000000412127c10 */ /* 0x001fc8000ff1e0ff */
[----:B------:R-:W-:-:S05]  /*127f0*/  IADD3.X R19, PT, PT, RZ, UR5, RZ, P0, !PT ;  /* 0x00000005ff137c10 */ /* 0x000fca00087fe4ff */
[----:B------:R-:W-:Y:S01]  /*12800*/  STG.E.64 desc[UR36][R18.64], R16 ;  /* 0x0000001012007986 */ /* 0x000fe2000c101b24 */
[----:B------:R-:W-:Y:S05]  /*12810*/  EXIT ;  /* 0x000000000000794d */ /* 0x000fea0003800000 */
.L_x_1660:
[----:B------:R-:W-:Y:S04]  /*12820*/  STG.E.64 desc[UR36][R4.64], R22 ;  /* 0x0000001604007986 */ /* 0x000fe8000c101b24 */
[----:B------:R-:W-:Y:S01]  /*12830*/  STG.E.64 desc[UR36][R4.64+0x8], R30 ;  /* 0x0000081e04007986 */ /* 0x000fe2000c101b24 */
[----:B------:R-:W-:Y:S05]  /*12840*/  EXIT ;  /* 0x000000000000794d */ /* 0x000fea0003800000 */
.L_x_1663:
        /* <DEDUP_REMOVED lines=11> */
.L_x_7278:


//--------------------- .text._ZN2at6native13reduce_kernelILi128ELi4ENS0_8ReduceOpIlNS0_7MeanOpsIllllEEjlLi4ELi4EEEEEvT1_ --------------------------
	.section	.text._ZN2at6native13reduce_kernelILi128ELi4ENS0_8ReduceOpIlNS0_7MeanOpsIllllEEjlLi4ELi4EEEEEvT1_,"ax",@progbits
	.align	128
        .global         _ZN2at6native13reduce_kernelILi128ELi4ENS0_8ReduceOpIlNS0_7MeanOpsIllllEEjlLi4ELi4EEEEEvT1_
        .type           _ZN2at6native13reduce_kernelILi128ELi4ENS0_8ReduceOpIlNS0_7MeanOpsIllllEEjlLi4ELi4EEEEEvT1_,@function
        .size           _ZN2at6native13reduce_kernelILi128ELi4ENS0_8ReduceOpIlNS0_7MeanOpsIllllEEjlLi4ELi4EEEEEvT1_,(.L_x_7279 - _ZN2at6native13reduce_kernelILi128ELi4ENS0_8ReduceOpIlNS0_7MeanOpsIllllEEjlLi4ELi4EEEEEvT1_)
        .other          _ZN2at6native13reduce_kernelILi128ELi4ENS0_8ReduceOpIlNS0_7MeanOpsIllllEEjlLi4ELi4EEEEEvT1_,@"STO_CUDA_ENTRY STV_DEFAULT"
_ZN2at6native13reduce_kernelILi128ELi4ENS0_8ReduceOpIlNS0_7MeanOpsIllllEEjlLi4ELi4EEEEEvT1_:
.text._ZN2at6native13reduce_kernelILi128ELi4ENS0_8ReduceOpIlNS0_7MeanOpsIllllEEjlLi4ELi4EEEEEvT1_:
        /* <DEDUP_REMOVED lines=297> */
.L_x_1664:
        /* <DEDUP_REMOVED lines=32> */
.L_x_1668:
        /* <DEDUP_REMOVED lines=35> */
.L_x_1672:
[----:B------:R-:W-:Y:S05]  /*16c0*/  BSYNC.RECONVERGENT B1 ;  /* 0x0000000000017941 */ /* 0x000fea0003800200 */
.L_x_1671:
[----:B------:R-:W0:Y:S01]  /*16d0*/  LDC R3, c[0x0][0x394] ;  /* 0x0000e500ff037b82 */ /* 0x000e220000000800 */
[----:B------:R-:W-:-:S05]  /*16e0*/  IADD3 R84, P0, PT, R84, 0x20, RZ ;  /* 0x0000002054547810 */ /* 0x000fca0007f1e0ff */
[----:B------:R-:W-:Y:S01]  /*16f0*/  IMAD.X R85, RZ, RZ, R85, P0 ;  /* 0x000000ffff557224 */ /* 0x000fe200000e0655 */
[----:B0-----:R-:W-:-:S07]  /*1700*/  IADD3 R18, PT, PT, R0, -0x4, R3 ;  /* 0xfffffffc00127810 */ /* 0x001fce0007ffe003 */
.L_x_1670:
[----:B------:R-:W-:Y:S05]  /*1710*/  BSYNC.RECONVERGENT B0 ;  /* 0x0000000000007941 */ /* 0x000fea0003800200 */
.L_x_1669:
        /* <DEDUP_REMOVED lines=8> */
[----:B------:R-:W-:Y:S02]  /*17a0*/  ISETP.NE.AND P0, PT, R2, RZ, P0 ;  /* 0x000000ff0200720c */ /* 0x000fe40000705270 */
[----:B-1----:R-:W-:Y:S01]  /*17b0*/  ISETP.NE.AND P1, PT, R0, RZ, PT ;  /* 0x000000ff0000720c */ /* 0x002fe20003f25270 */
        /* <DEDUP_REMOVED lines=9> */
.L_x_1675:
        /* <DEDUP_REMOVED lines=15> */
.L_x_1674:
[----:B------:R-:W-:Y:S05]  /*1940*/  BSYNC.RECONVERGENT B0 ;  /* 0x0000000000007941 */ /* 0x000fea0003800200 */
.L_x_1673:
        /* <DEDUP_REMOVED lines=10> */
.L_x_1677:
[----:B------:R-:W-:Y:S05]  /*19f0*/  BSYNC.RECONVERGENT B0 ;  /* 0x0000000000007941 */ /* 0x000fea0003800200 */
.L_x_1676:
[----:B------:R-:W-:Y:S01]  /*1a00*/  IADD3 R28, P0, P1, R28, R15, R19 ;  /* 0x0000000f1c1c7210 */ /* 0x000fe2000791e013 */
[----:B------:R-:W-:Y:S01]  /*1a10*/  HFMA2 R51, -RZ, RZ, 0, 0 ;  /* 0x00000000ff337431 */ /* 0x000fe200000001ff */
[----:B------:R-:W-:Y:S01]  /*1a20*/  CS2R R24, SRZ ;  /* 0x0000000000187805 */ /* 0x000fe2000001ff00 */
[----:B------:R-:W-:Y:S01]  /*1a30*/  IMAD.MOV.U32 R22, RZ, RZ, RZ ;  /* 0x000000ffff167224 */ /* 0x000fe200078e00ff */
[----:B------:R-:W-:Y:S02]  /*1a40*/  IADD3.X R29, PT, PT, R12, R29, R21, P0, P1 ;  /* 0x0000001d0c1d7210 */ /* 0x000fe400007e2415 */
[----:B------:R-:W-:Y:S02]  /*1a50*/  CS2R R26, SRZ ;  /* 0x00000000001a7805 */ /* 0x000fe4000001ff00 */
[----:B------:R-:W-:-:S04]  /*1a60*/  IADD3 R28, P0, PT, R23, R28, RZ ;  /* 0x0000001c171c7210 */ /* 0x000fc80007f1e0ff */
[----:B------:R-:W-:Y:S01]  /*1a70*/  IADD3.X R29, PT, PT, R14, R29, RZ, P0, !PT ;  /* 0x0000001d0e1d7210 */ /* 0x000fe200007fe4ff */
[----:B------:R-:W-:Y:S08]  /*1a80*/  BRA `(.L_x_1666) ;  /* 0x000000ac00ac7947 */ /* 0x000ff00003800000 */
.L_x_1667:
        /* <DEDUP_REMOVED lines=9> */
[----:B------:R-:W1:Y:S08]  /*1b20*/  LDC R0, c[0x0][0x388] ;  /* 0x0000e200ff007b82 */ /* 0x000e700000000800 */
[----:B------:R-:W2:Y:S01]  /*1b30*/  LDC R16, c[0x0][0x38c] ;  /* 0x0000e300ff107b82 */ /* 0x000ea20000000800 */
        /* <DEDUP_REMOVED lines=61> */
[----:B------:R-:W-:-:S07]  /*1f10*/  IMAD.MOV.U32 R52, RZ, RZ, R16 ;  /* 0x000000ffff347224 */ /* 0x000fce00078e0010 */
.L_x_1681:
[----:B------:R-:W-:Y:S02]  /*1f20*/  SHF.R.U32.HI R33, RZ, 0x2, R81 ;  /* 0x00000002ff217819 */ /* 0x000fe40000011651 */
[----:B------:R-:W-:-:S03]  /*1f30*/  IADD3 R81, PT, PT, R81, R10, RZ ;  /* 0x0000000a51517210 */ /* 0x000fc60007ffe0ff */
[----:B------:R-:W-:Y:S01]  /*1f40*/  IMAD.WIDE.U32 R32, R33, 0x20, R84 ;  /* 0x0000002021207825 */ /* 0x000fe200078e0054 */
[----:B------:R-:W-:-:S03]  /*1f50*/  SHF.R.U32.HI R41, RZ, 0x2, R81 ;  /* 0x00000002ff297819 */ /* 0x000fc60000011651 */
[----:B------:R-:W-:Y:S02]  /*1f60*/  IMAD.IADD R81, R81, 0x1, R10 ;  /* 0x0000000151517824 */ /* 0x000fe400078e020a */
[----:B------:R-:W2:Y:S01]  /*1f70*/  LDG.E.ENL2.256 R36, R32, desc[UR36][R32.64] ;  /* 0xfe0000242020797e */ /* 0x000ea20008121924 */
[----:B------:R-:W-:Y:S02]  /*1f80*/  IMAD.WIDE.U32 R40, R41, 0x20, R84 ;  /* 0x0000002029287825 */ /* 0x000fe400078e0054 */
[----:B------:R-:W-:Y:S02]  /*1f90*/  SHF.R.U32.HI R13, RZ, 0x2, R81 ;  /* 0x00000002ff0d7819 */ /* 0x000fe40000011651 */
[----:B------:R-:W-:Y:S02]  /*1fa0*/  IADD3 R81, PT, PT, R81, R10, RZ ;  /* 0x0000000a51517210 */ /* 0x000fe40007ffe0ff */
[----:B------:R-:W3:Y:S01]  /*1fb0*/  LDG.E.ENL2.256 R44, R40, desc[UR36][R40.64] ;  /* 0xfe0000242828797e */ /* 0x000ee2000812192c */
[----:B------:R-:W-:Y:S01]  /*1fc0*/  IMAD.WIDE.U32 R12, R13, 0x20, R84 ;  /* 0x000000200d0c7825 */ /* 0x000fe200078e0054 */
[----:B------:R-:W-:-:S05]  /*1fd0*/  SHF.R.U32.HI R25, RZ, 0x2, R81 ;  /* 0x00000002ff197819 */ /* 0x000fca0000011651 */
[----:B------:R-:W4:Y:S01]  /*1fe0*/  LDG.E.ENL2.256 R20, R12, desc[UR36][R12.64] ;  /* 0xfe0000240c0c797e */ /* 0x000f220008121914 */
[----:B------:R-:W-:-:S06]  /*1ff0*/  IMAD.WIDE.U32 R24, R25, 0x20, R84 ;  /* 0x0000002019187825 */ /* 0x000fcc00078e0054 */
[----:B------:R-:W5:Y:S01]  /*2000*/  LDG.E.ENL2.256 R28, R24, desc[UR36][R24.64] ;  /* 0xfe0000241818797e */ /* 0x000f62000812191c */
[----:B------:R-:W-:-:S04]  /*2010*/  IMAD.IADD R81, R81, 0x1, R10 ;  /* 0x0000000151517824 */ /* 0x000fc800078e020a */
[----:B------:R-:W-:-:S05]  /*2020*/  IMAD R87, R10, 0x3, R81 ;  /* 0x000000030a577824 */ /* 0x000fca00078e0251 */
[----:B------:R-:W-:Y:S02]  /*2030*/  ISETP.GE.U32.AND P0, PT, R87, R80, PT ;  /* 0x000000505700720c */ /* 0x000fe40003f06070 */
[----:B--2---:R-:W-:Y:S02]  /*2040*/  IADD3 R77, P4, PT, R38, R77, RZ ;  /* 0x0000004d264d7210 */ /* 0x004fe40007f9e0ff */
[----:B------:R-:W-:Y:S02]  /*2050*/  IADD3 R48, P3, PT, R36, R48, RZ ;  /* 0x0000003024307210 */ /* 0x000fe40007f7e0ff */
[----:B------:R-:W-:Y:S01]  /*2060*/  IADD3 R79, P2, PT, R34, R79, RZ ;  /* 0x0000004f224f7210 */ /* 0x000fe20007f5e0ff */
[----:B------:R-:W-:Y:S01]  /*2070*/  IMAD.X R16, R39, 0x1, R16, P4 ;  /* 0x0000000127107824 */ /* 0x000fe200020e0610 */
[----:B------:R-:W-:Y:S02]  /*2080*/  IADD3.X R18, PT, PT, R37, R18, RZ, P3, !PT ;  /* 0x0000001225127210 */ /* 0x000fe40001ffe4ff */
[----:B---3--:R-:W-:Y:S01]  /*2090*/  IADD3 R0, P4, PT, R46, R0, RZ ;  /* 0x000000002e007210 */ /* 0x008fe20007f9e0ff */
[----:B------:R-:W-:Y:S01]  /*20a0*/  IMAD.X R50, R35, 0x1, R50, P2 ;  /* 0x0000000123327824 */ /* 0x000fe200010e0632 */
[----:B------:R-:W-:-:S02]  /*20b0*/  IADD3 R54, P1, PT, R32, R54, RZ ;  /* 0x0000003620367210 */ /* 0x000fc40007f3e0ff */
[----:B------:R-:W-:Y:S01]  /*20c0*/  IADD3 R3, P3, PT, R44, R3, RZ ;  /* 0x000000032c037210 */ /* 0x000fe20007f7e0ff */
[----:B------:R-:W-:Y:S01]  /*20d0*/  IMAD.X R65, R47, 0x1, R65, P4 ;  /* 0x000000012f417824 */ /* 0x000fe200020e0641 */
[----:B------:R-:W-:Y:S02]  /*20e0*/  IADD3 R71, P2, PT, R42, R71, RZ ;  /* 0x000000472a477210 */ /* 0x000fe40007f5e0ff */
[----:B----4-:R-:W-:Y:S02]  /*20f0*/  IADD3 R4, P4, PT, R14, R4, RZ ;  /* 0x000000040e047210 */ /* 0x010fe40007f9e0ff */
[----:B------:R-:W-:Y:S01]  /*2100*/  IADD3.X R52, PT, PT, R33, R52, RZ, P1, !PT ;  /* 0x0000003421347210 */ /* 0x000fe20000ffe4ff */
[----:B------:R-:W-:Y:S01]  /*2110*/  IMAD.X R69, R43, 0x1, R69, P2 ;  /* 0x000000012b457824 */ /* 0x000fe200010e0645 */
[----:B------:R-:W-:Y:S01]  /*2120*/  IADD3.X R67, PT, PT, R45, R67, RZ, P3, !PT ;  /* 0x000000432d437210 */ /* 0x000fe20001ffe4ff */
[----:B------:R-:W-:Y:S01]  /*2130*/  IMAD.X R61, R15, 0x1, R61, P4 ;  /* 0x000000010f3d7824 */ /* 0x000fe200020e063d */
[----:B------:R-:W-:-:S02]  /*2140*/  IADD3 R75, P1, PT, R40, R75, RZ ;  /* 0x0000004b284b7210 */ /* 0x000fc40007f3e0ff */
[----:B------:R-:W-:Y:S02]  /*2150*/  IADD3 R5, P3, PT, R12, R5, RZ ;  /* 0x000000050c057210 */ /* 0x000fe40007f7e0ff */
[----:B------:R-:W-:Y:S02]  /*2160*/  IADD3.X R73, PT, PT, R41, R73, RZ, P1, !PT ;  /* 0x0000004929497210 */ /* 0x000fe40000ffe4ff */
[----:B------:R-:W-:Y:S02]  /*2170*/  IADD3 R6, P2, PT, R22, R6, RZ ;  /* 0x0000000616067210 */ /* 0x000fe40007f5e0ff */
[----:B------:R-:W-:Y:S02]  /*2180*/  IADD3.X R63, PT, PT, R13, R63, RZ, P3, !PT ;  /* 0x0000003f0d3f7210 */ /* 0x000fe40001ffe4ff */
[----:B-----5:R-:W-:Y:S01]  /*2190*/  IADD3 R8, P4, PT, R26, R8, RZ ;  /* 0x000000081a087210 */ /* 0x020fe20007f9e0ff */
[----:B------:R-:W-:Y:S01]  /*21a0*/  IMAD.X R57, R23, 0x1, R57, P2 ;  /* 0x0000000117397824 */ /* 0x000fe200010e0639 */
[----:B------:R-:W-:-:S02]  /*21b0*/  IADD3 R19, P6, PT, R30, R19, RZ ;  /* 0x000000131e137210 */ /* 0x000fc40007fde0ff */
[----:B------:R-:W-:Y:S01]  /*21c0*/  IADD3 R7, P1, PT, R20, R7, RZ ;  /* 0x0000000714077210 */ /* 0x000fe20007f3e0ff */
[----:B------:R-:W-:Y:S01]  /*21d0*/  IMAD.X R53, R27, 0x1, R53, P4 ;  /* 0x000000011b357824 */ /* 0x000fe200020e0635 */
[----:B------:R-:W-:Y:S01]  /*21e0*/  IADD3 R9, P3, PT, R24, R9, RZ ;  /* 0x0000000918097210 */ /* 0x000fe20007f7e0ff */
[----:B------:R-:W-:Y:S01]  /*21f0*/  IMAD.X R49, R31, 0x1, R49, P6 ;  /* 0x000000011f317824 */ /* 0x000fe200030e0631 */
[----:B------:R-:W-:Y:S02]  /*2200*/  IADD3 R11, P5, PT, R28, R11, RZ ;  /* 0x0000000b1c0b7210 */ /* 0x000fe40007fbe0ff */
[----:B------:R-:W-:Y:S02]  /*2210*/  IADD3.X R59, PT, PT, R21, R59, RZ, P1, !PT ;  /* 0x0000003b153b7210 */ /* 0x000fe40000ffe4ff */
[----:B------:R-:W-:Y:S02]  /*2220*/  IADD3.X R55, PT, PT, R25, R55, RZ, P3, !PT ;  /* 0x0000003719377210 */ /* 0x000fe40001ffe4ff */
[----:B------:R-:W-:Y:S01]  /*2230*/  IADD3.X R51, PT, PT, R29, R51, RZ, P5, !PT ;  /* 0x000000331d337210 */ /* 0x000fe20002ffe4ff */
[----:B------:R-:W-:Y:S06]  /*2240*/  @!P0 BRA `(.L_x_1681) ;  /* 0xfffffffc00348947 */ /* 0x000fec000383ffff */
[----:B------:R-:W-:Y:S05]  /*2250*/  BSYNC.RECONVERGENT B1 ;  /* 0x0000000000017941 */ /* 0x000fea0003800200 */
.L_x_1680:
[----:B------:R-:W-:Y:S05]  /*2260*/  BSYNC.RECONVERGENT B0 ;  /* 0x0000000000007941 */ /* 0x000fea0003800200 */
.L_x_1679:
        /* <DEDUP_REMOVED lines=23> */
.L_x_1683:
[----:B------:R-:W-:Y:S05]  /*23e0*/  BSYNC.RECONVERGENT B0 ;  /* 0x0000000000007941 */ /* 0x000fea0003800200 */
.L_x_1682:
[----:B------:R-:W-:Y:S04]  /*23f0*/  BSSY.RECONVERGENT B0, `(.L_x_1684) ;  /* 0x000002a000007945 */ /* 0x000fe80003800200 */
[----:B------:R-:W-:Y:S05]  /*2400*/  @P0 BRA `(.L_x_1685) ;  /* 0x0000000000a00947 */ /* 0x000fea0003800000 */
[----:B------:R-:W-:Y:S01]  /*2410*/  IMAD.IADD R81, R81, 0x1, R10 ;  /* 0x0000000151517824 */ /* 0x000fe200078e020a */
[----:B-----5:R-:W-:Y:S02]  /*2420*/  IADD3 R79, P2, PT, R34, R79, RZ ;  /* 0x0000004f224f7210 */ /* 0x020fe40007f5e0ff */
[----:B------:R-:W-:Y:S02]  /*2430*/  IADD3 R77, P4, PT, R38, R77, RZ ;  /* 0x0000004d264d7210 */ /* 0x000fe40007f9e0ff */
[----:B------:R-:W-:Y:S01]  /*2440*/  ISETP.GE.U32.AND P0, PT, R81, R80, PT ;  /* 0x000000505100720c */ /* 0x000fe20003f06070 */
[----:B------:R-:W-:Y:S01]  /*2450*/  IMAD.X R50, R35, 0x1, R50, P2 ;  /* 0x0000000123327824 */ /* 0x000fe200010e0632 */
[----:B------:R-:W-:Y:S01]  /*2460*/  IADD3 R54, P1, PT, R32, R54, RZ ;  /* 0x0000003620367210 */ /* 0x000fe20007f3e0ff */
[----:B------:R-:W-:Y:S01]  /*2470*/  IMAD.X R16, R39, 0x1, R16, P4 ;  /* 0x0000000127107824 */ /* 0x000fe200020e0610 */
[----:B------:R-:W-:Y:S02]  /*2480*/  IADD3 R48, P3, PT, R36, R48, RZ ;  /* 0x0000003024307210 */ /* 0x000fe40007f7e0ff */
[----:B------:R-:W-:-:S02]  /*2490*/  IADD3.X R52, PT, PT, R33, R52, RZ, P1, !PT ;  /* 0x0000003421347210 */ /* 0x000fc40000ffe4ff */
[----:B------:R-:W-:-:S05]  /*24a0*/  IADD3.X R18, PT, PT, R37, R18, RZ, P3, !PT ;  /* 0x0000001225127210 */ /* 0x000fca0001ffe4ff */
[----:B------:R-:W-:Y:S05]  /*24b0*/  @P0 BRA `(.L_x_1685) ;  /* 0x0000000000740947 */ /* 0x000fea0003800000 */
[----:B------:R-:W-:Y:S02]  /*24c0*/  IADD3 R33, PT, PT, R81, R10, RZ ;  /* 0x0000000a51217210 */ /* 0x000fe40007ffe0ff */
[----:B------:R-:W-:Y:S02]  /*24d0*/  IADD3 R75, P1, PT, R40, R75, RZ ;  /* 0x0000004b284b7210 */ /* 0x000fe40007f3e0ff */
[----:B------:R-:W-:Y:S02]  /*24e0*/  ISETP.GE.U32.AND P0, PT, R33, R80, PT ;  /* 0x000000502100720c */ /* 0x000fe40003f06070 */
[----:B------:R-:W-:Y:S01]  /*24f0*/  IADD3 R3, P3, PT, R44, R3, RZ ;  /* 0x000000032c037210 */ /* 0x000fe20007f7e0ff */
[----:B------:R-:W-:Y:S01]  /*2500*/  IMAD.X R73, R41, 0x1, R73, P1 ;  /* 0x0000000129497824 */ /* 0x000fe200008e0649 */
[----:B------:R-:W-:Y:S02]  /*2510*/  IADD3 R71, P2, PT, R42, R71, RZ ;  /* 0x000000472a477210 */ /* 0x000fe40007f5e0ff */
[----:B------:R-:W-:Y:S01]  /*2520*/  IADD3 R0, P4, PT, R46, R0, RZ ;  /* 0x000000002e007210 */ /* 0x000fe20007f9e0ff */
[----:B------:R-:W-:Y:S01]  /*2530*/  IMAD.X R67, R45, 0x1, R67, P3 ;  /* 0x000000012d437824 */ /* 0x000fe200018e0643 */
[----:B------:R-:W-:-:S02]  /*2540*/  IADD3.X R69, PT, PT, R43, R69, RZ, P2, !PT ;  /* 0x000000452b457210 */ /* 0x000fc400017fe4ff */
[----:B------:R-:W-:-:S03]  /*2550*/  IADD3.X R65, PT, PT, R47, R65, RZ, P4, !PT ;  /* 0x000000412f417210 */ /* 0x000fc600027fe4ff */
[----:B------:R-:W-:Y:S06]  /*2560*/  @P0 BRA `(.L_x_1685) ;  /* 0x0000000000480947 */ /* 0x000fec0003800000 */
[----:B------:R-:W-:Y:S01]  /*2570*/  IMAD.IADD R33, R33, 0x1, R10 ;  /* 0x0000000121217824 */ /* 0x000fe200078e020a */
[----:B------:R-:W-:Y:S02]  /*2580*/  IADD3 R4, P2, PT, R14, R4, RZ ;  /* 0x000000040e047210 */ /* 0x000fe40007f5e0ff */
[----:B------:R-:W-:Y:S02]  /*2590*/  IADD3 R5, P1, PT, R12, R5, RZ ;  /* 0x000000050c057210 */ /* 0x000fe40007f3e0ff */
[----:B------:R-:W-:Y:S01]  /*25a0*/  ISETP.GE.U32.AND P0, PT, R33, R80, PT ;  /* 0x000000502100720c */ /* 0x000fe20003f06070 */
[----:B------:R-:W-:Y:S01]  /*25b0*/  IMAD.X R61, R15, 0x1, R61, P2 ;  /* 0x000000010f3d7824 */ /* 0x000fe200010e063d */
[----:B------:R-:W-:Y:S02]  /*25c0*/  IADD3.X R63, PT, PT, R13, R63, RZ, P1, !PT ;  /* 0x0000003f0d3f7210 */ /* 0x000fe40000ffe4ff */
[----:B------:R-:W-:Y:S02]  /*25d0*/  IADD3 R6, P2, PT, R22, R6, RZ ;  /* 0x0000000616067210 */ /* 0x000fe40007f5e0ff */
[----:B------:R-:W-:-:S03]  /*25e0*/  IADD3 R7, P1, PT, R20, R7, RZ ;  /* 0x0000000714077210 */ /* 0x000fc60007f3e0ff */
[----:B------:R-:W-:Y:S01]  /*25f0*/  IMAD.X R57, R23, 0x1, R57, P2 ;  /* 0x0000000117397824 */ /* 0x000fe200010e0639 */
[----:B------:R-:W-:-:S03]  /*2600*/  IADD3.X R59, PT, PT, R21, R59, RZ, P1, !PT ;  /* 0x0000003b153b7210 */ /* 0x000fc60000ffe4ff */
[----:B------:R-:W-:Y:S02]  /*2610*/  @!P0 IADD3 R8, P4, PT, R26, R8, RZ ;  /* 0x000000081a088210 */ /* 0x000fe40007f9e0ff */
[----:B------:R-:W-:Y:S02]  /*2620*/  @!P0 IADD3 R19, P6, PT, R30, R19, RZ ;  /* 0x000000131e138210 */ /* 0x000fe40007fde0ff */
[----:B------:R-:W-:Y:S01]  /*2630*/  @!P0 IADD3 R9, P3, PT, R24, R9, RZ ;  /* 0x0000000918098210 */ /* 0x000fe20007f7e0ff */
[----:B------:R-:W-:Y:S01]  /*2640*/  @!P0 IMAD.X R53, R27, 0x1, R53, P4 ;  /* 0x000000011b358824 */ /* 0x000fe200020e0635 */
[----:B------:R-:W-:Y:S01]  /*2650*/  @!P0 IADD3 R11, P5, PT, R28, R11, RZ ;  /* 0x0000000b1c0b8210 */ /* 0x000fe20007fbe0ff */
[----:B------:R-:W-:Y:S01]  /*2660*/  @!P0 IMAD.X R49, R31, 0x1, R49, P6 ;  /* 0x000000011f318824 */ /* 0x000fe200030e0631 */
[----:B------:R-:W-:Y:S02]  /*2670*/  @!P0 IADD3.X R55, PT, PT, R25, R55, RZ, P3, !PT ;  /* 0x0000003719378210 */ /* 0x000fe40001ffe4ff */
[----:B------:R-:W-:-:S09]  /*2680*/  @!P0 IADD3.X R51, PT, PT, R29, R51, RZ, P5, !PT ;  /* 0x000000331d338210 */ /* 0x000fd20002ffe4ff */
.L_x_1685:
[----:B------:R-:W-:Y:S05]  /*2690*/  BSYNC.RECONVERGENT B0 ;  /* 0x0000000000007941 */ /* 0x000fea0003800200 */
.L_x_1684:
[----:B-----5:R-:W-:Y:S02]  /*26a0*/  IADD3 R28, P4, P5, R5, R75, R54 ;  /* 0x0000004b051c7210 */ /* 0x020fe40007d9e036 */
[----:B------:R-:W-:Y:S02]  /*26b0*/  IADD3 R71, P0, P1, R4, R71, R79 ;  /* 0x0000004704477210 */ /* 0x000fe4000791e04f */
[----:B------:R-:W-:Y:S02]  /*26c0*/  IADD3 R22, P2, P3, R7, R3, R48 ;  /* 0x0000000307167210 */ /* 0x000fe40007b5e030 */
[----:B------:R-:W-:Y:S02]  /*26d0*/  IADD3.X R52, PT, PT, R63, R73, R52, P4, P5 ;  /* 0x000000493f347210 */ /* 0x000fe400027ea434 */
[----:B------:R-:W-:Y:S02]  /*26e0*/  IADD3 R0, P5, P4, R6, R0, R77 ;  /* 0x0000000006007210 */ /* 0x000fe40007cbe04d */
[----:B------:R-:W-:-:S02]  /*26f0*/  IADD3.X R50, PT, PT, R61, R69, R50, P0, P1 ;  /* 0x000000453d327210 */ /* 0x000fc400007e2432 */
[----:B------:R-:W-:Y:S02]  /*2700*/  IADD3.X R18, PT, PT, R59, R67, R18, P2, P3 ;  /* 0x000000433b127210 */ /* 0x000fe400017e6412 */
[----:B------:R-:W-:Y:S02]  /*2710*/  IADD3 R26, P1, PT, R8, R71, RZ ;  /* 0x00000047081a7210 */ /* 0x000fe40007f3e0ff */
[----:B------:R-:W-:Y:S02]  /*2720*/  IADD3 R24, P3, PT, R19, R0, RZ ;  /* 0x0000000013187210 */ /* 0x000fe40007f7e0ff */
[----:B------:R-:W-:Y:S01]  /*2730*/  IADD3.X R16, PT, PT, R57, R65, R16, P5, P4 ;  /* 0x0000004139107210 */ /* 0x000fe20002fe8410 */
[----:B------:R-:W-:Y:S01]  /*2740*/  IMAD.X R27, R53, 0x1, R50, P1 ;  /* 0x00000001351b7824 */ /* 0x000fe200008e0632 */
[----:B------:R-:W-:Y:S02]  /*2750*/  IADD3 R28, P0, PT, R9, R28, RZ ;  /* 0x0000001c091c7210 */ /* 0x000fe40007f1e0ff */
[----:B------:R-:W-:Y:S01]  /*2760*/  IADD3 R22, P2, PT, R11, R22, RZ ;  /* 0x000000160b167210 */ /* 0x000fe20007f5e0ff */
[----:B------:R-:W-:Y:S01]  /*2770*/  IMAD.X R25, R49, 0x1, R16, P3 ;  /* 0x0000000131197824 */ /* 0x000fe200018e0610 */
[----:B------:R-:W-:-:S02]  /*2780*/  IADD3.X R29, PT, PT, R55, R52, RZ, P0, !PT ;  /* 0x00000034371d7210 */ /* 0x000fc400007fe4ff */
[----:B------:R-:W-:Y:S01]  /*2790*/  IADD3.X R51, PT, PT, R51, R18, RZ, P2, !PT ;  /* 0x0000001233337210 */ /* 0x000fe200017fe4ff */
[----:B------:R-:W-:Y:S08]  /*27a0*/  BRA `(.L_x_1666) ;  /* 0x000000a000647947 */ /* 0x000ff00003800000 */
.L_x_1678:
[----:B------:R-:W-:-:S13]  /*27b0*/  ISETP.NE.AND P0, PT, R24, 0x1, PT ;  /* 0x000000011800780c */ /* 0x000fda0003f05270 */
[----:B------:R-:W-:Y:S05]  /*27c0*/  @P0 BRA `(.L_x_1686) ;  /* 0x0000000c00500947 */ /* 0x000fea0003800000 */
[----:B------:R-:W0:Y:S01]  /*27d0*/  LDC R14, c[0x0][0x39c] ;  /* 0x0000e700ff0e7b82 */ /* 0x000e220000000800 */
[----:B------:R-:W-:Y:S01]  /*27e0*/  BSSY.RECONVERGENT B0, `(.L_x_1687) ;  /* 0x000007a000007945 */ /* 0x000fe20003800200 */
[----:B------:R-:W-:-:S06]  /*27f0*/  MOV R79, R75 ;  /* 0x0000004b004f7202 */ /* 0x000fcc0000000f00 */
[----:B------:R-:W1:Y:S08]  /*2800*/  LDC R15, c[0x0][0x388] ;  /* 0x0000e200ff0f7b82 */ /* 0x000e700000000800 */
[----:B------:R-:W2:Y:S01]  /*2810*/  LDC R4, c[0x0][0x38c] ;  /* 0x0000e300ff047b82 */ /* 0x000ea20000000800 */
        /* <DEDUP_REMOVED lines=62> */
.L_x_1689:
[----:B------:R-:W-:Y:S02]  /*2c00*/  IMAD R20, R0, R79, RZ ;  /* 0x0000004f00147224 */ /* 0x000fe400078e02ff */
[----:B------:R-:W-:-:S03]  /*2c10*/  IMAD.IADD R79, R79, 0x1, R14 ;  /* 0x000000014f4f7824 */ /* 0x000fc600078e020e */
[----:B------:R-:W-:Y:S01]  /*2c20*/  SHF.R.U32.HI R37, RZ, 0x2, R20 ;  /* 0x00000002ff257819 */ /* 0x000fe20000011614 */
[----:B------:R-:W-:Y:S01]  /*2c30*/  IMAD R20, R0, R79, RZ ;  /* 0x0000004f00147224 */ /* 0x000fe200078e02ff */
[----:B------:R-:W-:-:S03]  /*2c40*/  IADD3 R79, PT, PT, R79, R14, RZ ;  /* 0x0000000e4f4f7210 */ /* 0x000fc60007ffe0ff */
[----:B------:R-:W-:Y:S01]  /*2c50*/  IMAD.WIDE.U32 R36, R37, 0x20, R84 ;  /* 0x0000002025247825 */ /* 0x000fe200078e0054 */
[----:B------:R-:W-:-:S03]  /*2c60*/  SHF.R.U32.HI R45, RZ, 0x2, R20 ;  /* 0x00000002ff2d7819 */ /* 0x000fc60000011614 */
[----:B------:R-:W-:Y:S02]  /*2c70*/  IMAD R20, R0, R79, RZ ;  /* 0x0000004f00147224 */ /* 0x000fe400078e02ff */
[----:B------:R-:W-:Y:S01]  /*2c80*/  IMAD.IADD R79, R79, 0x1, R14 ;  /* 0x000000014f4f7824 */ /* 0x000fe200078e020e */
[----:B------:R-:W2:Y:S01]  /*2c90*/  LDG.E.ENL2.256 R40, R36, desc[UR36][R36.64] ;  /* 0xfe0000242424797e */ /* 0x000ea20008121928 */
[----:B------:R-:W-:Y:S01]  /*2ca0*/  IMAD.WIDE.U32 R44, R45, 0x20, R84 ;  /* 0x000000202d2c7825 */ /* 0x000fe200078e0054 */
[----:B------:R-:W-:-:S03]  /*2cb0*/  SHF.R.U32.HI R21, RZ, 0x2, R20 ;  /* 0x00000002ff157819 */ /* 0x000fc60000011614 */
[----:B------:R-:W-:Y:S02]  /*2cc0*/  IMAD R22, R0, R79, RZ ;  /* 0x0000004f00167224 */ /* 0x000fe400078e02ff */
[----:B------:R-:W3:Y:S01]  /*2cd0*/  LDG.E.ENL2.256 R48, R44, desc[UR36][R44.64] ;  /* 0xfe0000242c2c797e */ /* 0x000ee20008121930 */
[----:B------:R-:W-:Y:S02]  /*2ce0*/  IMAD.WIDE.U32 R20, R21, 0x20, R84 ;  /* 0x0000002015147825 */ /* 0x000fe400078e0054 */
[----:B------:R-:W-:-:S04]  /*2cf0*/  SHF.R.U32.HI R29, RZ, 0x2, R22 ;  /* 0x00000002ff1d7819 */ /* 0x000fc80000011616 */
[----:B------:R-:W4:Y:S01]  /*2d00*/  LDG.E.ENL2.256 R24, R20, desc[UR36][R20.64] ;  /* 0xfe0000241414797e */ /* 0x000f220008121918 */
[----:B------:R-:W-:-:S06]  /*2d10*/  IMAD.WIDE.U32 R28, R29, 0x20, R84 ;  /* 0x000000201d1c7825 */ /* 0x000fcc00078e0054 */
[----:B------:R-:W5:Y:S01]  /*2d20*/  LDG.E.ENL2.256 R32, R28, desc[UR36][R28.64] ;  /* 0xfe0000241c1c797e */ /* 0x000f620008121920 */
[----:B------:R-:W-:-:S05]  /*2d30*/  IADD3 R79, PT, PT, R79, R14, RZ ;  /* 0x0000000e4f4f7210 */ /* 0x000fca0007ffe0ff */
        /* <DEDUP_REMOVED lines=36> */
.L_x_1688:
[----:B------:R-:W-:Y:S05]  /*2f80*/  BSYNC.RECONVERGENT B0 ;  /* 0x0000000000007941 */ /* 0x000fea0003800200 */
.L_x_1687:
        /* <DEDUP_REMOVED lines=27> */
.L_x_1691:
[----:B------:R-:W-:Y:S05]  /*3140*/  BSYNC.RECONVERGENT B0 ;  /* 0x0000000000007941 */ /* 0x000fea0003800200 */
.L_x_1690:
[----:B------:R-:W-:Y:S04]  /*3150*/  BSSY.RECONVERGENT B0, `(.L_x_1692) ;  /* 0x000002a000007945 */ /* 0x000fe80003800200 */
[----:B------:R-:W-:Y:S05]  /*3160*/  @P0 BRA `(.L_x_1693) ;  /* 0x0000000000a00947 */ /* 0x000fea0003800000 */
[----:B------:R-:W-:Y:S02]  /*3170*/  IADD3 R79, PT, PT, R79, R14, RZ ;  /* 0x0000000e4f4f7210 */ /* 0x000fe40007ffe0ff */
[----:B-----5:R-:W-:Y:S02]  /*3180*/  IADD3 R58, P1, PT, R36, R58, RZ ;  /* 0x0000003a243a7210 */ /* 0x020fe40007f3e0ff */
        /* <DEDUP_REMOVED lines=26> */
[----:B------:R-:W-:-:S02]  /*3330*/  IADD3.X R8, PT, PT, R23, R8, RZ, P2, !PT ;  /* 0x0000000817087210 */ /* 0x000fc400017fe4ff */
[----:B------:R-:W-:Y:S01]  /*3340*/  IADD3 R61, P2, PT, R26, R61, RZ ;  /* 0x0000003d1a3d7210 */ /* 0x000fe20007f5e0ff */
[----:B------:R-:W-:-:S03]  /*3350*/  IMAD.X R7, R25, 0x1, R7, P1 ;  /* 0x0000000119077824 */ /* 0x000fc600008e0607 */
[----:B------:R-:W-:Y:S02]  /*3360*/  IADD3.X R10, PT, PT, R27, R10, RZ, P2, !PT ;  /* 0x0000000a1b0a7210 */ /* 0x000fe400017fe4ff */
[----:B------:R-:W-:Y:S02]  /*3370*/  @!P0 IADD3 R63, P3, PT, R28, R63, RZ ;  /* 0x0000003f1c3f8210 */ /* 0x000fe40007f7e0ff */
[----:B------:R-:W-:Y:S02]  /*3380*/  @!P0 IADD3 R67, P5, PT, R32, R67, RZ ;  /* 0x0000004320438210 */ /* 0x000fe40007fbe0ff */
[----:B------:R-:W-:Y:S01]  /*3390*/  @!P0 IADD3 R65, P4, PT, R30, R65, RZ ;  /* 0x000000411e418210 */ /* 0x000fe20007f9e0ff */
[----:B------:R-:W-:Y:S01]  /*33a0*/  @!P0 IMAD.X R9, R29, 0x1, R9, P3 ;  /* 0x000000011d098824 */ /* 0x000fe200018e0609 */
[----:B------:R-:W-:Y:S01]  /*33b0*/  @!P0 IADD3 R69, P6, PT, R34, R69, RZ ;  /* 0x0000004522458210 */ /* 0x000fe20007fde0ff */
[----:B------:R-:W-:Y:S01]  /*33c0*/  @!P0 IMAD.X R11, R33, 0x1, R11, P5 ;  /* 0x00000001210b8824 */ /* 0x000fe200028e060b */
[----:B------:R-:W-:-:S02]  /*33d0*/  @!P0 IADD3.X R12, PT, PT, R31, R12, RZ, P4, !PT ;  /* 0x0000000c1f0c8210 */ /* 0x000fc400027fe4ff */
[----:B------:R-:W-:-:S09]  /*33e0*/  @!P0 IADD3.X R13, PT, PT, R35, R13, RZ, P6, !PT ;  /* 0x0000000d230d8210 */ /* 0x000fd200037fe4ff */
.L_x_1693:
[----:B------:R-:W-:Y:S05]  /*33f0*/  BSYNC.RECONVERGENT B0 ;  /* 0x0000000000007941 */ /* 0x000fea0003800200 */
.L_x_1692:
        /* <DEDUP_REMOVED lines=9> */
[----:B------:R-:W-:Y:S01]  /*3490*/  IADD3 R26, P1, PT, R65, R26, RZ ;  /* 0x0000001a411a7210 */ /* 0x000fe20007f3e0ff */
[----:B------:R-:W-:Y:S01]  /*34a0*/  IMAD.X R29, R9, 0x1, R56, P0 ;  /* 0x00000001091d7824 */ /* 0x000fe200000e0638 */
[----:B------:R-:W-:Y:S01]  /*34b0*/  IADD3 R24, P3, PT, R69, R16, RZ ;  /* 0x0000001045187210 */ /* 0x000fe20007f7e0ff */
[----:B------:R-:W-:Y:S01]  /*34c0*/  IMAD.X R51, R11, 0x1, R18, P2 ;  /* 0x000000010b337824 */ /* 0x000fe200010e0612 */
[----:B------:R-:W-:-:S02]  /*34d0*/  IADD3.X R6, PT, PT, R10, R6, R75, P5, P4 ;  /* 0x000000060a067210 */ /* 0x000fc40002fe844b */
[----:B------:R-:W-:Y:S02]  /*34e0*/  IADD3.X R27, PT, PT, R12, R27, RZ, P1, !PT ;  /* 0x0000001b0c1b7210 */ /* 0x000fe40000ffe4ff */
[----:B------:R-:W-:Y:S01]  /*34f0*/  IADD3.X R25, PT, PT, R13, R6, RZ, P3, !PT ;  /* 0x000000060d197210 */ /* 0x000fe20001ffe4ff */
[----:B------:R-:W-:Y:S06]  /*3500*/  BRA `(.L_x_1666) ;  /* 0x00000094000c7947 */ /* 0x000fec0003800000 */
.L_x_1686:
[----:B------:R-:W0:Y:S01]  /*3510*/  LDCU UR4, c[0x0][0x39c] ;  /* 0x00007380ff0477ac */ /* 0x000e220008000800 */
[----:B------:R-:W1:Y:S01]  /*3520*/  LDC R0, c[0x0][0x388] ;  /* 0x0000e200ff007b82 */ /* 0x000e620000000800 */
[----:B------:R-:W-:Y:S07]  /*3530*/  BSSY.RECONVERGENT B0, `(.L_x_1694) ;  /* 0x000048e000007945 */ /* 0x000fee0003800200 */
[----:B------:R-:W2:Y:S01]  /*3540*/  LDC R10, c[0x0][0x38c] ;  /* 0x0000e300ff0a7b82 */ /* 0x000ea20000000800 */
[----:B0-----:R-:W-:-:S04]  /*3550*/  IMAD.U32 R78, RZ, RZ, UR4 ;  /* 0x00000004ff4e7e24 */ /* 0x001fc8000f8e00ff */
[----:B------:R-:W-:Y:S01]  /*3560*/  IMAD R3, R78, 0x3, R75 ;  /* 0x000000034e037824 */ /* 0x000fe200078e024b */
[----:B-1----:R-:W-:Y:S01]  /*3570*/  MOV R8, R0 ;  /* 0x0000000000087202 */ /* 0x002fe20000000f00 */
[----:B------:R-:W-:-:S03]  /*3580*/  IMAD.MOV.U32 R11, RZ, RZ, R0 ;  /* 0x000000ffff0b7224 */ /* 0x000fc600078e0000 */
        /* <DEDUP_REMOVED lines=65> */
.L_x_1701:
[----:B0-----:R-:W0:Y:S01]  /*39a0*/  LDCU UR4, c[0x0][0x39c] ;  /* 0x00007380ff0477ac */ /* 0x001e220008000800 */
        /* <DEDUP_REMOVED lines=328> */
.L_x_1697:
[----:B------:R-:W-:-:S04]  /*4e30*/  LOP3.LUT R49, R26, 0xffffffe0, RZ, 0xc0, !PT ;  /* 0xffffffe01a317812 */ /* 0x000fc800078ec0ff */
[----:B------:R-:W-:-:S04]  /*4e40*/  IADD3 R48, P1, PT, R49, R84, RZ ;  /* 0x0000005431307210 */ /* 0x000fc80007f3e0ff */
[----:B------:R-:W-:-:S06]  /*4e50*/  IADD3.X R49, PT, PT, RZ, R85, RZ, P1, !PT ;  /* 0x00000055ff317210 */ /* 0x000fcc0000ffe4ff */
[----:B------:R-:W5:Y:S01]  /*4e60*/  LDG.E.ENL2.256 R48, R52, desc[UR36][R48.64] ;  /* 0xfe0000243034797e */ /* 0x000f620008121930 */
        /* <DEDUP_REMOVED lines=237> */
.L_x_1698:
[----:B------:R-:W-:-:S04]  /*5d40*/  LOP3.LUT R41, R30, 0xffffffe0, RZ, 0xc0, !PT ;  /* 0xffffffe01e297812 */ /* 0x000fc800078ec0ff */
[----:B------:R-:W-:-:S05]  /*5d50*/  IADD3 R40, P1, PT, R41, R84, RZ ;  /* 0x0000005429287210 */ /* 0x000fca0007f3e0ff */
[----:B------:R-:W-:-:S06]  /*5d60*/  IMAD.X R41, RZ, RZ, R85, P1 ;  /* 0x000000ffff297224 */ /* 0x000fcc00008e0655 */
[----:B------:R-:W5:Y:S01]  /*5d70*/  LDG.E.ENL2.256 R40, R44, desc[UR36][R40.64] ;  /* 0xfe000024282c797e */ /* 0x000f620008121928 */
        /* <DEDUP_REMOVED lines=237> */
.L_x_1699:
        /* <DEDUP_REMOVED lines=241> */
.L_x_1700:
[----:B------:R-:W-:-:S04]  /*7b60*/  LOP3.LUT R25, R28, 0xffffffe0, RZ, 0xc0, !PT ;  /* 0xffffffe01c197812 */ /* 0x000fc800078ec0ff */
[----:B------:R-:W-:-:S04]  /*7b70*/  IADD3 R24, P1, PT, R25, R84, RZ ;  /* 0x0000005419187210 */ /* 0x000fc80007f3e0ff */
[----:B------:R-:W-:-:S06]  /*7b80*/  IADD3.X R25, PT, PT, RZ, R85, RZ, P1, !PT ;  /* 0x00000055ff197210 */ /* 0x000fcc0000ffe4ff */
[----:B------:R-:W5:Y:S03]  /*7b90*/  LDG.E.ENL2.256 R28, R24, desc[UR36][R24.64] ;  /* 0xfe0000241818797e */ /* 0x000f66000812191c */
.L_x_1696:
[----:B------:R-:W1:Y:S01]  /*7ba0*/  LDCU UR5, c[0x0][0x394] ;  /* 0x00007280ff0577ac */ /* 0x000e620008000800 */
[----:B------:R-:W-:Y:S02]  /*7bb0*/  MOV R78, UR4 ;  /* 0x00000004004e7c02 */ /* 0x000fe40008000f00 */
[----:B-----5:R-:W-:Y:S02]  /*7bc0*/  IADD3 R74, P6, PT, R74, R52, RZ ;  /* 0x000000344a4a7210 */ /* 0x020fe40007fde0ff */
[----:B------:R-:W-:Y:S01]  /*7bd0*/  IADD3 R73, P5, PT, R73, R54, RZ ;  /* 0x0000003649497210 */ /* 0x000fe20007fbe0ff */
[----:B------:R-:W-:Y:S01]  /*7be0*/  IMAD R75, R78, 0x4, R75 ;  /* 0x000000044e4b7824 */ /* 0x000fe200078e024b */
[----:B------:R-:W-:Y:S02]  /*7bf0*/  IADD3.X R72, PT, PT, R72, R53, RZ, P6, !PT ;  /* 0x0000003548487210 */ /* 0x000fe400037fe4ff */
[----:B------:R-:W-:Y:S01]  /*7c00*/  IADD3 R68, P2, PT, R68, R48, RZ ;  /* 0x0000003044447210 */ /* 0x000fe20007f5e0ff */
[----:B------:R-:W-:Y:S01]  /*7c10*/  IMAD R79, R78, 0x3, R75 ;  /* 0x000000034e4f7824 */ /* 0x000fe200078e024b */
[----:B------:R-:W-:Y:S01]  /*7c20*/  IADD3 R71, P4, PT, R71, R50, RZ ;  /* 0x0000003247477210 */ /* 0x000fe20007f9e0ff */
[----:B------:R-:W-:Y:S01]  /*7c30*/  IMAD.X R70, R70, 0x1, R55, P5 ;  /* 0x0000000146467824 */ /* 0x000fe200028e0637 */
[----:B------:R-:W-:-:S02]  /*7c40*/  IADD3 R69, P3, PT, R69, R44, RZ ;  /* 0x0000002c45457210 */ /* 0x000fc40007f7e0ff */
[----:B------:R-:W-:Y:S02]  /*7c50*/  IADD3 R67, P6, PT, R67, R46, RZ ;  /* 0x0000002e43437210 */ /* 0x000fe40007fde0ff */
[----:B------:R-:W-:Y:S01]  /*7c60*/  IADD3.X R66, PT, PT, R66, R49, RZ, P2, !PT ;  /* 0x0000003142427210 */ /* 0x000fe200017fe4ff */
[----:B------:R-:W-:Y:S01]  /*7c70*/  IMAD.X R62, R62, 0x1, R45, P3 ;  /* 0x000000013e3e7824 */ /* 0x000fe200018e062d */
[----:B-1----:R-:W-:Y:S02]  /*7c80*/  MOV R80, UR5 ;  /* 0x0000000500507c02 */ /* 0x002fe40008000f00 */
[----:B------:R-:W-:Y:S02]  /*7c90*/  IADD3.X R64, PT, PT, R64, R51, RZ, P4, !PT ;  /* 0x0000003340407210 */ /* 0x000fe400027fe4ff */
[----:B------:R-:W-:Y:S02]  /*7ca0*/  ISETP.GE.U32.AND P1, PT, R79, R80, PT ;  /* 0x000000504f00720c */ /* 0x000fe40003f26070 */
[----:B------:R-:W-:-:S02]  /*7cb0*/  IADD3.X R65, PT, PT, R65, R47, RZ, P6, !PT ;  /* 0x0000002f41417210 */ /* 0x000fc400037fe4ff */
[----:B------:R-:W-:Y:S02]  /*7cc0*/  IADD3 R0, P2, PT, R0, R42, RZ ;  /* 0x0000002a00007210 */ /* 0x000fe40007f5e0ff */
[----:B------:R-:W-:Y:S02]  /*7cd0*/  IADD3 R3, P4, PT, R3, R36, RZ ;  /* 0x0000002403037210 */ /* 0x000fe40007f9e0ff */
[----:B------:R-:W-:Y:S01]  /*7ce0*/  IADD3 R5, P6, PT, R5, R32, RZ ;  /* 0x0000002005057210 */ /* 0x000fe20007fde0ff */
[----:B------:R-:W-:Y:S01]  /*7cf0*/  IMAD.X R61, R61, 0x1, R43, P2 ;  /* 0x000000013d3d7824 */ /* 0x000fe200010e062b */
[----:B------:R-:W-:Y:S02]  /*7d00*/  IADD3 R63, P5, PT, R63, R40, RZ ;  /* 0x000000283f3f7210 */ /* 0x000fe40007fbe0ff */
[----:B------:R-:W-:Y:S01]  /*7d10*/  IADD3 R4, P3, PT, R4, R38, RZ ;  /* 0x0000002604047210 */ /* 0x000fe20007f7e0ff */
[----:B------:R-:W-:Y:S01]  /*7d20*/  IMAD.X R57, R57, 0x1, R33, P6 ;  /* 0x0000000139397824 */ /* 0x000fe200030e0621 */
[----:B------:R-:W-:-:S02]  /*7d30*/  IADD3.X R59, PT, PT, R59, R37, RZ, P4, !PT ;  /* 0x000000253b3b7210 */ /* 0x000fc400027fe4ff */
[----:B------:R-:W-:Y:S02]  /*7d40*/  IADD3.X R60, PT, PT, R60, R41, RZ, P5, !PT ;  /* 0x000000293c3c7210 */ /* 0x000fe40002ffe4ff */
[----:B------:R-:W-:Y:S02]  /*7d50*/  IADD3 R6, P4, PT, R6, R26, RZ ;  /* 0x0000001a06067210 */ /* 0x000fe40007f9e0ff */
[----:B------:R-:W-:Y:S02]  /*7d60*/  IADD3.X R58, PT, PT, R58, R39, RZ, P3, !PT ;  /* 0x000000273a3a7210 */ /* 0x000fe40001ffe4ff */
[----:B------:R-:W-:Y:S01]  /*7d70*/  IADD3 R7, P5, PT, R7, R34, RZ ;  /* 0x0000002207077210 */ /* 0x000fe20007fbe0ff */
[----:B------:R-:W-:Y:S01]  /*7d80*/  IMAD.X R18, R18, 0x1, R27, P4 ;  /* 0x0000000112127824 */ /* 0x000fe200020e061b */
[----:B------:R-:W-:Y:S02]  /*7d90*/  IADD3 R9, P2, PT, R9, R24, RZ ;  /* 0x0000001809097210 */ /* 0x000fe40007f5e0ff */
[----:B------:R-:W-:-:S02]  /*7da0*/  IADD3 R11, P3, PT, R11, R28, RZ ;  /* 0x0000001c0b0b7210 */ /* 0x000fc40007f7e0ff */
[----:B------:R-:W-:Y:S02]  /*7db0*/  IADD3 R8, P6, PT, R8, R30, RZ ;  /* 0x0000001e08087210 */ /* 0x000fe40007fde0ff */
[----:B------:R-:W-:Y:S02]  /*7dc0*/  IADD3.X R56, PT, PT, R56, R35, RZ, P5, !PT ;  /* 0x0000002338387210 */ /* 0x000fe40002ffe4ff */
[----:B------:R-:W-:Y:S02]  /*7dd0*/  IADD3.X R19, PT, PT, R19, R25, RZ, P2, !PT ;  /* 0x0000001913137210 */ /* 0x000fe400017fe4ff */
[----:B------:R-:W-:Y:S02]  /*7de0*/  IADD3.X R16, PT, PT, R16, R29, RZ, P3, !PT ;  /* 0x0000001d10107210 */ /* 0x000fe40001ffe4ff */
[----:B------:R-:W-:Y:S01]  /*7df0*/  IADD3.X R10, PT, PT, R10, R31, RZ, P6, !PT ;  /* 0x0000001f0a0a7210 */ /* 0x000fe200037fe4ff */
[----:B------:R-:W-:Y:S06]  /*7e00*/  @!P1 BRA `(.L_x_1701) ;  /* 0xffffffb800e49947 */ /* 0x000fec000383ffff */
.L_x_1695:
[----:B0-----:R-:W-:Y:S05]  /*7e10*/  BSYNC.RECONVERGENT B0 ;  /* 0x0000000000007941 */ /* 0x001fea0003800200 */
.L_x_1694:
        /* <DEDUP_REMOVED lines=284> */
.L_x_1705:
[----:B------:R-:W-:Y:S02]  /*8fe0*/  SHF.R.U32.HI R20, RZ, 0x5, R20 ;  /* 0x00000005ff147819 */ /* 0x000fe40000011614 */
[----:B------:R-:W-:-:S07]  /*8ff0*/  MOV R21, RZ ;  /* 0x000000ff00157202 */ /* 0x000fce0000000f00 */
.L_x_1704:
        /* <DEDUP_REMOVED lines=284> */
.L_x_1707:
[----:B------:R-:W-:Y:S02]  /*a1c0*/  SHF.R.U32.HI R14, RZ, 0x5, R40 ;  /* 0x00000005ff0e7819 */ /* 0x000fe40000011628 */
[----:B------:R-:W-:-:S07]  /*a1d0*/  MOV R15, RZ ;  /* 0x000000ff000f7202 */ /* 0x000fce0000000f00 */
.L_x_1706:
        /* <DEDUP_REMOVED lines=281> */
.L_x_1709:
[----:B------:R-:W-:Y:S02]  /*b370*/  SHF.R.U32.HI R14, RZ, 0x5, R32 ;  /* 0x00000005ff0e7819 */ /* 0x000fe40000011620 */
[----:B------:R-:W-:-:S07]  /*b380*/  MOV R15, RZ ;  /* 0x000000ff000f7202 */ /* 0x000fce0000000f00 */
.L_x_1708:
        /* <DEDUP_REMOVED lines=281> */
.L_x_1711:
[----:B------:R-:W-:Y:S01]  /*c520*/  SHF.R.U32.HI R20, RZ, 0x5, R20 ;  /* 0x00000005ff147819 */ /* 0x000fe20000011614 */
[----:B------:R-:W-:-:S07]  /*c530*/  IMAD.MOV.U32 R21, RZ, RZ, RZ ;  /* 0x000000ffff157224 */ /* 0x000fce00078e00ff */
.L_x_1710:
[----:B------:R-:W-:-:S04]  /*c540*/  LEA R24, P0, R20, R77, 0x5 ;  /* 0x0000004d14187211 */ /* 0x000fc800078028ff */
[----:B------:R-:W-:-:S06]  /*c550*/  LEA.HI.X R25, R20, R76, R21, 0x5, P0 ;  /* 0x0000004c14197211 */ /* 0x000fcc00000f2c15 */
[----:B------:R-:W5:Y:S03]  /*c560*/  LDG.E.ENL2.256 R28, R24, desc[UR36][R24.64] ;  /* 0xfe0000241818797e */ /* 0x000f66000812191c */
.L_x_1703:
[----:B------:R-:W-:Y:S05]  /*c570*/  BSYNC.RECONVERGENT B0 ;  /* 0x0000000000007941 */ /* 0x000fea0003800200 */
.L_x_1702:
[----:B------:R-:W-:Y:S01]  /*c580*/  ISETP.GE.U32.AND P0, PT, R75, R80, PT ;  /* 0x000000504b00720c */ /* 0x000fe20003f06070 */
[----:B------:R-:W-:-:S12]  /*c590*/  BSSY.RECONVERGENT B0, `(.L_x_1712) ;  /* 0x000002a000007945 */ /* 0x000fd80003800200 */
[----:B------:R-:W-:Y:S05]  /*c5a0*/  @P0 BRA `(.L_x_1713) ;  /* 0x0000000000a00947 */ /* 0x000fea0003800000 */
[----:B------:R-:W-:Y:S02]  /*c5b0*/  IADD3 R13, PT, PT, R75, R78, RZ ;  /* 0x0000004e4b0d7210 */ /* 0x000fe40007ffe0ff */
[----:B-----5:R-:W-:Y:S02]  /*c5c0*/  IADD3 R73, P2, PT, R54, R73, RZ ;  /* 0x0000004936497210 */ /* 0x020fe40007f5e0ff */
[----:B------:R-:W-:Y:S02]  /*c5d0*/  ISETP.GE.U32.AND P0, PT, R13, R80, PT ;  /* 0x000000500d00720c */ /* 0x000fe40003f06070 */
[----:B------:R-:W-:Y:S01]  /*c5e0*/  IADD3 R74, P1, PT, R52, R74, RZ ;  /* 0x0000004a344a7210 */ /* 0x000fe20007f3e0ff */
[----:B------:R-:W-:Y:S01]  /*c5f0*/  IMAD.X R70, R55, 0x1, R70, P2 ;  /* 0x0000000137467824 */ /* 0x000fe200010e0646 */
[----:B------:R-:W-:Y:S02]  /*c600*/  IADD3 R68, P3, PT, R48, R68, RZ ;  /* 0x0000004430447210 */ /* 0x000fe40007f7e0ff */
[----:B------:R-:W-:-:S02]  /*c610*/  IADD3 R71, P4, PT, R50, R71, RZ ;  /* 0x0000004732477210 */ /* 0x000fc40007f9e0ff */
[----:B------:R-:W-:Y:S02]  /*c620*/  IADD3.X R72, PT, PT, R53, R72, RZ, P1, !PT ;  /* 0x0000004835487210 */ /* 0x000fe40000ffe4ff */
[----:B------:R-:W-:Y:S02]  /*c630*/  IADD3.X R66, PT, PT, R49, R66, RZ, P3, !PT ;  /* 0x0000004231427210 */ /* 0x000fe40001ffe4ff */
[----:B------:R-:W-:Y:S01]  /*c640*/  IADD3.X R64, PT, PT, R51, R64, RZ, P4, !PT ;  /* 0x0000004033407210 */ /* 0x000fe200027fe4ff */
[----:B------:R-:W-:Y:S06]  /*c650*/  @P0 BRA `(.L_x_1713) ;  /* 0x0000000000740947 */ /* 0x000fec0003800000 */
[----:B------:R-:W-:Y:S01]  /*c660*/  IMAD.IADD R13, R13, 0x1, R78 ;  /* 0x000000010d0d7824 */ /* 0x000fe200078e024e */
[----:B------:R-:W-:Y:S02]  /*c670*/  IADD3 R63, P3, PT, R40, R63, RZ ;  /* 0x0000003f283f7210 */ /* 0x000fe40007f7e0ff */
[----:B------:R-:W-:Y:S02]  /*c680*/  IADD3 R69, P1, PT, R44, R69, RZ ;  /* 0x000000452c457210 */ /* 0x000fe40007f3e0ff */
[----:B------:R-:W-:Y:S01]  /*c690*/  ISETP.GE.U32.AND P0, PT, R13, R80, PT ;  /* 0x000000500d00720c */ /* 0x000fe20003f06070 */
[----:B------:R-:W-:Y:S01]  /*c6a0*/  IMAD.X R60, R41, 0x1, R60, P3 ;  /* 0x00000001293c7824 */ /* 0x000fe200018e063c */
[----:B------:R-:W-:Y:S02]  /*c6b0*/  IADD3 R67, P2, PT, R46, R67, RZ ;  /* 0x000000432e437210 */ /* 0x000fe40007f5e0ff */
[----:B------:R-:W-:Y:S02]  /*c6c0*/  IADD3 R0, P4, PT, R42, R0, RZ ;  /* 0x000000002a007210 */ /* 0x000fe40007f9e0ff */
[----:B------:R-:W-:-:S02]  /*c6d0*/  IADD3.X R62, PT, PT, R45, R62, RZ, P1, !PT ;  /* 0x0000003e2d3e7210 */ /* 0x000fc40000ffe4ff */
[----:B------:R-:W-:Y:S02]  /*c6e0*/  IADD3.X R65, PT, PT, R47, R65, RZ, P2, !PT ;  /* 0x000000412f417210 */ /* 0x000fe400017fe4ff */
[----:B------:R-:W-:-:S03]  /*c6f0*/  IADD3.X R61, PT, PT, R43, R61, RZ, P4, !PT ;  /* 0x0000003d2b3d7210 */ /* 0x000fc600027fe4ff */
        /* <DEDUP_REMOVED lines=15> */
[----:B------:R-:W-:Y:S02]  /*c7f0*/  @!P1 IADD3 R8, P6, PT, R30, R8, RZ ;  /* 0x000000081e089210 */ /* 0x000fe40007fde0ff */
[----:B------:R-:W-:-:S02]  /*c800*/  @!P1 IADD3.X R19, PT, PT, R25, R19, RZ, P3, !PT ;  /* 0x0000001319139210 */ /* 0x000fc40001ffe4ff */
[----:B------:R-:W-:Y:S02]  /*c810*/  @!P1 IADD3.X R18, PT, PT, R27, R18, RZ, P4, !PT ;  /* 0x000000121b129210 */ /* 0x000fe400027fe4ff */
[----:B------:R-:W-:-:S07]  /*c820*/  @!P1 IADD3.X R10, PT, PT, R31, R10, RZ, P6, !PT ;  /* 0x0000000a1f0a9210 */ /* 0x000fce00037fe4ff */
.L_x_1713:
[----:B------:R-:W-:Y:S05]  /*c830*/  BSYNC.RECONVERGENT B0 ;  /* 0x0000000000007941 */ /* 0x000fea0003800200 */
.L_x_1712:
        /* <DEDUP_REMOVED lines=11> */
[----:B------:R-:W-:Y:S02]  /*c8f0*/  IADD3 R24, P3, PT, R7, R8, RZ ;  /* 0x0000000807187210 */ /* 0x000fe40007f7e0ff */
[----:B------:R-:W-:-:S02]  /*c900*/  IADD3.X R25, PT, PT, R56, R61, R64, P5, P4 ;  /* 0x0000003d38197210 */ /* 0x000fc40002fe8440 */
[----:B------:R-:W-:Y:S02]  /*c910*/  IADD3.X R29, PT, PT, R62, R19, RZ, P0, !PT ;  /* 0x000000133e1d7210 */ /* 0x000fe400007fe4ff */
[----:B------:R-:W-:Y:S02]  /*c920*/  IADD3.X R51, PT, PT, R51, R16, RZ, P2, !PT ;  /* 0x0000001033337210 */ /* 0x000fe400017fe4ff */
[----:B------:R-:W-:-:S07]  /*c930*/  IADD3.X R25, PT, PT, R25, R10, RZ, P3, !PT ;  /* 0x0000000a19197210 */ /* 0x000fce0001ffe4ff */
.L_x_1666:
[----:B------:R-:W-:Y:S05]  /*c940*/  BSYNC.RECONVERGENT B6 ;  /* 0x0000000000067941 */ /* 0x000fea0003800200 */
.L_x_1665:
[----:B------:R-:W1:Y:S02]  /*c950*/  LDCU UR4, c[0x0][0x3ac] ;  /* 0x00007580ff0477ac */ /* 0x000e640008000800 */
[----:B-1----:R-:W-:-:S09]  /*c960*/  UISETP.NE.AND UP0, UPT, UR4, URZ, UPT ;  /* 0x000000ff0400728c */ /* 0x002fd2000bf05270 */
[----:B------:R-:W-:Y:S05]  /*c970*/  BRA.U !UP0, `(.L_x_1714) ;  /* 0x0000000108cc7547 */ /* 0x000fea000b800000 */
[----:B------:R-:W1:Y:S01]  /*c980*/  S2R R4, SR_CgaCtaId ;  /* 0x0000000000047919 */ /* 0x000e620000008800 */
[----:B------:R-:W2:Y:S01]  /*c990*/  LDC R12, c[0x0][0x360] ;  /* 0x0000d800ff0c7b82 */ /* 0x000ea20000000800 */
[----:B------:R-:W-:Y:S01]  /*c9a0*/  MOV R0, 0x400 ;  /* 0x0000040000007802 */ /* 0x000fe20000000f00 */
[----:B------:R-:W-:Y:S01]  /*c9b0*/  IMAD.MOV.U32 R31, RZ, RZ, R27 ;  /* 0x000000ffff1f7224 */ /* 0x000fe200078e001b */
[----:B------:R-:W-:Y:S01]  /*c9c0*/  MOV R30, R26 ;  /* 0x0000001a001e7202 */ /* 0x000fe20000000f00 */
[----:B------:R-:W-:Y:S01]  /*c9d0*/  IMAD.MOV.U32 R6, RZ, RZ, R24 ;  /* 0x000000ffff067224 */ /* 0x000fe200078e0018 */
[----:B------:R-:W-:Y:S01]  /*c9e0*/  MOV R5, R51 ;  /* 0x0000003300057202 */ /* 0x000fe20000000f00 */
[----:B------:R-:W-:Y:S01]  /*c9f0*/  VIADD R3, R0, 0x10 ;  /* 0x0000001000037836 */ /* 0x000fe20000000000 */
[----:B------:R-:W-:Y:S01]  /*ca00*/  MOV R7, R25 ;  /* 0x0000001900077202 */ /* 0x000fe20000000f00 */
[----:B------:R-:W3:Y:S01]  /*ca10*/  LDC R14, c[0x0][0x364] ;  /* 0x0000d900ff0e7b82 */ /* 0x000ee20000000800 */
[----:B--2---:R-:W-:-:S02]  /*ca20*/  IMAD R0, R2, R12, R17 ;  /* 0x0000000c02007224 */ /* 0x004fc400078e0211 */
[----:B-1----:R-:W-:Y:S02]  /*ca30*/  LEA R3, R4, R3, 0x18 ;  /* 0x0000000304037211 */ /* 0x002fe400078ec0ff */
[----:B------:R-:W-:Y:S02]  /*ca40*/  MOV R4, R22 ;  /* 0x0000001600047202 */ /* 0x000fe40000000f00 */
[----:B------:R-:W-:Y:S02]  /*ca50*/  LEA R13, R0, R3, 0x5 ;  /* 0x00000003000d7211 */ /* 0x000fe400078e28ff */
[----:B---3--:R-:W-:-:S03]  /*ca60*/  ISETP.GE.U32.AND P0, PT, R14, 0x2, PT ;  /* 0x000000020e00780c */ /* 0x008fc60003f06070 */
[----:B------:R1:W-:Y:S04]  /*ca70*/  STS.128 [R13], R28 ;  /* 0x0000001c0d007388 */ /* 0x0003e80000000c00 */
[----:B------:R1:W-:Y:S06]  /*ca80*/  STS.128 [R13+0x10], R4 ;  /* 0x000010040d007388 */ /* 0x0003ec0000000c00 */
[----:B------:R-:W-:Y:S05]  /*ca90*/  @!P0 BRA `(.L_x_1714) ;  /* 0x0000000000848947 */ /* 0x000fea0003800000 */
[----:B------:R-:W-:-:S07]  /*caa0*/  MOV R0, R14 ;  /* 0x0000000e00007202 */ /* 0x000fce0000000f00 */
.L_x_1717:
[----:B------:R-:W-:Y:S01]  /*cab0*/  SHF.R.U32.HI R15, RZ, 0x1, R0 ;  /* 0x00000001ff0f7819 */ /* 0x000fe20000011600 */
[----:B------:R-:W-:Y:S05]  /*cac0*/  WARPSYNC.ALL ;  /* 0x0000000000007948 */ /* 0x000fea0003800000 */
[----:B-1----:R-:W-:Y:S01]  /*cad0*/  IMAD.IADD R5, R15, 0x1, R2 ;  /* 0x000000010f057824 */ /* 0x002fe200078e0202 */
[----:B------:R-:W-:Y:S01]  /*cae0*/  BAR.SYNC.DEFER_BLOCKING 0x0 ;  /* 0x0000000000007b1d */ /* 0x000fe20000010000 */
[----:B------:R-:W-:-:S03]  /*caf0*/  ISETP.GT.U32.AND P1, PT, R0, 0x3, PT ;  /* 0x000000030000780c */ /* 0x000fc60003f24070 */
[----:B------:R-:W-:Y:S02]  /*cb00*/  ISETP.GE.U32.AND P0, PT, R5, R14, PT ;  /* 0x0000000e0500720c */ /* 0x000fe40003f06070 */
[----:B------:R-:W-:Y:S02]  /*cb10*/  BSSY.RECONVERGENT B0, `(.L_x_1715) ;  /* 0x0000017000007945 */ /* 0x000fe40003800200 */
[----:B------:R-:W-:-:S13]  /*cb20*/  ISETP.GE.U32.OR P0, PT, R2, R15, P0 ;  /* 0x0000000f0200720c */ /* 0x000fda0000706470 */
[----:B------:R-:W-:Y:S05]  /*cb30*/  @P0 BRA `(.L_x_1716) ;  /* 0x0000000000500947 */ /* 0x000fea0003800000 */
[----:B------:R-:W-:-:S05]  /*cb40*/  IMAD R0, R5, R12, R17 ;  /* 0x0000000c05007224 */ /* 0x000fca00078e0211 */
[----:B------:R-:W-:-:S05]  /*cb50*/  LEA R0, R0, R3, 0x5 ;  /* 0x0000000300007211 */ /* 0x000fca00078e28ff */
[----:B------:R-:W1:Y:S04]  /*cb60*/  LDS.128 R4, [R0] ;  /* 0x0000000000047984 */ /* 0x000e680000000c00 */
[----:B------:R-:W2:Y:S01]  /*cb70*/  LDS.128 R8, [R0+0x10] ;  /* 0x0000100000087984 */ /* 0x000ea20000000c00 */
[----:B-1----:R-:W-:Y:S02]  /*cb80*/  IADD3 R26, P2, PT, R6, R26, RZ ;  /* 0x0000001a061a7210 */ /* 0x002fe40007f5e0ff */
[----:B------:R-:W-:Y:S02]  /*cb90*/  IADD3 R28, P0, PT, R4, R28, RZ ;  /* 0x0000001c041c7210 */ /* 0x000fe40007f1e0ff */
[----:B--2---:R-:W-:Y:S01]  /*cba0*/  IADD3 R22, P3, PT, R8, R22, RZ ;  /* 0x0000001608167210 */ /* 0x004fe20007f7e0ff */
[----:B------:R-:W-:Y:S01]  /*cbb0*/  IMAD.X R27, R7, 0x1, R27, P2 ;  /* 0x00000001071b7824 */ /* 0x000fe200010e061b */
[----:B------:R-:W-:Y:S01]  /*cbc0*/  IADD3 R24, P4, PT, R10, R24, RZ ;  /* 0x000000180a187210 */ /* 0x000fe20007f9e0ff */
[----:B------:R-:W-:Y:S01]  /*cbd0*/  IMAD.MOV.U32 R30, RZ, RZ, R26 ;  /* 0x000000ffff1e7224 */ /* 0x000fe200078e001a */
[----:B------:R-:W-:-:S02]  /*cbe0*/  IADD3.X R51, PT, PT, R9, R51, RZ, P3, !PT ;  /* 0x0000003309337210 */ /* 0x000fc40001ffe4ff */
[----:B------:R-:W-:Y:S02]  /*cbf0*/  IADD3.X R25, PT, PT, R11, R25, RZ, P4, !PT ;  /* 0x000000190b197210 */ /* 0x000fe400027fe4ff */
[----:B------:R-:W-:Y:S01]  /*cc00*/  IADD3.X R29, PT, PT, R5, R29, RZ, P0, !PT ;  /* 0x0000001d051d7210 */ /* 0x000fe200007fe4ff */
[----:B------:R-:W-:Y:S01]  /*cc10*/  IMAD.MOV.U32 R5, RZ, RZ, R51 ;  /* 0x000000ffff057224 */ /* 0x000fe200078e0033 */
[----:B------:R-:W-:Y:S02]  /*cc20*/  MOV R31, R27 ;  /* 0x0000001b001f7202 */ /* 0x000fe40000000f00 */
[----:B------:R-:W-:Y:S02]  /*cc30*/  MOV R4, R22 ;  /* 0x0000001600047202 */ /* 0x000fe40000000f00 */
[----:B------:R-:W-:Y:S01]  /*cc40*/  MOV R6, R24 ;  /* 0x0000001800067202 */ /* 0x000fe20000000f00 */
[----:B------:R1:W-:Y:S01]  /*cc50*/  STS.128 [R13], R28 ;  /* 0x0000001c0d007388 */ /* 0x0003e20000000c00 */
[----:B------:R-:W-:-:S05]  /*cc60*/  MOV R7, R25 ;  /* 0x0000001900077202 */ /* 0x000fca0000000f00 */
[----:B------:R1:W-:Y:S02]  /*cc70*/  STS.128 [R13+0x10], R4 ;  /* 0x000010040d007388 */ /* 0x0003e40000000c00 */
.L_x_1716:
[----:B------:R-:W-:Y:S05]  /*cc80*/  BSYNC.RECONVERGENT B0 ;  /* 0x0000000000007941 */ /* 0x000fea0003800200 */
.L_x_1715:
[----:B------:R-:W-:Y:S01]  /*cc90*/  IMAD.MOV.U32 R0, RZ, RZ, R15 ;  /* 0x000000ffff007224 */ /* 0x000fe200078e000f */
[----:B------:R-:W-:Y:S06]  /*cca0*/  @P1 BRA `(.L_x_1717) ;  /* 0xfffffffc00801947 */ /* 0x000fec000383ffff */
.L_x_1714:
[----:B------:R-:W2:Y:S02]  /*ccb0*/  LDCU UR4, c[0x0][0x3a8] ;  /* 0x00007500ff0477ac */ /* 0x000ea40008000800 */
[----:B--2---:R-:W-:-:S09]  /*ccc0*/  UISETP.NE.AND UP0, UPT, UR4, URZ, UPT ;  /* 0x000000ff0400728c */ /* 0x004fd2000bf05270 */
[----:B------:R-:W-:Y:S05]  /*ccd0*/  BRA.U !UP0, `(.L_x_1718) ;  /* 0x0000000508347547 */ /* 0x000fea000b800000 */
[----:B------:R-:W2:Y:S02]  /*cce0*/  LDC R14, c[0x0][0x360] ;  /* 0x0000d800ff0e7b82 */ /* 0x000ea40000000800 */
[----:B--2---:R-:W-:Y:S02]  /*ccf0*/  ISETP.GE.U32.AND P0, PT, R14, 0x21, PT ;  /* 0x000000210e00780c */ /* 0x004fe40003f06070 */
[----:B------:R-:W-:-:S11]  /*cd00*/  MOV R0, R14 ;  /* 0x0000000e00007202 */ /* 0x000fd60000000f00 */
[----:B------:R-:W-:Y:S05]  /*cd10*/  @!P0 BRA `(.L_x_1719) ;  /* 0x0000000000c48947 */ /* 0x000fea0003800000 */
[----:B------:R-:W2:Y:S01]  /*cd20*/  S2UR UR5, SR_CgaCtaId ;  /* 0x00000000000579c3 */ /* 0x000ea20000008800 */
[----:B------:R-:W-:Y:S01]  /*cd30*/  UMOV UR4, 0x400 ;  /* 0x0000040000047882 */ /* 0x000fe20000000000 */
[----:B------:R-:W-:Y:S01]  /*cd40*/  IMAD R0, R2, R14, R17 ;  /* 0x0000000e02007224 */ /* 0x000fe200078e0211 */
[----:B------:R-:W-:Y:S01]  /*cd50*/  UIADD3 UR4, UPT, UPT, UR4, 0x10, URZ ;  /* 0x0000001004047890 */ /* 0x000fe2000fffe0ff */
[----:B-1----:R-:W-:Y:S01]  /*cd60*/  MOV R30, R26 ;  /* 0x0000001a001e7202 */ /* 0x002fe20000000f00 */
[----:B------:R-:W-:Y:S01]  /*cd70*/  IMAD.MOV.U32 R31, RZ, RZ, R27 ;  /* 0x000000ffff1f7224 */ /* 0x000fe200078e001b */
[----:B------:R-:W-:Y:S01]  /*cd80*/  MOV R4, R22 ;  /* 0x0000001600047202 */ /* 0x000fe20000000f00 */
[----:B------:R-:W-:Y:S01]  /*cd90*/  IMAD.MOV.U32 R6, RZ, RZ, R24 ;  /* 0x000000ffff067224 */ /* 0x000fe200078e0018 */
[----:B------:R-:W-:Y:S02]  /*cda0*/  MOV R5, R51 ;  /* 0x0000003300057202 */ /* 0x000fe40000000f00 */
[----:B------:R-:W-:-:S02]  /*cdb0*/  MOV R7, R25 ;  /* 0x0000001900077202 */ /* 0x000fc40000000f00 */
[----:B------:R-:W-:Y:S01]  /*cdc0*/  ISETP.GE.U32.AND P0, PT, R14, 0x40, PT ;  /* 0x000000400e00780c */ /* 0x000fe20003f06070 */
[----:B--2---:R-:W-:-:S06]  /*cdd0*/  ULEA UR4, UR5, UR4, 0x18 ;  /* 0x0000000405047291 */ /* 0x004fcc000f8ec0ff */
[----:B------:R-:W-:Y:S01]  /*cde0*/  LEA R3, R0, UR4, 0x5 ;  /* 0x0000000400037c11 */ /* 0x000fe2000f8e28ff */
[----:B------:R-:W-:-:S04]  /*cdf0*/  HFMA2 R0, -RZ, RZ, 0, 1.9073486328125e-06 ;  /* 0x00000020ff007431 */ /* 0x000fc800000001ff */
[----:B------:R2:W-:Y:S04]  /*ce00*/  STS.128 [R3], R28 ;  /* 0x0000001c03007388 */ /* 0x0005e80000000c00 */
[----:B------:R2:W-:Y:S01]  /*ce10*/  STS.128 [R3+0x10], R4 ;  /* 0x0000100403007388 */ /* 0x0005e20000000c00 */
[----:B------:R-:W-:Y:S05]  /*ce20*/  @!P0 BRA `(.L_x_1719) ;  /* 0x0000000000808947 */ /* 0x000fea0003800000 */
[----:B--2---:R-:W-:-:S07]  /*ce30*/  IMAD.MOV.U32 R4, RZ, RZ, R14 ;  /* 0x000000ffff047224 */ /* 0x004fce00078e000e */
.L_x_1722:
        /* <DEDUP_REMOVED lines=9> */
[----:B------:R-:W-:-:S05]  /*ced0*/  LEA R12, R16, R3, 0x5 ;  /* 0x00000003100c7211 */ /* 0x000fca00078e28ff */
[----:B------:R-:W1:Y:S04]  /*cee0*/  LDS.128 R8, [R12+0x10] ;  /* 0x000010000c087984 */ /* 0x000e680000000c00 */
[----:B------:R-:W2:Y:S01]  /*cef0*/  LDS.128 R4, [R12] ;  /* 0x000000000c047984 */ /* 0x000ea20000000c00 */
[----:B-1----:R-:W-:Y:S02]  /*cf00*/  IADD3 R24, P4, PT, R10, R24, RZ ;  /* 0x000000180a187210 */ /* 0x002fe40007f9e0ff */
[----:B------:R-:W-:Y:S02]  /*cf10*/  IADD3 R22, P3, PT, R8, R22, RZ ;  /* 0x0000001608167210 */ /* 0x000fe40007f7e0ff */
[----:B--2---:R-:W-:Y:S01]  /*cf20*/  IADD3 R26, P2, PT, R6, R26, RZ ;  /* 0x0000001a061a7210 */ /* 0x004fe20007f5e0ff */
[----:B------:R-:W-:Y:S01]  /*cf30*/  IMAD.X R25, R11, 0x1, R25, P4 ;  /* 0x000000010b197824 */ /* 0x000fe200020e0619 */
[----:B------:R-:W-:Y:S01]  /*cf40*/  IADD3 R28, P0, PT, R4, R28, RZ ;  /* 0x0000001c041c7210 */ /* 0x000fe20007f1e0ff */
[----:B------:R-:W-:Y:S01]  /*cf50*/  IMAD.MOV.U32 R4, RZ, RZ, R22 ;  /* 0x000000ffff047224 */ /* 0x000fe200078e0016 */
[----:B------:R-:W-:Y:S01]  /*cf60*/  IADD3.X R27, PT, PT, R7, R27, RZ, P2, !PT ;  /* 0x0000001b071b7210 */ /* 0x000fe200017fe4ff */
[----:B------:R-:W-:Y:S01]  /*cf70*/  IMAD.MOV.U32 R7, RZ, RZ, R25 ;  /* 0x000000ffff077224 */ /* 0x000fe200078e0019 */
[----:B------:R-:W-:Y:S01]  /*cf80*/  IADD3.X R51, PT, PT, R9, R51, RZ, P3, !PT ;  /* 0x0000003309337210 */ /* 0x000fe20001ffe4ff */
[----:B------:R-:W-:Y:S01]  /*cf90*/  IMAD.X R29, R5, 0x1, R29, P0 ;  /* 0x00000001051d7824 */ /* 0x000fe200000e061d */
[----:B------:R-:W-:-:S02]  /*cfa0*/  MOV R30, R26 ;  /* 0x0000001a001e7202 */ /* 0x000fc40000000f00 */
[----:B------:R-:W-:Y:S02]  /*cfb0*/  MOV R31, R27 ;  /* 0x0000001b001f7202 */ /* 0x000fe40000000f00 */
[----:B------:R-:W-:Y:S02]  /*cfc0*/  MOV R5, R51 ;  /* 0x0000003300057202 */ /* 0x000fe40000000f00 */
[----:B------:R-:W-:Y:S01]  /*cfd0*/  MOV R6, R24 ;  /* 0x0000001800067202 */ /* 0x000fe20000000f00 */
[----:B------:R1:W-:Y:S04]  /*cfe0*/  STS.128 [R3], R28 ;  /* 0x0000001c03007388 */ /* 0x0003e80000000c00 */
[----:B------:R1:W-:Y:S02]  /*cff0*/  STS.128 [R3+0x10], R4 ;  /* 0x0000100403007388 */ /* 0x0003e40000000c00 */
.L_x_1721:
[----:B------:R-:W-:Y:S05]  /*d000*/  BSYNC.RECONVERGENT B0 ;  /* 0x0000000000007941 */ /* 0x000fea0003800200 */
.L_x_1720:
[----:B-1----:R-:W-:Y:S01]  /*d010*/  MOV R4, R16 ;  /* 0x0000001000047202 */ /* 0x002fe20000000f00 */
[----:B------:R-:W-:Y:S06]  /*d020*/  @P1 BRA `(.L_x_1722) ;  /* 0xfffffffc00841947 */ /* 0x000fec000383ffff */
.L_x_1719:
[----:B------:R-:W-:Y:S01]  /*d030*/  ISETP.GE.U32.AND P0, PT, R0, 0x2, PT ;  /* 0x000000020000780c */ /* 0x000fe20003f06070 */
[----:B------:R-:W-:Y:S05]  /*d040*/  WARPSYNC.ALL ;  /* 0x0000000000007948 */ /* 0x000fea0003800000 */
[----:B------:R-:W-:Y:S07]  /*d050*/  BAR.SYNC.DEFER_BLOCKING 0x0 ;  /* 0x0000000000007b1d */ /* 0x000fee0000010000 */
[----:B------:R-:W-:Y:S05]  /*d060*/  @!P0 BRA `(.L_x_1718) ;  /* 0x0000000000508947 */ /* 0x000fea0003800000 */
[----:B--2---:R-:W-:-:S07]  /*d070*/  HFMA2 R3, -RZ, RZ, 0, 5.9604644775390625e-08 ;  /* 0x00000001ff037431 */ /* 0x004fce00000001ff */
.L_x_1723:
[----:B------:R-:W2:Y:S04]  /*d080*/  SHFL.DOWN PT, R9, R22, R3, 0x1f ;  /* 0x08001f0316097589 */ /* 0x000ea800000e0000 */
[----:B-1----:R-:W1:Y:S04]  /*d090*/  SHFL.DOWN PT, R5, R28, R3, 0x1f ;  /* 0x08001f031c057589 */ /* 0x002e6800000e0000 */
[----:B------:R-:W3:Y:S04]  /*d0a0*/  SHFL.DOWN PT, R7, R26, R3, 0x1f ;  /* 0x08001f031a077589 */ /* 0x000ee800000e0000 */
[----:B------:R-:W4:Y:S04]  /*d0b0*/  SHFL.DOWN PT, R11, R24, R3, 0x1f ;  /* 0x08001f03180b7589 */ /* 0x000f2800000e0000 */
[----:B------:R-:W5:Y:S04]  /*d0c0*/  SHFL.DOWN PT, R4, R29, R3, 0x1f ;  /* 0x08001f031d047589 */ /* 0x000f6800000e0000 */
[----:B------:R-:W0:Y:S04]  /*d0d0*/  SHFL.DOWN PT, R6, R27, R3, 0x1f ;  /* 0x08001f031b067589 */ /* 0x000e2800000e0000 */
[----:B------:R-:W0:Y:S01]  /*d0e0*/  SHFL.DOWN PT, R8, R51, R3, 0x1f ;  /* 0x08001f0333087589 */ /* 0x000e2200000e0000 */
[----:B--2---:R-:W-:-:S03]  /*d0f0*/  IADD3 R22, P3, PT, R9, R22, RZ ;  /* 0x0000001609167210 */ /* 0x004fc60007f7e0ff */
[----:B------:R2:W0:Y:S01]  /*d100*/  SHFL.DOWN PT, R10, R25, R3, 0x1f ;  /* 0x08001f03190a7589 */ /* 0x00042200000e0000 */
[----:B-1----:R-:W-:Y:S02]  /*d110*/  IADD3 R28, P1, PT, R5, R28, RZ ;  /* 0x0000001c051c7210 */ /* 0x002fe40007f3e0ff */
[----:B---3--:R-:W-:Y:S02]  /*d120*/  IADD3 R26, P2, PT, R7, R26, RZ ;  /* 0x0000001a071a7210 */ /* 0x008fe40007f5e0ff */
[----:B----4-:R-:W-:Y:S01]  /*d130*/  IADD3 R24, P4, PT, R11, R24, RZ ;  /* 0x000000180b187210 */ /* 0x010fe20007f9e0ff */
[----:B--2---:R-:W-:Y:S01]  /*d140*/  IMAD.SHL.U32 R3, R3, 0x2, RZ ;  /* 0x0000000203037824 */ /* 0x004fe200078e00ff */
[----:B-----5:R-:W-:-:S04]  /*d150*/  IADD3.X R29, PT, PT, R4, R29, RZ, P1, !PT ;  /* 0x0000001d041d7210 */ /* 0x020fc80000ffe4ff */
[----:B------:R-:W-:Y:S02]  /*d160*/  ISETP.GE.AND P0, PT, R3, R0, PT ;  /* 0x000000000300720c */ /* 0x000fe40003f06270 */
[----:B0-----:R-:W-:Y:S01]  /*d170*/  IADD3.X R27, PT, PT, R6, R27, RZ, P2, !PT ;  /* 0x0000001b061b7210 */ /* 0x001fe200017fe4ff */
[----:B------:R-:W-:Y:S01]  /*d180*/  IMAD.X R51, R8, 0x1, R51, P3 ;  /* 0x0000000108337824 */ /* 0x000fe200018e0633 */
[----:B------:R-:W-:-:S09]  /*d190*/  IADD3.X R25, PT, PT, R10, R25, RZ, P4, !PT ;  /* 0x000000190a197210 */ /* 0x000fd200027fe4ff */
[----:B------:R-:W-:Y:S05]  /*d1a0*/  @!P0 BRA `(.L_x_1723) ;  /* 0xfffffffc00b48947 */ /* 0x000fea000383ffff */
.L_x_1718:
        /* <DEDUP_REMOVED lines=9> */
[----:B-12---:R-:W-:Y:S01]  /*d240*/  MOV R5, R83 ;  /* 0x0000005300057202 */ /* 0x006fe20000000f00 */
[----:B------:R-:W-:Y:S01]  /*d250*/  IMAD.MOV.U32 R4, RZ, RZ, RZ ;  /* 0x000000ffff047224 */ /* 0x000fe200078e00ff */
[----:B------:R-:W1:Y:S01]  /*d260*/  LDCU UR7, c[0x0][0x570] ;  /* 0x0000ae00ff0777ac */ /* 0x000e620008000800 */
[----:B------:R-:W2:Y:S01]  /*d270*/  LDCU UR6, c[0x0][0x694] ;  /* 0x0000d280ff0677ac */ /* 0x000ea20008000800 */
[----:B------:R-:W-:Y:S01]  /*d280*/  UISETP.NE.AND UP1, UPT, UR5, URZ, UPT ;  /* 0x000000ff0500728c */ /* 0x000fe2000bf25270 */
[----:B---3--:R-:W-:-:S05]  /*d290*/  IMAD.HI.U32 R4, R83, UR9, R4 ;  /* 0x0000000953047c27 */ /* 0x008fca000f8e0004 */
[----:B-1----:R-:W-:-:S04]  /*d2a0*/  SHF.R.U32.HI R5, RZ, UR7, R4 ;  /* 0x00000007ff057c19 */ /* 0x002fc80008011604 */
[----:B------:R-:W-:-:S05]  /*d2b0*/  IADD3 R3, PT, PT, -R5, RZ, RZ ;  /* 0x000000ff05037210 */ /* 0x000fca0007ffe1ff */
[----:B------:R-:W-:-:S04]  /*d2c0*/  IMAD R3, R3, UR8, R83 ;  /* 0x0000000803037c24 */ /* 0x000fc8000f8e0253 */
[----:B--2---:R-:W-:Y:S01]  /*d2d0*/  IMAD R19, R3, UR6, RZ ;  /* 0x0000000603137c24 */ /* 0x004fe2000f8e02ff */
        /* <DEDUP_REMOVED lines=263> */
.L_x_1724:
[----:B------:R-:W-:Y:S01]  /*e350*/  IMAD.MOV.U32 R23, RZ, RZ, RZ ;  /* 0x000000ffff177224 */ /* 0x000fe200078e00ff */
[----:B------:R-:W-:Y:S06]  /*e360*/  BRA.U !UP0, `(.L_x_1725) ;  /* 0x0000001108487547 */ /* 0x000fec000b800000 */
[----:B------:R-:W3:Y:S01]  /*e370*/  LDCU.64 UR8, c[0x0][0x568] ;  /* 0x0000ad00ff0877ac */ /* 0x000ee20008000a00 */
[----:B-12---:R-:W-:Y:S02]  /*e380*/  IADD3 R5, PT, PT, R83, 0x1, RZ ;  /* 0x0000000153057810 */ /* 0x006fe40007ffe0ff */
[----:B------:R-:W-:Y:S01]  /*e390*/  MOV R4, RZ ;  /* 0x000000ff00047202 */ /* 0x000fe20000000f00 */
[----:B------:R-:W1:Y:S01]  /*e3a0*/  LDCU UR6, c[0x0][0x570] ;  /* 0x0000ae00ff0677ac */ /* 0x000e620008000800 */
[----:B------:R-:W2:Y:S01]  /*e3b0*/  LDCU UR7, c[0x0][0x694] ;  /* 0x0000d280ff0777ac */ /* 0x000ea20008000800 */
[----:B------:R-:W-:Y:S02]  /*e3c0*/  UISETP.NE.AND UP1, UPT, UR5, URZ, UPT ;  /* 0x000000ff0500728c */ /* 0x000fe4000bf25270 */
[----:B---3--:R-:W-:-:S05]  /*e3d0*/  IMAD.HI.U32 R6, R5, UR9, R4 ;  /* 0x0000000905067c27 */ /* 0x008fca000f8e0004 */
[----:B-1----:R-:W-:-:S05]  /*e3e0*/  SHF.R.U32.HI R7, RZ, UR6, R6 ;  /* 0x00000006ff077c19 */ /* 0x002fca0008011606 */
[----:B------:R-:W-:-:S04]  /*e3f0*/  IMAD.MOV R4, RZ, RZ, -R7 ;  /* 0x000000ffff047224 */ /* 0x000fc800078e0a07 */
[----:B------:R-:W-:-:S04]  /*e400*/  IMAD R4, R4, UR8, R5 ;  /* 0x0000000804047c24 */ /* 0x000fc8000f8e0205 */
[----:B--2---:R-:W-:Y:S01]  /*e410*/  IMAD R23, R4, UR7, RZ ;  /* 0x0000000704177c24 */ /* 0x004fe2000f8e02ff */
        /* <DEDUP_REMOVED lines=263> */
.L_x_1725:
[----:B------:R-:W-:Y:S01]  /*f490*/  MOV R18, RZ ;  /* 0x000000ff00127202 */ /* 0x000fe20000000f00 */
[----:B------:R-:W-:Y:S06]  /*f4a0*/  BRA.U !UP0, `(.L_x_1726) ;  /* 0x0000001108487547 */ /* 0x000fec000b800000 */
[----:B------:R-:W3:Y:S01]  /*f4b0*/  LDCU.64 UR8, c[0x0][0x568] ;  /* 0x0000ad00ff0877ac */ /* 0x000ee20008000a00 */
[----:B-12---:R-:W-:Y:S01]  /*f4c0*/  IADD3 R5, PT, PT, R83, 0x2, RZ ;  /* 0x0000000253057810 */ /* 0x006fe20007ffe0ff */
        /* <DEDUP_REMOVED lines=272> */
.L_x_1726:
[----:B------:R-:W-:Y:S01]  /*105d0*/  MOV R16, RZ ;  /* 0x000000ff00107202 */ /* 0x000fe20000000f00 */
[----:B------:R-:W-:Y:S06]  /*105e0*/  BRA.U !UP0, `(.L_x_1727) ;  /* 0x0000001108487547 */ /* 0x000fec000b800000 */
[----:B------:R-:W3:Y:S01]  /*105f0*/  LDCU.64 UR8, c[0x0][0x568] ;  /* 0x0000ad00ff0877ac */ /* 0x000ee20008000a00 */
[----:B-12---:R-:W-:Y:S01]  /*10600*/  MOV R4, RZ ;  /* 0x000000ff00047202 */ /* 0x006fe20000000f00 */
[----:B------:R-:W-:Y:S01]  /*10610*/  VIADD R5, R83, 0x3 ;  /* 0x0000000353057836 */ /* 0x000fe20000000000 */
        /* <DEDUP_REMOVED lines=271> */
.L_x_1727:
[----:B-12---:R-:W1:Y:S01]  /*11710*/  LDC.64 R6, c[0x0][0x778] ;  /* 0x0001de00ff067b82 */ /* 0x006e620000000a00 */
        /* <DEDUP_REMOVED lines=9> */
[----:B------:R-:W1:Y:S01]  /*117b0*/  S2R R0, SR_CTAID.X ;  /* 0x0000000000007919 */ /* 0x000e620000002500 */
[----:B------:R-:W2:Y:S01]  /*117c0*/  LDCU UR6, c[0x0][0x3b4] ;  /* 0x00007680ff0677ac */ /* 0x000ea20008000800 */
[----:B------:R-:W-:Y:S01]  /*117d0*/  MOV R23, RZ ;  /* 0x000000ff00177202 */ /* 0x000fe20000000f00 */
        /* <DEDUP_REMOVED lines=280> */
.L_x_1729:
        /* <DEDUP_REMOVED lines=276> */
.L_x_1730:
        /* <DEDUP_REMOVED lines=276> */
.L_x_1731:
        /* <DEDUP_REMOVED lines=276> */
.L_x_1732:
        /* <DEDUP_REMOVED lines=18> */
[----:B------:R-:W-:Y:S01]  /*15e40*/  MOV R50, R22 ;  /* 0x0000001600327202 */ /* 0x000fe20000000f00 */
[----:B-1----:R-:W-:-:S10]  /*15e50*/  IMAD R3, R0, UR4, R3 ;  /* 0x0000000400037c24 */ /* 0x002fd4000f8e0203 */
[----:B---3--:R-:W-:Y:S01]  /*15e60*/  @!P0 IMAD R3, R3, UR5, R17 ;  /* 0x0000000503038c24 */ /* 0x008fe2000f8e0211 */
[----:B------:R-:W-:-:S03]  /*15e70*/  PLOP3.LUT P0, PT, PT, PT, PT, 0x80, 0x8 ;  /* 0x000000000008781c */ /* 0x000fc60003f0f070 */
[----:B--2---:R-:W-:-:S05]  /*15e80*/  IMAD.WIDE.U32 R6, R3, 0x20, R6 ;  /* 0x0000002003067825 */ /* 0x004fca00078e0006 */
[----:B------:R1:W-:Y:S04]  /*15e90*/  STG.E.64 desc[UR36][R6.64], R28 ;  /* 0x0000001c06007986 */ /* 0x0003e8000c101b24 */
[----:B------:R1:W-:Y:S04]  /*15ea0*/  STG.E.64 desc[UR36][R6.64+0x8], R26 ;  /* 0x0000081a06007986 */ /* 0x0003e8000c101b24 */
[----:B------:R1:W-:Y:S04]  /*15eb0*/  STG.E.64 desc[UR36][R6.64+0x10], R50 ;  /* 0x0000103206007986 */ /* 0x0003e8000c101b24 */
[----:B------:R1:W-:Y:S02]  /*15ec0*/  STG.E.64 desc[UR36][R6.64+0x18], R24 ;  /* 0x0000181806007986 */ /* 0x0003e4000c101b24 */
.L_x_1734:
[----:B------:R-:W-:Y:S05]  /*15ed0*/  BSYNC.RECONVERGENT B0 ;  /* 0x0000000000007941 */ /* 0x000fea0003800200 */
.L_x_1733:
        /* <DEDUP_REMOVED lines=31> */
[----:B-1----:R-:W-:-:S05]  /*160d0*/  IMAD.IADD R3, R3, 0x1, R10 ;  /* 0x0000000103037824 */ /* 0x002fca00078e020a */
[----:B------:R-:W-:-:S04]  /*160e0*/  ISETP.NE.AND P1, PT, R3, UR4, PT ;  /* 0x0000000403007c0c */ /* 0x000fc8000bf25270 */
[----:B------:R-:W-:-:S05]  /*160f0*/  SEL R3, RZ, 0x1, P1 ;  /* 0x00000001ff037807 */ /* 0x000fca0000800000 */
[----:B------:R2:W-:Y:S04]  /*16100*/  STS.U8 [UR5], R3 ;  /* 0x00000003ff007988 */ /* 0x0005e80008000005 */
.L_x_1736:
[----:B------:R-:W-:Y:S05]  /*16110*/  BSYNC.RECONVERGENT B0 ;  /* 0x0000000000007941 */ /* 0x000fea0003800200 */
.L_x_1735:
        /* <DEDUP_REMOVED lines=41> */
[----:B------:R-:W-:Y:S01]  /*163b0*/  MOV R22, UR10 ;  /* 0x0000000a00167c02 */ /* 0x000fe20008000f00 */
[----:B------:R-:W3:Y:S01]  /*163c0*/  LDC.64 R20, c[0x0][0x780] ;  /* 0x0001e000ff147b82 */ /* 0x000ee20000000a00 */
[----:B------:R-:W-:Y:S01]  /*163d0*/  MOV R27, UR11 ;  /* 0x0000000b001b7c02 */ /* 0x000fe20008000f00 */
[----:B-1----:R-:W-:-:S02]  /*163e0*/  IMAD R0, R0, UR7, RZ ;  /* 0x0000000700007c24 */ /* 0x002fc4000f8e02ff */
[----:B--2---:R-:W-:-:S07]  /*163f0*/  IMAD R30, R30, UR5, RZ ;  /* 0x000000051e1e7c24 */ /* 0x004fce000f8e02ff */
.L_x_1741:
[----:B------:R-:W-:-:S04]  /*16400*/  IMAD.IADD R7, R0, 0x1, R3 ;  /* 0x0000000100077824 */ /* 0x000fc800078e0203 */
[----:B---3--:R-:W-:-:S05]  /*16410*/  IMAD.WIDE.U32 R6, R7, 0x20, R20 ;  /* 0x0000002007067825 */ /* 0x008fca00078e0014 */
[----:B------:R-:W2:Y:S04]  /*16420*/  LDG.E.64 R10, desc[UR36][R6.64+0x8] ;  /* 0x00000824060a7981 */ /* 0x000ea8000c1e1b00 */
[----:B------:R-:W3:Y:S04]  /*16430*/  LDG.E.64 R8, desc[UR36][R6.64] ;  /* 0x0000002406087981 */ /* 0x000ee8000c1e1b00 */
[----:B------:R-:W4:Y:S04]  /*16440*/  LDG.E.64 R12, desc[UR36][R6.64+0x10] ;  /* 0x00001024060c7981 */ /* 0x000f28000c1e1b00 */
[----:B------:R-:W5:Y:S01]  /*16450*/  LDG.E.64 R14, desc[UR36][R6.64+0x18] ;  /* 0x00001824060e7981 */ /* 0x000f62000c1e1b00 */
[----:B------:R-:W-:-:S04]  /*16460*/  IADD3 R3, PT, PT, R30, R3, RZ ;  /* 0x000000031e037210 */ /* 0x000fc80007ffe0ff */
[----:B------:R-:W-:Y:S02]  /*16470*/  ISETP.GE.U32.AND P1, PT, R3, UR8, PT ;  /* 0x0000000803007c0c */ /* 0x000fe4000bf26070 */
[----:B--2---:R-:W-:Y:S02]  /*16480*/  IADD3 R26, P3, PT, R10, R26, RZ ;  /* 0x0000001a0a1a7210 */ /* 0x004fe40007f7e0ff */
[----:B---3--:R-:W-:Y:S02]  /*16490*/  IADD3 R28, P2, PT, R8, R28, RZ ;  /* 0x0000001c081c7210 */ /* 0x008fe40007f5e0ff */
[----:B----4-:R-:W-:Y:S02]  /*164a0*/  IADD3 R24, P4, PT, R12, R24, RZ ;  /* 0x000000180c187210 */ /* 0x010fe40007f9e0ff */
[----:B-----5:R-:W-:Y:S01]  /*164b0*/  IADD3 R22, P5, PT, R14, R22, RZ ;  /* 0x000000160e167210 */ /* 0x020fe20007fbe0ff */
[----:B------:R-:W-:Y:S01]  /*164c0*/  IMAD.X R29, R11, 0x1, R29, P3 ;  /* 0x000000010b1d7824 */ /* 0x000fe200018e061d */
[----:B------:R-:W-:-:S02]  /*164d0*/  IADD3.X R31, PT, PT, R9, R31, RZ, P2, !PT ;  /* 0x0000001f091f7210 */ /* 0x000fc400017fe4ff */
[----:B------:R-:W-:Y:S02]  /*164e0*/  IADD3.X R25, PT, PT, R13, R25, RZ, P4, !PT ;  /* 0x000000190d197210 */ /* 0x000fe400027fe4ff */
[----:B------:R-:W-:Y:S01]  /*164f0*/  IADD3.X R27, PT, PT, R15, R27, RZ, P5, !PT ;  /* 0x0000001b0f1b7210 */ /* 0x000fe20002ffe4ff */
[----:B------:R-:W-:Y:S06]  /*16500*/  @!P1 BRA `(.L_x_1741) ;  /* 0xfffffffc00bc9947 */ /* 0x000fec000383ffff */
[----:B------:R-:W-:Y:S05]  /*16510*/  BSYNC.RECONVERGENT B1 ;  /* 0x0000000000017941 */ /* 0x000fea0003800200 */
.L_x_1740:
[----:B------:R-:W-:Y:S05]  /*16520*/  BRA `(.L_x_1739) ;  /* 0x00000000009c7947 */ /* 0x000fea0003800000 */
.L_x_1738:
        /* <DEDUP_REMOVED lines=13> */
[----:B------:R-:W-:Y:S01]  /*16600*/  IMAD.U32 R25, RZ, RZ, UR11 ;  /* 0x0000000bff197e24 */ /* 0x000fe2000f8e00ff */
[----:B------:R-:W-:Y:S01]  /*16610*/  MOV R24, UR10 ;  /* 0x0000000a00187c02 */ /* 0x000fe20008000f00 */
[----:B------:R-:W-:Y:S01]  /*16620*/  IMAD.MOV.U32 R3, RZ, RZ, R2 ;  /* 0x000000ffff037224 */ /* 0x000fe200078e0002 */
[----:B------:R-:W-:Y:S02]  /*16630*/  MOV R22, UR10 ;  /* 0x0000000a00167c02 */ /* 0x000fe40008000f00 */
[----:B------:R-:W3:Y:S01]  /*16640*/  LDC.64 R20, c[0x0][0x780] ;  /* 0x0001e000ff147b82 */ /* 0x000ee20000000a00 */
[----:B------:R-:W-:-:S07]  /*16650*/  MOV R27, UR11 ;  /* 0x0000000b001b7c02 */ /* 0x000fce0008000f00 */
[----:B------:R-:W4:Y:S01]  /*16660*/  LDC R32, c[0x0][0x364] ;  /* 0x0000d900ff207b82 */ /* 0x000f220000000800 */
[----:B-1----:R-:W-:-:S07]  /*16670*/  IMAD R0, R0, UR5, RZ ;  /* 0x0000000500007c24 */ /* 0x002fce000f8e02ff */
.L_x_1742:
[----:B------:R-:W-:-:S05]  /*16680*/  IADD3 R6, PT, PT, R0, R3, RZ ;  /* 0x0000000300067210 */ /* 0x000fca0007ffe0ff */
[----:B--2---:R-:W-:-:S04]  /*16690*/  IMAD R7, R6, R30, R17 ;  /* 0x0000001e06077224 */ /* 0x004fc800078e0211 */
[----:B---3--:R-:W-:-:S05]  /*166a0*/  IMAD.WIDE.U32 R6, R7, 0x20, R20 ;  /* 0x0000002007067825 */ /* 0x008fca00078e0014 */
[----:B------:R-:W2:Y:S04]  /*166b0*/  LDG.E.64 R8, desc[UR36][R6.64] ;  /* 0x0000002406087981 */ /* 0x000ea8000c1e1b00 */
[----:B------:R-:W3:Y:S04]  /*166c0*/  LDG.E.64 R14, desc[UR36][R6.64+0x18] ;  /* 0x00001824060e7981 */ /* 0x000ee8000c1e1b00 */
[----:B------:R-:W5:Y:S04]  /*166d0*/  LDG.E.64 R10, desc[UR36][R6.64+0x8] ;  /* 0x00000824060a7981 */ /* 0x000f68000c1e1b00 */
[----:B------:R-:W5:Y:S01]  /*166e0*/  LDG.E.64 R12, desc[UR36][R6.64+0x10] ;  /* 0x00001024060c7981 */ /* 0x000f62000c1e1b00 */
[----:B----4-:R-:W-:Y:S01]  /*166f0*/  IMAD.IADD R3, R32, 0x1, R3 ;  /* 0x0000000120037824 */ /* 0x010fe200078e0203 */
[----:B--2---:R-:W-:-:S04]  /*16700*/  IADD3 R28, P1, PT, R8, R28, RZ ;  /* 0x0000001c081c7210 */ /* 0x004fc80007f3e0ff */
[----:B------:R-:W-:Y:S02]  /*16710*/  IADD3.X R31, PT, PT, R9, R31, RZ, P1, !PT ;  /* 0x0000001f091f7210 */ /* 0x000fe40000ffe4ff */
[----:B------:R-:W-:Y:S02]  /*16720*/  ISETP.GE.U32.AND P1, PT, R3, UR7, PT ;  /* 0x0000000703007c0c */ /* 0x000fe4000bf26070 */
[----:B---3--:R-:W-:Y:S02]  /*16730*/  IADD3 R22, P4, PT, R14, R22, RZ ;  /* 0x000000160e167210 */ /* 0x008fe40007f9e0ff */
[----:B-----5:R-:W-:Y:S02]  /*16740*/  IADD3 R26, P2, PT, R10, R26, RZ ;  /* 0x0000001a0a1a7210 */ /* 0x020fe40007f5e0ff */
[----:B------:R-:W-:Y:S01]  /*16750*/  IADD3 R24, P3, PT, R12, R24, RZ ;  /* 0x000000180c187210 */ /* 0x000fe20007f7e0ff */
[----:B------:R-:W-:Y:S01]  /*16760*/  IMAD.X R27, R15, 0x1, R27, P4 ;  /* 0x000000010f1b7824 */ /* 0x000fe200020e061b */
[----:B------:R-:W-:-:S02]  /*16770*/  IADD3.X R29, PT, PT, R11, R29, RZ, P2, !PT ;  /* 0x0000001d0b1d7210 */ /* 0x000fc400017fe4ff */
[----:B------:R-:W-:-:S03]  /*16780*/  IADD3.X R25, PT, PT, R13, R25, RZ, P3, !PT ;  /* 0x000000190d197210 */ /* 0x000fc60001ffe4ff */
[----:B------:R-:W-:Y:S06]  /*16790*/  @!P1 BRA `(.L_x_1742) ;  /* 0xfffffffc00b89947 */ /* 0x000fec000383ffff */
.L_x_1739:
[----:B------:R-:W-:Y:S05]  /*167a0*/  BSYNC.RECONVERGENT B0 ;  /* 0x0000000000007941 */ /* 0x000fea0003800200 */
.L_x_1737:
[----:B------:R-:W1:Y:S01]  /*167b0*/  LDCU UR5, c[0x0][0x360] ;  /* 0x00006c00ff0577ac */ /* 0x000e620008000800 */
[----:B------:R-:W-:Y:S01]  /*167c0*/  MOV R8, R28 ;  /* 0x0000001c00087202 */ /* 0x000fe20000000f00 */
[----:B------:R-:W-:Y:S01]  /*167d0*/  IMAD.MOV.U32 R10, RZ, RZ, R26 ;  /* 0x000000ffff0a7224 */ /* 0x000fe200078e001a */
[----:B------:R-:W-:Y:S01]  /*167e0*/  MOV R9, R31 ;  /* 0x0000001f00097202 */ /* 0x000fe20000000f00 */
[----:B------:R-:W-:Y:S01]  /*167f0*/  UIADD3 UR4, UPT, UPT, UR4, 0x10, URZ ;  /* 0x0000001004047890 */ /* 0x000fe2000fffe0ff */
[----:B------:R-:W-:Y:S01]  /*16800*/  MOV R11, R29 ;  /* 0x0000001d000b7202 */ /* 0x000fe20000000f00 */
[----:B------:R-:W-:Y:S01]  /*16810*/  IMAD.MOV.U32 R13, RZ, RZ, R25 ;  /* 0x000000ffff0d7224 */ /* 0x000fe200078e0019 */
[----:B------:R-:W-:Y:S01]  /*16820*/  MOV R12, R24 ;  /* 0x00000018000c7202 */ /* 0x000fe20000000f00 */
[----:B------:R-:W-:Y:S01]  /*16830*/  ULEA UR8, UR6, UR4, 0x18 ;  /* 0x0000000406087291 */ /* 0x000fe2000f8ec0ff */
[----:B------:R-:W-:Y:S01]  /*16840*/  MOV R14, R22 ;  /* 0x00000016000e7202 */ /* 0x000fe20000000f00 */
[----:B------:R-:W2:Y:S01]  /*16850*/  LDCU UR6, c[0x0][0x364] ;  /* 0x00006c80ff0677ac */ /* 0x000ea20008000800 */
[----:B------:R-:W-:Y:S01]  /*16860*/  MOV R15, R27 ;  /* 0x0000001b000f7202 */ /* 0x000fe20000000f00 */
[----:B-1----:R-:W-:-:S05]  /*16870*/  IMAD R0, R2, UR5, R17 ;  /* 0x0000000502007c24 */ /* 0x002fca000f8e0211 */
[----:B------:R-:W-:-:S05]  /*16880*/  LEA R3, R0, UR8, 0x5 ;  /* 0x0000000800037c11 */ /* 0x000fca000f8e28ff */
[----:B------:R1:W-:Y:S01]  /*16890*/  STS.128 [R3], R8 ;  /* 0x0000000803007388 */ /* 0x0003e20000000c00 */
[----:B--2---:R-:W-:-:S03]  /*168a0*/  UISETP.GE.U32.AND UP0, UPT, UR6, 0x2, UPT ;  /* 0x000000020600788c */ /* 0x004fc6000bf06070 */
[----:B------:R1:W-:Y:S06]  /*168b0*/  STS.128 [R3+0x10], R12 ;  /* 0x0000100c03007388 */ /* 0x0003ec0000000c00 */
[----:B------:R-:W-:Y:S05]  /*168c0*/  BRA.U !UP0, `(.L_x_1743) ;  /* 0x0000000108887547 */ /* 0x000fea000b800000 */
[----:B------:R-:W-:-:S05]  /*168d0*/  UMOV UR4, UR6 ;  /* 0x0000000600047c82 */ /* 0x000fca0008000000 */
.L_x_1746:
        /* <DEDUP_REMOVED lines=9> */
[----:B-1----:R-:W1:Y:S04]  /*16970*/  LDS.128 R12, [R0+0x10] ;  /* 0x00001000000c7984 */ /* 0x002e680000000c00 */
[----:B------:R-:W2:Y:S01]  /*16980*/  LDS.128 R8, [R0] ;  /* 0x0000000000087984 */ /* 0x000ea20000000c00 */
        /* <DEDUP_REMOVED lines=10> */
[----:B------:R-:W-:Y:S01]  /*16a30*/  MOV R8, R28 ;  /* 0x0000001c00087202 */ /* 0x000fe20000000f00 */
[----:B------:R-:W-:Y:S01]  /*16a40*/  IMAD.MOV.U32 R15, RZ, RZ, R27 ;  /* 0x000000ffff0f7224 */ /* 0x000fe200078e001b */
[----:B------:R-:W-:Y:S02]  /*16a50*/  MOV R10, R26 ;  /* 0x0000001a000a7202 */ /* 0x000fe40000000f00 */
[----:B------:R-:W-:Y:S02]  /*16a60*/  MOV R11, R29 ;  /* 0x0000001d000b7202 */ /* 0x000fe40000000f00 */
[----:B------:R-:W-:-:S02]  /*16a70*/  MOV R13, R25 ;  /* 0x00000019000d7202 */ /* 0x000fc40000000f00 */
[----:B------:R-:W-:Y:S01]  /*16a80*/  MOV R14, R22 ;  /* 0x00000016000e7202 */ /* 0x000fe20000000f00 */
[----:B------:R2:W-:Y:S04]  /*16a90*/  STS.128 [R3], R8 ;  /* 0x0000000803007388 */ /* 0x0005e80000000c00 */
[----:B------:R2:W-:Y:S02]  /*16aa0*/  STS.128 [R3+0x10], R12 ;  /* 0x0000100c03007388 */ /* 0x0005e40000000c00 */
.L_x_1745:
[----:B------:R-:W-:Y:S05]  /*16ab0*/  BSYNC.RECONVERGENT B0 ;  /* 0x0000000000007941 */ /* 0x000fea0003800200 */
.L_x_1744:
[----:B------:R-:W-:-:S03]  /*16ac0*/  UISETP.GT.U32.AND UP0, UPT, UR4, 0x3, UPT ;  /* 0x000000030400788c */ /* 0x000fc6000bf04070 */
[----:B------:R-:W-:-:S06]  /*16ad0*/  UMOV UR4, UR7 ;  /* 0x0000000700047c82 */ /* 0x000fcc0008000000 */
[----:B------:R-:W-:Y:S05]  /*16ae0*/  BRA.U UP0, `(.L_x_1746) ;  /* 0xfffffffd007c7547 */ /* 0x000fea000b83ffff */
.L_x_1743:
[----:B------:R-:W3:Y:S02]  /*16af0*/  LDCU UR4, c[0x0][0x3a8] ;  /* 0x00007500ff0477ac */ /* 0x000ee40008000800 */
[----:B---3--:R-:W-:-:S09]  /*16b00*/  UISETP.NE.AND UP0, UPT, UR4, URZ, UPT ;  /* 0x000000ff0400728c */ /* 0x008fd2000bf05270 */
[----:B------:R-:W-:Y:S05]  /*16b10*/  BRA.U !UP0, `(.L_x_1747) ;  /* 0x0000000508207547 */ /* 0x000fea000b800000 */
[----:B------:R-:W-:Y:S02]  /*16b20*/  UISETP.GE.U32.AND UP0, UPT, UR5, 0x21, UPT ;  /* 0x000000210500788c */ /* 0x000fe4000bf06070 */
[----:B------:R-:W-:-:S07]  /*16b30*/  UMOV UR4, UR5 ;  /* 0x0000000500047c82 */ /* 0x000fce0008000000 */
[----:B------:R-:W-:Y:S05]  /*16b40*/  BRA.U !UP0, `(.L_x_1748) ;  /* 0x0000000108b87547 */ /* 0x000fea000b800000 */
[----:B-12---:R-:W-:Y:S01]  /*16b50*/  MOV R8, R28 ;  /* 0x0000001c00087202 */ /* 0x006fe20000000f00 */
[----:B------:R-:W-:Y:S01]  /*16b60*/  IMAD.MOV.U32 R10, RZ, RZ, R26 ;  /* 0x000000ffff0a7224 */ /* 0x000fe200078e001a */
[----:B------:R-:W-:Y:S01]  /*16b70*/  MOV R9, R31 ;  /* 0x0000001f00097202 */ /* 0x000fe20000000f00 */
[----:B------:R-:W-:Y:S01]  /*16b80*/  IMAD.MOV.U32 R13, RZ, RZ, R25 ;  /* 0x000000ffff0d7224 */ /* 0x000fe200078e0019 */
[----:B------:R-:W-:Y:S01]  /*16b90*/  MOV R11, R29 ;  /* 0x0000001d000b7202 */ /* 0x000fe20000000f00 */
[----:B------:R-:W-:Y:S01]  /*16ba0*/  UISETP.GE.U32.AND UP0, UPT, UR5, 0x40, UPT ;  /* 0x000000400500788c */ /* 0x000fe2000bf06070 */
[----:B------:R-:W-:Y:S01]  /*16bb0*/  MOV R12, R24 ;  /* 0x00000018000c7202 */ /* 0x000fe20000000f00 */
[----:B------:R-:W-:Y:S01]  /*16bc0*/  UMOV UR4, 0x20 ;  /* 0x0000002000047882 */ /* 0x000fe20000000000 */
[----:B------:R-:W-:Y:S01]  /*16bd0*/  MOV R14, R22 ;  /* 0x00000016000e7202 */ /* 0x000fe20000000f00 */
[----:B------:R3:W-:Y:S01]  /*16be0*/  STS.128 [R3], R8 ;  /* 0x0000000803007388 */ /* 0x0007e20000000c00 */
[----:B------:R-:W-:-:S05]  /*16bf0*/  MOV R15, R27 ;  /* 0x0000001b000f7202 */ /* 0x000fca0000000f00 */
[----:B------:R3:W-:Y:S01]  /*16c00*/  STS.128 [R3+0x10], R12 ;  /* 0x0000100c03007388 */ /* 0x0007e20000000c00 */
[----:B------:R-:W-:Y:S05]  /*16c10*/  BRA.U !UP0, `(.L_x_1748) ;  /* 0x0000000108847547 */ /* 0x000fea000b800000 */
[----:B------:R-:W-:-:S07]  /*16c20*/  IMAD.U32 R0, RZ, RZ, UR5 ;  /* 0x00000005ff007e24 */ /* 0x000fce000f8e00ff */
.L_x_1751:
[----:B------:R-:W-:Y:S01]  /*16c30*/  SHF.R.U32.HI R2, RZ, 0x1, R0 ;  /* 0x00000001ff027819 */ /* 0x000fe20000011600 */
        /* <DEDUP_REMOVED lines=8> */
[----:B---3--:R-:W1:Y:S04]  /*16cc0*/  LDS.128 R8, [R0] ;  /* 0x0000000000087984 */ /* 0x008e680000000c00 */
[----:B------:R-:W2:Y:S01]  /*16cd0*/  LDS.128 R12, [R0+0x10] ;  /* 0x00001000000c7984 */ /* 0x000ea20000000c00 */
[----:B-1----:R-:W-:Y:S02]  /*16ce0*/  IADD3 R28, P1, PT, R8, R28, RZ ;  /* 0x0000001c081c7210 */ /* 0x002fe40007f3e0ff */
[----:B------:R-:W-:Y:S02]  /*16cf0*/  IADD3 R26, P3, PT, R10, R26, RZ ;  /* 0x0000001a0a1a7210 */ /* 0x000fe40007f7e0ff */
[----:B--2---:R-:W-:Y:S01]  /*16d00*/  IADD3 R22, P5, PT, R14, R22, RZ ;  /* 0x000000160e167210 */ /* 0x004fe20007fbe0ff */
[----:B------:R-:W-:Y:S01]  /*16d10*/  IMAD.X R31, R9, 0x1, R31, P1 ;  /* 0x00000001091f7824 */ /* 0x000fe200008e061f */
[----:B------:R-:W-:Y:S01]  /*16d20*/  IADD3 R24, P4, PT, R12, R24, RZ ;  /* 0x000000180c187210 */ /* 0x000fe20007f9e0ff */
[----:B------:R-:W-:Y:S01]  /*16d30*/  IMAD.MOV.U32 R10, RZ, RZ, R26 ;  /* 0x000000ffff0a7224 */ /* 0x000fe200078e001a */
[----:B------:R-:W-:Y:S01]  /*16d40*/  IADD3.X R29, PT, PT, R11, R29, RZ, P3, !PT ;  /* 0x0000001d0b1d7210 */ /* 0x000fe20001ffe4ff */
[----:B------:R-:W-:Y:S01]  /*16d50*/  IMAD.X R27, R15, 0x1, R27, P5 ;  /* 0x000000010f1b7824 */ /* 0x000fe200028e061b */
[----:B------:R-:W-:-:S02]  /*16d60*/  IADD3.X R25, PT, PT, R13, R25, RZ, P4, !PT ;  /* 0x000000190d197210 */ /* 0x000fc400027fe4ff */
[----:B------:R-:W-:Y:S02]  /*16d70*/  MOV R8, R28 ;  /* 0x0000001c00087202 */ /* 0x000fe40000000f00 */
[----:B------:R-:W-:Y:S01]  /*16d80*/  MOV R9, R31 ;  /* 0x0000001f00097202 */ /* 0x000fe20000000f00 */
[----:B------:R-:W-:Y:S01]  /*16d90*/  IMAD.MOV.U32 R13, RZ, RZ, R25 ;  /* 0x000000ffff0d7224 */ /* 0x000fe200078e0019 */
[----:B------:R-:W-:Y:S02]  /*16da0*/  MOV R11, R29 ;  /* 0x0000001d000b7202 */ /* 0x000fe40000000f00 */
[----:B------:R-:W-:Y:S02]  /*16db0*/  MOV R12, R24 ;  /* 0x00000018000c7202 */ /* 0x000fe40000000f00 */
[----:B------:R-:W-:Y:S01]  /*16dc0*/  MOV R14, R22 ;  /* 0x00000016000e7202 */ /* 0x000fe20000000f00 */
[----:B------:R1:W-:Y:S01]  /*16dd0*/  STS.128 [R3], R8 ;  /* 0x0000000803007388 */ /* 0x0003e20000000c00 */
[----:B------:R-:W-:-:S05]  /*16de0*/  MOV R15, R27 ;  /* 0x0000001b000f7202 */ /* 0x000fca0000000f00 */
[----:B------:R1:W-:Y:S02]  /*16df0*/  STS.128 [R3+0x10], R12 ;  /* 0x0000100c03007388 */ /* 0x0003e40000000c00 */
.L_x_1750:
[----:B------:R-:W-:Y:S05]  /*16e00*/  BSYNC.RECONVERGENT B0 ;  /* 0x0000000000007941 */ /* 0x000fea0003800200 */
.L_x_1749:
[----:B------:R-:W-:Y:S01]  /*16e10*/  IMAD.MOV.U32 R0, RZ, RZ, R2 ;  /* 0x000000ffff007224 */ /* 0x000fe200078e0002 */
[----:B------:R-:W-:Y:S06]  /*16e20*/  @P2 BRA `(.L_x_1751) ;  /* 0xfffffffc00802947 */ /* 0x000fec000383ffff */
.L_x_1748:
[----:B------:R-:W-:Y:S01]  /*16e30*/  BAR.SYNC.DEFER_BLOCKING 0x0 ;  /* 0x0000000000007b1d */ /* 0x000fe20000010000 */
[----:B------:R-:W-:-:S09]  /*16e40*/  UISETP.GE.U32.AND UP0, UPT, UR4, 0x2, UPT ;  /* 0x000000020400788c */ /* 0x000fd2000bf06070 */
[----:B------:R-:W-:Y:S05]  /*16e50*/  BRA.U !UP0, `(.L_x_1747) ;  /* 0x0000000108507547 */ /* 0x000fea000b800000 */
[----:B------:R-:W-:-:S07]  /*16e60*/  HFMA2 R0, -RZ, RZ, 0, 5.9604644775390625e-08 ;  /* 0x00000001ff007431 */ /* 0x000fce00000001ff */
.L_x_1752:
[----:B-123--:R-:W1:Y:S04]  /*16e70*/  SHFL.DOWN PT, R3, R28, R0, 0x1f ;  /* 0x08001f001c037589 */ /* 0x00ee6800000e0000 */
[----:B------:R-:W2:Y:S04]  /*16e80*/  SHFL.DOWN PT, R11, R22, R0, 0x1f ;  /* 0x08001f00160b7589 */ /* 0x000ea800000e0000 */
[----:B------:R-:W3:Y:S04]  /*16e90*/  SHFL.DOWN PT, R7, R26, R0, 0x1f ;  /* 0x08001f001a077589 */ /* 0x000ee800000e0000 */
[----:B------:R-:W4:Y:S04]  /*16ea0*/  SHFL.DOWN PT, R9, R24, R0, 0x1f ;  /* 0x08001f0018097589 */ /* 0x000f2800000e0000 */
[----:B------:R-:W5:Y:S04]  /*16eb0*/  SHFL.DOWN PT, R2, R31, R0, 0x1f ;  /* 0x08001f001f027589 */ /* 0x000f6800000e0000 */
[----:B------:R-:W0:Y:S04]  /*16ec0*/  SHFL.DOWN PT, R6, R29, R0, 0x1f ;  /* 0x08001f001d067589 */ /* 0x000e2800000e0000 */
[----:B------:R-:W0:Y:S01]  /*16ed0*/  SHFL.DOWN PT, R8, R25, R0, 0x1f ;  /* 0x08001f0019087589 */ /* 0x000e2200000e0000 */
[----:B-1----:R-:W-:-:S03]  /*16ee0*/  IADD3 R28, P2, PT, R3, R28, RZ ;  /* 0x0000001c031c7210 */ /* 0x002fc60007f5e0ff */
[----:B------:R1:W0:Y:S01]  /*16ef0*/  SHFL.DOWN PT, R10, R27, R0, 0x1f ;  /* 0x08001f001b0a7589 */ /* 0x00022200000e0000 */
[----:B--2---:R-:W-:Y:S02]  /*16f00*/  IADD3 R22, P5, PT, R11, R22, RZ ;  /* 0x000000160b167210 */ /* 0x004fe40007fbe0ff */
[----:B---3--:R-:W-:Y:S02]  /*16f10*/  IADD3 R26, P3, PT, R7, R26, RZ ;  /* 0x0000001a071a7210 */ /* 0x008fe40007f7e0ff */
[----:B----4-:R-:W-:Y:S02]  /*16f20*/  IADD3 R24, P4, PT, R9, R24, RZ ;  /* 0x0000001809187210 */ /* 0x010fe40007f9e0ff */
[----:B-1----:R-:W-:Y:S01]  /*16f30*/  SHF.L.U32 R0, R0, 0x1, RZ ;  /* 0x0000000100007819 */ /* 0x002fe200000006ff */
[----:B-----5:R-:W-:-:S03]  /*16f40*/  IMAD.X R31, R2, 0x1, R31, P2 ;  /* 0x00000001021f7824 */ /* 0x020fc600010e061f */
[----:B------:R-:W-:Y:S02]  /*16f50*/  ISETP.GE.AND P1, PT, R0, UR4, PT ;  /* 0x0000000400007c0c */ /* 0x000fe4000bf26270 */
[----:B0-----:R-:W-:Y:S02]  /*16f60*/  IADD3.X R29, PT, PT, R6, R29, RZ, P3, !PT ;  /* 0x0000001d061d7210 */ /* 0x001fe40001ffe4ff */
[----:B------:R-:W-:Y:S01]  /*16f70*/  IADD3.X R25, PT, PT, R8, R25, RZ, P4, !PT ;  /* 0x0000001908197210 */ /* 0x000fe200027fe4ff */
[----:B------:R-:W-:-:S08]  /*16f80*/  IMAD.X R27, R10, 0x1, R27, P5 ;  /* 0x000000010a1b7824 */ /* 0x000fd000028e061b */
[----:B------:R-:W-:Y:S05]  /*16f90*/  @!P1 BRA `(.L_x_1752) ;  /* 0xfffffffc00b49947 */ /* 0x000fea000383ffff */
.L_x_1747:
        /* <DEDUP_REMOVED lines=8> */
[----:B-123--:R-:W-:Y:S02]  /*17020*/  IADD3 R14, P3, PT, R19, UR4, RZ ;  /* 0x00000004130e7c10 */ /* 0x00efe4000ff7e0ff */
[----:B------:R-:W-:Y:S02]  /*17030*/  IADD3 R10, P1, PT, R16, UR4, RZ ;  /* 0x00000004100a7c10 */ /* 0x000fe4000ff3e0ff */
[----:B------:R-:W-:Y:S01]  /*17040*/  IADD3 R12, P2, PT, R18, UR4, RZ ;  /* 0x00000004120c7c10 */ /* 0x000fe2000ff5e0ff */
[----:B------:R-:W-:Y:S01]  /*17050*/  IMAD.X R15, RZ, RZ, UR5, P3 ;  /* 0x00000005ff0f7e24 */ /* 0x000fe200098e06ff */
[----:B------:R-:W-:-:S02]  /*17060*/  IADD3 R20, P4, PT, R23, UR4, RZ ;  /* 0x0000000417147c10 */ /* 0x000fc4000ff9e0ff */
        /* <DEDUP_REMOVED lines=8> */
[----:B-1----:R-:W-:Y:S01]  /*170f0*/  UISETP.NE.AND UP0, UPT, UR4, URZ, UPT ;  /* 0x000000ff0400728c */ /* 0x002fe2000bf05270 */
[----:B--2---:R-:W-:-:S02]  /*17100*/  @P0 IADD3 R26, P2, PT, R4, R26, RZ ;  /* 0x0000001a041a0210 */ /* 0x004fc40007f5e0ff */
[----:B---3--:R-:W-:Y:S02]  /*17110*/  @P0 IADD3 R24, P3, PT, R6, R24, RZ ;  /* 0x0000001806180210 */ /* 0x008fe40007f7e0ff */
[----:B----4-:R-:W-:Y:S02]  /*17120*/  @P0 IADD3 R28, P1, PT, R2, R28, RZ ;  /* 0x0000001c021c0210 */ /* 0x010fe40007f3e0ff */
[----:B-----5:R-:W-:Y:S01]  /*17130*/  @P0 IADD3 R22, P4, PT, R8, R22, RZ ;  /* 0x0000001608160210 */ /* 0x020fe20007f9e0ff */
[----:B------:R-:W-:Y:S01]  /*17140*/  @P0 IMAD.X R29, R5, 0x1, R29, P2 ;  /* 0x00000001051d0824 */ /* 0x000fe200010e061d */
[----:B------:R-:W-:Y:S02]  /*17150*/  @P0 IADD3.X R31, PT, PT, R3, R31, RZ, P1, !PT ;  /* 0x0000001f031f0210 */ /* 0x000fe40000ffe4ff */
[----:B------:R-:W-:Y:S02]  /*17160*/  @P0 IADD3.X R25, PT, PT, R7, R25, RZ, P3, !PT ;  /* 0x0000001907190210 */ /* 0x000fe40001ffe4ff */
[----:B------:R-:W-:Y:S01]  /*17170*/  @P0 IADD3.X R27, PT, PT, R9, R27, RZ, P4, !PT ;  /* 0x0000001b091b0210 */ /* 0x000fe200027fe4ff */
[----:B------:R-:W-:Y:S06]  /*17180*/  BRA.U UP0, `(.L_x_1754) ;  /* 0x0000000100207547 */ /* 0x000fec000b800000 */
[----:B------:R-:W-:Y:S01]  /*17190*/  IMAD.MOV.U32 R30, RZ, RZ, R28 ;  /* 0x000000ffff1e7224 */ /* 0x000fe200078e001c */
[----:B------:R-:W-:Y:S02]  /*171a0*/  MOV R28, R26 ;  /* 0x0000001a001c7202 */ /* 0x000fe40000000f00 */
[----:B------:R-:W-:Y:S02]  /*171b0*/  MOV R23, R27 ;  /* 0x0000001b00177202 */ /* 0x000fe40000000f00 */
[----:B------:R-:W-:Y:S04]  /*171c0*/  STG.E.64 desc[UR36][R20.64], R30 ;  /* 0x0000001e14007986 */ /* 0x000fe8000c101b24 */
[----:B------:R-:W-:Y:S04]  /*171d0*/  STG.E.64 desc[UR36][R14.64], R28 ;  /* 0x0000001c0e007986 */ /* 0x000fe8000c101b24 */
[----:B------:R-:W-:Y:S04]  /*171e0*/  STG.E.64 desc[UR36][R12.64], R24 ;  /* 0x000000180c007986 */ /* 0x000fe8000c101b24 */
[----:B------:R-:W-:Y:S01]  /*171f0*/  STG.E.64 desc[UR36][R10.64], R22 ;  /* 0x000000160a007986 */ /* 0x000fe2000c101b24 */
[----:B------:R-:W-:Y:S05]  /*17200*/  EXIT ;  /* 0x000000000000794d */ /* 0x000fea0003800000 */
.L_x_1754:
[----:B------:R-:W1:Y:S02]  /*17210*/  LDCU UR4, c[0x0][0x79c] ;  /* 0x0000f380ff0477ac */ /* 0x000e640008000800 */
[----:B-1----:R-:W-:-:S09]  /*17220*/  UISETP.NE.AND UP0, UPT, UR4, 0x1, UPT ;  /* 0x000000010400788c */ /* 0x002fd2000bf05270 */
[----:B------:R-:W-:Y:S05]  /*17230*/  BRA.U !UP0, `(.L_x_1755) ;  /* 0x0000000108407547 */ /* 0x000fea000b800000 */
        /* <DEDUP_REMOVED lines=16> */
.L_x_1755:
[----:B------:R-:W1:Y:S01]  /*17340*/  LDCU.64 UR4, c[0x0][0x380] ;  /* 0x00007000ff0477ac */ /* 0x000e620008000a00 */
[----:B------:R-:W2:Y:S01]  /*17350*/  LDCU.64 UR6, c[0x0][0x768] ;  /* 0x0000ed00ff0677ac */ /* 0x000ea20008000a00 */
[----:B-1----:R-:W-:Y:S02]  /*17360*/  IMAD R31, R31, UR4, RZ ;  /* 0x000000041f1f7c24 */ /* 0x002fe4000f8e02ff */
[C---:B------:R-:W-:Y:S01]  /*17370*/  IMAD.WIDE.U32 R2, R28.reuse, UR4, RZ ;  /* 0x000000041c027c25 */ /* 0x040fe2000f8e00ff */
[----:B------:R-:W1:Y:S01]  /*17380*/  LDCU UR4, c[0x0][0x79c] ;  /* 0x0000f380ff0477ac */ /* 0x000e620008000800 */
[----:B--2---:R-:W-:Y:S02]  /*17390*/  IADD3 R4, P0, PT, R23, UR6, RZ ;  /* 0x0000000617047c10 */ /* 0x004fe4000ff1e0ff */
[----:B------:R-:W-:-:S03]  /*173a0*/  IMAD R31, R28, UR5, R31 ;  /* 0x000000051c1f7c24 */ /* 0x000fc6000f8e021f */
[----:B------:R-:W-:Y:S02]  /*173b0*/  IMAD.X R5, RZ, RZ, UR7, P0 ;  /* 0x00000007ff057e24 */ /* 0x000fe400080e06ff */
[----:B------:R-:W-:-:S05]  /*173c0*/  IADD3 R3, PT, PT, R3, R31, RZ ;  /* 0x0000001f03037210 */ /* 0x000fca0007ffe0ff */
[----:B------:R2:W-:Y:S01]  /*173d0*/  STG.E.64 desc[UR36][R4.64], R2 ;  /* 0x0000000204007986 */ /* 0x0005e2000c101b24 */
[----:B-1----:R-:W-:-:S09]  /*173e0*/  UISETP.NE.AND UP0, UPT, UR4, 0x1, UPT ;  /* 0x000000010400788c */ /* 0x002fd2000bf05270 */
[----:B--2---:R-:W-:Y:S05]  /*173f0*/  BRA.U !UP0, `(.L_x_1756) ;  /* 0x0000000108407547 */ /* 0x004fea000b800000 */
        /* <DEDUP_REMOVED lines=16> */
.L_x_1756:
[----:B------:R-:W1:Y:S01]  /*17500*/  LDCU.64 UR6, c[0x0][0x380] ;  /* 0x00007000ff0677ac */ /* 0x000e620008000a00 */
[----:B------:R-:W2:Y:S01]  /*17510*/  LDCU.64 UR4, c[0x0][0x768] ;  /* 0x0000ed00ff0477ac */ /* 0x000ea20008000a00 */
[----:B-1----:R-:W-:Y:S02]  /*17520*/  IMAD R29, R29, UR6, RZ ;  /* 0x000000061d1d7c24 */ /* 0x002fe4000f8e02ff */
[C---:B------:R-:W-:Y:S01]  /*17530*/  IMAD.WIDE.U32 R2, R26.reuse, UR6, RZ ;  /* 0x000000061a027c25 */ /* 0x040fe2000f8e00ff */
[----:B--2---:R-:W-:Y:S01]  /*17540*/  IADD3 R4, P0, PT, R19, UR4, RZ ;  /* 0x0000000413047c10 */ /* 0x004fe2000ff1e0ff */
[----:B------:R-:W1:Y:S02]  /*17550*/  LDCU UR4, c[0x0][0x79c] ;  /* 0x0000f380ff0477ac */ /* 0x000e640008000800 */
[----:B------:R-:W-:Y:S01]  /*17560*/  IMAD R29, R26, UR7, R29 ;  /* 0x000000071a1d7c24 */ /* 0x000fe2000f8e021d */
[----:B------:R-:W-:-:S03]  /*17570*/  IADD3.X R5, PT, PT, RZ, UR5, RZ, P0, !PT ;  /* 0x00000005ff057c10 */ /* 0x000fc600087fe4ff */
[----:B------:R-:W-:-:S05]  /*17580*/  IMAD.IADD R3, R3, 0x1, R29 ;  /* 0x0000000103037824 */ /* 0x000fca00078e021d */
        /* <DEDUP_REMOVED lines=19> */
.L_x_1757:
[----:B------:R-:W1:Y:S01]  /*176c0*/  LDCU.64 UR6, c[0x0][0x380] ;  /* 0x00007000ff0677ac */ /* 0x000e620008000a00 */
[----:B------:R-:W2:Y:S01]  /*176d0*/  LDCU.64 UR4, c[0x0][0x768] ;  /* 0x0000ed00ff0477ac */ /* 0x000ea20008000a00 */
[----:B-1----:R-:W-:Y:S02]  /*176e0*/  IMAD R25, R25, UR6, RZ ;  /* 0x0000000619197c24 */ /* 0x002fe4000f8e02ff */
[----:B------:R-:W-:Y:S01]  /*176f0*/  IMAD.WIDE.U32 R2, R24, UR6, RZ ;  /* 0x0000000618027c25 */ /* 0x000fe2000f8e00ff */
[----:B--2---:R-:W-:Y:S01]  /*17700*/  IADD3 R18, P0, PT, R18, UR4, RZ ;  /* 0x0000000412127c10 */ /* 0x004fe2000ff1e0ff */
[----:B------:R-:W1:Y:S02]  /*17710*/  LDCU UR4, c[0x0][0x79c] ;  /* 0x0000f380ff0477ac */ /* 0x000e640008000800 */
[----:B------:R-:W-:Y:S01]  /*17720*/  IMAD R25, R24, UR7, R25 ;  /* 0x0000000718197c24 */ /* 0x000fe2000f8e0219 */
[----:B------:R-:W-:Y:S01]  /*17730*/  IADD3.X R19, PT, PT, RZ, UR5, RZ, P0, !PT ;  /* 0x00000005ff137c10 */ /* 0x000fe200087fe4ff */
[----:B------:R-:W-:-:S03]  /*17740*/  IMAD R27, R27, UR6, RZ ;  /* 0x000000061b1b7c24 */ /* 0x000fc6000f8e02ff */
[----:B------:R-:W-:Y:S01]  /*17750*/  IADD3 R3, PT, PT, R3, R25, RZ ;  /* 0x0000001903037210 */ /* 0x000fe20007ffe0ff */
[C---:B------:R-:W-:Y:S02]  /*17760*/  IMAD R27, R22.reuse, UR7, R27 ;  /* 0x00000007161b7c24 */ /* 0x040fe4000f8e021b */
[----:B------:R-:W-:Y:S02]  /*17770*/  IMAD.WIDE.U32 R22, R22, UR6, RZ ;  /* 0x0000000616167c25 */ /* 0x000fe4000f8e00ff */
[----:B------:R2:W-:Y:S02]  /*17780*/  STG.E.64 desc[UR36][R18.64], R2 ;  /* 0x0000000212007986 */ /* 0x0005e4000c101b24 */
[----:B------:R-:W-:Y:S01]  /*17790*/  IMAD.IADD R17, R23, 0x1, R27 ;  /* 0x0000000117117824 */ /* 0x000fe200078e021b */
        /* <DEDUP_REMOVED lines=18> */
.L_x_1758:
[----:B------:R-:W1:Y:S02]  /*178c0*/  LDCU.64 UR4, c[0x0][0x768] ;  /* 0x0000ed00ff0477ac */ /* 0x000e640008000a00 */
[----:B-1----:R-:W-:Y:S02]  /*178d0*/  IADD3 R2, P0, PT, R16, UR4, RZ ;  /* 0x0000000410027c10 */ /* 0x002fe4000ff1e0ff */
[----:B------:R-:W-:Y:S02]  /*178e0*/  MOV R16, R22 ;  /* 0x0000001600107202 */ /* 0x000fe40000000f00 */
[----:B------:R-:W-:-:S05]  /*178f0*/  IADD3.X R3, PT, PT, RZ, UR5, RZ, P0, !PT ;  /* 0x00000005ff037c10 */ /* 0x000fca00087fe4ff */
[----:B------:R-:W-:Y:S01]  /*17900*/  STG.E.64 desc[UR36][R2.64], R16 ;  /* 0x0000001002007986 */ /* 0x000fe2000c101b24 */
[----:B------:R-:W-:Y:S05]  /*17910*/  EXIT ;  /* 0x000000000000794d */ /* 0x000fea0003800000 */
.L_x_1753:
[----:B------:R-:W4:Y:S01]  /*17920*/  LDCU.U8 UR4, c[0x0][0x798] ;  /* 0x0000f300ff0477ac */ /* 0x000f220008000000 */
[----:B------:R-:W5:Y:S01]  /*17930*/  LDCU.U8 UR5, c[0x0][0x799] ;  /* 0x0000f320ff0577ac */ /* 0x000f620008000000 */
[----:B----4-:R-:W-:Y:S02]  /*17940*/  UISETP.NE.AND UP1, UPT, UR4, URZ, UPT ;  /* 0x000000ff0400728c */ /* 0x010fe4000bf25270 */
[----:B-----5:R-:W-:-:S07]  /*17950*/  UISETP.NE.AND UP0, UPT, UR5, URZ, UPT ;  /* 0x000000ff0500728c */ /* 0x020fce000bf05270 */
[----:B------:R-:W-:Y:S05]  /*17960*/  BRA.U !UP1, `(.L_x_1759) ;  /* 0x0000000109307547 */ /* 0x000fea000b800000 */
[----:B-123--:R-:W2:Y:S04]  /*17970*/  LDG.E.64 R2, desc[UR36][R4.64] ;  /* 0x0000002404027981 */ /* 0x00eea8000c1e1b00 */
[----:B------:R-:W3:Y:S04]  /*17980*/  LDG.E.64 R10, desc[UR36][R4.64+0x18] ;  /* 0x00001824040a7981 */ /* 0x000ee8000c1e1b00 */
[----:B------:R-:W4:Y:S04]  /*17990*/  LDG.E.64 R6, desc[UR36][R4.64+0x8] ;  /* 0x0000082404067981 */ /* 0x000f28000c1e1b00 */
[----:B------:R-:W5:Y:S01]  /*179a0*/  LDG.E.64 R8, desc[UR36][R4.64+0x10] ;  /* 0x0000102404087981 */ /* 0x000f62000c1e1b00 */
[----:B--2---:R-:W-:-:S02]  /*179b0*/  IADD3 R28, P0, PT, R2, R28, RZ ;  /* 0x0000001c021c7210 */ /* 0x004fc40007f1e0ff */
[----:B---3--:R-:W-:Y:S02]  /*179c0*/  IADD3 R22, P3, PT, R10, R22, RZ ;  /* 0x000000160a167210 */ /* 0x008fe40007f7e0ff */
[----:B----4-:R-:W-:Y:S02]  /*179d0*/  IADD3 R26, P1, PT, R6, R26, RZ ;  /* 0x0000001a061a7210 */ /* 0x010fe40007f3e0ff */
[----:B-----5:R-:W-:Y:S01]  /*179e0*/  IADD3 R24, P2, PT, R8, R24, RZ ;  /* 0x0000001808187210 */ /* 0x020fe20007f5e0ff */
[----:B------:R-:W-:Y:S01]  /*179f0*/  IMAD.X R31, R3, 0x1, R31, P0 ;  /* 0x00000001031f7824 */ /* 0x000fe200000e061f */
[----:B------:R-:W-:Y:S01]  /*17a00*/  IADD3.X R29, PT, PT, R7, R29, RZ, P1, !PT ;  /* 0x0000001d071d7210 */ /* 0x000fe20000ffe4ff */
[----:B------:R-:W-:Y:S01]  /*17a10*/  IMAD.X R27, R11, 0x1, R27, P3 ;  /* 0x000000010b1b7824 */ /* 0x000fe200018e061b */
[----:B------:R-:W-:-:S09]  /*17a20*/  IADD3.X R25, PT, PT, R9, R25, RZ, P2, !PT ;  /* 0x0000001909197210 */ /* 0x000fd200017fe4ff */
.L_x_1759:
[----:B------:R-:W-:Y:S05]  /*17a30*/  BRA.U !UP0, `(.L_x_1760) ;  /* 0x0000000508c47547 */ /* 0x000fea000b800000 */
[----:B------:R-:W4:Y:S02]  /*17a40*/  LDCU UR4, c[0x0][0x79c] ;  /* 0x0000f380ff0477ac */ /* 0x000f240008000800 */
[----:B----4-:R-:W-:-:S09]  /*17a50*/  UISETP.NE.AND UP0, UPT, UR4, 0x1, UPT ;  /* 0x000000010400788c */ /* 0x010fd2000bf05270 */
[----:B------:R-:W-:Y:S05]  /*17a60*/  BRA.U !UP0, `(.L_x_1761) ;  /* 0x0000000108407547 */ /* 0x000fea000b800000 */
[----:B------:R-:W-:Y:S01]  /*17a70*/  MOV R0, 0x0 ;  /* 0x0000000000007802 */ /* 0x000fe20000000f00 */
[----:B------:R-:W4:Y:S01]  /*17a80*/  LDCU.64 UR4, c[0x4][0x590] ;  /* 0x0100b200ff0477ac */ /* 0x000f220008000a00 */
[----:B-123--:R-:W-:Y:S01]  /*17a90*/  HFMA2 R8, -RZ, RZ, 0, 4.4763088226318359375e-05 ;  /* 0x000002efff087431 */ /* 0x00efe200000001ff */
[----:B------:R-:W-:Y:S01]  /*17aa0*/  MOV R12, 0x1 ;  /* 0x00000001000c7802 */ /* 0x000fe20000000f00 */
[----:B------:R1:W2:Y:S01]  /*17ab0*/  LDC.64 R2, c[0x4][R0] ;  /* 0x0100000000027b82 */ /* 0x0002a20000000a00 */
[----:B------:R-:W3:Y:S01]  /*17ac0*/  LDCU.64 UR6, c[0x4][0x578] ;  /* 0x0100af00ff0677ac */ /* 0x000ee20008000a00 */
[----:B------:R-:W-:Y:S01]  /*17ad0*/  IMAD.MOV.U32 R13, RZ, RZ, RZ ;  /* 0x000000ffff0d7224 */ /* 0x000fe200078e00ff */
[----:B------:R-:W5:Y:S01]  /*17ae0*/  LDCU.64 UR8, c[0x4][0x350] ;  /* 0x01006a00ff0877ac */ /* 0x000f620008000a00 */
[----:B----4-:R-:W-:Y:S02]  /*17af0*/  MOV R4, UR4 ;  /* 0x0000000400047c02 */ /* 0x010fe40008000f00 */
[----:B------:R-:W-:Y:S01]  /*17b00*/  MOV R5, UR5 ;  /* 0x0000000500057c02 */ /* 0x000fe20008000f00 */
[----:B---3--:R-:W-:Y:S01]  /*17b10*/  IMAD.U32 R6, RZ, RZ, UR6 ;  /* 0x00000006ff067e24 */ /* 0x008fe2000f8e00ff */
[----:B------:R-:W-:-:S02]  /*17b20*/  MOV R7, UR7 ;  /* 0x0000000700077c02 */ /* 0x000fc40008000f00 */
[----:B-----5:R-:W-:Y:S01]  /*17b30*/  MOV R10, UR8 ;  /* 0x00000008000a7c02 */ /* 0x020fe20008000f00 */
[----:B-1----:R-:W-:-:S07]  /*17b40*/  IMAD.U32 R11, RZ, RZ, UR9 ;  /* 0x00000009ff0b7e24 */ /* 0x002fce000f8e00ff */
[----:B------:R-:W-:-:S07]  /*17b50*/  LEPC R20, `(.L_x_1761) ;  /* 0x000000001014794e */ /* 0x000fce0000000000 */
[----:B0-2---:R-:W-:Y:S05]  /*17b60*/  CALL.ABS.NOINC R2 ;  /* 0x0000000002007343 */ /* 0x005fea0003c00000 */
.L_x_1761:
[----:B------:R-:W4:Y:S01]  /*17b70*/  LDCU.64 UR6, c[0x0][0x380] ;  /* 0x00007000ff0677ac */ /* 0x000f220008000a00 */
[----:B------:R-:W5:Y:S01]  /*17b80*/  LDCU.64 UR4, c[0x0][0x768] ;  /* 0x0000ed00ff0477ac */ /* 0x000f620008000a00 */
[----:B----4-:R-:W-:Y:S02]  /*17b90*/  IMAD R31, R31, UR6, RZ ;  /* 0x000000061f1f7c24 */ /* 0x010fe4000f8e02ff */
[C---:B-123--:R-:W-:Y:S01]  /*17ba0*/  IMAD.WIDE.U32 R2, R28.reuse, UR6, RZ ;  /* 0x000000061c027c25 */ /* 0x04efe2000f8e00ff */
[----:B-----5:R-:W-:Y:S01]  /*17bb0*/  IADD3 R4, P0, PT, R23, UR4, RZ ;  /* 0x0000000417047c10 */ /* 0x020fe2000ff1e0ff */
[----:B------:R-:W1:Y:S02]  /*17bc0*/  LDCU UR4, c[0x0][0x79c] ;  /* 0x0000f380ff0477ac */ /* 0x000e640008000800 */
[----:B------:R-:W-:Y:S01]  /*17bd0*/  IMAD R31, R28, UR7, R31 ;  /* 0x000000071c1f7c24 */ /* 0x000fe2000f8e021f */
[----:B------:R-:W-:-:S04]  /*17be0*/  IADD3.X R5, PT, PT, RZ, UR5, RZ, P0, !PT ;  /* 0x00000005ff057c10 */ /* 0x000fc800087fe4ff */
[----:B------:R-:W-:-:S05]  /*17bf0*/  IADD3 R3, PT, PT, R3, R31, RZ ;  /* 0x0000001f03037210 */ /* 0x000fca0007ffe0ff */
        /* <DEDUP_REMOVED lines=19> */
.L_x_1762:
[----:B------:R-:W1:Y:S01]  /*17d30*/  LDCU.64 UR6, c[0x0][0x380] ;  /* 0x00007000ff0677ac */ /* 0x000e620008000a00 */
[----:B------:R-:W2:Y:S01]  /*17d40*/  LDCU.64 UR4, c[0x0][0x768] ;  /* 0x0000ed00ff0477ac */ /* 0x000ea20008000a00 */
[----:B-1----:R-:W-:Y:S02]  /*17d50*/  IMAD R29, R29, UR6, RZ ;  /* 0x000000061d1d7c24 */ /* 0x002fe4000f8e02ff */
[C---:B------:R-:W-:Y:S01]  /*17d60*/  IMAD.WIDE.U32 R2, R26.reuse, UR6, RZ ;  /* 0x000000061a027c25 */ /* 0x040fe2000f8e00ff */
[----:B--2---:R-:W-:Y:S01]  /*17d70*/  IADD3 R4, P0, PT, R19, UR4, RZ ;  /* 0x0000000413047c10 */ /* 0x004fe2000ff1e0ff */
[----:B------:R-:W1:Y:S02]  /*17d80*/  LDCU UR4, c[0x0][0x79c] ;  /* 0x0000f380ff0477ac */ /* 0x000e640008000800 */
[----:B------:R-:W-:Y:S02]  /*17d90*/  IMAD R29, R26, UR7, R29 ;  /* 0x000000071a1d7c24 */ /* 0x000fe4000f8e021d */
[----:B------:R-:W-:-:S03]  /*17da0*/  IMAD.X R5, RZ, RZ, UR5, P0 ;  /* 0x00000005ff057e24 */ /* 0x000fc600080e06ff */
        /* <DEDUP_REMOVED lines=20> */
.L_x_1763:
        /* <DEDUP_REMOVED lines=32> */
.L_x_1764:
[----:B------:R-:W1:Y:S02]  /*180f0*/  LDCU.64 UR4, c[0x0][0x768] ;  /* 0x0000ed00ff0477ac */ /* 0x000e640008000a00 */
[----:B-1----:R-:W-:Y:S01]  /*18100*/  IADD3 R2, P0, PT, R16, UR4, RZ ;  /* 0x0000000410027c10 */ /* 0x002fe2000ff1e0ff */
[----:B------:R-:W-:-:S03]  /*18110*/  IMAD.MOV.U32 R16, RZ, RZ, R22 ;  /* 0x000000ffff107224 */ /* 0x000fc600078e0016 */
[----:B------:R-:W-:-:S05]  /*18120*/  IADD3.X R3, PT, PT, RZ, UR5, RZ, P0, !PT ;  /* 0x00000005ff037c10 */ /* 0x000fca00087fe4ff */
[----:B------:R-:W-:Y:S01]  /*18130*/  STG.E.64 desc[UR36][R2.64], R16 ;  /* 0x0000001002007986 */ /* 0x000fe2000c101b24 */
[----:B------:R-:W-:Y:S05]  /*18140*/  EXIT ;  /* 0x000000000000794d */ /* 0x000fea0003800000 */
.L_x_1760:
[----:B------:R-:W-:Y:S01]  /*18150*/  MOV R30, R28 ;  /* 0x0000001c001e7202 */ /* 0x000fe20000000f00 */
[----:B------:R-:W-:Y:S01]  /*18160*/  IMAD.MOV.U32 R23, RZ, RZ, R27 ;  /* 0x000000ffff177224 */ /* 0x000fe200078e001b */
[----:B------:R-:W-:Y:S01]  /*18170*/  MOV R28, R26 ;  /* 0x0000001a001c7202 */ /* 0x000fe20000000f00 */
[----:B------:R-:W-:Y:S04]  /*18180*/  STG.E.64 desc[UR36][R4.64+0x10], R24 ;  /* 0x0000101804007986 */ /* 0x000fe8000c101b24 */
[----:B------:R-:W-:Y:S04]  /*18190*/  STG.E.64 desc[UR36][R4.64], R30 ;  /* 0x0000001e04007986 */ /* 0x000fe8000c101b24 */
[----:B------:R-:W-:Y:S04]  /*181a0*/  STG.E.64 desc[UR36][R4.64+0x8], R28 ;  /* 0x0000081c04007986 */ /* 0x000fe8000c101b24 */
[----:B------:R-:W-:Y:S01]  /*181b0*/  STG.E.64 desc[UR36][R4.64+0x18], R22 ;  /* 0x0000181604007986 */ /* 0x000fe2000c101b24 */
[----:B------:R-:W-:Y:S05]  /*181c0*/  EXIT ;  /* 0x000000000000794d */ /* 0x000fea0003800000 */
.L_x_1728:
        /* <DEDUP_REMOVED lines=41> */
[----:B------:R-:W-:Y:S04]  /*18460*/  STG.E.64 desc[UR36][R20.64], R28 ;  /* 0x0000001c14007986 */ /* 0x000fe8000c101b24 */
[----:B------:R-:W-:Y:S04]  /*18470*/  STG.E.64 desc[UR36][R14.64], R26 ;  /* 0x0000001a0e007986 */ /* 0x000fe8000c101b24 */
[----:B------:R-:W-:Y:S04]  /*18480*/  STG.E.64 desc[UR36][R12.64], R22 ;  /* 0x000000160c007986 */ /* 0x000fe8000c101b24 */
[----:B------:R-:W-:Y:S01]  /*18490*/  STG.E.64 desc[UR36][R10.64], R24 ;  /* 0x000000180a007986 */ /* 0x000fe2000c101b24 */
[----:B------:R-:W-:Y:S05]  /*184a0*/  EXIT ;  /* 0x000000000000794d */ /* 0x000fea0003800000 */
.L_x_1766:
        /* <DEDUP_REMOVED lines=19> */
.L_x_1767:
[----:B------:R-:W1:Y:S01]  /*185e0*/  LDCU.64 UR6, c[0x0][0x380] ;  /* 0x00007000ff0677ac */ /* 0x000e620008000a00 */
[----:B------:R-:W2:Y:S01]  /*185f0*/  LDCU.64 UR4, c[0x0][0x768] ;  /* 0x0000ed00ff0477ac */ /* 0x000ea20008000a00 */
[----:B-1----:R-:W-:Y:S02]  /*18600*/  IMAD R29, R29, UR6, RZ ;  /* 0x000000061d1d7c24 */ /* 0x002fe4000f8e02ff */
[C---:B------:R-:W-:Y:S01]  /*18610*/  IMAD.WIDE.U32 R2, R28.reuse, UR6, RZ ;  /* 0x000000061c027c25 */ /* 0x040fe2000f8e00ff */
[----:B--2---:R-:W-:Y:S01]  /*18620*/  IADD3 R4, P0, PT, R19, UR4, RZ ;  /* 0x0000000413047c10 */ /* 0x004fe2000ff1e0ff */
        /* <DEDUP_REMOVED lines=23> */
.L_x_1768:
        /* <DEDUP_REMOVED lines=28> */
.L_x_1769:
        /* <DEDUP_REMOVED lines=32> */
.L_x_1770:
[----:B------:R-:W1:Y:S02]  /*18b60*/  LDCU.64 UR4, c[0x0][0x768] ;  /* 0x0000ed00ff0477ac */ /* 0x000e640008000a00 */
[----:B-1----:R-:W-:Y:S01]  /*18b70*/  IADD3 R2, P0, PT, R16, UR4, RZ ;  /* 0x0000000410027c10 */ /* 0x002fe2000ff1e0ff */
[----:B------:R-:W-:-:S03]  /*18b80*/  IMAD.MOV.U32 R16, RZ, RZ, R24 ;  /* 0x000000ffff107224 */ /* 0x000fc600078e0018 */
[----:B------:R-:W-:-:S05]  /*18b90*/  IADD3.X R3, PT, PT, RZ, UR5, RZ, P0, !PT ;  /* 0x00000005ff037c10 */ /* 0x000fca00087fe4ff */
[----:B------:R-:W-:Y:S01]  /*18ba0*/  STG.E.64 desc[UR36][R2.64], R16 ;  /* 0x0000001002007986 */ /* 0x000fe2000c101b24 */
[----:B------:R-:W-:Y:S05]  /*18bb0*/  EXIT ;  /* 0x000000000000794d */ /* 0x000fea0003800000 */
.L_x_1765:
        /* <DEDUP_REMOVED lines=14> */
[----:B------:R-:W-:Y:S02]  /*18ca0*/  IADD3.X R29, PT, PT, R3, R29, RZ, P0, !PT ;  /* 0x0000001d031d7210 */ /* 0x000fe400007fe4ff */
[----:B------:R-:W-:Y:S02]  /*18cb0*/  IADD3.X R27, PT, PT, R7, R27, RZ, P1, !PT ;  /* 0x0000001b071b7210 */ /* 0x000fe40000ffe4ff */
[----:B------:R-:W-:-:S07]  /*18cc0*/  IADD3.X R25, PT, PT, R11, R25, RZ, P3, !PT ;  /* 0x000000190b197210 */ /* 0x000fce0001ffe4ff */
.L_x_1771:
        /* <DEDUP_REMOVED lines=20> */
.L_x_1773:
        /* <DEDUP_REMOVED lines=28> */
.L_x_1774:
        /* <DEDUP_REMOVED lines=28> */
.L_x_1775:
[----:B------:R-:W1:Y:S01]  /*19190*/  LDCU.64 UR6, c[0x0][0x380] ;  /* 0x00007000ff0677ac */ /* 0x000e620008000a00 */
[----:B------:R-:W2:Y:S01]  /*191a0*/  LDCU.64 UR4, c[0x0][0x768] ;  /* 0x0000ed00ff0477ac */ /* 0x000ea20008000a00 */
[----:B-1----:R-:W-:Y:S02]  /*191b0*/  IMAD R51, R51, UR6, RZ ;  /* 0x0000000633337c24 */ /* 0x002fe4000f8e02ff */
[----:B------:R-:W-:Y:S01]  /*191c0*/  IMAD.WIDE.U32 R2, R22, UR6, RZ ;  /* 0x0000000616027c25 */ /* 0x000fe2000f8e00ff */
[----:B--2---:R-:W-:Y:S01]  /*191d0*/  IADD3 R18, P0, PT, R18, UR4, RZ ;  /* 0x0000000412127c10 */ /* 0x004fe2000ff1e0ff */
[----:B------:R-:W1:Y:S02]  /*191e0*/  LDCU UR4, c[0x0][0x79c] ;  /* 0x0000f380ff0477ac */ /* 0x000e640008000800 */
        /* <DEDUP_REMOVED lines=26> */
.L_x_1776:
[----:B------:R-:W1:Y:S02]  /*19390*/  LDCU.64 UR4, c[0x0][0x768] ;  /* 0x0000ed00ff0477ac */ /* 0x000e640008000a00 */
[----:B-1----:R-:W-:Y:S02]  /*193a0*/  IADD3 R2, P0, PT, R16, UR4, RZ ;  /* 0x0000000410027c10 */ /* 0x002fe4000ff1e0ff */
[----:B------:R-:W-:-:S03]  /*193b0*/  MOV R16, R24 ;  /* 0x0000001800107202 */ /* 0x000fc60000000f00 */
[----:B------:R-:W-:-:S05]  /*193c0*/  IMAD.X R3, RZ, RZ, UR5, P0 ;  /* 0x00000005ff037e24 */ /* 0x000fca00080e06ff */
[----:B------:R-:W-:Y:S01]  /*193d0*/  STG.E.64 desc[UR36][R2.64], R16 ;  /* 0x0000001002007986 */ /* 0x000fe2000c101b24 */
[----:B------:R-:W-:Y:S05]  /*193e0*/  EXIT ;  /* 0x000000000000794d */ /* 0x000fea0003800000 */
.L_x_1772:
[----:B------:R-:W-:Y:S01]  /*193f0*/  MOV R23, R51 ;  /* 0x0000003300177202 */ /* 0x000fe20000000f00 */
[----:B------:R-:W-:Y:S04]  /*19400*/  STG.E.64 desc[UR36][R4.64], R28 ;  /* 0x0000001c04007986 */ /* 0x000fe8000c101b24 */
[----:B------:R-:W-:Y:S04]  /*19410*/  STG.E.64 desc[UR36][R4.64+0x8], R26 ;  /* 0x0000081a04007986 */ /* 0x000fe8000c101b24 */
[----:B------:R-:W-:Y:S04]  /*19420*/  STG.E.64 desc[UR36][R4.64+0x10], R22 ;  /* 0x0000101604007986 */ /* 0x000fe8000c101b24 */
[----:B------:R-:W-:Y:S01]  /*19430*/  STG.E.64 desc[UR36][R4.64+0x18], R24 ;  /* 0x0000181804007986 */ /* 0x000fe2000c101b24 */
[----:B------:R-:W-:Y:S05]  /*19440*/  EXIT ;  /* 0x000000000000794d */ /* 0x000fea0003800000 */
.L_x_1777:
        /* <DEDUP_REMOVED lines=11> */
.L_x_7279:


//--------------------- .text._ZN2at6native13reduce_kernelILi512ELi1ENS0_8ReduceOpIiNS0_7MeanOpsIiiiiEEjiLi4ELi4EEEEEvT1_ --------------------------
	.section	.text._ZN2at6native13reduce_kernelILi512ELi1ENS0_8ReduceOpIiNS0_7MeanOpsIiiiiEEjiLi4ELi4EEEEEvT1_,"ax",@progbits
	.align	128
        .global         _ZN2at6native13reduce_kernelILi512ELi1ENS0_8ReduceOpIiNS0_7MeanOpsIiiiiEEjiLi4ELi4EEEEEvT1_
        .type           _ZN2at6native13reduce_kernelILi512ELi1ENS0_8ReduceOpIiNS0_7MeanOpsIiiiiEEjiLi4ELi4EEEEEvT1_,@function
        .size           _ZN2at6native13reduce_kernelILi512ELi1ENS0_8ReduceOpIiNS0_7MeanOpsIiiiiEEjiLi4ELi4EEEEEvT1_,(.L_x_7280 - _ZN2at6native13reduce_kernelILi512ELi1ENS0_8ReduceOpIiNS0_7MeanOpsIiiiiEEjiLi4ELi4EEEEEvT1_)
        .other          _ZN2at6native13reduce_kernelILi512ELi1ENS0_8ReduceOpIiNS0_7MeanOpsIiiiiEEjiLi4ELi4EEEEEvT1_,@"STO_CUDA_ENTRY STV_DEFAULT"
_ZN2at6native13reduce_kernelILi512ELi1ENS0_8ReduceOpIiNS0_7MeanOpsIiiiiEEjiLi4ELi4EEEEEvT1_:
.text._ZN2at6native13reduce_kernelILi512ELi1ENS0_8ReduceOpIiNS0_7MeanOpsIiiiiEEjiLi4ELi4EEEEEvT1_:
        /* <DEDUP_REMOVED lines=295> */
.L_x_1778:
        /* <DEDUP_REMOVED lines=12> */
[----:B------:R-:W-:Y:S01]  /*1330*/  MOV R2, R4 ;  /* 0x0000000400027202 */ /* 0x000fe20000000f00 */
[----:B------:R-:W-:-:S05]  /*1340*/  IMAD.X R5, RZ, RZ, UR5, P0 ;  /* 0x00000005ff057e24 */ /* 0x000fca00080e06ff */
[----:B------:R-:W-:Y:S01]  /*1350*/  MOV R3, R5 ;  /* 0x0000000500037202 */ /* 0x000fe20000000f00 */
[----:B------:R-:W-:Y:S06]  /*1360*/  BRA.U !UP0, `(.L_x_1781) ;  /* 0x0000000508147547 */ /* 0x000fec000b800000 */
[----:B------:R-:W0:Y:S01]  /*1370*/  LDC R12, c[0x0][0x384] ;  /* 0x0000e100ff0c7b82 */ /* 0x000e220000000800 */
[----:B------:R-:W1:Y:S01]  /*1380*/  LDCU UR4, c[0x0][0x38c] ;  /* 0x00007180ff0477ac */ /* 0x000e620008000800 */
[----:B------:R-:W-:Y:S01]  /*1390*/  SHF.R.U32.HI R4, RZ, 0x2, R4 ;  /* 0x00000002ff047819 */ /* 0x000fe20000011604 */
[----:B------:R-:W-:Y:S03]  /*13a0*/  BSSY.RECONVERGENT B1, `(.L_x_1782) ;  /* 0x000001d000017945 */ /* 0x000fe60003800200 */
[----:B------:R-:W-:Y:S01]  /*13b0*/  LOP3.LUT P0, R11, R4, 0x3, RZ, 0xc0, !PT ;  /* 0x00000003040b7812 */ /* 0x000fe2000780c0ff */
[----:B-1----:R-:W-:Y:S01]  /*13c0*/  IMAD.U32 R10, RZ, RZ, UR4 ;  /* 0x00000004ff0a7e24 */ /* 0x002fe2000f8e00ff */
[-C--:B0-----:R-:W-:Y:S02]  /*13d0*/  MOV R8, R12.reuse ;  /* 0x0000000c00087202 */ /* 0x081fe40000000f00 */
[----:B------:R-:W-:-:S09]  /*13e0*/  MOV R9, R12 ;  /* 0x0000000c00097202 */ /* 0x000fd20000000f00 */
[----:B------:R-:W-:Y:S05]  /*13f0*/  @!P0 BRA `(.L_x_1783) ;  /* 0x00000000005c8947 */ /* 0x000fea0003800000 */
[C---:B------:R-:W-:Y:S01]  /*1400*/  ISETP.GT.U32.AND P0, PT, R0.reuse, 0x3, PT ;  /* 0x000000030000780c */ /* 0x040fe20003f04070 */
[----:B------:R-:W-:Y:S01]  /*1410*/  IMAD.MOV R5, RZ, RZ, -R11 ;  /* 0x000000ffff057224 */ /* 0x000fe200078e0a0b */
[----:B------:R-:W-:Y:S01]  /*1420*/  BSSY.RECONVERGENT B2, `(.L_x_1784) ;  /* 0x0000011000027945 */ /* 0x000fe20003800200 */
[----:B------:R-:W-:Y:S02]  /*1430*/  MOV R9, R12 ;  /* 0x0000000c00097202 */ /* 0x000fe40000000f00 */
[----:B------:R-:W-:Y:S01]  /*1440*/  ISETP.LT.U32.OR P0, PT, R0, R11, P0 ;  /* 0x0000000b0000720c */ /* 0x000fe20000701470 */
[----:B------:R-:W-:-:S12]  /*1450*/  IMAD.WIDE R4, R5, 0x4, R2 ;  /* 0x0000000405047825 */ /* 0x000fd800078e0202 */
        /* <DEDUP_REMOVED lines=9> */
[----:B------:R-:W-:Y:S01]  /*14f0*/  IMAD.WIDE.U32 R2, R0, 0x4, R4 ;  /* 0x0000000400027825 */ /* 0x000fe200078e0004 */
[----:B------:R-:W0:Y:S05]  /*1500*/  LDCU UR4, c[0x0][0x384] ;  /* 0x00007080ff0477ac */ /* 0x000e2a0008000800 */
[----:B------:R-:W0:Y:S02]  /*1510*/  LDG.E R2, desc[UR36][R2.64] ;  /* 0x0000002402027981 */ /* 0x000e24000c1e1900 */
[----:B0-----:R-:W-:-:S07]  /*1520*/  IADD3 R9, PT, PT, R2, UR4, RZ ;  /* 0x0000000402097c10 */ /* 0x001fce000fffe0ff */
.L_x_1785:
[----:B------:R-:W-:Y:S05]  /*1530*/  BSYNC.RECONVERGENT B2 ;  /* 0x0000000000027941 */ /* 0x000fea0003800200 */
.L_x_1784:
[----:B------:R-:W-:Y:S02]  /*1540*/  IADD3 R2, P0, PT, R4, 0x10, RZ ;  /* 0x0000001004027810 */ /* 0x000fe40007f1e0ff */
[----:B------:R-:W-:Y:S02]  /*1550*/  IADD3 R10, PT, PT, R11, -0x4, R24 ;  /* 0xfffffffc0b0a7810 */ /* 0x000fe40007ffe018 */
[----:B------:R-:W-:-:S09]  /*1560*/  IADD3.X R3, PT, PT, RZ, R5, RZ, P0, !PT ;  /* 0x00000005ff037210 */ /* 0x000fd200007fe4ff */
.L_x_1783:
[----:B------:R-:W-:Y:S05]  /*1570*/  BSYNC.RECONVERGENT B1 ;  /* 0x0000000000017941 */ /* 0x000fea0003800200 */
.L_x_1782:
[----:B------:R-:W-:Y:S01]  /*1580*/  LEA R5, R21, 0x3, 0x2 ;  /* 0x0000000315057811 */ /* 0x000fe200078e10ff */
[----:B------:R-:W-:Y:S01]  /*1590*/  BSSY.RECONVERGENT B1, `(.L_x_1786) ;  /* 0x0000015000017945 */ /* 0x000fe20003800200 */
[----:B------:R-:W-:Y:S01]  /*15a0*/  ISETP.NE.AND P0, PT, RZ, UR21, PT ;  /* 0x00000015ff007c0c */ /* 0x000fe2000bf05270 */
[----:B------:R-:W-:Y:S01]  /*15b0*/  IMAD.MOV.U32 R11, RZ, RZ, R12 ;  /* 0x000000ffff0b7224 */ /* 0x000fe200078e000c */
[----:B------:R-:W-:Y:S02]  /*15c0*/  ISETP.GE.U32.AND P2, PT, R5, R10, PT ;  /* 0x0000000a0500720c */ /* 0x000fe40003f46070 */
[----:B------:R-:W-:Y:S02]  /*15d0*/  ISETP.NE.AND P1, PT, RZ, UR22, PT ;  /* 0x00000016ff007c0c */ /* 0x000fe4000bf25270 */
[----:B------:R-:W-:Y:S02]  /*15e0*/  ISETP.NE.AND P0, PT, R7, RZ, P0 ;  /* 0x000000ff0700720c */ /* 0x000fe40000705270 */
[----:B------:R-:W-:-:S04]  /*15f0*/  ISETP.NE.AND P1, PT, R6, RZ, P1 ;  /* 0x000000ff0600720c */ /* 0x000fc80000f25270 */
[----:B------:R-:W-:-:S03]  /*1600*/  PLOP3.LUT P0, PT, P0, P1, PT, 0xf8, 0x8f ;  /* 0x00000000008f781c */ /* 0x000fc60000703f70 */
[----:B------:R-:W-:Y:S10]  /*1610*/  @P2 BRA `(.L_x_1787) ;  /* 0x0000000000302947 */ /* 0x000ff40003800000 */
[----:B------:R-:W-:-:S07]  /*1620*/  MOV R11, R12 ;  /* 0x0000000c000b7202 */ /* 0x000fce0000000f00 */
.L_x_1788:
[C---:B------:R-:W-:Y:S01]  /*1630*/  IMAD.WIDE.U32 R4, R21.reuse, 0x10, R2 ;  /* 0x0000001015047825 */ /* 0x040fe200078e0002 */
[----:B------:R-:W0:Y:S05]  /*1640*/  LDCU UR4, c[0x0][0x394] ;  /* 0x00007280ff0477ac */ /* 0x000e2a0008000800 */
[----:B------:R-:W2:Y:S01]  /*1650*/  LDG.E.128 R4, desc[UR36][R4.64] ;  /* 0x0000002404047981 */ /* 0x000ea2000c1e1d00 */
[----:B0-----:R-:W-:-:S04]  /*1660*/  IADD3 R21, PT, PT, R21, UR4, RZ ;  /* 0x0000000415157c10 */ /* 0x001fc8000fffe0ff */
[----:B------:R-:W-:-:S04]  /*1670*/  LEA R13, R21, 0x3, 0x2 ;  /* 0x00000003150d7811 */ /* 0x000fc800078e10ff */
[----:B------:R-:W-:Y:S01]  /*1680*/  ISETP.GE.U32.AND P1, PT, R13, R10, PT ;  /* 0x0000000a0d00720c */ /* 0x000fe20003f26070 */
[----:B--2---:R-:W-:Y:S01]  /*1690*/  IMAD.IADD R9, R4, 0x1, R9 ;  /* 0x0000000104097824 */ /* 0x004fe200078e0209 */
[----:B------:R-:W-:Y:S01]  /*16a0*/  IADD3 R12, PT, PT, R5, R12, RZ ;  /* 0x0000000c050c7210 */ /* 0x000fe20007ffe0ff */
[----:B------:R-:W-:Y:S01]  /*16b0*/  IMAD.IADD R8, R7, 0x1, R8 ;  /* 0x0000000107087824 */ /* 0x000fe200078e0208 */
[----:B------:R-:W-:-:S09]  /*16c0*/  IADD3 R11, PT, PT, R6, R11, RZ ;  /* 0x0000000b060b7210 */ /* 0x000fd20007ffe0ff */
[----:B------:R-:W-:Y:S05]  /*16d0*/  @!P1 BRA `(.L_x_1788) ;  /* 0xfffffffc00d49947 */ /* 0x000fea000383ffff */
.L_x_1787:
[----:B------:R-:W-:Y:S05]  /*16e0*/  BSYNC.RECONVERGENT B1 ;  /* 0x0000000000017941 */ /* 0x000fea0003800200 */
.L_x_1786:
        /* <DEDUP_REMOVED lines=8> */
[----:B--2---:R-:W-:-:S07]  /*1770*/  IADD3 R9, PT, PT, R9, R2, RZ ;  /* 0x0000000209097210 */ /* 0x004fce0007ffe0ff */
.L_x_1790:
[----:B------:R-:W-:Y:S05]  /*1780*/  BSYNC.RECONVERGENT B1 ;  /* 0x0000000000017941 */ /* 0x000fea0003800200 */
.L_x_1789:
[----:B------:R-:W-:-:S05]  /*1790*/  IADD3 R7, PT, PT, R11, R12, R9 ;  /* 0x0000000c0b077210 */ /* 0x000fca0007ffe009 */
[----:B------:R-:W-:Y:S01]  /*17a0*/  IMAD.IADD R7, R7, 0x1, R8 ;  /* 0x0000000107077824 */ /* 0x000fe200078e0208 */
[----:B------:R-:W-:Y:S06]  /*17b0*/  BRA `(.L_x_1780) ;  /* 0x0000009000f87947 */ /* 0x000fec0003800000 */
.L_x_1781:
        /* <DEDUP_REMOVED lines=16> */
[-C--:B------:R-:W-:Y:S02]  /*18c0*/  MOV R5, R4.reuse ;  /* 0x0000000400057202 */ /* 0x080fe40000000f00 */
[----:B------:R-:W-:-:S07]  /*18d0*/  MOV R6, R4 ;  /* 0x0000000400067202 */ /* 0x000fce0000000f00 */
.L_x_1795:
[C---:B------:R-:W-:Y:S02]  /*18e0*/  IMAD.IADD R13, R21.reuse, 0x1, R0 ;  /* 0x00000001150d7824 */ /* 0x040fe400078e0200 */
[----:B------:R-:W-:-:S03]  /*18f0*/  IMAD.WIDE.U32 R10, R21, 0x4, R2 ;  /* 0x00000004150a7825 */ /* 0x000fc600078e0002 */
[CC--:B------:R-:W-:Y:S01]  /*1900*/  IADD3 R15, PT, PT, R13.reuse, R0.reuse, RZ ;  /* 0x000000000d0f7210 */ /* 0x0c0fe20007ffe0ff */
[--C-:B------:R-:W-:Y:S02]  /*1910*/  IMAD.WIDE.U32 R12, R13, 0x4, R2.reuse ;  /* 0x000000040d0c7825 */ /* 0x100fe400078e0002 */
[----:B------:R-:W2:Y:S01]  /*1920*/  LDG.E R11, desc[UR36][R10.64] ;  /* 0x000000240a0b7981 */ /* 0x000ea2000c1e1900 */
[C---:B------:R-:W-:Y:S01]  /*1930*/  IADD3 R19, PT, PT, R15.reuse, R0, RZ ;  /* 0x000000000f137210 */ /* 0x040fe20007ffe0ff */
[--C-:B------:R-:W-:Y:S02]  /*1940*/  IMAD.WIDE.U32 R14, R15, 0x4, R2.reuse ;  /* 0x000000040f0e7825 */ /* 0x100fe400078e0002 */
[----:B------:R-:W3:Y:S02]  /*1950*/  LDG.E R13, desc[UR36][R12.64] ;  /* 0x000000240c0d7981 */ /* 0x000ee4000c1e1900 */
[C---:B------:R-:W-:Y:S02]  /*1960*/  IMAD.WIDE.U32 R8, R19.reuse, 0x4, R2 ;  /* 0x0000000413087825 */ /* 0x040fe400078e0002 */
[----:B------:R-:W4:Y:S04]  /*1970*/  LDG.E R14, desc[UR36][R14.64] ;  /* 0x000000240e0e7981 */ /* 0x000f28000c1e1900 */
[----:B------:R-:W5:Y:S01]  /*1980*/  LDG.E R8, desc[UR36][R8.64] ;  /* 0x0000002408087981 */ /* 0x000f62000c1e1900 */
[----:B------:R-:W-:-:S04]  /*1990*/  IMAD.IADD R21, R19, 0x1, R0 ;  /* 0x0000000113157824 */ /* 0x000fc800078e0200 */
[----:B------:R-:W-:-:S05]  /*19a0*/  IMAD R19, R0, 0x3, R21 ;  /* 0x0000000300137824 */ /* 0x000fca00078e0215 */
[----:B------:R-:W-:Y:S02]  /*19b0*/  ISETP.GE.U32.AND P0, PT, R19, R24, PT ;  /* 0x000000181300720c */ /* 0x000fe40003f06070 */
[----:B--2---:R-:W-:Y:S02]  /*19c0*/  IADD3 R4, PT, PT, R11, R4, RZ ;  /* 0x000000040b047210 */ /* 0x004fe40007ffe0ff */
[----:B---3--:R-:W-:Y:S01]  /*19d0*/  IADD3 R6, PT, PT, R13, R6, RZ ;  /* 0x000000060d067210 */ /* 0x008fe20007ffe0ff */
[----:B----4-:R-:W-:Y:S01]  /*19e0*/  IMAD.IADD R5, R14, 0x1, R5 ;  /* 0x000000010e057824 */ /* 0x010fe200078e0205 */
[----:B-----5:R-:W-:-:S07]  /*19f0*/  IADD3 R7, PT, PT, R8, R7, RZ ;  /* 0x0000000708077210 */ /* 0x020fce0007ffe0ff */
[----:B------:R-:W-:Y:S05]  /*1a00*/  @!P0 BRA `(.L_x_1795) ;  /* 0xfffffffc00b48947 */ /* 0x000fea000383ffff */
[----:B------:R-:W-:Y:S05]  /*1a10*/  BSYNC.RECONVERGENT B2 ;  /* 0x0000000000027941 */ /* 0x000fea0003800200 */
.L_x_1794:
[----:B------:R-:W-:Y:S01]  /*1a20*/  MOV R15, R11 ;  /* 0x0000000b000f7202 */ /* 0x000fe20000000f00 */
[----:B------:R-:W-:Y:S01]  /*1a30*/  IMAD.MOV.U32 R11, RZ, RZ, R13 ;  /* 0x000000ffff0b7224 */ /* 0x000fe200078e000d */
[----:B------:R-:W-:-:S07]  /*1a40*/  MOV R10, R8 ;  /* 0x00000008000a7202 */ /* 0x000fce0000000f00 */
.L_x_1793:
[----:B------:R-:W-:Y:S05]  /*1a50*/  BSYNC.RECONVERGENT B1 ;  /* 0x0000000000017941 */ /* 0x000fea0003800200 */
.L_x_1792:
[----:B------:R-:W-:Y:S01]  /*1a60*/  ISETP.GE.U32.AND P0, PT, R21, R24, PT ;  /* 0x000000181500720c */ /* 0x000fe20003f06070 */
[----:B------:R-:W-:-:S12]  /*1a70*/  BSSY.RECONVERGENT B1, `(.L_x_1796) ;  /* 0x0000012000017945 */ /* 0x000fd80003800200 */
[----:B------:R-:W-:Y:S05]  /*1a80*/  @P0 BRA `(.L_x_1797) ;  /* 0x0000000000400947 */ /* 0x000fea0003800000 */
[----:B------:R-:W-:-:S05]  /*1a90*/  IMAD.WIDE.U32 R8, R21, 0x4, R2 ;  /* 0x0000000415087825 */ /* 0x000fca00078e0002 */
[----:B------:R0:W5:Y:S01]  /*1aa0*/  LDG.E R15, desc[UR36][R8.64] ;  /* 0x00000024080f7981 */ /* 0x000162000c1e1900 */
[----:B------:R-:W-:-:S04]  /*1ab0*/  IADD3 R13, PT, PT, R21, R0, RZ ;  /* 0x00000000150d7210 */ /* 0x000fc80007ffe0ff */
[----:B------:R-:W-:-:S13]  /*1ac0*/  ISETP.GE.U32.AND P1, PT, R13, R24, PT ;  /* 0x000000180d00720c */ /* 0x000fda0003f26070 */
[----:B0-----:R-:W-:Y:S05]  /*1ad0*/  @P1 BRA `(.L_x_1797) ;  /* 0x00000000002c1947 */ /* 0x001fea0003800000 */
[----:B------:R-:W-:-:S05]  /*1ae0*/  IMAD.WIDE.U32 R8, R13, 0x4, R2 ;  /* 0x000000040d087825 */ /* 0x000fca00078e0002 */
[----:B------:R0:W5:Y:S01]  /*1af0*/  LDG.E R11, desc[UR36][R8.64] ;  /* 0x00000024080b7981 */ /* 0x000162000c1e1900 */
[----:B------:R-:W-:-:S05]  /*1b00*/  IMAD.IADD R13, R13, 0x1, R0 ;  /* 0x000000010d0d7824 */ /* 0x000fca00078e0200 */
        /* <DEDUP_REMOVED lines=8> */
.L_x_1797:
[----:B------:R-:W-:Y:S05]  /*1b90*/  BSYNC.RECONVERGENT B1 ;  /* 0x0000000000017941 */ /* 0x000fea0003800200 */
.L_x_1796:
[----:B------:R-:W-:Y:S04]  /*1ba0*/  BSSY.RECONVERGENT B1, `(.L_x_1798) ;  /* 0x000000e000017945 */ /* 0x000fe80003800200 */
[----:B------:R-:W-:Y:S05]  /*1bb0*/  @P0 BRA `(.L_x_1799) ;  /* 0x0000000000300947 */ /* 0x000fea0003800000 */
[----:B0-----:R-:W-:Y:S01]  /*1bc0*/  IADD3 R3, PT, PT, R21, R0, RZ ;  /* 0x0000000015037210 */ /* 0x001fe20007ffe0ff */
[----:B-----5:R-:W-:-:S03]  /*1bd0*/  IMAD.IADD R4, R4, 0x1, R15 ;  /* 0x0000000104047824 */ /* 0x020fc600078e020f */
[----:B------:R-:W-:-:S13]  /*1be0*/  ISETP.GE.U32.AND P0, PT, R3, R24, PT ;  /* 0x000000180300720c */ /* 0x000fda0003f06070 */
[----:B------:R-:W-:Y:S05]  /*1bf0*/  @P0 BRA `(.L_x_1799) ;  /* 0x0000000000200947 */ /* 0x000fea0003800000 */
[----:B------:R-:W-:Y:S01]  /*1c00*/  IADD3 R3, PT, PT, R3, R0, RZ ;  /* 0x0000000003037210 */ /* 0x000fe20007ffe0ff */
[----:B------:R-:W-:-:S03]  /*1c10*/  IMAD.IADD R6, R6, 0x1, R11 ;  /* 0x0000000106067824 */ /* 0x000fc600078e020b */
[----:B------:R-:W-:-:S13]  /*1c20*/  ISETP.GE.U32.AND P0, PT, R3, R24, PT ;  /* 0x000000180300720c */ /* 0x000fda0003f06070 */
[----:B------:R-:W-:Y:S02]  /*1c30*/  @!P0 IADD3 R3, PT, PT, R3, R0, RZ ;  /* 0x0000000003038210 */ /* 0x000fe40007ffe0ff */
[----:B------:R-:W-:Y:S02]  /*1c40*/  @!P0 IADD3 R5, PT, PT, R5, R14, RZ ;  /* 0x0000000e05058210 */ /* 0x000fe40007ffe0ff */
[----:B------:R-:W-:-:S04]  /*1c50*/  @!P0 ISETP.GE.U32.AND P1, PT, R3, R24, PT ;  /* 0x000000180300820c */ /* 0x000fc80003f26070 */
[----:B------:R-:W-:-:S04]  /*1c60*/  @!P0 SEL R10, R10, RZ, !P1 ;  /* 0x000000ff0a0a8207 */ /* 0x000fc80004800000 */
[----:B------:R-:W-:-:S07]  /*1c70*/  @!P0 IADD3 R7, PT, PT, R7, R10, RZ ;  /* 0x0000000a07078210 */ /* 0x000fce0007ffe0ff */
.L_x_1799:
[----:B------:R-:W-:Y:S05]  /*1c80*/  BSYNC.RECONVERGENT B1 ;  /* 0x0000000000017941 */ /* 0x000fea0003800200 */
.L_x_1798:
[----:B------:R-:W-:-:S05]  /*1c90*/  IADD3 R4, PT, PT, R5, R6, R4 ;  /* 0x0000000605047210 */ /* 0x000fca0007ffe004 */
[----:B------:R-:W-:Y:S01]  /*1ca0*/  IMAD.IADD R7, R4, 0x1, R7 ;  /* 0x0000000104077824 */ /* 0x000fe200078e0207 */
[----:B------:R-:W-:Y:S06]  /*1cb0*/  BRA `(.L_x_1780) ;  /* 0x0000008c00b87947 */ /* 0x000fec0003800000 */
.L_x_1791:
[----:B------:R-:W-:-:S13]  /*1cc0*/  ISETP.NE.AND P0, PT, R6, 0x1, PT ;  /* 0x000000010600780c */ /* 0x000fda0003f05270 */
        /* <DEDUP_REMOVED lines=13> */
.L_x_1804:
[----:B------:R-:W-:Y:S02]  /*1da0*/  IMAD.IADD R11, R21, 0x1, R4 ;  /* 0x00000001150b7824 */ /* 0x000fe400078e0204 */
[----:B------:R-:W-:-:S03]  /*1db0*/  IMAD R19, R0, R21, RZ ;  /* 0x0000001500137224 */ /* 0x000fc600078e02ff */
[-C--:B------:R-:W-:Y:S01]  /*1dc0*/  IADD3 R13, PT, PT, R11, R4.reuse, RZ ;  /* 0x000000040b0d7210 */ /* 0x080fe20007ffe0ff */
        /* <DEDUP_REMOVED lines=21> */
.L_x_1803:
[----:B------:R-:W-:Y:S01]  /*1f20*/  MOV R15, R19 ;  /* 0x00000013000f7202 */ /* 0x000fe20000000f00 */
[----:B------:R-:W-:Y:S01]  /*1f30*/  IMAD.MOV.U32 R12, RZ, RZ, R10 ;  /* 0x000000ffff0c7224 */ /* 0x000fe200078e000a */
[----:B------:R-:W-:Y:S02]  /*1f40*/  MOV R11, R13 ;  /* 0x0000000d000b7202 */ /* 0x000fe40000000f00 */
[----:B------:R-:W-:-:S07]  /*1f50*/  MOV R9, R14 ;  /* 0x0000000e00097202 */ /* 0x000fce0000000f00 */
.L_x_1802:
[----:B------:R-:W-:Y:S05]  /*1f60*/  BSYNC.RECONVERGENT B1 ;  /* 0x0000000000017941 */ /* 0x000fea0003800200 */
.L_x_1801:
[----:B------:R-:W-:Y:S01]  /*1f70*/  ISETP.GE.U32.AND P0, PT, R21, R24, PT ;  /* 0x000000181500720c */ /* 0x000fe20003f06070 */
[----:B------:R-:W-:-:S12]  /*1f80*/  BSSY.RECONVERGENT B1, `(.L_x_1805) ;  /* 0x0000016000017945 */ /* 0x000fd80003800200 */
[----:B------:R-:W-:Y:S05]  /*1f90*/  @P0 BRA `(.L_x_1806) ;  /* 0x0000000000500947 */ /* 0x000fea0003800000 */
[----:B------:R-:W-:-:S04]  /*1fa0*/  IMAD R15, R0, R21, RZ ;  /* 0x00000015000f7224 */ /* 0x000fc800078e02ff */
[----:B------:R-:W-:-:S06]  /*1fb0*/  IMAD.WIDE.U32 R14, R15, 0x4, R2 ;  /* 0x000000040f0e7825 */ /* 0x000fcc00078e0002 */
[----:B------:R0:W5:Y:S01]  /*1fc0*/  LDG.E R15, desc[UR36][R14.64] ;  /* 0x000000240e0f7981 */ /* 0x000162000c1e1900 */
[----:B------:R-:W-:-:S05]  /*1fd0*/  IMAD.IADD R19, R21, 0x1, R4 ;  /* 0x0000000115137824 */ /* 0x000fca00078e0204 */
[----:B------:R-:W-:-:S13]  /*1fe0*/  ISETP.GE.U32.AND P1, PT, R19, R24, PT ;  /* 0x000000181300720c */ /* 0x000fda0003f26070 */
[----:B0-----:R-:W-:Y:S05]  /*1ff0*/  @P1 BRA `(.L_x_1806) ;  /* 0x0000000000381947 */ /* 0x001fea0003800000 */
[----:B------:R-:W-:-:S04]  /*2000*/  IMAD R13, R0, R19, RZ ;  /* 0x00000013000d7224 */ /* 0x000fc800078e02ff */
[----:B------:R-:W-:-:S06]  /*2010*/  IMAD.WIDE.U32 R12, R13, 0x4, R2 ;  /* 0x000000040d0c7825 */ /* 0x000fcc00078e0002 */
[----:B------:R0:W5:Y:S01]  /*2020*/  LDG.E R12, desc[UR36][R12.64] ;  /* 0x000000240c0c7981 */ /* 0x000162000c1e1900 */
[----:B------:R-:W-:-:S04]  /*2030*/  IADD3 R19, PT, PT, R19, R4, RZ ;  /* 0x0000000413137210 */ /* 0x000fc80007ffe0ff */
[----:B------:R-:W-:-:S13]  /*2040*/  ISETP.GE.U32.AND P1, PT, R19, R24, PT ;  /* 0x000000181300720c */ /* 0x000fda0003f26070 */
[----:B0-----:R-:W-:Y:S05]  /*2050*/  @P1 BRA `(.L_x_1806) ;  /* 0x0000000000201947 */ /* 0x001fea0003800000 */
[----:B------:R-:W-:Y:S01]  /*2060*/  IADD3 R13, PT, PT, R19, R4, RZ ;  /* 0x00000004130d7210 */ /* 0x000fe20007ffe0ff */
[----:B------:R-:W-:-:S03]  /*2070*/  IMAD R11, R0, R19, RZ ;  /* 0x00000013000b7224 */ /* 0x000fc600078e02ff */
[----:B------:R-:W-:Y:S01]  /*2080*/  ISETP.GE.U32.AND P1, PT, R13, R24, PT ;  /* 0x000000180d00720c */ /* 0x000fe20003f26070 */
[----:B------:R-:W-:-:S06]  /*2090*/  IMAD.WIDE.U32 R10, R11, 0x4, R2 ;  /* 0x000000040b0a7825 */ /* 0x000fcc00078e0002 */
[----:B------:R0:W5:Y:S06]  /*20a0*/  LDG.E R11, desc[UR36][R10.64] ;  /* 0x000000240a0b7981 */ /* 0x00016c000c1e1900 */
[----:B------:R-:W-:-:S04]  /*20b0*/  @!P1 IMAD R13, R0, R13, RZ ;  /* 0x0000000d000d9224 */ /* 0x000fc800078e02ff */
[----:B------:R-:W-:-:S05]  /*20c0*/  @!P1 IMAD.WIDE.U32 R2, R13, 0x4, R2 ;  /* 0x000000040d029825 */ /* 0x000fca00078e0002 */
[----:B------:R0:W5:Y:S02]  /*20d0*/  @!P1 LDG.E R9, desc[UR36][R2.64] ;  /* 0x0000002402099981 */ /* 0x000164000c1e1900 */
.L_x_1806:
[----:B------:R-:W-:Y:S05]  /*20e0*/  BSYNC.RECONVERGENT B1 ;  /* 0x0000000000017941 */ /* 0x000fea0003800200 */
.L_x_1805:
[----:B------:R-:W-:Y:S04]  /*20f0*/  BSSY.RECONVERGENT B1, `(.L_x_1807) ;  /* 0x000000e000017945 */ /* 0x000fe80003800200 */
[----:B------:R-:W-:Y:S05]  /*2100*/  @P0 BRA `(.L_x_1808) ;  /* 0x0000000000300947 */ /* 0x000fea0003800000 */
[----:B0-----:R-:W-:Y:S01]  /*2110*/  IMAD.IADD R3, R21, 0x1, R4 ;  /* 0x0000000115037824 */ /* 0x001fe200078e0204 */
[----:B-----5:R-:W-:-:S04]  /*2120*/  IADD3 R8, PT, PT, R8, R15, RZ ;  /* 0x0000000f08087210 */ /* 0x020fc80007ffe0ff */
[----:B------:R-:W-:-:S13]  /*2130*/  ISETP.GE.U32.AND P0, PT, R3, R24, PT ;  /* 0x000000180300720c */ /* 0x000fda0003f06070 */
[----:B------:R-:W-:Y:S05]  /*2140*/  @P0 BRA `(.L_x_1808) ;  /* 0x0000000000200947 */ /* 0x000fea0003800000 */
[----:B------:R-:W-:Y:S02]  /*2150*/  IADD3 R3, PT, PT, R3, R4, RZ ;  /* 0x0000000403037210 */ /* 0x000fe40007ffe0ff */
[----:B------:R-:W-:Y:S02]  /*2160*/  IADD3 R7, PT, PT, R7, R12, RZ ;  /* 0x0000000c07077210 */ /* 0x000fe40007ffe0ff */
[----:B------:R-:W-:-:S13]  /*2170*/  ISETP.GE.U32.AND P0, PT, R3, R24, PT ;  /* 0x000000180300720c */ /* 0x000fda0003f06070 */
[----:B------:R-:W-:Y:S01]  /*2180*/  @!P0 IMAD.IADD R3, R3, 0x1, R4 ;  /* 0x0000000103038824 */ /* 0x000fe200078e0204 */
[----:B------:R-:W-:-:S04]  /*2190*/  @!P0 IADD3 R6, PT, PT, R6, R11, RZ ;  /* 0x0000000b06068210 */ /* 0x000fc80007ffe0ff */
[----:B------:R-:W-:-:S04]  /*21a0*/  @!P0 ISETP.GE.U32.AND P1, PT, R3, R24, PT ;  /* 0x000000180300820c */ /* 0x000fc80003f26070 */
[----:B------:R-:W-:-:S05]  /*21b0*/  @!P0 SEL R0, R9, RZ, !P1 ;  /* 0x000000ff09008207 */ /* 0x000fca0004800000 */
[----:B------:R-:W-:-:S07]  /*21c0*/  @!P0 IMAD.IADD R5, R5, 0x1, R0 ;  /* 0x0000000105058824 */ /* 0x000fce00078e0200 */
.L_x_1808:
[----:B------:R-:W-:Y:S05]  /*21d0*/  BSYNC.RECONVERGENT B1 ;  /* 0x0000000000017941 */ /* 0x000fea0003800200 */
.L_x_1807:
[----:B------:R-:W-:-:S04]  /*21e0*/  IADD3 R6, PT, PT, R6, R7, R8 ;  /* 0x0000000706067210 */ /* 0x000fc80007ffe008 */
[----:B------:R-:W-:Y:S01]  /*21f0*/  IADD3 R7, PT, PT, R6, R5, RZ ;  /* 0x0000000506077210 */ /* 0x000fe20007ffe0ff */
[----:B------:R-:W-:Y:S06]  /*2200*/  BRA `(.L_x_1780) ;  /* 0x0000008800647947 */ /* 0x000fec0003800000 */
.L_x_1800:
        /* <DEDUP_REMOVED lines=18> */
.L_x_1816:
[----:B------:R-:W0:Y:S01]  /*2330*/  LDCU UR4, c[0x0][0x394] ;  /* 0x00007280ff0477ac */ /* 0x000e220008000800 */
[-C--:B-----5:R-:W-:Y:S01]  /*2340*/  @!P0 MOV R13, R2.reuse ;  /* 0x00000002000d8202 */ /* 0x0a0fe20000000f00 */
[----:B------:R-:W-:Y:S01]  /*2350*/  @!P0 IMAD.MOV.U32 R0, RZ, RZ, R2 ;  /* 0x000000ffff008224 */ /* 0x000fe200078e0002 */
[-C--:B------:R-:W-:Y:S02]  /*2360*/  @!P0 MOV R7, R2.reuse ;  /* 0x0000000200078202 */ /* 0x080fe40000000f00 */
[----:B------:R-:W-:Y:S01]  /*2370*/  @!P0 MOV R6, R2 ;  /* 0x0000000200068202 */ /* 0x000fe20000000f00 */
[----:B-1----:R-:W-:Y:S06]  /*2380*/  @!P0 BRA `(.L_x_1811) ;  /* 0x0000003c00b08947 */ /* 0x002fec0003800000 */
        /* <DEDUP_REMOVED lines=296> */
.L_x_1812:
[----:B------:R-:W-:Y:S01]  /*3610*/  LOP3.LUT R7, R0, 0xfffffffc, RZ, 0xc0, !PT ;  /* 0xfffffffc00077812 */ /* 0x000fe200078ec0ff */
[----:B------:R-:W-:Y:S02]  /*3620*/  HFMA2 R18, -RZ, RZ, 0, 0 ;  /* 0x00000000ff127431 */ /* 0x000fe400000001ff */
[----:B0-----:R-:W-:Y:S01]  /*3630*/  VIADD R19, R21, UR4 ;  /* 0x0000000415137c36 */ /* 0x001fe20008000000 */
        /* <DEDUP_REMOVED lines=211> */
[----:B------:R-:W-:Y:S02]  /*4370*/  ISETP.NE.AND P2, PT, R8, 0x18, PT ;  /* 0x000000180800780c */ /* 0x000fe40003f45270 */
[----:B------:R-:W-:Y:S02]  /*4380*/  MOV R12, RZ ;  /* 0x000000ff000c7202 */ /* 0x000fe40000000f00 */
[----:B------:R-:W-:-:S09]  /*4390*/  MOV R13, R15 ;  /* 0x0000000f000d7202 */ /* 0x000fd20000000f00 */
[----:B------:R-:W1:Y:S01]  /*43a0*/  @P2 LDC R24, c[0x0][0x558] ;  /* 0x00015600ff182b82 */ /* 0x000e620000000800 */
[----:B0-----:R-:W-:-:S07]  /*43b0*/  IMAD.HI.U32 R22, R15, UR53, R12 ;  /* 0x000000350f167c27 */ /* 0x001fce000f8e000c */
[----:B------:R-:W0:Y:S01]  /*43c0*/  @P2 LDC.64 R12, c[0x0][0x4f0] ;  /* 0x00013c00ff0c2b82 */ /* 0x000e220000000a00 */
[----:B------:R-:W-:Y:S02]  /*43d0*/  SHF.R.U32.HI R23, RZ, UR27, R22 ;  /* 0x0000001bff177c19 */ /* 0x000fe40008011616 */
[----:B------:R-:W-:-:S03]  /*43e0*/  @P2 MOV R22, RZ ;  /* 0x000000ff00162202 */ /* 0x000fc60000000f00 */
[----:B------:R-:W-:-:S04]  /*43f0*/  IMAD.MOV R7, RZ, RZ, -R23 ;  /* 0x000000ffff077224 */ /* 0x000fc800078e0a17 */
        /* <DEDUP_REMOVED lines=8> */
.L_x_1813:
[----:B------:R-:W-:Y:S01]  /*4480*/  LOP3.LUT R13, R0, 0xfffffffc, RZ, 0xc0, !PT ;  /* 0xfffffffc000d7812 */ /* 0x000fe200078ec0ff */
[----:B------:R-:W0:Y:S03]  /*4490*/  LDCU UR52, c[0x0][0x3cc] ;  /* 0x00007980ff3477ac */ /* 0x000e260008000800 */
[----:B------:R-:W-:-:S05]  /*44a0*/  IADD3 R12, P2, PT, R13, R4, RZ ;  /* 0x000000040d0c7210 */ /* 0x000fca0007f5e0ff */
[----:B------:R-:W-:-:S05]  /*44b0*/  IMAD.X R13, RZ, RZ, R5, P2 ;  /* 0x000000ffff0d7224 */ /* 0x000fca00010e0605 */
[----:B------:R1:W5:Y:S01]  /*44c0*/  LDG.E R7, desc[UR36][R12.64] ;  /* 0x000000240c077981 */ /* 0x000362000c1e1900 */
[----:B------:R-:W-:Y:S02]  /*44d0*/  IADD3 R19, PT, PT, R19, UR4, RZ ;  /* 0x0000000413137c10 */ /* 0x000fe4000fffe0ff */
[----:B------:R-:W-:-:S05]  /*44e0*/  MOV R18, RZ ;  /* 0x000000ff00127202 */ /* 0x000fca0000000f00 */
[----:B------:R-:W-:-:S05]  /*44f0*/  IMAD.HI.U32 R0, R19, UR30, R18 ;  /* 0x0000001e13007c27 */ /* 0x000fca000f8e0012 */
[----:B------:R-:W-:-:S05]  /*4500*/  SHF.R.U32.HI R22, RZ, UR31, R0 ;  /* 0x0000001fff167c19 */ /* 0x000fca0008011600 */
[----:B------:R-:W-:-:S04]  /*4510*/  IMAD.MOV R15, RZ, RZ, -R22 ;  /* 0x000000ffff0f7224 */ /* 0x000fc800078e0a16 */
[----:B0-----:R-:W-:-:S04]  /*4520*/  IMAD R0, R15, UR52, R19 ;  /* 0x000000340f007c24 */ /* 0x001fc8000f8e0213 */
[----:B------:R-:W-:Y:S01]  /*4530*/  IMAD R0, R0, UR5, RZ ;  /* 0x0000000500007c24 */ /* 0x000fe2000f8e02ff */
[----:B-1----:R-:W-:Y:S06]  /*4540*/  @!P1 BRA `(.L_x_1814) ;  /* 0x0000000c00949947 */ /* 0x002fec0003800000 */
        /* <DEDUP_REMOVED lines=212> */
[----:B------:R-:W-:Y:S01]  /*5290*/  ISETP.NE.AND P2, PT, R8, 0x18, PT ;  /* 0x000000180800780c */ /* 0x000fe20003f45270 */
[----:B------:R-:W-:Y:S01]  /*52a0*/  HFMA2 R12, -RZ, RZ, 0, 0 ;  /* 0x00000000ff0c7431 */ /* 0x000fe200000001ff */
[----:B------:R-:W-:-:S11]  /*52b0*/  MOV R13, R24 ;  /* 0x00000018000d7202 */ /* 0x000fd60000000f00 */
        /* <DEDUP_REMOVED lines=14> */
.L_x_1814:
[----:B------:R-:W-:Y:S01]  /*53a0*/  LOP3.LUT R13, R0, 0xfffffffc, RZ, 0xc0, !PT ;  /* 0xfffffffc000d7812 */ /* 0x000fe200078ec0ff */
[----:B------:R-:W0:Y:S01]  /*53b0*/  LDCU UR52, c[0x0][0x3cc] ;  /* 0x00007980ff3477ac */ /* 0x000e220008000800 */
[----:B------:R-:W-:Y:S02]  /*53c0*/  IADD3 R19, PT, PT, R19, UR4, RZ ;  /* 0x0000000413137c10 */ /* 0x000fe4000fffe0ff */
[----:B------:R-:W-:Y:S02]  /*53d0*/  IADD3 R12, P2, PT, R13, R4, RZ ;  /* 0x000000040d0c7210 */ /* 0x000fe40007f5e0ff */
[----:B------:R-:W-:-:S03]  /*53e0*/  MOV R18, RZ ;  /* 0x000000ff00127202 */ /* 0x000fc60000000f00 */
[----:B------:R-:W-:Y:S02]  /*53f0*/  IMAD.X R13, RZ, RZ, R5, P2 ;  /* 0x000000ffff0d7224 */ /* 0x000fe400010e0605 */
[----:B------:R-:W-:-:S03]  /*5400*/  IMAD.HI.U32 R15, R19, UR30, R18 ;  /* 0x0000001e130f7c27 */ /* 0x000fc6000f8e0012 */
[----:B------:R1:W5:Y:S02]  /*5410*/  LDG.E R0, desc[UR36][R12.64] ;  /* 0x000000240c007981 */ /* 0x000364000c1e1900 */
[----:B-1----:R-:W-:-:S05]  /*5420*/  SHF.R.U32.HI R13, RZ, UR31, R15 ;  /* 0x0000001fff0d7c19 */ /* 0x002fca000801160f */
[----:B------:R-:W-:-:S04]  /*5430*/  IMAD.MOV R15, RZ, RZ, -R13 ;  /* 0x000000ffff0f7224 */ /* 0x000fc800078e0a0d */
[----:B0-----:R-:W-:-:S04]  /*5440*/  IMAD R15, R15, UR52, R19 ;  /* 0x000000340f0f7c24 */ /* 0x001fc8000f8e0213 */
[----:B------:R-:W-:Y:S01]  /*5450*/  IMAD R15, R15, UR5, RZ ;  /* 0x000000050f0f7c24 */ /* 0x000fe2000f8e02ff */
        /* <DEDUP_REMOVED lines=219> */
.L_x_1815:
[----:B------:R-:W-:-:S04]  /*6210*/  LOP3.LUT R13, R15, 0xfffffffc, RZ, 0xc0, !PT ;  /* 0xfffffffc0f0d7812 */ /* 0x000fc800078ec0ff */
[----:B------:R-:W-:-:S04]  /*6220*/  IADD3 R12, P1, PT, R13, R4, RZ ;  /* 0x000000040d0c7210 */ /* 0x000fc80007f3e0ff */
[----:B------:R-:W-:-:S06]  /*6230*/  IADD3.X R13, PT, PT, RZ, R5, RZ, P1, !PT ;  /* 0x00000005ff0d7210 */ /* 0x000fcc0000ffe4ff */
[----:B------:R1:W5:Y:S03]  /*6240*/  LDG.E R13, desc[UR36][R12.64] ;  /* 0x000000240c0d7981 */ /* 0x000366000c1e1900 */
.L_x_1811:
[----:B------:R-:W2:Y:S01]  /*6250*/  LDCU UR5, c[0x0][0x38c] ;  /* 0x00007180ff0577ac */ /* 0x000ea20008000800 */
[----:B0-----:R-:W-:Y:S01]  /*6260*/  MOV R22, UR4 ;  /* 0x0000000400167c02 */ /* 0x001fe20008000f00 */
[----:B-----5:R-:W-:Y:S01]  /*6270*/  IMAD.IADD R10, R7, 0x1, R10 ;  /* 0x00000001070a7824 */ /* 0x020fe200078e020a */
[----:B------:R-:W-:Y:S02]  /*6280*/  IADD3 R9, PT, PT, R6, R9, RZ ;  /* 0x0000000906097210 */ /* 0x000fe40007ffe0ff */
[----:B------:R-:W-:Y:S01]  /*6290*/  IADD3 R11, PT, PT, R0, R11, RZ ;  /* 0x0000000b000b7210 */ /* 0x000fe20007ffe0ff */
[----:B------:R-:W-:Y:S01]  /*62a0*/  IMAD R21, R22, 0x4, R21 ;  /* 0x0000000416157824 */ /* 0x000fe200078e0215 */
[----:B------:R-:W-:-:S03]  /*62b0*/  IADD3 R20, PT, PT, R13, R20, RZ ;  /* 0x000000140d147210 */ /* 0x000fc60007ffe0ff */
[----:B------:R-:W-:Y:S01]  /*62c0*/  IMAD R15, R22, 0x3, R21 ;  /* 0x00000003160f7824 */ /* 0x000fe200078e0215 */
[----:B--2---:R-:W-:-:S04]  /*62d0*/  MOV R24, UR5 ;  /* 0x0000000500187c02 */ /* 0x004fc80008000f00 */
[----:B------:R-:W-:-:S13]  /*62e0*/  ISETP.GE.U32.AND P1, PT, R15, R24, PT ;  /* 0x000000180f00720c */ /* 0x000fda0003f26070 */
[----:B------:R-:W-:Y:S05]  /*62f0*/  @!P1 BRA `(.L_x_1816) ;  /* 0xffffffc0000c9947 */ /* 0x000fea000383ffff */
.L_x_1810:
[----:B------:R-:W-:Y:S05]  /*6300*/  BSYNC.RECONVERGENT B1 ;  /* 0x0000000000017941 */ /* 0x000fea0003800200 */
.L_x_1809:
[----:B------:R-:W-:Y:S01]  /*6310*/  ISETP.GE.U32.AND P0, PT, R21, R24, PT ;  /* 0x000000181500720c */ /* 0x000fe20003f06070 */
[----:B------:R-:W-:Y:S01]  /*6320*/  BSSY.RECONVERGENT B1, `(.L_x_1817) ;  /* 0x0000475000017945 */ /* 0x000fe20003800200 */
[----:B------:R-:W-:-:S11]  /*6330*/  IMAD.MOV.U32 R8, RZ, RZ, R13 ;  /* 0x000000ffff087224 */ /* 0x000fd600078e000d */
[----:B------:R-:W-:Y:S05]  /*6340*/  @P0 BRA `(.L_x_1818) ;  /* 0x0000004400c80947 */ /* 0x000fea0003800000 */
[----:B------:R-:W0:Y:S01]  /*6350*/  LDC R2, c[0x0][0x3c8] ;  /* 0x0000f200ff027b82 */ /* 0x000e220000000800 */
[----:B-1----:R-:W-:Y:S02]  /*6360*/  CS2R R12, SRZ ;  /* 0x00000000000c7805 */ /* 0x002fe4000001ff00 */
        /* <DEDUP_REMOVED lines=279> */
.L_x_1820:
[----:B------:R-:W-:Y:S01]  /*74e0*/  SHF.R.U32.HI R12, RZ, 0x2, R6 ;  /* 0x00000002ff0c7819 */ /* 0x000fe20000011606 */
[----:B------:R-:W-:-:S07]  /*74f0*/  IMAD.MOV.U32 R13, RZ, RZ, RZ ;  /* 0x000000ffff0d7224 */ /* 0x000fce00078e00ff */
.L_x_1819:
        /* <DEDUP_REMOVED lines=284> */
.L_x_1822:
[----:B------:R-:W-:Y:S02]  /*86c0*/  SHF.R.U32.HI R18, RZ, 0x2, R7 ;  /* 0x00000002ff127819 */ /* 0x000fe40000011607 */
[----:B------:R-:W-:-:S07]  /*86d0*/  MOV R19, RZ ;  /* 0x000000ff00137202 */ /* 0x000fce0000000f00 */
.L_x_1821:
[----:B------:R-:W-:-:S04]  /*86e0*/  LEA R12, P1, R18, R3, 0x2 ;  /* 0x00000003120c7211 */ /* 0x000fc800078210ff */
[----:B------:R-:W-:-:S05]  /*86f0*/  LEA.HI.X R13, R18, R2, R19, 0x2, P1 ;  /* 0x00000002120d7211 */ /* 0x000fca00008f1413 */
[----:B------:R0:W5:Y:S01]  /*8700*/  LDG.E R7, desc[UR36][R12.64] ;  /* 0x000000240c077981 */ /* 0x000162000c1e1900 */
        /* <DEDUP_REMOVED lines=278> */
.L_x_1824:
[----:B------:R-:W-:Y:S01]  /*9870*/  SHF.R.U32.HI R18, RZ, 0x2, R0 ;  /* 0x00000002ff127819 */ /* 0x000fe20000011600 */
[----:B------:R-:W-:-:S07]  /*9880*/  IMAD.MOV.U32 R19, RZ, RZ, RZ ;  /* 0x000000ffff137224 */ /* 0x000fce00078e00ff */
.L_x_1823:
        /* <DEDUP_REMOVED lines=281> */
.L_x_1826:
[----:B------:R-:W-:Y:S02]  /*aa20*/  SHF.R.U32.HI R12, RZ, 0x2, R5 ;  /* 0x00000002ff0c7819 */ /* 0x000fe40000011605 */
[----:B------:R-:W-:-:S07]  /*aa30*/  MOV R13, RZ ;  /* 0x000000ff000d7202 */ /* 0x000fce0000000f00 */
.L_x_1825:
[----:B------:R-:W-:-:S04]  /*aa40*/  LEA R4, P0, R12, R3, 0x2 ;  /* 0x000000030c047211 */ /* 0x000fc800078010ff */
[----:B------:R-:W-:-:S05]  /*aa50*/  LEA.HI.X R5, R12, R2, R13, 0x2, P0 ;  /* 0x000000020c057211 */ /* 0x000fca00000f140d */
[----:B------:R0:W5:Y:S04]  /*aa60*/  LDG.E R8, desc[UR36][R4.64] ;  /* 0x0000002404087981 */ /* 0x000168000c1e1900 */
.L_x_1818:
[----:B------:R-:W-:Y:S05]  /*aa70*/  BSYNC.RECONVERGENT B1 ;  /* 0x0000000000017941 */ /* 0x000fea0003800200 */
.L_x_1817:
[----:B------:R-:W-:Y:S01]  /*aa80*/  ISETP.GE.U32.AND P0, PT, R21, R24, PT ;  /* 0x000000181500720c */ /* 0x000fe20003f06070 */
[----:B------:R-:W-:-:S12]  /*aa90*/  BSSY.RECONVERGENT B1, `(.L_x_1827) ;  /* 0x000000e000017945 */ /* 0x000fd80003800200 */
[----:B------:R-:W-:Y:S05]  /*aaa0*/  @P0 BRA `(.L_x_1828) ;  /* 0x0000000000300947 */ /* 0x000fea0003800000 */
[----:B------:R-:W-:Y:S01]  /*aab0*/  IADD3 R3, PT, PT, R21, R22, RZ ;  /* 0x0000001615037210 */ /* 0x000fe20007ffe0ff */
        /* <DEDUP_REMOVED lines=11> */
.L_x_1828:
[----:B------:R-:W-:Y:S05]  /*ab70*/  BSYNC.RECONVERGENT B1 ;  /* 0x0000000000017941 */ /* 0x000fea0003800200 */
.L_x_1827:
[----:B-----5:R-:W-:-:S05]  /*ab80*/  IADD3 R7, PT, PT, R11, R10, R9 ;  /* 0x0000000a0b077210 */ /* 0x020fca0007ffe009 */
[----:B------:R-:W-:-:S07]  /*ab90*/  IMAD.IADD R7, R7, 0x1, R20 ;  /* 0x0000000107077824 */ /* 0x000fce00078e0214 */
.L_x_1780:
[----:B------:R-:W-:Y:S05]  /*aba0*/  BSYNC.RECONVERGENT B0 ;  /* 0x0000000000007941 */ /* 0x000fea0003800200 */
.L_x_1779:
[----:B------:R-:W2:Y:S01]  /*abb0*/  LDCU UR4, c[0x0][0x3a4] ;  /* 0x00007480ff0477ac */ /* 0x000ea20008000800 */
[----:B------:R-:W3:Y:S01]  /*abc0*/  S2R R0, SR_TID.X ;  /* 0x0000000000007919 */ /* 0x000ee20000002100 */
[----:B0-----:R-:W0:Y:S01]  /*abd0*/  S2R R5, SR_TID.Y ;  /* 0x0000000000057919 */ /* 0x001e220000002200 */
[----:B--2---:R-:W-:-:S09]  /*abe0*/  UISETP.NE.AND UP0, UPT, UR4, URZ, UPT ;  /* 0x000000ff0400728c */ /* 0x004fd2000bf05270 */
[----:B------:R-:W-:Y:S05]  /*abf0*/  BRA.U !UP0, `(.L_x_1829) ;  /* 0x0000000108647547 */ /* 0x000fea000b800000 */
[----:B------:R-:W2:Y:S01]  /*ac00*/  S2UR UR5, SR_CgaCtaId ;  /* 0x00000000000579c3 */ /* 0x000ea20000008800 */
[----:B------:R-:W0:Y:S01]  /*ac10*/  LDCU UR8, c[0x0][0x360] ;  /* 0x00006c00ff0877ac */ /* 0x000e220008000800 */
[----:B------:R-:W-:Y:S01]  /*ac20*/  UMOV UR4, 0x400 ;  /* 0x0000040000047882 */ /* 0x000fe20000000000 */
[----:B------:R-:W4:Y:S01]  /*ac30*/  LDCU UR6, c[0x0][0x364] ;  /* 0x00006c80ff0677ac */ /* 0x000f220008000800 */
[----:B------:R-:W-:Y:S01]  /*ac40*/  UIADD3 UR4, UPT, UPT, UR4, 0x10, URZ ;  /* 0x0000001004047890 */ /* 0x000fe2000fffe0ff */
[----:B0--3--:R-:W-:-:S03]  /*ac50*/  IMAD R2, R5, UR8, R0 ;  /* 0x0000000805027c24 */ /* 0x009fc6000f8e0200 */
[----:B--2---:R-:W-:Y:S02]  /*ac60*/  ULEA UR4, UR5, UR4, 0x18 ;  /* 0x0000000405047291 */ /* 0x004fe4000f8ec0ff */
[----:B----4-:R-:W-:-:S04]  /*ac70*/  UISETP.GE.U32.AND UP0, UPT, UR6, 0x2, UPT ;  /* 0x000000020600788c */ /* 0x010fc8000bf06070 */
[----:B------:R-:W-:-:S05]  /*ac80*/  LEA R2, R2, UR4, 0x2 ;  /* 0x0000000402027c11 */ /* 0x000fca000f8e10ff */
[----:B------:R2:W-:Y:S01]  /*ac90*/  STS [R2], R7 ;  /* 0x0000000702007388 */ /* 0x0005e20000000800 */
[----:B------:R-:W-:Y:S05]  /*aca0*/  BRA.U !UP0, `(.L_x_1829) ;  /* 0x0000000108387547 */ /* 0x000fea000b800000 */
[----:B------:R-:W-:-:S05]  /*acb0*/  UMOV UR5, UR6 ;  /* 0x0000000600057c82 */ /* 0x000fca0008000000 */
.L_x_1830:
        /* <DEDUP_REMOVED lines=9> */
[----:B------:R-:W2:Y:S02]  /*ad50*/  @!P0 LDS R4, [R3] ;  /* 0x0000000003048984 */ /* 0x000ea40000000800 */
[----:B--2-4-:R-:W-:-:S05]  /*ad60*/  @!P0 IADD3 R7, PT, PT, R7, R4, RZ ;  /* 0x0000000407078210 */ /* 0x014fca0007ffe0ff */
[----:B------:R4:W-:Y:S01]  /*ad70*/  @!P0 STS [R2], R7 ;  /* 0x0000000702008388 */ /* 0x0009e20000000800 */
[----:B------:R-:W-:Y:S05]  /*ad80*/  BRA.U UP0, `(.L_x_1830) ;  /* 0xfffffffd00cc7547 */ /* 0x000fea000b83ffff */
.L_x_1829:
        /* <DEDUP_REMOVED lines=9> */
[----:B0-234-:R-:W-:Y:S01]  /*ae20*/  IMAD R2, R5, UR5, R0 ;  /* 0x0000000505027c24 */ /* 0x01dfe2000f8e0200 */
[----:B------:R-:W-:Y:S02]  /*ae30*/  UIADD3 UR4, UPT, UPT, UR4, 0x10, URZ ;  /* 0x0000001004047890 */ /* 0x000fe4000fffe0ff */
[----:B------:R-:W-:Y:S02]  /*ae40*/  UISETP.GE.U32.AND UP0, UPT, UR5, 0x40, UPT ;  /* 0x000000400500788c */ /* 0x000fe4000bf06070 */
[----:B-1----:R-:W-:-:S06]  /*ae50*/  ULEA UR4, UR6, UR4, 0x18 ;  /* 0x0000000406047291 */ /* 0x002fcc000f8ec0ff */
[----:B------:R-:W-:Y:S01]  /*ae60*/  LEA R2, R2, UR4, 0x2 ;  /* 0x0000000402027c11 */ /* 0x000fe2000f8e10ff */
[----:B------:R-:W-:-:S04]  /*ae70*/  UMOV UR4, 0x20 ;  /* 0x0000002000047882 */ /* 0x000fc80000000000 */
[----:B------:R1:W-:Y:S01]  /*ae80*/  STS [R2], R7 ;  /* 0x0000000702007388 */ /* 0x0003e20000000800 */
[----:B------:R-:W-:Y:S05]  /*ae90*/  BRA.U !UP0, `(.L_x_1832) ;  /* 0x0000000108347547 */ /* 0x000fea000b800000 */
[----:B------:R-:W-:-:S07]  /*aea0*/  IMAD.U32 R3, RZ, RZ, UR5 ;  /* 0x00000005ff037e24 */ /* 0x000fce000f8e00ff */
.L_x_1833:
[----:B-----5:R-:W-:Y:S01]  /*aeb0*/  SHF.R.U32.HI R9, RZ, 0x1, R3 ;  /* 0x00000001ff097819 */ /* 0x020fe20000011603 */
[----:B------:R-:W-:Y:S03]  /*aec0*/  BAR.SYNC.DEFER_BLOCKING 0x0 ;  /* 0x0000000000007b1d */ /* 0x000fe60000010000 */
[----:B------:R-:W-:-:S04]  /*aed0*/  IADD3 R4, PT, PT, R9, R0, RZ ;  /* 0x0000000009047210 */ /* 0x000fc80007ffe0ff */
[----:B------:R-:W-:-:S04]  /*aee0*/  ISETP.GE.U32.AND P0, PT, R4, UR5, PT ;  /* 0x0000000504007c0c */ /* 0x000fc8000bf06070 */
[----:B------:R-:W-:-:S13]  /*aef0*/  ISETP.GE.U32.OR P0, PT, R0, R9, P0 ;  /* 0x000000090000720c */ /* 0x000fda0000706470 */
[----:B------:R-:W-:-:S06]  /*af00*/  @!P0 LEA R4, R9, R2, 0x2 ;  /* 0x0000000209048211 */ /* 0x000fcc00078e10ff */
[----:B------:R-:W1:Y:S02]  /*af10*/  @!P0 LDS R4, [R4] ;  /* 0x0000000004048984 */ /* 0x000e640000000800 */
[----:B-1----:R-:W-:-:S05]  /*af20*/  @!P0 IMAD.IADD R7, R7, 0x1, R4 ;  /* 0x0000000107078824 */ /* 0x002fca00078e0204 */
[----:B------:R0:W-:Y:S01]  /*af30*/  @!P0 STS [R2], R7 ;  /* 0x0000000702008388 */ /* 0x0001e20000000800 */
[----:B------:R-:W-:Y:S02]  /*af40*/  ISETP.GT.U32.AND P0, PT, R3, 0x7f, PT ;  /* 0x0000007f0300780c */ /* 0x000fe40003f04070 */
[----:B------:R-:W-:-:S11]  /*af50*/  MOV R3, R9 ;  /* 0x0000000900037202 */ /* 0x000fd60000000f00 */
[----:B0-----:R-:W-:Y:S05]  /*af60*/  @P0 BRA `(.L_x_1833) ;  /* 0xfffffffc00d00947 */ /* 0x001fea000383ffff */
.L_x_1832:
[----:B------:R-:W-:Y:S01]  /*af70*/  BAR.SYNC.DEFER_BLOCKING 0x0 ;  /* 0x0000000000007b1d */ /* 0x000fe20000010000 */
[----:B------:R-:W-:-:S09]  /*af80*/  UISETP.GE.U32.AND UP0, UPT, UR4, 0x2, UPT ;  /* 0x000000020400788c */ /* 0x000fd2000bf06070 */
[----:B------:R-:W-:Y:S05]  /*af90*/  BRA.U !UP0, `(.L_x_1831) ;  /* 0x0000000108187547 */ /* 0x000fea000b800000 */
[----:B-12-4-:R-:W-:-:S07]  /*afa0*/  HFMA2 R2, -RZ, RZ, 0, 5.9604644775390625e-08 ;  /* 0x00000001ff027431 */ /* 0x016fce00000001ff */
.L_x_1834:
[----:B------:R1:W2:Y:S02]  /*afb0*/  SHFL.DOWN PT, R4, R7, R2, 0x1f ;  /* 0x08001f0207047589 */ /* 0x0002a400000e0000 */
[----:B-1----:R-:W-:-:S05]  /*afc0*/  IMAD.SHL.U32 R2, R2, 0x2, RZ ;  /* 0x0000000202027824 */ /* 0x002fca00078e00ff */
[----:B------:R-:W-:Y:S02]  /*afd0*/  ISETP.GE.AND P0, PT, R2, UR4, PT ;  /* 0x0000000402007c0c */ /* 0x000fe4000bf06270 */
[----:B--2---:R-:W-:-:S11]  /*afe0*/  IADD3 R7, PT, PT, R4, R7, RZ ;  /* 0x0000000704077210 */ /* 0x004fd60007ffe0ff */
[----:B------:R-:W-:Y:S05]  /*aff0*/  @!P0 BRA `(.L_x_1834) ;  /* 0xfffffffc00ec8947 */ /* 0x000fea000383ffff */
.L_x_1831:
[----:B------:R-:W0:Y:S01]  /*b000*/  LDCU UR4, c[0x0][0x55c] ;  /* 0x0000ab80ff0477ac */ /* 0x000e220008000800 */
[----:B------:R-:W-:Y:S01]  /*b010*/  MOV R18, RZ ;  /* 0x000000ff00127202 */ /* 0x000fe20000000f00 */
[----:B0-----:R-:W-:-:S09]  /*b020*/  UISETP.NE.AND UP0, UPT, UR4, URZ, UPT ;  /* 0x000000ff0400728c */ /* 0x001fd2000bf05270 */
[----:B------:R-:W-:Y:S05]  /*b030*/  BRA.U !UP0, `(.L_x_1835) ;  /* 0x0000001108587547 */ /* 0x000fea000b800000 */
[----:B------:R-:W0:Y:S01]  /*b040*/  LDCU.64 UR8, c[0x0][0x560] ;  /* 0x0000ac00ff0877ac */ /* 0x000e220008000a00 */
[----:B------:R-:W-:Y:S01]  /*b050*/  MOV R3, R17 ;  /* 0x0000001100037202 */ /* 0x000fe20000000f00 */
[----:B-12-4-:R-:W-:Y:S01]  /*b060*/  IMAD.MOV.U32 R2, RZ, RZ, RZ ;  /* 0x000000ffff027224 */ /* 0x016fe200078e00ff */
[----:B------:R-:W1:Y:S01]  /*b070*/  LDCU UR5, c[0x0][0x568] ;  /* 0x0000ad00ff0577ac */ /* 0x000e620008000800 */
[----:B------:R-:W2:Y:S02]  /*b080*/  LDCU UR6, c[0x0][0x68c] ;  /* 0x0000d180ff0677ac */ /* 0x000ea40008000800 */
[----:B0-----:R-:W-:-:S05]  /*b090*/  IMAD.HI.U32 R2, R17, UR9, R2 ;  /* 0x0000000911027c27 */ /* 0x001fca000f8e0002 */
[----:B-1----:R-:W-:Y:S01]  /*b0a0*/  SHF.R.U32.HI R3, RZ, UR5, R2 ;  /* 0x00000005ff037c19 */ /* 0x002fe20008011602 */
[----:B------:R-:W-:-:S03]  /*b0b0*/  UIADD3 UR5, UPT, UPT, UR4, -0x1, URZ ;  /* 0xffffffff04057890 */ /* 0x000fc6000fffe0ff */
[----:B-----5:R-:W-:Y:S01]  /*b0c0*/  IADD3 R9, PT, PT, -R3, RZ, RZ ;  /* 0x000000ff03097210 */ /* 0x020fe20007ffe1ff */
[----:B------:R-:W-:-:S04]  /*b0d0*/  UISETP.NE.AND UP1, UPT, UR5, URZ, UPT ;  /* 0x000000ff0500728c */ /* 0x000fc8000bf25270 */
        /* <DEDUP_REMOVED lines=268> */
.L_x_1835:
[----:B------:R-:W0:Y:S01]  /*c1a0*/  LDCU UR5, c[0x0][0x3a8] ;  /* 0x00007500ff0577ac */ /* 0x000e220008000800 */
[----:B------:R-:W1:Y:S01]  /*c1b0*/  LDCU.64 UR6, c[0x0][0x770] ;  /* 0x0000ee00ff0677ac */ /* 0x000e620008000a00 */
[----:B0-----:R-:W-:Y:S01]  /*c1c0*/  UISETP.NE.AND UP1, UPT, UR5, URZ, UPT ;  /* 0x000000ff0500728c */ /* 0x001fe2000bf25270 */
[----:B-12-4-:R-:W-:Y:S02]  /*c1d0*/  IADD3 R2, P1, PT, R18, UR6, RZ ;  /* 0x0000000612027c10 */ /* 0x016fe4000ff3e0ff */
[----:B------:R-:W-:-:S03]  /*c1e0*/  ISETP.NE.U32.AND P0, PT, RZ, UR6, PT ;  /* 0x00000006ff007c0c */ /* 0x000fc6000bf05070 */
[----:B------:R-:W-:Y:S01]  /*c1f0*/  IMAD.X R3, RZ, RZ, UR7, P1 ;  /* 0x00000007ff037e24 */ /* 0x000fe200088e06ff */
[----:B------:R-:W-:-:S04]  /*c200*/  ISETP.NE.AND.EX P0, PT, RZ, UR7, PT, P0 ;  /* 0x00000007ff007c0c */ /* 0x000fc8000bf05300 */
[----:B------:R-:W-:Y:S02]  /*c210*/  SEL R2, R2, RZ, P0 ;  /* 0x000000ff02027207 */ /* 0x000fe40000000000 */
[----:B------:R-:W-:Y:S01]  /*c220*/  SEL R3, R3, RZ, P0 ;  /* 0x000000ff03037207 */ /* 0x000fe20000000000 */
[----:B------:R-:W-:Y:S06]  /*c230*/  BRA.U !UP1, `(.L_x_1836) ;  /* 0x0000002109707547 */ /* 0x000fec000b800000 */
[----:B------:R-:W0:Y:S01]  /*c240*/  S2R R4, SR_CTAID.X ;  /* 0x0000000000047919 */ /* 0x000e220000002500 */
[----:B------:R-:W3:Y:S01]  /*c250*/  LDCU UR5, c[0x0][0x3ac] ;  /* 0x00007580ff0577ac */ /* 0x000ee20008000800 */
[----:B------:R-:W-:Y:S01]  /*c260*/  MOV R16, RZ ;  /* 0x000000ff00107202 */ /* 0x000fe20000000f00 */
[----:B------:R-:W1:Y:S01]  /*c270*/  LDCU UR6, c[0x0][0x3b0] ;  /* 0x00007600ff0677ac */ /* 0x000e620008000800 */
[----:B------:R-:W0:Y:S01]  /*c280*/  LDCU UR7, c[0x0][0x398] ;  /* 0x00007300ff0777ac */ /* 0x000e220008000800 */
[----:B---3--:R-:W-:-:S04]  /*c290*/  IMAD R6, R0, UR5, RZ ;  /* 0x0000000500067c24 */ /* 0x008fc8000f8e02ff */
[----:B-1---5:R-:W-:-:S04]  /*c2a0*/  IMAD R9, R5, UR6, R6 ;  /* 0x0000000605097c24 */ /* 0x022fc8000f8e0206 */
[----:B0-----:R-:W-:Y:S01]  /*c2b0*/  IMAD R9, R4, UR7, R9 ;  /* 0x0000000704097c24 */ /* 0x001fe2000f8e0209 */
[----:B------:R-:W-:Y:S06]  /*c2c0*/  BRA.U !UP0, `(.L_x_1837) ;  /* 0x0000001108547547 */ /* 0x000fec000b800000 */
[----:B------:R-:W0:Y:S01]  /*c2d0*/  LDCU.64 UR6, c[0x0][0x560] ;  /* 0x0000ac00ff0677ac */ /* 0x000e220008000a00 */
[----:B------:R-:W-:Y:S01]  /*c2e0*/  HFMA2 R8, -RZ, RZ, 0, 0 ;  /* 0x00000000ff087431 */ /* 0x000fe200000001ff */
        /* <DEDUP_REMOVED lines=275> */
.L_x_1837:
        /* <DEDUP_REMOVED lines=24> */
.L_x_1839:
[----:B------:R-:W-:Y:S05]  /*d5a0*/  BSYNC.RECONVERGENT B0 ;  /* 0x0000000000007941 */ /* 0x000fea0003800200 */
.L_x_1838:
        /* <DEDUP_REMOVED lines=35> */
.L_x_1841:
[----:B------:R-:W-:Y:S05]  /*d7e0*/  BSYNC.RECONVERGENT B0 ;  /* 0x0000000000007941 */ /* 0x000fea0003800200 */
.L_x_1840:
        /* <DEDUP_REMOVED lines=16> */
[----:B------:R-:W0:Y:S01]  /*d8f0*/  LDCU UR5, c[0x0][0x384] ;  /* 0x00007080ff0577ac */ /* 0x000e220008000800 */
[----:B-1----:R-:W-:Y:S01]  /*d900*/  UISETP.NE.AND UP0, UPT, UR4, URZ, UPT ;  /* 0x000000ff0400728c */ /* 0x002fe2000bf05270 */
[----:B0-----:R-:W-:-:S08]  /*d910*/  MOV R7, UR5 ;  /* 0x0000000500077c02 */ /* 0x001fd00008000f00 */
        /* <DEDUP_REMOVED lines=12> */
.L_x_1846:
[----:B------:R-:W-:-:S04]  /*d9e0*/  IMAD.IADD R11, R13, 0x1, R6 ;  /* 0x000000010d0b7824 */ /* 0x000fc800078e0206 */
[----:B--2---:R-:W-:-:S06]  /*d9f0*/  IMAD.WIDE.U32 R10, R11, 0x4, R8 ;  /* 0x000000040b0a7825 */ /* 0x004fcc00078e0008 */
[----:B------:R-:W2:Y:S01]  /*da00*/  LDG.E R10, desc[UR36][R10.64] ;  /* 0x000000240a0a7981 */ /* 0x000ea2000c1e1900 */
[----:B------:R-:W-:-:S04]  /*da10*/  IADD3 R6, PT, PT, R15, R6, RZ ;  /* 0x000000060f067210 */ /* 0x000fc80007ffe0ff */
[----:B------:R-:W-:Y:S02]  /*da20*/  ISETP.GE.U32.AND P1, PT, R6, UR6, PT ;  /* 0x0000000606007c0c */ /* 0x000fe4000bf26070 */
[----:B--2---:R-:W-:-:S11]  /*da30*/  IADD3 R7, PT, PT, R10, R7, RZ ;  /* 0x000000070a077210 */ /* 0x004fd60007ffe0ff */
[----:B------:R-:W-:Y:S05]  /*da40*/  @!P1 BRA `(.L_x_1846) ;  /* 0xfffffffc00e49947 */ /* 0x000fea000383ffff */
[----:B------:R-:W-:Y:S05]  /*da50*/  BSYNC.RECONVERGENT B1 ;  /* 0x0000000000017941 */ /* 0x000fea0003800200 */
.L_x_1845:
[----:B------:R-:W-:Y:S05]  /*da60*/  BRA `(.L_x_1844) ;  /* 0x0000000000447947 */ /* 0x000fea0003800000 */
.L_x_1843:
        /* <DEDUP_REMOVED lines=9> */
.L_x_1847:
[----:B------:R-:W-:-:S05]  /*db00*/  IADD3 R11, PT, PT, R4, R13, RZ ;  /* 0x0000000d040b7210 */ /* 0x000fca0007ffe0ff */
[----:B-1----:R-:W-:-:S04]  /*db10*/  IMAD R11, R11, R6, R0 ;  /* 0x000000060b0b7224 */ /* 0x002fc800078e0200 */
[----:B--2---:R-:W-:-:S06]  /*db20*/  IMAD.WIDE.U32 R10, R11, 0x4, R8 ;  /* 0x000000040b0a7825 */ /* 0x004fcc00078e0008 */
[----:B------:R-:W2:Y:S01]  /*db30*/  LDG.E R10, desc[UR36][R10.64] ;  /* 0x000000240a0a7981 */ /* 0x000ea2000c1e1900 */
[----:B---3--:R-:W-:-:S04]  /*db40*/  IADD3 R13, PT, PT, R12, R13, RZ ;  /* 0x0000000d0c0d7210 */ /* 0x008fc80007ffe0ff */
[----:B------:R-:W-:Y:S01]  /*db50*/  ISETP.GE.U32.AND P1, PT, R13, UR5, PT ;  /* 0x000000050d007c0c */ /* 0x000fe2000bf26070 */
[----:B--2---:R-:W-:-:S12]  /*db60*/  IMAD.IADD R7, R10, 0x1, R7 ;  /* 0x000000010a077824 */ /* 0x004fd800078e0207 */
[----:B------:R-:W-:Y:S05]  /*db70*/  @!P1 BRA `(.L_x_1847) ;  /* 0xfffffffc00e09947 */ /* 0x000fea000383ffff */
.L_x_1844:
[----:B------:R-:W-:Y:S05]  /*db80*/  BSYNC.RECONVERGENT B0 ;  /* 0x0000000000007941 */ /* 0x000fea0003800200 */
.L_x_1842:
        /* <DEDUP_REMOVED lines=12> */
.L_x_1849:
        /* <DEDUP_REMOVED lines=10> */
[----:B01----:R-:W-:-:S05]  /*dcf0*/  @!P1 IADD3 R7, PT, PT, R7, R6, RZ ;  /* 0x0000000607079210 */ /* 0x003fca0007ffe0ff */
[----:B------:R1:W-:Y:S01]  /*dd00*/  @!P1 STS [R4], R7 ;  /* 0x0000000704009388 */ /* 0x0003e20000000800 */
[----:B------:R-:W-:Y:S05]  /*dd10*/  BRA.U UP1, `(.L_x_1849) ;  /* 0xfffffffd01cc7547 */ /* 0x000fea000b83ffff */
.L_x_1848:
        /* <DEDUP_REMOVED lines=9> */
.L_x_1852:
[----:B------:R-:W-:Y:S01]  /*ddb0*/  SHF.R.U32.HI R9, RZ, 0x1, R5 ;  /* 0x00000001ff097819 */ /* 0x000fe20000011605 */
[----:B------:R-:W-:Y:S03]  /*ddc0*/  BAR.SYNC.DEFER_BLOCKING 0x0 ;  /* 0x0000000000007b1d */ /* 0x000fe60000010000 */
[----:B------:R-:W-:-:S04]  /*ddd0*/  IADD3 R6, PT, PT, R9, R0, RZ ;  /* 0x0000000009067210 */ /* 0x000fc80007ffe0ff */
[----:B------:R-:W-:-:S04]  /*dde0*/  ISETP.GE.U32.AND P1, PT, R6, UR5, PT ;  /* 0x0000000506007c0c */ /* 0x000fc8000bf26070 */
[----:B------:R-:W-:-:S13]  /*ddf0*/  ISETP.GE.U32.OR P1, PT, R0, R9, P1 ;  /* 0x000000090000720c */ /* 0x000fda0000f26470 */
[----:B------:R-:W-:-:S06]  /*de00*/  @!P1 LEA R6, R9, R4, 0x2 ;  /* 0x0000000409069211 */ /* 0x000fcc00078e10ff */
[----:B------:R-:W0:Y:S02]  /*de10*/  @!P1 LDS R6, [R6] ;  /* 0x0000000006069984 */ /* 0x000e240000000800 */
[----:B01----:R-:W-:-:S05]  /*de20*/  @!P1 IMAD.IADD R7, R7, 0x1, R6 ;  /* 0x0000000107079824 */ /* 0x003fca00078e0206 */
[----:B------:R2:W-:Y:S01]  /*de30*/  @!P1 STS [R4], R7 ;  /* 0x0000000704009388 */ /* 0x0005e20000000800 */
[----:B------:R-:W-:Y:S02]  /*de40*/  ISETP.GT.U32.AND P1, PT, R5, 0x7f, PT ;  /* 0x0000007f0500780c */ /* 0x000fe40003f24070 */
[----:B------:R-:W-:-:S11]  /*de50*/  MOV R5, R9 ;  /* 0x0000000900057202 */ /* 0x000fd60000000f00 */
[----:B--2---:R-:W-:Y:S05]  /*de60*/  @P1 BRA `(.L_x_1852) ;  /* 0xfffffffc00d01947 */ /* 0x004fea000383ffff */
.L_x_1851:
[----:B------:R-:W-:Y:S01]  /*de70*/  BAR.SYNC.DEFER_BLOCKING 0x0 ;  /* 0x0000000000007b1d */ /* 0x000fe20000010000 */
[----:B------:R-:W-:-:S09]  /*de80*/  UISETP.GE.U32.AND UP0, UPT, UR4, 0x2, UPT ;  /* 0x000000020400788c */ /* 0x000fd2000bf06070 */
[----:B------:R-:W-:Y:S05]  /*de90*/  BRA.U !UP0, `(.L_x_1850) ;  /* 0x0000000108187547 */ /* 0x000fea000b800000 */
[----:B------:R-:W-:-:S07]  /*dea0*/  HFMA2 R0, -RZ, RZ, 0, 5.9604644775390625e-08 ;  /* 0x00000001ff007431 */ /* 0x000fce00000001ff */
.L_x_1853:
[----:B01----:R0:W1:Y:S02]  /*deb0*/  SHFL.DOWN PT, R4, R7, R0, 0x1f ;  /* 0x08001f0007047589 */ /* 0x00306400000e0000 */
[----:B0-----:R-:W-:-:S05]  /*dec0*/  IMAD.SHL.U32 R0, R0, 0x2, RZ ;  /* 0x0000000200007824 */ /* 0x001fca00078e00ff */
[----:B------:R-:W-:Y:S02]  /*ded0*/  ISETP.GE.AND P1, PT, R0, UR4, PT ;  /* 0x0000000400007c0c */ /* 0x000fe4000bf26270 */
[----:B-1----:R-:W-:-:S11]  /*dee0*/  IADD3 R7, PT, PT, R4, R7, RZ ;  /* 0x0000000704077210 */ /* 0x002fd60007ffe0ff */
[----:B------:R-:W-:Y:S05]  /*def0*/  @!P1 BRA `(.L_x_1853) ;  /* 0xfffffffc00ec9947 */ /* 0x000fea000383ffff */
.L_x_1850:
        /* <DEDUP_REMOVED lines=14> */
[----:B01----:R-:W-:-:S07]  /*dfe0*/  IMAD.IADD R7, R7, 0x1, R0 ;  /* 0x0000000107077824 */ /* 0x003fce00078e0200 */
.L_x_1855:
[----:B------:R-:W-:Y:S05]  /*dff0*/  BRA.U !UP1, `(.L_x_1856) ;  /* 0x0000000109687547 */ /* 0x000fea000b800000 */
[----:B------:R-:W2:Y:S01]  /*e000*/  LDCU UR5, c[0x0][0x794] ;  /* 0x0000f280ff0577ac */ /* 0x000ea20008000800 */
[----:B------:R-:W3:Y:S01]  /*e010*/  LDCU UR4, c[0x0][0x380] ;  /* 0x00007000ff0477ac */ /* 0x000ee20008000800 */
[----:B--2---:R-:W-:Y:S01]  /*e020*/  UISETP.NE.AND UP0, UPT, UR5, 0x1, UPT ;  /* 0x000000010500788c */ /* 0x004fe2000bf05270 */
[----:B---3--:R-:W-:-:S08]  /*e030*/  IMAD R19, R7, UR4, RZ ;  /* 0x0000000407137c24 */ /* 0x008fd0000f8e02ff */
[----:B------:R-:W-:Y:S05]  /*e040*/  BRA.U !UP0, `(.L_x_1857) ;  /* 0x0000000108407547 */ /* 0x000fea000b800000 */
[----:B------:R-:W-:Y:S01]  /*e050*/  MOV R2, 0x0 ;  /* 0x0000000000027802 */ /* 0x000fe20000000f00 */
[----:B------:R-:W0:Y:S01]  /*e060*/  LDCU.64 UR4, c[0x4][0x590] ;  /* 0x0100b200ff0477ac */ /* 0x000e220008000a00 */
[----:B------:R-:W-:Y:S01]  /*e070*/  HFMA2 R8, -RZ, RZ, 0, 4.4763088226318359375e-05 ;  /* 0x000002efff087431 */ /* 0x000fe200000001ff */
[----:B------:R-:W-:Y:S01]  /*e080*/  MOV R12, 0x1 ;  /* 0x00000001000c7802 */ /* 0x000fe20000000f00 */
[----:B------:R-:W-:Y:S01]  /*e090*/  IMAD.MOV.U32 R13, RZ, RZ, RZ ;  /* 0x000000ffff0d7224 */ /* 0x000fe200078e00ff */
[----:B------:R-:W2:Y:S01]  /*e0a0*/  LDCU.64 UR6, c[0x4][0x578] ;  /* 0x0100af00ff0677ac */ /* 0x000ea20008000a00 */
[----:B------:R-:W3:Y:S01]  /*e0b0*/  LDC.64 R2, c[0x4][R2] ;  /* 0x0100000002027b82 */ /* 0x000ee20000000a00 */
[----:B------:R-:W4:Y:S01]  /*e0c0*/  LDCU.64 UR8, c[0x4][0x318] ;  /* 0x01006300ff0877ac */ /* 0x000f220008000a00 */
[----:B01----:R-:W-:Y:S02]  /*e0d0*/  MOV R4, UR4 ;  /* 0x0000000400047c02 */ /* 0x003fe40008000f00 */
[----:B------:R-:W-:Y:S01]  /*e0e0*/  MOV R5, UR5 ;  /* 0x0000000500057c02 */ /* 0x000fe20008000f00 */
[----:B--2---:R-:W-:Y:S01]  /*e0f0*/  IMAD.U32 R6, RZ, RZ, UR6 ;  /* 0x00000006ff067e24 */ /* 0x004fe2000f8e00ff */
[----:B------:R-:W-:-:S02]  /*e100*/  MOV R7, UR7 ;  /* 0x0000000700077c02 */ /* 0x000fc40008000f00 */
[----:B----4-:R-:W-:Y:S01]  /*e110*/  MOV R10, UR8 ;  /* 0x00000008000a7c02 */ /* 0x010fe20008000f00 */
[----:B------:R-:W-:-:S07]  /*e120*/  IMAD.U32 R11, RZ, RZ, UR9 ;  /* 0x00000009ff0b7e24 */ /* 0x000fce000f8e00ff */
[----:B------:R-:W-:-:S07]  /*e130*/  LEPC R20, `(.L_x_1857) ;  /* 0x000000001014794e */ /* 0x000fce0000000000 */
[----:B---3--:R-:W-:Y:S05]  /*e140*/  CALL.ABS.NOINC R2 ;  /* 0x0000000002007343 */ /* 0x008fea0003c00000 */
.L_x_1857:
[----:B------:R-:W2:Y:S02]  /*e150*/  LDCU.64 UR4, c[0x0][0x760] ;  /* 0x0000ec00ff0477ac */ /* 0x000ea40008000a00 */
[----:B--2---:R-:W-:-:S04]  /*e160*/  IADD3 R16, P0, PT, R16, UR4, RZ ;  /* 0x0000000410107c10 */ /* 0x004fc8000ff1e0ff */
[----:B------:R-:W-:-:S05]  /*e170*/  IADD3.X R17, PT, PT, RZ, UR5, RZ, P0, !PT ;  /* 0x00000005ff117c10 */ /* 0x000fca00087fe4ff */
[----:B------:R-:W-:Y:S01]  /*e180*/  STG.E desc[UR36][R16.64], R19 ;  /* 0x0000001310007986 */ /* 0x000fe2000c101924 */
[----:B------:R-:W-:Y:S05]  /*e190*/  EXIT ;  /* 0x000000000000794d */ /* 0x000fea0003800000 */
.L_x_1856:
[----:B------:R-:W-:Y:S01]  /*e1a0*/  STG.E desc[UR36][R2.64], R7 ;  /* 0x0000000702007986 */ /* 0x000fe2000c101924 */
[----:B------:R-:W-:Y:S05]  /*e1b0*/  EXIT ;  /* 0x000000000000794d */ /* 0x000fea0003800000 */
.L_x_1854:
[----:B------:R-:W2:Y:S01]  /*e1c0*/  LDCU.U8 UR4, c[0x0][0x790] ;  /* 0x0000f200ff0477ac */ /* 0x000ea20008000000 */
[----:B------:R-:W3:Y:S01]  /*e1d0*/  LDCU.U8 UR5, c[0x0][0x791] ;  /* 0x0000f220ff0577ac */ /* 0x000ee20008000000 */
[----:B--2---:R-:W-:Y:S02]  /*e1e0*/  UISETP.NE.AND UP0, UPT, UR4, URZ, UPT ;  /* 0x000000ff0400728c */ /* 0x004fe4000bf05270 */
[----:B---3--:R-:W-:-:S07]  /*e1f0*/  UISETP.NE.AND UP1, UPT, UR5, URZ, UPT ;  /* 0x000000ff0500728c */ /* 0x008fce000bf25270 */
[----:B------:R-:W-:Y:S05]  /*e200*/  BRA.U !UP0, `(.L_x_1858) ;  /* 0x0000000108087547 */ /* 0x000fea000b800000 */
[----:B------:R-:W0:Y:S02]  /*e210*/  LDG.E R0, desc[UR36][R2.64] ;  /* 0x0000002402007981 */ /* 0x000e24000c1e1900 */
[----:B01----:R-:W-:-:S07]  /*e220*/  IADD3 R7, PT, PT, R7, R0, RZ ;  /* 0x0000000007077210 */ /* 0x003fce0007ffe0ff */
.L_x_1858:
        /* <DEDUP_REMOVED lines=8> */
[----:B------:R-:W-:Y:S02]  /*e2b0*/  HFMA2 R12, -RZ, RZ, 0, 5.9604644775390625e-08 ;  /* 0x00000001ff0c7431 */ /* 0x000fe400000001ff */
[----:B------:R-:W-:Y:S01]  /*e2c0*/  IMAD.MOV.U32 R8, RZ, RZ, 0x2ef ;  /* 0x000002efff087424 */ /* 0x000fe200078e00ff */
[----:B------:R-:W-:Y:S01]  /*e2d0*/  MOV R13, RZ ;  /* 0x000000ff000d7202 */ /* 0x000fe20000000f00 */
[----:B------:R-:W2:Y:S01]  /*e2e0*/  LDCU.64 UR6, c[0x4][0x578] ;  /* 0x0100af00ff0677ac */ /* 0x000ea20008000a00 */
[----:B------:R-:W3:Y:S01]  /*e2f0*/  LDC.64 R2, c[0x4][R2] ;  /* 0x0100000002027b82 */ /* 0x000ee20000000a00 */
[----:B------:R-:W4:Y:S01]  /*e300*/  LDCU.64 UR8, c[0x4][0x318] ;  /* 0x01006300ff0877ac */ /* 0x000f220008000a00 */
[----:B01----:R-:W-:Y:S01]  /*e310*/  IMAD.U32 R4, RZ, RZ, UR4 ;  /* 0x00000004ff047e24 */ /* 0x003fe2000f8e00ff */
[----:B------:R-:W-:-:S02]  /*e320*/  MOV R5, UR5 ;  /* 0x0000000500057c02 */ /* 0x000fc40008000f00 */
[----:B--2---:R-:W-:Y:S01]  /*e330*/  MOV R6, UR6 ;  /* 0x0000000600067c02 */ /* 0x004fe20008000f00 */
[----:B------:R-:W-:Y:S01]  /*e340*/  IMAD.U32 R7, RZ, RZ, UR7 ;  /* 0x00000007ff077e24 */ /* 0x000fe2000f8e00ff */
[----:B----4-:R-:W-:Y:S02]  /*e350*/  MOV R10, UR8 ;  /* 0x00000008000a7c02 */ /* 0x010fe40008000f00 */
[----:B------:R-:W-:-:S07]  /*e360*/  MOV R11, UR9 ;  /* 0x00000009000b7c02 */ /* 0x000fce0008000f00 */
[----:B------:R-:W-:-:S07]  /*e370*/  LEPC R20, `(.L_x_1860) ;  /* 0x000000001014794e */ /* 0x000fce0000000000 */
[----:B---3--:R-:W-:Y:S05]  /*e380*/  CALL.ABS.NOINC R2 ;  /* 0x0000000002007343 */ /* 0x008fea0003c00000 */
.L_x_1860:
[----:B------:R-:W2:Y:S02]  /*e390*/  LDCU.64 UR4, c[0x0][0x760] ;  /* 0x0000ec00ff0477ac */ /* 0x000ea40008000a00 */
[----:B--2---:R-:W-:-:S05]  /*e3a0*/  IADD3 R16, P0, PT, R16, UR4, RZ ;  /* 0x0000000410107c10 */ /* 0x004fca000ff1e0ff */
[----:B------:R-:W-:-:S05]  /*e3b0*/  IMAD.X R17, RZ, RZ, UR5, P0 ;  /* 0x00000005ff117e24 */ /* 0x000fca00080e06ff */
[----:B------:R-:W-:Y:S01]  /*e3c0*/  STG.E desc[UR36][R16.64], R19 ;  /* 0x0000001310007986 */ /* 0x000fe2000c101924 */
[----:B------:R-:W-:Y:S05]  /*e3d0*/  EXIT ;  /* 0x000000000000794d */ /* 0x000fea0003800000 */
.L_x_1859:
[----:B------:R-:W-:Y:S01]  /*e3e0*/  STG.E desc[UR36][R2.64], R7 ;  /* 0x0000000702007986 */ /* 0x000fe2000c101924 */
[----:B------:R-:W-:Y:S05]  /*e3f0*/  EXIT ;  /* 0x000000000000794d */ /* 0x000fea0003800000 */
.L_x_1836:
[----:B------:R-:W0:Y:S02]  /*e400*/  LDCU UR4, c[0x0][0x390] ;  /* 0x00007200ff0477ac */ /* 0x000e240008000800 */
[----:B0-----:R-:W-:-:S13]  /*e410*/  ISETP.GE.AND P0, PT, R17, UR4, PT ;  /* 0x0000000411007c0c */ /* 0x001fda000bf06270 */
[----:B------:R-:W-:Y:S05]  /*e420*/  @P0 EXIT ;  /* 0x000000000000094d */ /* 0x000fea0003800000 */
[----:B------:R-:W0:Y:S01]  /*e430*/  LDCU UR4, c[0x0][0x3a0] ;  /* 0x00007400ff0477ac */ /* 0x000e220008000800 */
[----:B---3--:R-:W-:Y:S02]  /*e440*/  ISETP.NE.AND P1, PT, R0, RZ, PT ;  /* 0x000000ff0000720c */ /* 0x008fe40003f25270 */
        /* <DEDUP_REMOVED lines=18> */
[----:B--2---:R-:W-:-:S07]  /*e570*/  IADD3 R7, PT, PT, R7, R0, RZ ;  /* 0x0000000007077210 */ /* 0x004fce0007ffe0ff */
.L_x_1862:
[----:B------:R-:W-:Y:S05]  /*e580*/  BRA.U !UP1, `(.L_x_1863) ;  /* 0x0000000109687547 */ /* 0x000fea000b800000 */
[----:B------:R-:W0:Y:S01]  /*e590*/  LDCU UR5, c[0x0][0x794] ;  /* 0x0000f280ff0577ac */ /* 0x000e220008000800 */
[----:B------:R-:W1:Y:S01]  /*e5a0*/  LDCU UR4, c[0x0][0x380] ;  /* 0x00007000ff0477ac */ /* 0x000e620008000800 */
[----:B0-----:R-:W-:Y:S01]  /*e5b0*/  UISETP.NE.AND UP0, UPT, UR5, 0x1, UPT ;  /* 0x000000010500788c */ /* 0x001fe2000bf05270 */
[----:B-1----:R-:W-:-:S08]  /*e5c0*/  IMAD R17, R7, UR4, RZ ;  /* 0x0000000407117c24 */ /* 0x002fd0000f8e02ff */
[----:B------:R-:W-:Y:S05]  /*e5d0*/  BRA.U !UP0, `(.L_x_1864) ;  /* 0x0000000108407547 */ /* 0x000fea000b800000 */
[----:B------:R-:W-:Y:S01]  /*e5e0*/  MOV R2, 0x0 ;  /* 0x0000000000027802 */ /* 0x000fe20000000f00 */
[----:B------:R-:W0:Y:S01]  /*e5f0*/  LDCU.64 UR4, c[0x4][0x590] ;  /* 0x0100b200ff0477ac */ /* 0x000e220008000a00 */
[----:B-----5:R-:W-:Y:S02]  /*e600*/  HFMA2 R12, -RZ, RZ, 0, 5.9604644775390625e-08 ;  /* 0x00000001ff0c7431 */ /* 0x020fe400000001ff */
        /* <DEDUP_REMOVED lines=13> */
.L_x_1864:
[----:B------:R-:W0:Y:S02]  /*e6e0*/  LDCU.64 UR4, c[0x0][0x760] ;  /* 0x0000ec00ff0477ac */ /* 0x000e240008000a00 */
[----:B0-----:R-:W-:-:S05]  /*e6f0*/  IADD3 R18, P0, PT, R18, UR4, RZ ;  /* 0x0000000412127c10 */ /* 0x001fca000ff1e0ff */
[----:B------:R-:W-:-:S05]  /*e700*/  IMAD.X R19, RZ, RZ, UR5, P0 ;  /* 0x00000005ff137e24 */ /* 0x000fca00080e06ff */
[----:B------:R-:W-:Y:S01]  /*e710*/  STG.E desc[UR36][R18.64], R17 ;  /* 0x0000001112007986 */ /* 0x000fe2000c101924 */
[----:B------:R-:W-:Y:S05]  /*e720*/  EXIT ;  /* 0x000000000000794d */ /* 0x000fea0003800000 */
.L_x_1863:
[----:B------:R-:W-:Y:S01]  /*e730*/  STG.E desc[UR36][R2.64], R7 ;  /* 0x0000000702007986 */ /* 0x000fe2000c101924 */
[----:B------:R-:W-:Y:S05]  /*e740*/  EXIT ;  /* 0x000000000000794d */ /* 0x000fea0003800000 */
.L_x_1861:
[----:B------:R-:W0:Y:S01]  /*e750*/  LDCU.U8 UR4, c[0x0][0x790] ;  /* 0x0000f200ff0477ac */ /* 0x000e220008000000 */
[----:B------:R-:W1:Y:S01]  /*e760*/  LDCU.U8 UR5, c[0x0][0x791] ;  /* 0x0000f220ff0577ac */ /* 0x000e620008000000 */
[----:B0-----:R-:W-:Y:S02]  /*e770*/  UISETP.NE.AND UP0, UPT, UR4, URZ, UPT ;  /* 0x000000ff0400728c */ /* 0x001fe4000bf05270 */
[----:B-1----:R-:W-:-:S07]  /*e780*/  UISETP.NE.AND UP1, UPT, UR5, URZ, UPT ;  /* 0x000000ff0500728c */ /* 0x002fce000bf25270 */
[----:B------:R-:W-:Y:S05]  /*e790*/  BRA.U !UP0, `(.L_x_1865) ;  /* 0x0000000108087547 */ /* 0x000fea000b800000 */
[----:B------:R-:W2:Y:S02]  /*e7a0*/  LDG.E R0, desc[UR36][R2.64] ;  /* 0x0000002402007981 */ /* 0x000ea4000c1e1900 */
[----:B--2---:R-:W-:-:S07]  /*e7b0*/  IADD3 R7, PT, PT, R7, R0, RZ ;  /* 0x0000000007077210 */ /* 0x004fce0007ffe0ff */
.L_x_1865:
        /* <DEDUP_REMOVED lines=8> */
[----:B------:R-:W-:Y:S02]  /*e840*/  HFMA2 R8, -RZ, RZ, 0, 4.4763088226318359375e-05 ;  /* 0x000002efff087431 */ /* 0x000fe400000001ff */
[----:B-----5:R-:W-:Y:S01]  /*e850*/  IMAD.MOV.U32 R12, RZ, RZ, 0x1 ;  /* 0x00000001ff0c7424 */ /* 0x020fe200078e00ff */
        /* <DEDUP_REMOVED lines=12> */
.L_x_1867:
[----:B------:R-:W0:Y:S02]  /*e920*/  LDCU.64 UR4, c[0x0][0x760] ;  /* 0x0000ec00ff0477ac */ /* 0x000e240008000a00 */
[----:B0-----:R-:W-:-:S04]  /*e930*/  IADD3 R18, P0, PT, R18, UR4, RZ ;  /* 0x0000000412127c10 */ /* 0x001fc8000ff1e0ff */
[----:B------:R-:W-:-:S05]  /*e940*/  IADD3.X R19, PT, PT, RZ, UR5, RZ, P0, !PT ;  /* 0x00000005ff137c10 */ /* 0x000fca00087fe4ff */
[----:B------:R-:W-:Y:S01]  /*e950*/  STG.E desc[UR36][R18.64], R17 ;  /* 0x0000001112007986 */ /* 0x000fe2000c101924 */
[----:B------:R-:W-:Y:S05]  /*e960*/  EXIT ;  /* 0x000000000000794d */ /* 0x000fea0003800000 */
.L_x_1866:
[----:B------:R-:W-:Y:S01]  /*e970*/  STG.E desc[UR36][R2.64], R7 ;  /* 0x0000000702007986 */ /* 0x000fe2000c101924 */
[----:B------:R-:W-:Y:S05]  /*e980*/  EXIT ;  /* 0x000000000000794d */ /* 0x000fea0003800000 */
.L_x_1868:
        /* <DEDUP_REMOVED lines=15> */
.L_x_7280:


//--------------------- .text._ZN2at6native13reduce_kernelILi256ELi2ENS0_8ReduceOpIiNS0_7MeanOpsIiiiiEEjiLi4ELi4EEEEEvT1_ --------------------------
	.section	.text._ZN2at6native13reduce_kernelILi256ELi2ENS0_8ReduceOpIiNS0_7MeanOpsIiiiiEEjiLi4ELi4EEEEEvT1_,"ax",@progbits
	.align	128
        .global         _ZN2at6native13reduce_kernelILi256ELi2ENS0_8ReduceOpIiNS0_7MeanOpsIiiiiEEjiLi4ELi4EEEEEvT1_
        .type           _ZN2at6native13reduce_kernelILi256ELi2ENS0_8ReduceOpIiNS0_7MeanOpsIiiiiEEjiLi4ELi4EEEEEvT1_,@function
        .size           _ZN2at6native13reduce_kernelILi256ELi2ENS0_8ReduceOpIiNS0_7MeanOpsIiiiiEEjiLi4ELi4EEEEEvT1_,(.L_x_7281 - _ZN2at6native13reduce_kernelILi256ELi2ENS0_8ReduceOpIiNS0_7MeanOpsIiiiiEEjiLi4ELi4EEEEEvT1_)
        .other          _ZN2at6native13reduce_kernelILi256ELi2ENS0_8ReduceOpIiNS0_7MeanOpsIiiiiEEjiLi4ELi4EEEEEvT1_,@"STO_CUDA_ENTRY STV_DEFAULT"
_ZN2at6native13reduce_kernelILi256ELi2ENS0_8ReduceOpIiNS0_7MeanOpsIiiiiEEjiLi4ELi4EEEEEvT1_:
.text._ZN2at6native13reduce_kernelILi256ELi2ENS0_8ReduceOpIiNS0_7MeanOpsIiiiiEEjiLi4ELi4EEEEEvT1_:
        /* <DEDUP_REMOVED lines=16> */
[----:B-----5:R-:W-:Y:S02]  /*0100*/  IMAD R27, R24, UR10, R5 ;  /* 0x0000000a181b7c24 */ /* 0x020fe4000f8e0205 */
        /* <DEDUP_REMOVED lines=279> */
.L_x_1869:
        /* <DEDUP_REMOVED lines=22> */
[----:B------:R-:W5:Y:S01]  /*13e0*/  LDCU UR4, c[0x0][0x38c] ;  /* 0x00007180ff0477ac */ /* 0x000f620008000800 */
[----:B-1----:R-:W-:Y:S01]  /*13f0*/  MOV R4, UR6 ;  /* 0x0000000600047c02 */ /* 0x002fe20008000f00 */
[----:B------:R-:W-:Y:S01]  /*1400*/  IMAD.U32 R5, RZ, RZ, UR7 ;  /* 0x00000007ff057e24 */ /* 0x000fe2000f8e00ff */
[----:B--2---:R-:W-:Y:S01]  /*1410*/  MOV R6, UR8 ;  /* 0x0000000800067c02 */ /* 0x004fe20008000f00 */
[----:B------:R-:W-:Y:S01]  /*1420*/  IMAD.U32 R7, RZ, RZ, UR9 ;  /* 0x00000009ff077e24 */ /* 0x000fe2000f8e00ff */
[----:B----4-:R-:W-:Y:S01]  /*1430*/  MOV R10, UR10 ;  /* 0x0000000a000a7c02 */ /* 0x010fe20008000f00 */
[----:B------:R-:W-:-:S02]  /*1440*/  IMAD.U32 R11, RZ, RZ, UR11 ;  /* 0x0000000bff0b7e24 */ /* 0x000fc4000f8e00ff */
[----:B-----5:R-:W-:-:S07]  /*1450*/  IMAD.U32 R25, RZ, RZ, UR4 ;  /* 0x00000004ff197e24 */ /* 0x020fce000f8e00ff */
[----:B------:R-:W-:-:S07]  /*1460*/  LEPC R20, `(.L_x_1873) ;  /* 0x000000001014794e */ /* 0x000fce0000000000 */
[----:B0--3--:R-:W-:Y:S05]  /*1470*/  CALL.ABS.NOINC R14 ;  /* 0x000000000e007343 */ /* 0x009fea0003c00000 */
.L_x_1873:
        /* <DEDUP_REMOVED lines=27> */
[----:B0-----:R-:W-:-:S07]  /*1630*/  IADD3 R3, PT, PT, R4, UR4, RZ ;  /* 0x0000000404037c10 */ /* 0x001fce000fffe0ff */
.L_x_1877:
[----:B------:R-:W-:Y:S05]  /*1640*/  BSYNC.RECONVERGENT B1 ;  /* 0x0000000000017941 */ /* 0x000fea0003800200 */
.L_x_1876:
[----:B------:R-:W0:Y:S01]  /*1650*/  LDC R25, c[0x0][0x38c] ;  /* 0x0000e300ff197b82 */ /* 0x000e220000000800 */
[----:B------:R-:W-:-:S05]  /*1660*/  IADD3 R18, P0, PT, R18, 0x10, RZ ;  /* 0x0000001012127810 */ /* 0x000fca0007f1e0ff */
[----:B------:R-:W-:Y:S01]  /*1670*/  IMAD.X R19, RZ, RZ, R19, P0 ;  /* 0x000000ffff137224 */ /* 0x000fe200000e0613 */
[----:B0-----:R-:W-:-:S07]  /*1680*/  IADD3 R25, PT, PT, R6, -0x4, R25 ;  /* 0xfffffffc06197810 */ /* 0x001fce0007ffe019 */
.L_x_1875:
[----:B------:R-:W-:Y:S05]  /*1690*/  BSYNC.RECONVERGENT B0 ;  /* 0x0000000000007941 */ /* 0x000fea0003800200 */
.L_x_1874:
        /* <DEDUP_REMOVED lines=15> */
[----:B------:R-:W-:-:S07]  /*1790*/  IMAD.MOV.U32 R10, RZ, RZ, R8 ;  /* 0x000000ffff0a7224 */ /* 0x000fce00078e0008 */
.L_x_1880:
        /* <DEDUP_REMOVED lines=11> */
.L_x_1879:
[----:B------:R-:W-:Y:S05]  /*1850*/  BSYNC.RECONVERGENT B0 ;  /* 0x0000000000007941 */ /* 0x000fea0003800200 */
.L_x_1878:
        /* <DEDUP_REMOVED lines=8> */
[----:B--2---:R-:W-:-:S07]  /*18e0*/  IADD3 R3, PT, PT, R3, R18, RZ ;  /* 0x0000001203037210 */ /* 0x004fce0007ffe0ff */
.L_x_1882:
[----:B------:R-:W-:Y:S05]  /*18f0*/  BSYNC.RECONVERGENT B0 ;  /* 0x0000000000007941 */ /* 0x000fea0003800200 */
.L_x_1881:
[----:B------:R-:W-:Y:S01]  /*1900*/  IADD3 R3, PT, PT, R8, R10, R3 ;  /* 0x0000000a08037210 */ /* 0x000fe20007ffe003 */
[----:B------:R-:W-:-:S03]  /*1910*/  IMAD.MOV.U32 R19, RZ, RZ, RZ ;  /* 0x000000ffff137224 */ /* 0x000fc600078e00ff */
[----:B------:R-:W-:Y:S01]  /*1920*/  IADD3 R18, PT, PT, R3, R0, RZ ;  /* 0x0000000003127210 */ /* 0x000fe20007ffe0ff */
[----:B------:R-:W-:Y:S06]  /*1930*/  BRA `(.L_x_1871) ;  /* 0x0000009800647947 */ /* 0x000fec0003800000 */
.L_x_1872:
        /* <DEDUP_REMOVED lines=8> */
[----:B------:R-:W-:-:S06]  /*19c0*/  IMAD.MOV.U32 R3, RZ, RZ, R27 ;  /* 0x000000ffff037224 */ /* 0x000fcc00078e001b */
        /* <DEDUP_REMOVED lines=18> */
.L_x_1886:
[----:B------:R-:W-:Y:S02]  /*1af0*/  SHF.R.U32.HI R13, RZ, 0x1, R3 ;  /* 0x00000001ff0d7819 */ /* 0x000fe40000011603 */
[----:B------:R-:W-:-:S03]  /*1b00*/  IADD3 R3, PT, PT, R3, R0, RZ ;  /* 0x0000000003037210 */ /* 0x000fc60007ffe0ff */
[----:B------:R-:W-:Y:S01]  /*1b10*/  IMAD.IADD R10, R13, 0x1, R0 ;  /* 0x000000010d0a7824 */ /* 0x000fe200078e0200 */
[--C-:B------:R-:W-:Y:S01]  /*1b20*/  SHF.R.U32.HI R11, RZ, 0x1, R3.reuse ;  /* 0x00000001ff0b7819 */ /* 0x100fe20000011603 */
[----:B------:R-:W-:-:S03]  /*1b30*/  IMAD R3, R0, 0x2, R3 ;  /* 0x0000000200037824 */ /* 0x000fc600078e0203 */
[----:B------:R-:W-:Y:S02]  /*1b40*/  SHF.L.U32 R12, R10, 0x3, RZ ;  /* 0x000000030a0c7819 */ /* 0x000fe400000006ff */
[----:B------:R-:W-:Y:S02]  /*1b50*/  SHF.R.U32.HI R10, RZ, 0x1d, R10 ;  /* 0x0000001dff0a7819 */ /* 0x000fe4000001160a */
[----:B------:R-:W-:Y:S01]  /*1b60*/  LOP3.LUT R21, R12, 0xfffffff8, RZ, 0xc0, !PT ;  /* 0xfffffff80c157812 */ /* 0x000fe200078ec0ff */
[----:B------:R-:W-:Y:S01]  /*1b70*/  IMAD.WIDE.U32 R12, R13, 0x8, R18 ;  /* 0x000000080d0c7825 */ /* 0x000fe200078e0012 */
[----:B------:R-:W-:Y:S02]  /*1b80*/  SHF.R.U32.HI R15, RZ, 0x1, R3 ;  /* 0x00000001ff0f7819 */ /* 0x000fe40000011603 */
[----:B------:R-:W-:Y:S01]  /*1b90*/  LOP3.LUT R27, R10, 0x3, RZ, 0xc0, !PT ;  /* 0x000000030a1b7812 */ /* 0x000fe200078ec0ff */
[--C-:B------:R-:W-:Y:S01]  /*1ba0*/  IMAD.WIDE.U32 R10, R11, 0x8, R18.reuse ;  /* 0x000000080b0a7825 */ /* 0x100fe200078e0012 */
[----:B------:R-:W-:Y:S01]  /*1bb0*/  IADD3 R20, P0, PT, R18, R21, RZ ;  /* 0x0000001512147210 */ /* 0x000fe20007f1e0ff */
[----:B------:R-:W2:Y:S02]  /*1bc0*/  LDG.E.64 R12, desc[UR36][R12.64] ;  /* 0x000000240c0c7981 */ /* 0x000ea4000c1e1b00 */
[----:B------:R-:W-:Y:S01]  /*1bd0*/  IMAD.WIDE.U32 R14, R15, 0x8, R18 ;  /* 0x000000080f0e7825 */ /* 0x000fe200078e0012 */
[----:B------:R-:W-:Y:S01]  /*1be0*/  IADD3.X R21, PT, PT, R19, R27, RZ, P0, !PT ;  /* 0x0000001b13157210 */ /* 0x000fe200007fe4ff */
[----:B------:R-:W3:Y:S04]  /*1bf0*/  LDG.E.64 R10, desc[UR36][R10.64] ;  /* 0x000000240a0a7981 */ /* 0x000ee8000c1e1b00 */
[----:B------:R-:W4:Y:S04]  /*1c00*/  LDG.E.64 R14, desc[UR36][R14.64] ;  /* 0x000000240e0e7981 */ /* 0x000f28000c1e1b00 */
[----:B------:R-:W5:Y:S01]  /*1c10*/  LDG.E.64 R20, desc[UR36][R20.64] ;  /* 0x0000002414147981 */ /* 0x000f62000c1e1b00 */
[----:B------:R-:W-:-:S05]  /*1c20*/  IADD3 R3, PT, PT, R3, R0, RZ ;  /* 0x0000000003037210 */ /* 0x000fca0007ffe0ff */
[----:B------:R-:W-:-:S05]  /*1c30*/  IMAD R27, R0, 0x3, R3 ;  /* 0x00000003001b7824 */ /* 0x000fca00078e0203 */
[----:B------:R-:W-:Y:S01]  /*1c40*/  ISETP.GE.U32.AND P0, PT, R27, R30, PT ;  /* 0x0000001e1b00720c */ /* 0x000fe20003f06070 */
[----:B--2---:R-:W-:Y:S01]  /*1c50*/  IMAD.IADD R25, R12, 0x1, R25 ;  /* 0x000000010c197824 */ /* 0x004fe200078e0219 */
[----:B------:R-:W-:Y:S02]  /*1c60*/  IADD3 R24, PT, PT, R13, R24, RZ ;  /* 0x000000180d187210 */ /* 0x000fe40007ffe0ff */
[----:B---3--:R-:W-:Y:S01]  /*1c70*/  IADD3 R9, PT, PT, R10, R9, RZ ;  /* 0x000000090a097210 */ /* 0x008fe20007ffe0ff */
[----:B------:R-:W-:Y:S01]  /*1c80*/  IMAD.IADD R8, R11, 0x1, R8 ;  /* 0x000000010b087824 */ /* 0x000fe200078e0208 */
[----:B----4-:R-:W-:Y:S02]  /*1c90*/  IADD3 R5, PT, PT, R14, R5, RZ ;  /* 0x000000050e057210 */ /* 0x010fe40007ffe0ff */
[----:B------:R-:W-:Y:S01]  /*1ca0*/  IADD3 R4, PT, PT, R15, R4, RZ ;  /* 0x000000040f047210 */ /* 0x000fe20007ffe0ff */
[----:B-----5:R-:W-:Y:S01]  /*1cb0*/  IMAD.IADD R7, R20, 0x1, R7 ;  /* 0x0000000114077824 */ /* 0x020fe200078e0207 */
[----:B------:R-:W-:-:S03]  /*1cc0*/  IADD3 R6, PT, PT, R21, R6, RZ ;  /* 0x0000000615067210 */ /* 0x000fc60007ffe0ff */
[----:B------:R-:W-:Y:S05]  /*1cd0*/  @!P0 BRA `(.L_x_1886) ;  /* 0xfffffffc00848947 */ /* 0x000fea000383ffff */
[----:B------:R-:W-:Y:S05]  /*1ce0*/  BSYNC.RECONVERGENT B1 ;  /* 0x0000000000017941 */ /* 0x000fea0003800200 */
.L_x_1885:
[----:B------:R-:W-:Y:S05]  /*1cf0*/  BSYNC.RECONVERGENT B0 ;  /* 0x0000000000007941 */ /* 0x000fea0003800200 */
.L_x_1884:
        /* <DEDUP_REMOVED lines=12> */
[----:B------:R-:W-:-:S05]  /*1dc0*/  IMAD.IADD R27, R27, 0x1, R0 ;  /* 0x000000011b1b7824 */ /* 0x000fca00078e0200 */
[----:B------:R-:W-:-:S13]  /*1dd0*/  ISETP.GE.U32.AND P1, PT, R27, R30, PT ;  /* 0x0000001e1b00720c */ /* 0x000fda0003f26070 */
[----:B------:R-:W-:Y:S05]  /*1de0*/  @P1 BRA `(.L_x_1888) ;  /* 0x0000000000201947 */ /* 0x000fea0003800000 */
[----:B------:R-:W-:Y:S02]  /*1df0*/  IADD3 R29, PT, PT, R27, R0, RZ ;  /* 0x000000001b1d7210 */ /* 0x000fe40007ffe0ff */
[----:B------:R-:W-:Y:S02]  /*1e00*/  SHF.R.U32.HI R21, RZ, 0x1, R27 ;  /* 0x00000001ff157819 */ /* 0x000fe4000001161b */
[----:B------:R-:W-:-:S03]  /*1e10*/  ISETP.GE.U32.AND P1, PT, R29, R30, PT ;  /* 0x0000001e1d00720c */ /* 0x000fc60003f26070 */
[----:B------:R-:W-:-:S06]  /*1e20*/  IMAD.WIDE.U32 R20, R21, 0x8, R18 ;  /* 0x0000000815147825 */ /* 0x000fcc00078e0012 */
[----:B------:R-:W5:Y:S04]  /*1e30*/  LDG.E.64 R20, desc[UR36][R20.64] ;  /* 0x0000002414147981 */ /* 0x000f68000c1e1b00 */
[----:B------:R-:W-:-:S05]  /*1e40*/  @!P1 SHF.R.U32.HI R27, RZ, 0x1, R29 ;  /* 0x00000001ff1b9819 */ /* 0x000fca000001161d */
[----:B------:R-:W-:-:S05]  /*1e50*/  @!P1 IMAD.WIDE.U32 R18, R27, 0x8, R18 ;  /* 0x000000081b129825 */ /* 0x000fca00078e0012 */
[----:B------:R1:W5:Y:S02]  /*1e60*/  @!P1 LDG.E.64 R14, desc[UR36][R18.64] ;  /* 0x00000024120e9981 */ /* 0x000364000c1e1b00 */
.L_x_1888:
[----:B------:R-:W-:Y:S05]  /*1e70*/  BSYNC.RECONVERGENT B0 ;  /* 0x0000000000007941 */ /* 0x000fea0003800200 */
.L_x_1887:
[----:B------:R-:W-:Y:S04]  /*1e80*/  BSSY.RECONVERGENT B0, `(.L_x_1889) ;  /* 0x0000012000007945 */ /* 0x000fe80003800200 */
[----:B------:R-:W-:Y:S05]  /*1e90*/  @P0 BRA `(.L_x_1890) ;  /* 0x0000000000400947 */ /* 0x000fea0003800000 */
[----:B------:R-:W-:Y:S01]  /*1ea0*/  IADD3 R3, PT, PT, R3, R0, RZ ;  /* 0x0000000003037210 */ /* 0x000fe20007ffe0ff */
[----:B-----5:R-:W-:Y:S01]  /*1eb0*/  IMAD.IADD R25, R25, 0x1, R12 ;  /* 0x0000000119197824 */ /* 0x020fe200078e020c */
        /* <DEDUP_REMOVED lines=12> */
[----:B------:R-:W-:Y:S01]  /*1f80*/  @!P0 IADD3 R5, PT, PT, R5, R14, RZ ;  /* 0x0000000e05058210 */ /* 0x000fe20007ffe0ff */
[----:B------:R-:W-:-:S07]  /*1f90*/  @!P0 IMAD.IADD R4, R4, 0x1, R15 ;  /* 0x0000000104048824 */ /* 0x000fce00078e020f */
.L_x_1890:
[----:B------:R-:W-:Y:S05]  /*1fa0*/  BSYNC.RECONVERGENT B0 ;  /* 0x0000000000007941 */ /* 0x000fea0003800200 */
.L_x_1889:
[----:B-1----:R-:W-:Y:S02]  /*1fb0*/  IADD3 R18, PT, PT, R7, R9, R25 ;  /* 0x0000000907127210 */ /* 0x002fe40007ffe019 */
[----:B------:R-:W-:Y:S02]  /*1fc0*/  IADD3 R19, PT, PT, R6, R8, R24 ;  /* 0x0000000806137210 */ /* 0x000fe40007ffe018 */
[----:B------:R-:W-:Y:S02]  /*1fd0*/  IADD3 R18, PT, PT, R18, R5, RZ ;  /* 0x0000000512127210 */ /* 0x000fe40007ffe0ff */
[----:B------:R-:W-:Y:S01]  /*1fe0*/  IADD3 R19, PT, PT, R19, R4, RZ ;  /* 0x0000000413137210 */ /* 0x000fe20007ffe0ff */
[----:B------:R-:W-:Y:S06]  /*1ff0*/  BRA `(.L_x_1871) ;  /* 0x0000009000b47947 */ /* 0x000fec0003800000 */
.L_x_1883:
[----:B------:R-:W-:-:S13]  /*2000*/  ISETP.NE.AND P0, PT, R12, 0x1, PT ;  /* 0x000000010c00780c */ /* 0x000fda0003f05270 */
        /* <DEDUP_REMOVED lines=22> */
.L_x_1894:
        /* <DEDUP_REMOVED lines=32> */
.L_x_1893:
[----:B------:R-:W-:Y:S05]  /*2370*/  BSYNC.RECONVERGENT B0 ;  /* 0x0000000000007941 */ /* 0x000fea0003800200 */
.L_x_1892:
        /* <DEDUP_REMOVED lines=14> */
[----:B------:R-:W-:-:S05]  /*2460*/  IMAD.IADD R27, R27, 0x1, R3 ;  /* 0x000000011b1b7824 */ /* 0x000fca00078e0203 */
        /* <DEDUP_REMOVED lines=12> */
.L_x_1896:
[----:B------:R-:W-:Y:S05]  /*2530*/  BSYNC.RECONVERGENT B0 ;  /* 0x0000000000007941 */ /* 0x000fea0003800200 */
.L_x_1895:
        /* <DEDUP_REMOVED lines=18> */
.L_x_1898:
[----:B------:R-:W-:Y:S05]  /*2660*/  BSYNC.RECONVERGENT B0 ;  /* 0x0000000000007941 */ /* 0x000fea0003800200 */
.L_x_1897:
[----:B-1----:R-:W-:Y:S02]  /*2670*/  IADD3 R18, PT, PT, R7, R9, R26 ;  /* 0x0000000907127210 */ /* 0x002fe40007ffe01a */
[----:B------:R-:W-:Y:S02]  /*2680*/  IADD3 R11, PT, PT, R8, R10, R11 ;  /* 0x0000000a080b7210 */ /* 0x000fe40007ffe00b */
[----:B------:R-:W-:Y:S02]  /*2690*/  IADD3 R18, PT, PT, R18, R5, RZ ;  /* 0x0000000512127210 */ /* 0x000fe40007ffe0ff */
[----:B------:R-:W-:Y:S01]  /*26a0*/  IADD3 R19, PT, PT, R11, R6, RZ ;  /* 0x000000060b137210 */ /* 0x000fe20007ffe0ff */
[----:B------:R-:W-:Y:S06]  /*26b0*/  BRA `(.L_x_1871) ;  /* 0x0000008c00047947 */ /* 0x000fec0003800000 */
.L_x_1891:
[----:B------:R-:W1:Y:S01]  /*26c0*/  LDCU UR4, c[0x0][0x394] ;  /* 0x00007280ff0477ac */ /* 0x000e620008000800 */
[----:B------:R-:W2:Y:S01]  /*26d0*/  LDC R4, c[0x0][0x384] ;  /* 0x0000e100ff047b82 */ /* 0x000ea20000000800 */
[----:B------:R-:W-:Y:S01]  /*26e0*/  BSSY.RECONVERGENT B0, `(.L_x_1899) ;  /* 0x0000430000007945 */ /* 0x000fe20003800200 */
[----:B-1----:R-:W-:-:S04]  /*26f0*/  IMAD.U32 R28, RZ, RZ, UR4 ;  /* 0x00000004ff1c7e24 */ /* 0x002fc8000f8e00ff */
[----:B------:R-:W-:Y:S01]  /*2700*/  IMAD R3, R28, 0x3, R27 ;  /* 0x000000031c037824 */ /* 0x000fe200078e021b */
[----:B--2---:R-:W-:Y:S01]  /*2710*/  MOV R8, R4 ;  /* 0x0000000400087202 */ /* 0x004fe20000000f00 */
[----:B------:R-:W-:-:S03]  /*2720*/  IMAD.MOV.U32 R7, RZ, RZ, R4 ;  /* 0x000000ffff077224 */ /* 0x000fc600078e0004 */
[----:B------:R-:W-:Y:S01]  /*2730*/  ISETP.GE.U32.AND P0, PT, R3, R30, PT ;  /* 0x0000001e0300720c */ /* 0x000fe20003f06070 */
[----:B------:R-:W-:Y:S01]  /*2740*/  IMAD.MOV.U32 R0, RZ, RZ, R4 ;  /* 0x000000ffff007224 */ /* 0x000fe200078e0004 */
[-C--:B------:R-:W-:Y:S02]  /*2750*/  MOV R9, R4.reuse ;  /* 0x0000000400097202 */ /* 0x080fe40000000f00 */
[-C--:B------:R-:W-:Y:S02]  /*2760*/  MOV R6, R4.reuse ;  /* 0x0000000400067202 */ /* 0x080fe40000000f00 */
[-C--:B------:R-:W-:Y:S02]  /*2770*/  MOV R5, R4.reuse ;  /* 0x0000000400057202 */ /* 0x080fe40000000f00 */
[----:B------:R-:W-:-:S05]  /*2780*/  MOV R3, R4 ;  /* 0x0000000400037202 */ /* 0x000fca0000000f00 */
[----:B------:R-:W-:Y:S05]  /*2790*/  @P0 BRA `(.L_x_1900) ;  /* 0x0000004000900947 */ /* 0x000fea0003800000 */
[----:B------:R-:W-:-:S13]  /*27a0*/  ISETP.NE.AND P0, PT, R12, RZ, PT ;  /* 0x000000ff0c00720c */ /* 0x000fda0003f05270 */
[----:B------:R1:W5:Y:S01]  /*27b0*/  @!P0 LDG.E.64 R10, desc[UR36][R18.64] ;  /* 0x00000024120a8981 */ /* 0x000362000c1e1b00 */
[----:B------:R-:W-:Y:S01]  /*27c0*/  IADD3 R0, PT, PT, R12, -0x1, RZ ;  /* 0xffffffff0c007810 */ /* 0x000fe20007ffe0ff */
[--C-:B------:R-:W-:Y:S01]  /*27d0*/  IMAD.MOV.U32 R8, RZ, RZ, R4.reuse ;  /* 0x000000ffff087224 */ /* 0x100fe200078e0004 */
[-C--:B------:R-:W-:Y:S01]  /*27e0*/  MOV R9, R4.reuse ;  /* 0x0000000400097202 */ /* 0x080fe20000000f00 */
[--C-:B------:R-:W-:Y:S01]  /*27f0*/  IMAD.MOV.U32 R6, RZ, RZ, R4.reuse ;  /* 0x000000ffff067224 */ /* 0x100fe200078e0004 */
[----:B------:R-:W-:Y:S01]  /*2800*/  VIMNMX.U32 R29, PT, PT, R0, 0x18, PT ;  /* 0x00000018001d7848 */ /* 0x000fe20003fe0000 */
[----:B------:R-:W-:Y:S01]  /*2810*/  IMAD.MOV.U32 R3, RZ, RZ, R4 ;  /* 0x000000ffff037224 */ /* 0x000fe200078e0004 */
[-C--:B------:R-:W-:Y:S02]  /*2820*/  MOV R7, R4.reuse ;  /* 0x0000000400077202 */ /* 0x080fe40000000f00 */
[-C--:B------:R-:W-:Y:S02]  /*2830*/  MOV R5, R4.reuse ;  /* 0x0000000400057202 */ /* 0x080fe40000000f00 */
[----:B------:R-:W-:-:S02]  /*2840*/  MOV R0, R4 ;  /* 0x0000000400007202 */ /* 0x000fc40000000f00 */
[----:B-1----:R-:W-:-:S07]  /*2850*/  IADD3 R29, PT, PT, R29, 0x1, RZ ;  /* 0x000000011d1d7810 */ /* 0x002fce0007ffe0ff */
.L_x_1906:
[----:B------:R-:W1:Y:S01]  /*2860*/  LDCU UR4, c[0x0][0x394] ;  /* 0x00007280ff0477ac */ /* 0x000e620008000800 */
        /* <DEDUP_REMOVED lines=8> */
[----:B0-----:R-:W-:Y:S06]  /*28f0*/  @!P0 BRA `(.L_x_1901) ;  /* 0x0000003c00fc8947 */ /* 0x001fec0003800000 */
[----:B------:R-:W2:Y:S01]  /*2900*/  LDCU.64 UR30, c[0x0][0x3d0] ;  /* 0x00007a00ff1e77ac */ /* 0x000ea20008000a00 */
[----:B------:R-:W-:Y:S01]  /*2910*/  HFMA2 R12, -RZ, RZ, 0, 0 ;  /* 0x00000000ff0c7431 */ /* 0x000fe200000001ff */
[----:B------:R-:W-:Y:S01]  /*2920*/  MOV R13, R27 ;  /* 0x0000001b000d7202 */ /* 0x000fe20000000f00 */
        /* <DEDUP_REMOVED lines=8> */
[----:B------:R-:W3:Y:S03]  /*29b0*/  LDCU UR74, c[0x0][0x500] ;  /* 0x0000a000ff4a77ac */ /* 0x000ee60008000800 */
[----:B------:R-:W-:Y:S01]  /*29c0*/  IMAD.MOV R20, RZ, RZ, -R14 ;  /* 0x000000ffff147224 */ /* 0x000fe200078e0a0e */
[----:B------:R-:W0:Y:S03]  /*29d0*/  LDCU UR73, c[0x0][0x3f8] ;  /* 0x00007f00ff4977ac */ /* 0x000e260008000800 */
        /* <DEDUP_REMOVED lines=268> */
[----:B------:R-:W2:Y:S01]  /*3aa0*/  @P1 LDC.64 R12, c[0x0][0x4f0] ;  /* 0x00013c00ff0c1b82 */ /* 0x000ea20000000a00 */
[----:B0-----:R-:W-:-:S07]  /*3ab0*/  IMAD.HI.U32 R14, R25, UR53, R14 ;  /* 0x00000035190e7c27 */ /* 0x001fce000f8e000e */
[----:B------:R-:W0:Y:S01]  /*3ac0*/  @P1 LDC R21, c[0x0][0x4ec] ;  /* 0x00013b00ff151b82 */ /* 0x000e220000000800 */
[----:B------:R-:W-:Y:S01]  /*3ad0*/  SHF.R.U32.HI R15, RZ, UR26, R14 ;  /* 0x0000001aff0f7c19 */ /* 0x000fe2000801160e */
[----:B------:R-:W-:-:S06]  /*3ae0*/  @P1 IMAD.MOV.U32 R14, RZ, RZ, RZ ;  /* 0x000000ffff0e1224 */ /* 0x000fcc00078e00ff */
[----:B------:R-:W3:Y:S01]  /*3af0*/  @P1 LDC R24, c[0x0][0x558] ;  /* 0x00015600ff181b82 */ /* 0x000ee20000000800 */
[C---:B--2---:R-:W-:Y:S01]  /*3b00*/  @P1 IMAD.HI.U32 R12, R15.reuse, R12, R14 ;  /* 0x0000000c0f0c1227 */ /* 0x044fe200078e000e */
[----:B------:R-:W-:-:S04]  /*3b10*/  IADD3 R14, PT, PT, -R15, RZ, RZ ;  /* 0x000000ff0f0e7210 */ /* 0x000fc80007ffe1ff */
[----:B------:R-:W-:Y:S01]  /*3b20*/  @P1 SHF.R.U32.HI R12, RZ, R13, R12 ;  /* 0x0000000dff0c1219 */ /* 0x000fe2000001160c */
[----:B------:R-:W-:-:S03]  /*3b30*/  IMAD R13, R14, UR52, R25 ;  /* 0x000000340e0d7c24 */ /* 0x000fc6000f8e0219 */
[----:B------:R-:W-:Y:S01]  /*3b40*/  @P1 IADD3 R14, PT, PT, -R12, RZ, RZ ;  /* 0x000000ff0c0e1210 */ /* 0x000fe20007ffe1ff */
[----:B------:R-:W-:-:S04]  /*3b50*/  IMAD R20, R13, UR27, R20 ;  /* 0x0000001b0d147c24 */ /* 0x000fc8000f8e0214 */
[----:B0-----:R-:W-:-:S04]  /*3b60*/  @P1 IMAD R15, R14, R21, R15 ;  /* 0x000000150e0f1224 */ /* 0x001fc800078e020f */
[----:B---3--:R-:W-:-:S07]  /*3b70*/  @P1 IMAD R20, R15, R24, R20 ;  /* 0x000000180f141224 */ /* 0x008fce00078e0214 */
.L_x_1902:
[----:B------:R-:W-:-:S04]  /*3b80*/  LOP3.LUT R21, R20, 0xfffffff8, RZ, 0xc0, !PT ;  /* 0xfffffff814157812 */ /* 0x000fc800078ec0ff */
[----:B------:R-:W-:-:S05]  /*3b90*/  IADD3 R20, P1, PT, R21, R18, RZ ;  /* 0x0000001215147210 */ /* 0x000fca0007f3e0ff */
[----:B------:R-:W-:-:S06]  /*3ba0*/  IMAD.X R21, RZ, RZ, R19, P1 ;  /* 0x000000ffff157224 */ /* 0x000fcc00008e0613 */
[----:B------:R-:W5:Y:S01]  /*3bb0*/  LDG.E.64 R20, desc[UR36][R20.64] ;  /* 0x0000002414147981 */ /* 0x000f62000c1e1b00 */
[----:B-1----:R-:W-:Y:S02]  /*3bc0*/  IADD3 R25, PT, PT, R27, UR4, RZ ;  /* 0x000000041b197c10 */ /* 0x002fe4000fffe0ff */
        /* <DEDUP_REMOVED lines=236> */
.L_x_1903:
[----:B------:R-:W-:-:S04]  /*4a90*/  LOP3.LUT R15, R28, 0xfffffff8, RZ, 0xc0, !PT ;  /* 0xfffffff81c0f7812 */ /* 0x000fc800078ec0ff */
        /* <DEDUP_REMOVED lines=240> */
.L_x_1904:
        /* <DEDUP_REMOVED lines=241> */
.L_x_1905:
[----:B------:R-:W-:-:S04]  /*68b0*/  LOP3.LUT R25, R28, 0xfffffff8, RZ, 0xc0, !PT ;  /* 0xfffffff81c197812 */ /* 0x000fc800078ec0ff */
[----:B------:R-:W-:-:S05]  /*68c0*/  IADD3 R24, P1, PT, R25, R18, RZ ;  /* 0x0000001219187210 */ /* 0x000fca0007f3e0ff */
[----:B------:R-:W-:-:S06]  /*68d0*/  IMAD.X R25, RZ, RZ, R19, P1 ;  /* 0x000000ffff197224 */ /* 0x000fcc00008e0613 */
[----:B------:R-:W5:Y:S02]  /*68e0*/  LDG.E.64 R24, desc[UR36][R24.64] ;  /* 0x0000002418187981 */ /* 0x000f64000c1e1b00 */
.L_x_1901:
[----:B------:R-:W2:Y:S01]  /*68f0*/  LDCU UR5, c[0x0][0x38c] ;  /* 0x00007180ff0577ac */ /* 0x000ea20008000800 */
[----:B-1----:R-:W-:Y:S01]  /*6900*/  MOV R28, UR4 ;  /* 0x00000004001c7c02 */ /* 0x002fe20008000f00 */
[----:B-----5:R-:W-:Y:S01]  /*6910*/  IMAD.IADD R5, R14, 0x1, R5 ;  /* 0x000000010e057824 */ /* 0x020fe200078e0205 */
[----:B------:R-:W-:Y:S01]  /*6920*/  IADD3 R3, PT, PT, R20, R3, RZ ;  /* 0x0000000314037210 */ /* 0x000fe20007ffe0ff */
[----:B------:R-:W-:Y:S01]  /*6930*/  IMAD.IADD R7, R13, 0x1, R7 ;  /* 0x000000010d077824 */ /* 0x000fe200078e0207 */
[C---:B------:R-:W-:Y:S02]  /*6940*/  LEA R27, R28.reuse, R27, 0x2 ;  /* 0x0000001b1c1b7211 */ /* 0x040fe400078e10ff */
[----:B------:R-:W-:Y:S02]  /*6950*/  IADD3 R0, PT, PT, R21, R0, RZ ;  /* 0x0000000015007210 */ /* 0x000fe40007ffe0ff */
[----:B------:R-:W-:Y:S01]  /*6960*/  IADD3 R4, PT, PT, R15, R4, RZ ;  /* 0x000000040f047210 */ /* 0x000fe20007ffe0ff */
[----:B------:R-:W-:Y:S01]  /*6970*/  IMAD R31, R28, 0x3, R27 ;  /* 0x000000031c1f7824 */ /* 0x000fe200078e021b */
[----:B------:R-:W-:-:S02]  /*6980*/  IADD3 R6, PT, PT, R12, R6, RZ ;  /* 0x000000060c067210 */ /* 0x000fc40007ffe0ff */
[----:B------:R-:W-:Y:S02]  /*6990*/  IADD3 R9, PT, PT, R24, R9, RZ ;  /* 0x0000000918097210 */ /* 0x000fe40007ffe0ff */
[----:B------:R-:W-:Y:S01]  /*69a0*/  IADD3 R8, PT, PT, R25, R8, RZ ;  /* 0x0000000819087210 */ /* 0x000fe20007ffe0ff */
[----:B--2---:R-:W-:-:S05]  /*69b0*/  IMAD.U32 R30, RZ, RZ, UR5 ;  /* 0x00000005ff1e7e24 */ /* 0x004fca000f8e00ff */
[----:B------:R-:W-:-:S13]  /*69c0*/  ISETP.GE.U32.AND P1, PT, R31, R30, PT ;  /* 0x0000001e1f00720c */ /* 0x000fda0003f26070 */
[----:B------:R-:W-:Y:S05]  /*69d0*/  @!P1 BRA `(.L_x_1906) ;  /* 0xffffffbc00a09947 */ /* 0x000fea000383ffff */
.L_x_1900:
[----:B0-----:R-:W-:Y:S05]  /*69e0*/  BSYNC.RECONVERGENT B0 ;  /* 0x0000000000007941 */ /* 0x001fea0003800200 */
.L_x_1899:
        /* <DEDUP_REMOVED lines=284> */
.L_x_1910:
[----:B------:R-:W-:Y:S02]  /*7bb0*/  SHF.R.U32.HI R20, RZ, 0x3, R20 ;  /* 0x00000003ff147819 */ /* 0x000fe40000011614 */
[----:B------:R-:W-:-:S07]  /*7bc0*/  MOV R21, RZ ;  /* 0x000000ff00157202 */ /* 0x000fce0000000f00 */
.L_x_1909:
[----:B------:R-:W0:Y:S02]  /*7bd0*/  LDCU.64 UR4, c[0x0][0x758] ;  /* 0x0000eb00ff0477ac */ /* 0x000e240008000a00 */
[----:B0-----:R-:W-:-:S05]  /*7be0*/  IADD3 R32, P1, PT, R26, UR4, RZ ;  /* 0x000000041a207c10 */ /* 0x001fca000ff3e0ff */
[----:B------:R-:W-:Y:S01]  /*7bf0*/  IMAD.X R26, RZ, RZ, UR5, P1 ;  /* 0x00000005ff1a7e24 */ /* 0x000fe200088e06ff */
        /* <DEDUP_REMOVED lines=281> */
.L_x_1912:
[----:B------:R-:W-:Y:S02]  /*8d90*/  SHF.R.U32.HI R18, RZ, 0x3, R33 ;  /* 0x00000003ff127819 */ /* 0x000fe40000011621 */
[----:B------:R-:W-:-:S07]  /*8da0*/  MOV R19, RZ ;  /* 0x000000ff00137202 */ /* 0x000fce0000000f00 */
.L_x_1911:
        /* <DEDUP_REMOVED lines=281> */
.L_x_1914:
[----:B------:R-:W-:Y:S02]  /*9f40*/  SHF.R.U32.HI R18, RZ, 0x3, R33 ;  /* 0x00000003ff127819 */ /* 0x000fe40000011621 */
[----:B------:R-:W-:-:S07]  /*9f50*/  MOV R19, RZ ;  /* 0x000000ff00137202 */ /* 0x000fce0000000f00 */
.L_x_1913:
        /* <DEDUP_REMOVED lines=281> */
.L_x_1916:
[----:B------:R-:W-:Y:S01]  /*b0f0*/  SHF.R.U32.HI R24, RZ, 0x3, R24 ;  /* 0x00000003ff187819 */ /* 0x000fe20000011618 */
[----:B------:R-:W-:-:S07]  /*b100*/  IMAD.MOV.U32 R25, RZ, RZ, RZ ;  /* 0x000000ffff197224 */ /* 0x000fce00078e00ff */
.L_x_1915:
[----:B------:R-:W-:-:S04]  /*b110*/  LEA R32, P0, R24, R32, 0x3 ;  /* 0x0000002018207211 */ /* 0x000fc800078018ff */
[----:B------:R-:W-:-:S05]  /*b120*/  LEA.HI.X R33, R24, R26, R25, 0x3, P0 ;  /* 0x0000001a18217211 */ /* 0x000fca00000f1c19 */
[----:B------:R0:W5:Y:S04]  /*b130*/  LDG.E.64 R24, desc[UR36][R32.64] ;  /* 0x0000002420187981 */ /* 0x000168000c1e1b00 */
.L_x_1908:
[----:B------:R-:W-:Y:S05]  /*b140*/  BSYNC.RECONVERGENT B0 ;  /* 0x0000000000007941 */ /* 0x000fea0003800200 */
.L_x_1907:
[----:B------:R-:W-:Y:S01]  /*b150*/  ISETP.GE.U32.AND P0, PT, R27, R30, PT ;  /* 0x0000001e1b00720c */ /* 0x000fe20003f06070 */
[----:B------:R-:W-:-:S12]  /*b160*/  BSSY.RECONVERGENT B0, `(.L_x_1917) ;  /* 0x0000012000007945 */ /* 0x000fd80003800200 */
        /* <DEDUP_REMOVED lines=15> */
[----:B------:R-:W-:Y:S02]  /*b260*/  @!P0 IADD3 R9, PT, PT, R9, R24, RZ ;  /* 0x0000001809098210 */ /* 0x000fe40007ffe0ff */
[----:B------:R-:W-:-:S07]  /*b270*/  @!P0 IADD3 R8, PT, PT, R8, R25, RZ ;  /* 0x0000001908088210 */ /* 0x000fce0007ffe0ff */
.L_x_1918:
[----:B------:R-:W-:Y:S05]  /*b280*/  BSYNC.RECONVERGENT B0 ;  /* 0x0000000000007941 */ /* 0x000fea0003800200 */
.L_x_1917:
[----:B------:R-:W-:Y:S02]  /*b290*/  IADD3 R6, PT, PT, R6, R5, R3 ;  /* 0x0000000506067210 */ /* 0x000fe40007ffe003 */
[----:B------:R-:W-:-:S03]  /*b2a0*/  IADD3 R7, PT, PT, R7, R4, R0 ;  /* 0x0000000407077210 */ /* 0x000fc60007ffe000 */
[----:B------:R-:W-:Y:S01]  /*b2b0*/  IMAD.IADD R18, R6, 0x1, R9 ;  /* 0x0000000106127824 */ /* 0x000fe200078e0209 */
[----:B------:R-:W-:-:S07]  /*b2c0*/  IADD3 R19, PT, PT, R7, R8, RZ ;  /* 0x0000000807137210 */ /* 0x000fce0007ffe0ff */
.L_x_1871:
[----:B------:R-:W-:Y:S05]  /*b2d0*/  BSYNC.RECONVERGENT B6 ;  /* 0x0000000000067941 */ /* 0x000fea0003800200 */
.L_x_1870:
        /* <DEDUP_REMOVED lines=15> */
.L_x_1920:
[----:B------:R-:W-:Y:S01]  /*b3d0*/  SHF.R.U32.HI R9, RZ, 0x1, R4 ;  /* 0x00000001ff097819 */ /* 0x000fe20000011604 */
[----:B------:R-:W-:Y:S05]  /*b3e0*/  WARPSYNC.ALL ;  /* 0x0000000000007948 */ /* 0x000fea0003800000 */
[----:B------:R-:W-:Y:S01]  /*b3f0*/  IADD3 R6, PT, PT, R9, R22, RZ ;  /* 0x0000001609067210 */ /* 0x000fe20007ffe0ff */
[----:B------:R-:W-:Y:S03]  /*b400*/  BAR.SYNC.DEFER_BLOCKING 0x0 ;  /* 0x0000000000007b1d */ /* 0x000fe60000010000 */
[----:B------:R-:W-:-:S04]  /*b410*/  ISETP.GE.U32.AND P0, PT, R6, R5, PT ;  /* 0x000000050600720c */ /* 0x000fc80003f06070 */
[----:B------:R-:W-:-:S13]  /*b420*/  ISETP.GE.U32.OR P0, PT, R22, R9, P0 ;  /* 0x000000091600720c */ /* 0x000fda0000706470 */
[----:B------:R-:W-:-:S04]  /*b430*/  @!P0 IMAD R6, R6, R8, R23 ;  /* 0x0000000806068224 */ /* 0x000fc800078e0217 */
[----:B------:R-:W-:-:S06]  /*b440*/  @!P0 IMAD R6, R6, 0x8, R3 ;  /* 0x0000000806068824 */ /* 0x000fcc00078e0203 */
[----:B------:R-:W1:Y:S02]  /*b450*/  @!P0 LDS.64 R6, [R6] ;  /* 0x0000000006068984 */ /* 0x000e640000000a00 */
[----:B-1----:R-:W-:Y:S02]  /*b460*/  @!P0 IADD3 R18, PT, PT, R18, R6, RZ ;  /* 0x0000000612128210 */ /* 0x002fe40007ffe0ff */
[----:B------:R-:W-:-:S05]  /*b470*/  @!P0 IADD3 R19, PT, PT, R19, R7, RZ ;  /* 0x0000000713138210 */ /* 0x000fca0007ffe0ff */
[----:B------:R2:W-:Y:S01]  /*b480*/  @!P0 STS.64 [R0], R18 ;  /* 0x0000001200008388 */ /* 0x0005e20000000a00 */
[----:B------:R-:W-:Y:S01]  /*b490*/  ISETP.GT.U32.AND P0, PT, R4, 0x3, PT ;  /* 0x000000030400780c */ /* 0x000fe20003f04070 */
[----:B------:R-:W-:-:S12]  /*b4a0*/  IMAD.MOV.U32 R4, RZ, RZ, R9 ;  /* 0x000000ffff047224 */ /* 0x000fd800078e0009 */
[----:B--2---:R-:W-:Y:S05]  /*b4b0*/  @P0 BRA `(.L_x_1920) ;  /* 0xfffffffc00c40947 */ /* 0x004fea000383ffff */
.L_x_1919:
        /* <DEDUP_REMOVED lines=17> */
[----:B------:R-:W-:-:S07]  /*b5d0*/  IMAD.MOV.U32 R4, RZ, RZ, R8 ;  /* 0x000000ffff047224 */ /* 0x000fce00078e0008 */
.L_x_1923:
[----:B-----5:R-:W-:Y:S01]  /*b5e0*/  SHF.R.U32.HI R10, RZ, 0x1, R4 ;  /* 0x00000001ff0a7819 */ /* 0x020fe20000011604 */
[----:B------:R-:W-:Y:S05]  /*b5f0*/  WARPSYNC.ALL ;  /* 0x0000000000007948 */ /* 0x000fea0003800000 */
[----:B------:R-:W-:Y:S01]  /*b600*/  IADD3 R5, PT, PT, R10, R23, RZ ;  /* 0x000000170a057210 */ /* 0x000fe20007ffe0ff */
[----:B------:R-:W-:Y:S03]  /*b610*/  BAR.SYNC.DEFER_BLOCKING 0x0 ;  /* 0x0000000000007b1d */ /* 0x000fe60000010000 */
[----:B------:R-:W-:-:S04]  /*b620*/  ISETP.GE.U32.AND P0, PT, R5, R8, PT ;  /* 0x000000080500720c */ /* 0x000fc80003f06070 */
[----:B------:R-:W-:-:S13]  /*b630*/  ISETP.GE.U32.OR P0, PT, R23, R10, P0 ;  /* 0x0000000a1700720c */ /* 0x000fda0000706470 */
[----:B------:R-:W-:-:S05]  /*b640*/  @!P0 LEA R5, R10, R3, 0x3 ;  /* 0x000000030a058211 */ /* 0x000fca00078e18ff */
[----:B------:R-:W1:Y:S02]  /*b650*/  @!P0 LDS.64 R6, [R5] ;  /* 0x0000000005068984 */ /* 0x000e640000000a00 */
[----:B-1----:R-:W-:Y:S01]  /*b660*/  @!P0 IMAD.IADD R18, R18, 0x1, R6 ;  /* 0x0000000112128824 */ /* 0x002fe200078e0206 */
[----:B------:R-:W-:-:S05]  /*b670*/  @!P0 IADD3 R19, PT, PT, R19, R7, RZ ;  /* 0x0000000713138210 */ /* 0x000fca0007ffe0ff */
[----:B------:R2:W-:Y:S01]  /*b680*/  @!P0 STS.64 [R3], R18 ;  /* 0x0000001203008388 */ /* 0x0005e20000000a00 */
[----:B------:R-:W-:Y:S02]  /*b690*/  ISETP.GT.U32.AND P0, PT, R4, 0x7f, PT ;  /* 0x0000007f0400780c */ /* 0x000fe40003f04070 */
[----:B------:R-:W-:-:S11]  /*b6a0*/  MOV R4, R10 ;  /* 0x0000000a00047202 */ /* 0x000fd60000000f00 */
[----:B--2---:R-:W-:Y:S05]  /*b6b0*/  @P0 BRA `(.L_x_1923) ;  /* 0xfffffffc00c80947 */ /* 0x004fea000383ffff */
.L_x_1922:
[----:B------:R-:W-:Y:S01]  /*b6c0*/  ISETP.GE.U32.AND P0, PT, R0, 0x2, PT ;  /* 0x000000020000780c */ /* 0x000fe20003f06070 */
[----:B------:R-:W-:Y:S05]  /*b6d0*/  WARPSYNC.ALL ;  /* 0x0000000000007948 */ /* 0x000fea0003800000 */
[----:B------:R-:W-:Y:S07]  /*b6e0*/  BAR.SYNC.DEFER_BLOCKING 0x0 ;  /* 0x0000000000007b1d */ /* 0x000fee0000010000 */
[----:B------:R-:W-:Y:S05]  /*b6f0*/  @!P0 BRA `(.L_x_1921) ;  /* 0x0000000000208947 */ /* 0x000fea0003800000 */
[----:B-1----:R-:W-:-:S07]  /*b700*/  IMAD.MOV.U32 R3, RZ, RZ, 0x1 ;  /* 0x00000001ff037424 */ /* 0x002fce00078e00ff */
.L_x_1924:
[----:B------:R-:W1:Y:S04]  /*b710*/  SHFL.DOWN PT, R5, R18, R3, 0x1f ;  /* 0x08001f0312057589 */ /* 0x000e6800000e0000 */
[----:B------:R2:W3:Y:S02]  /*b720*/  SHFL.DOWN PT, R4, R19, R3, 0x1f ;  /* 0x08001f0313047589 */ /* 0x0004e400000e0000 */
[----:B--2---:R-:W-:-:S04]  /*b730*/  SHF.L.U32 R3, R3, 0x1, RZ ;  /* 0x0000000103037819 */ /* 0x004fc800000006ff */
[----:B------:R-:W-:Y:S02]  /*b740*/  ISETP.GE.AND P0, PT, R3, R0, PT ;  /* 0x000000000300720c */ /* 0x000fe40003f06270 */
[----:B-1----:R-:W-:Y:S01]  /*b750*/  IADD3 R18, PT, PT, R5, R18, RZ ;  /* 0x0000001205127210 */ /* 0x002fe20007ffe0ff */
[----:B---3--:R-:W-:-:S10]  /*b760*/  IMAD.IADD R19, R4, 0x1, R19 ;  /* 0x0000000104137824 */ /* 0x008fd400078e0213 */
[----:B------:R-:W-:Y:S05]  /*b770*/  @!P0 BRA `(.L_x_1924) ;  /* 0xfffffffc00e48947 */ /* 0x000fea000383ffff */
.L_x_1921:
[----:B------:R-:W2:Y:S01]  /*b780*/  LDCU UR6, c[0x0][0x55c] ;  /* 0x0000ab80ff0677ac */ /* 0x000ea20008000800 */
[----:B-----5:R-:W-:Y:S01]  /*b790*/  HFMA2 R25, -RZ, RZ, 0, 0 ;  /* 0x00000000ff197431 */ /* 0x020fe200000001ff */
[----:B--2---:R-:W-:-:S04]  /*b7a0*/  UIADD3 UR5, UPT, UPT, UR6, -0x1, URZ ;  /* 0xffffffff06057890 */ /* 0x004fc8000fffe0ff */
[----:B------:R-:W-:-:S04]  /*b7b0*/  UISETP.LT.U32.AND UP0, UPT, UR5, 0x18, UPT ;  /* 0x000000180500788c */ /* 0x000fc8000bf01070 */
[----:B------:R-:W-:Y:S02]  /*b7c0*/  USEL UR4, UR5, 0x18, UP0 ;  /* 0x0000001805047887 */ /* 0x000fe40008000000 */
[----:B------:R-:W-:Y:S02]  /*b7d0*/  UISETP.NE.AND UP0, UPT, UR6, URZ, UPT ;  /* 0x000000ff0600728c */ /* 0x000fe4000bf05270 */
[----:B------:R-:W-:-:S07]  /*b7e0*/  UIADD3 UR4, UPT, UPT, UR4, 0x1, URZ ;  /* 0x0000000104047890 */ /* 0x000fce000fffe0ff */
[----:B------:R-:W-:Y:S05]  /*b7f0*/  BRA.U !UP0, `(.L_x_1925) ;  /* 0x0000001108487547 */ /* 0x000fea000b800000 */
[----:B------:R-:W2:Y:S01]  /*b800*/  LDCU.64 UR8, c[0x0][0x560] ;  /* 0x0000ac00ff0877ac */ /* 0x000ea20008000a00 */
[----:B------:R-:W-:Y:S01]  /*b810*/  MOV R4, RZ ;  /* 0x000000ff00047202 */ /* 0x000fe20000000f00 */
[----:B------:R-:W-:Y:S01]  /*b820*/  IMAD.MOV.U32 R5, RZ, RZ, R17 ;  /* 0x000000ffff057224 */ /* 0x000fe200078e0011 */
[----:B------:R-:W3:Y:S01]  /*b830*/  LDCU UR7, c[0x0][0x568] ;  /* 0x0000ad00ff0777ac */ /* 0x000ee20008000800 */
[----:B------:R-:W4:Y:S01]  /*b840*/  LDCU UR6, c[0x0][0x68c] ;  /* 0x0000d180ff0677ac */ /* 0x000f220008000800 */
[----:B------:R-:W-:Y:S01]  /*b850*/  UISETP.NE.AND UP1, UPT, UR5, URZ, UPT ;  /* 0x000000ff0500728c */ /* 0x000fe2000bf25270 */
[----:B--2---:R-:W-:-:S05]  /*b860*/  IMAD.HI.U32 R4, R17, UR9, R4 ;  /* 0x0000000911047c27 */ /* 0x004fca000f8e0004 */
[----:B---3--:R-:W-:-:S04]  /*b870*/  SHF.R.U32.HI R5, RZ, UR7, R4 ;  /* 0x00000007ff057c19 */ /* 0x008fc80008011604 */
[----:B-1----:R-:W-:-:S05]  /*b880*/  IADD3 R3, PT, PT, -R5, RZ, RZ ;  /* 0x000000ff05037210 */ /* 0x002fca0007ffe1ff */
        /* <DEDUP_REMOVED lines=265> */
.L_x_1925:
[----:B------:R-:W-:Y:S01]  /*c920*/  MOV R24, RZ ;  /* 0x000000ff00187202 */ /* 0x000fe20000000f00 */
[----:B------:R-:W-:Y:S06]  /*c930*/  BRA.U !UP0, `(.L_x_1926) ;  /* 0x0000001108487547 */ /* 0x000fec000b800000 */
[----:B------:R-:W2:Y:S01]  /*c940*/  LDCU.64 UR8, c[0x0][0x560] ;  /* 0x0000ac00ff0877ac */ /* 0x000ea20008000a00 */
[----:B------:R-:W-:Y:S01]  /*c950*/  MOV R4, RZ ;  /* 0x000000ff00047202 */ /* 0x000fe20000000f00 */
        /* <DEDUP_REMOVED lines=17> */
[----:B-1----:R-:W-:-:S05]  /*ca70*/  IADD3 R3, PT, PT, -R5, RZ, RZ ;  /* 0x000000ff05037210 */ /* 0x002fca0007ffe1ff */
[----:B---3--:R-:W-:-:S04]  /*ca80*/  IMAD R7, R3, UR8, R7 ;  /* 0x0000000803077c24 */ /* 0x008fc8000f8e0207 */
[----:B----4-:R-:W-:Y:S01]  /*ca90*/  IMAD R24, R7, UR9, R24 ;  /* 0x0000000907187c24 */ /* 0x010fe2000f8e0218 */
        /* <DEDUP_REMOVED lines=252> */
.L_x_1926:
[----:B------:R-:W2:Y:S01]  /*da60*/  LDC.64 R6, c[0x0][0x770] ;  /* 0x0001dc00ff067b82 */ /* 0x000ea20000000a00 */
[----:B------:R-:W3:Y:S02]  /*da70*/  LDCU UR6, c[0x0][0x3a8] ;  /* 0x00007500ff0677ac */ /* 0x000ee40008000800 */
[----:B---3--:R-:W-:Y:S01]  /*da80*/  UISETP.NE.AND UP1, UPT, UR6, URZ, UPT ;  /* 0x000000ff0600728c */ /* 0x008fe2000bf25270 */
[----:B--2---:R-:W-:Y:S02]  /*da90*/  IADD3 R4, P1, PT, R25, R6, RZ ;  /* 0x0000000619047210 */ /* 0x004fe40007f3e0ff */
[----:B------:R-:W-:-:S03]  /*daa0*/  ISETP.NE.U32.AND P0, PT, R6, RZ, PT ;  /* 0x000000ff0600720c */ /* 0x000fc60003f05070 */
[----:B-1----:R-:W-:Y:S01]  /*dab0*/  IMAD.X R0, RZ, RZ, R7, P1 ;  /* 0x000000ffff007224 */ /* 0x002fe200008e0607 */
        /* <DEDUP_REMOVED lines=286> */
.L_x_1928:
        /* <DEDUP_REMOVED lines=276> */
.L_x_1929:
        /* <DEDUP_REMOVED lines=24> */
.L_x_1931:
[----:B------:R-:W-:Y:S05]  /*ff60*/  BSYNC.RECONVERGENT B0 ;  /* 0x0000000000007941 */ /* 0x000fea0003800200 */
.L_x_1930:
        /* <DEDUP_REMOVED lines=35> */
.L_x_1933:
[----:B------:R-:W-:Y:S05]  /*101a0*/  BSYNC.RECONVERGENT B0 ;  /* 0x0000000000007941 */ /* 0x000fea0003800200 */
.L_x_1932:
        /* <DEDUP_REMOVED lines=35> */
.L_x_1938:
[----:B------:R-:W-:-:S05]  /*103e0*/  IADD3 R3, PT, PT, R9, R0, RZ ;  /* 0x0000000009037210 */ /* 0x000fca0007ffe0ff */
[----:B---3--:R-:W-:-:S05]  /*103f0*/  IMAD.WIDE.U32 R2, R3, 0x8, R6 ;  /* 0x0000000803027825 */ /* 0x008fca00078e0006 */
[----:B------:R-:W2:Y:S04]  /*10400*/  LDG.E R13, desc[UR36][R2.64] ;  /* 0x00000024020d7981 */ /* 0x000ea8000c1e1900 */
[----:B------:R-:W3:Y:S01]  /*10410*/  LDG.E R8, desc[UR36][R2.64+0x4] ;  /* 0x0000042402087981 */ /* 0x000ee2000c1e1900 */
[----:B------:R-:W-:-:S04]  /*10420*/  IADD3 R0, PT, PT, R11, R0, RZ ;  /* 0x000000000b007210 */ /* 0x000fc80007ffe0ff */
[----:B------:R-:W-:Y:S01]  /*10430*/  ISETP.GE.U32.AND P1, PT, R0, UR8, PT ;  /* 0x0000000800007c0c */ /* 0x000fe2000bf26070 */
[----:B--2---:R-:W-:Y:S01]  /*10440*/  IMAD.IADD R18, R13, 0x1, R18 ;  /* 0x000000010d127824 */ /* 0x004fe200078e0212 */
[----:B---3--:R-:W-:-:S11]  /*10450*/  IADD3 R19, PT, PT, R8, R19, RZ ;  /* 0x0000001308137210 */ /* 0x008fd60007ffe0ff */
[----:B------:R-:W-:Y:S05]  /*10460*/  @!P1 BRA `(.L_x_1938) ;  /* 0xfffffffc00dc9947 */ /* 0x000fea000383ffff */
[----:B------:R-:W-:Y:S05]  /*10470*/  BSYNC.RECONVERGENT B1 ;  /* 0x0000000000017941 */ /* 0x000fea0003800200 */
.L_x_1937:
[----:B------:R-:W-:Y:S05]  /*10480*/  BRA `(.L_x_1936) ;  /* 0x0000000000547947 */ /* 0x000fea0003800000 */
.L_x_1935:
[----:B------:R-:W1:Y:S01]  /*10490*/  LDCU UR6, c[0x0][0x39c] ;  /* 0x00007380ff0677ac */ /* 0x000e620008000800 */
[----:B------:R-:W-:Y:S02]  /*104a0*/  MOV R19, UR9 ;  /* 0x0000000900137c02 */ /* 0x000fe40008000f00 */
[----:B-1----:R-:W-:-:S13]  /*104b0*/  ISETP.GE.U32.AND P1, PT, R22, UR6, PT ;  /* 0x0000000616007c0c */ /* 0x002fda000bf26070 */
[----:B------:R-:W-:Y:S05]  /*104c0*/  @P1 BRA `(.L_x_1936) ;  /* 0x0000000000441947 */ /* 0x000fea0003800000 */
[----:B------:R-:W1:Y:S01]  /*104d0*/  LDCU UR5, c[0x0][0x374] ;  /* 0x00006e80ff0577ac */ /* 0x000e620008000800 */
[----:B------:R-:W2:Y:S01]  /*104e0*/  LDC R10, c[0x0][0x360] ;  /* 0x0000d800ff0a7b82 */ /* 0x000ea20000000800 */
[----:B------:R-:W-:Y:S01]  /*104f0*/  IMAD.MOV.U32 R9, RZ, RZ, R22 ;  /* 0x000000ffff097224 */ /* 0x000fe200078e0016 */
[----:B------:R-:W-:-:S06]  /*10500*/  MOV R19, UR9 ;  /* 0x0000000900137c02 */ /* 0x000fcc0008000f00 */
[----:B------:R-:W3:Y:S08]  /*10510*/  LDC.64 R6, c[0x0][0x778] ;  /* 0x0001de00ff067b82 */ /* 0x000ef00000000a00 */
[----:B------:R-:W4:Y:S01]  /*10520*/  LDC R12, c[0x0][0x364] ;  /* 0x0000d900ff0c7b82 */ /* 0x000f220000000800 */
[----:B-1----:R-:W-:-:S07]  /*10530*/  IMAD R0, R2, UR5, RZ ;  /* 0x0000000502007c24 */ /* 0x002fce000f8e02ff */
.L_x_1939:
[----:B------:R-:W-:-:S05]  /*10540*/  IADD3 R2, PT, PT, R0, R9, RZ ;  /* 0x0000000900027210 */ /* 0x000fca0007ffe0ff */
[----:B--2---:R-:W-:-:S04]  /*10550*/  IMAD R3, R2, R10, R23 ;  /* 0x0000000a02037224 */ /* 0x004fc800078e0217 */
[----:B---3--:R-:W-:-:S05]  /*10560*/  IMAD.WIDE.U32 R2, R3, 0x8, R6 ;  /* 0x0000000803027825 */ /* 0x008fca00078e0006 */
[----:B------:R-:W2:Y:S04]  /*10570*/  LDG.E R11, desc[UR36][R2.64] ;  /* 0x00000024020b7981 */ /* 0x000ea8000c1e1900 */
[----:B------:R-:W3:Y:S01]  /*10580*/  LDG.E R8, desc[UR36][R2.64+0x4] ;  /* 0x0000042402087981 */ /* 0x000ee2000c1e1900 */
[----:B----4-:R-:W-:-:S05]  /*10590*/  IMAD.IADD R9, R12, 0x1, R9 ;  /* 0x000000010c097824 */ /* 0x010fca00078e0209 */
[----:B------:R-:W-:Y:S02]  /*105a0*/  ISETP.GE.U32.AND P1, PT, R9, UR6, PT ;  /* 0x0000000609007c0c */ /* 0x000fe4000bf26070 */
[----:B--2---:R-:W-:Y:S02]  /*105b0*/  IADD3 R18, PT, PT, R11, R18, RZ ;  /* 0x000000120b127210 */ /* 0x004fe40007ffe0ff */
[----:B---3--:R-:W-:-:S09]  /*105c0*/  IADD3 R19, PT, PT, R8, R19, RZ ;  /* 0x0000001308137210 */ /* 0x008fd20007ffe0ff */
[----:B------:R-:W-:Y:S05]  /*105d0*/  @!P1 BRA `(.L_x_1939) ;  /* 0xfffffffc00d89947 */ /* 0x000fea000383ffff */
.L_x_1936:
[----:B------:R-:W-:Y:S05]  /*105e0*/  BSYNC.RECONVERGENT B0 ;  /* 0x0000000000007941 */ /* 0x000fea0003800200 */
.L_x_1934:
        /* <DEDUP_REMOVED lines=12> */
.L_x_1941:
        /* <DEDUP_REMOVED lines=9> */
[----:B------:R-:W1:Y:S02]  /*10740*/  @!P1 LDS.64 R2, [R2] ;  /* 0x0000000002029984 */ /* 0x000e640000000a00 */
[----:B-12---:R-:W-:Y:S02]  /*10750*/  @!P1 IADD3 R18, PT, PT, R18, R2, RZ ;  /* 0x0000000212129210 */ /* 0x006fe40007ffe0ff */
[----:B------:R-:W-:-:S05]  /*10760*/  @!P1 IADD3 R19, PT, PT, R19, R3, RZ ;  /* 0x0000000313139210 */ /* 0x000fca0007ffe0ff */
[----:B------:R2:W-:Y:S01]  /*10770*/  @!P1 STS.64 [R0], R18 ;  /* 0x0000001200009388 */ /* 0x0005e20000000a00 */
[----:B------:R-:W-:Y:S05]  /*10780*/  BRA.U UP1, `(.L_x_1941) ;  /* 0xfffffffd01c87547 */ /* 0x000fea000b83ffff */
.L_x_1940:
        /* <DEDUP_REMOVED lines=9> */
.L_x_1944:
[----:B------:R-:W-:Y:S01]  /*10820*/  SHF.R.U32.HI R8, RZ, 0x1, R2 ;  /* 0x00000001ff087819 */ /* 0x000fe20000011602 */
[----:B------:R-:W-:Y:S03]  /*10830*/  BAR.SYNC.DEFER_BLOCKING 0x0 ;  /* 0x0000000000007b1d */ /* 0x000fe60000010000 */
[----:B------:R-:W-:-:S04]  /*10840*/  IADD3 R3, PT, PT, R8, R23, RZ ;  /* 0x0000001708037210 */ /* 0x000fc80007ffe0ff */
[----:B------:R-:W-:-:S04]  /*10850*/  ISETP.GE.U32.AND P1, PT, R3, UR5, PT ;  /* 0x0000000503007c0c */ /* 0x000fc8000bf26070 */
[----:B------:R-:W-:-:S13]  /*10860*/  ISETP.GE.U32.OR P1, PT, R23, R8, P1 ;  /* 0x000000081700720c */ /* 0x000fda0000f26470 */
[----:B------:R-:W-:-:S05]  /*10870*/  @!P1 LEA R3, R8, R0, 0x3 ;  /* 0x0000000008039211 */ /* 0x000fca00078e18ff */
[----:B------:R-:W1:Y:S02]  /*10880*/  @!P1 LDS.64 R6, [R3] ;  /* 0x0000000003069984 */ /* 0x000e640000000a00 */
[----:B-123--:R-:W-:Y:S01]  /*10890*/  @!P1 IMAD.IADD R18, R18, 0x1, R6 ;  /* 0x0000000112129824 */ /* 0x00efe200078e0206 */
[----:B------:R-:W-:-:S05]  /*108a0*/  @!P1 IADD3 R19, PT, PT, R19, R7, RZ ;  /* 0x0000000713139210 */ /* 0x000fca0007ffe0ff */
[----:B------:R4:W-:Y:S01]  /*108b0*/  @!P1 STS.64 [R0], R18 ;  /* 0x0000001200009388 */ /* 0x0009e20000000a00 */
[----:B------:R-:W-:Y:S02]  /*108c0*/  ISETP.GT.U32.AND P1, PT, R2, 0x7f, PT ;  /* 0x0000007f0200780c */ /* 0x000fe40003f24070 */
[----:B------:R-:W-:-:S11]  /*108d0*/  MOV R2, R8 ;  /* 0x0000000800027202 */ /* 0x000fd60000000f00 */
[----:B----4-:R-:W-:Y:S05]  /*108e0*/  @P1 BRA `(.L_x_1944) ;  /* 0xfffffffc00cc1947 */ /* 0x010fea000383ffff */
.L_x_1943:
[----:B------:R-:W-:Y:S01]  /*108f0*/  BAR.SYNC.DEFER_BLOCKING 0x0 ;  /* 0x0000000000007b1d */ /* 0x000fe20000010000 */
[----:B------:R-:W-:-:S09]  /*10900*/  UISETP.GE.U32.AND UP0, UPT, UR4, 0x2, UPT ;  /* 0x000000020400788c */ /* 0x000fd2000bf06070 */
[----:B------:R-:W-:Y:S05]  /*10910*/  BRA.U !UP0, `(.L_x_1942) ;  /* 0x0000000108207547 */ /* 0x000fea000b800000 */
[----:B-123--:R-:W-:-:S07]  /*10920*/  IMAD.MOV.U32 R0, RZ, RZ, 0x1 ;  /* 0x00000001ff007424 */ /* 0x00efce00078e00ff */
.L_x_1945:
[----:B------:R-:W1:Y:S04]  /*10930*/  SHFL.DOWN PT, R3, R18, R0, 0x1f ;  /* 0x08001f0012037589 */ /* 0x000e6800000e0000 */
[----:B------:R2:W3:Y:S02]  /*10940*/  SHFL.DOWN PT, R2, R19, R0, 0x1f ;  /* 0x08001f0013027589 */ /* 0x0004e400000e0000 */
[----:B--2---:R-:W-:-:S04]  /*10950*/  SHF.L.U32 R0, R0, 0x1, RZ ;  /* 0x0000000100007819 */ /* 0x004fc800000006ff */
[----:B------:R-:W-:Y:S02]  /*10960*/  ISETP.GE.AND P1, PT, R0, UR4, PT ;  /* 0x0000000400007c0c */ /* 0x000fe4000bf26270 */
[----:B-1----:R-:W-:Y:S01]  /*10970*/  IADD3 R18, PT, PT, R3, R18, RZ ;  /* 0x0000001203127210 */ /* 0x002fe20007ffe0ff */
[----:B---3--:R-:W-:-:S10]  /*10980*/  IMAD.IADD R19, R2, 0x1, R19 ;  /* 0x0000000102137824 */ /* 0x008fd400078e0213 */
[----:B------:R-:W-:Y:S05]  /*10990*/  @!P1 BRA `(.L_x_1945) ;  /* 0xfffffffc00e49947 */ /* 0x000fea000383ffff */
.L_x_1942:
        /* <DEDUP_REMOVED lines=9> */
[----:B------:R-:W-:Y:S02]  /*10a30*/  IADD3 R2, P1, PT, R16, UR4, RZ ;  /* 0x0000000410027c10 */ /* 0x000fe4000ff3e0ff */
[----:B------:R-:W-:Y:S02]  /*10a40*/  IADD3.X R5, PT, PT, RZ, UR5, RZ, P2, !PT ;  /* 0x00000005ff057c10 */ /* 0x000fe400097fe4ff */
[----:B------:R-:W-:-:S05]  /*10a50*/  IADD3.X R3, PT, PT, RZ, UR5, RZ, P1, !PT ;  /* 0x00000005ff037c10 */ /* 0x000fca0008ffe4ff */
[----:B------:R-:W4:Y:S04]  /*10a60*/  @P0 LDG.E R7, desc[UR36][R4.64] ;  /* 0x0000002404070981 */ /* 0x000f28000c1e1900 */
[----:B-123--:R-:W2:Y:S01]  /*10a70*/  @P0 LDG.E R0, desc[UR36][R2.64] ;  /* 0x0000002402000981 */ /* 0x00eea2000c1e1900 */
[----:B------:R-:W1:Y:S02]  /*10a80*/  LDCU.U8 UR4, c[0x0][0x791] ;  /* 0x0000f220ff0477ac */ /* 0x000e640008000000 */
[----:B-1----:R-:W-:Y:S01]  /*10a90*/  ISETP.NE.AND P1, PT, RZ, UR4, PT ;  /* 0x00000004ff007c0c */ /* 0x002fe2000bf25270 */
[----:B----4-:R-:W-:Y:S01]  /*10aa0*/  @P0 IMAD.IADD R18, R18, 0x1, R7 ;  /* 0x0000000112120824 */ /* 0x010fe200078e0207 */
[----:B--2---:R-:W-:-:S11]  /*10ab0*/  @P0 IADD3 R19, PT, PT, R19, R0, RZ ;  /* 0x0000000013130210 */ /* 0x004fd60007ffe0ff */
        /* <DEDUP_REMOVED lines=22> */
.L_x_1947:
[----:B------:R-:W1:Y:S01]  /*10c20*/  LDCU.64 UR6, c[0x0][0x760] ;  /* 0x0000ec00ff0677ac */ /* 0x000e620008000a00 */
[----:B------:R-:W2:Y:S01]  /*10c30*/  LDCU UR4, c[0x0][0x380] ;  /* 0x00007000ff0477ac */ /* 0x000ea20008000800 */
[----:B------:R-:W3:Y:S01]  /*10c40*/  LDCU UR5, c[0x0][0x794] ;  /* 0x0000f280ff0577ac */ /* 0x000ee20008000800 */
[----:B-1----:R-:W-:-:S04]  /*10c50*/  IADD3 R2, P0, PT, R17, UR6, RZ ;  /* 0x0000000611027c10 */ /* 0x002fc8000ff1e0ff */
[----:B------:R-:W-:Y:S01]  /*10c60*/  IADD3.X R3, PT, PT, RZ, UR7, RZ, P0, !PT ;  /* 0x00000007ff037c10 */ /* 0x000fe200087fe4ff */
[----:B--2---:R-:W-:Y:S02]  /*10c70*/  IMAD R5, R18, UR4, RZ ;  /* 0x0000000412057c24 */ /* 0x004fe4000f8e02ff */
[----:B------:R-:W-:Y:S01]  /*10c80*/  IMAD R19, R19, UR4, RZ ;  /* 0x0000000413137c24 */ /* 0x000fe2000f8e02ff */
[----:B---3--:R-:W-:Y:S02]  /*10c90*/  UISETP.NE.AND UP0, UPT, UR5, 0x1, UPT ;  /* 0x000000010500788c */ /* 0x008fe4000bf05270 */
[----:B------:R1:W-:Y:S07]  /*10ca0*/  STG.E desc[UR36][R2.64], R5 ;  /* 0x0000000502007986 */ /* 0x0003ee000c101924 */
        /* <DEDUP_REMOVED lines=17> */
.L_x_1948:
[----:B------:R-:W2:Y:S02]  /*10dc0*/  LDCU.64 UR4, c[0x0][0x760] ;  /* 0x0000ec00ff0477ac */ /* 0x000ea40008000a00 */
[----:B--2---:R-:W-:-:S05]  /*10dd0*/  IADD3 R16, P0, PT, R16, UR4, RZ ;  /* 0x0000000410107c10 */ /* 0x004fca000ff1e0ff */
[----:B------:R-:W-:-:S05]  /*10de0*/  IMAD.X R17, RZ, RZ, UR5, P0 ;  /* 0x00000005ff117e24 */ /* 0x000fca00080e06ff */
[----:B------:R-:W-:Y:S01]  /*10df0*/  STG.E desc[UR36][R16.64], R19 ;  /* 0x0000001310007986 */ /* 0x000fe2000c101924 */
[----:B------:R-:W-:Y:S05]  /*10e00*/  EXIT ;  /* 0x000000000000794d */ /* 0x000fea0003800000 */
.L_x_1946:
[----:B------:R-:W4:Y:S01]  /*10e10*/  LDCU.U8 UR4, c[0x0][0x790] ;  /* 0x0000f200ff0477ac */ /* 0x000f220008000000 */
[----:B------:R-:W5:Y:S01]  /*10e20*/  LDCU.U8 UR5, c[0x0][0x791] ;  /* 0x0000f220ff0577ac */ /* 0x000f620008000000 */
[----:B----4-:R-:W-:Y:S02]  /*10e30*/  UISETP.NE.AND UP1, UPT, UR4, URZ, UPT ;  /* 0x000000ff0400728c */ /* 0x010fe4000bf25270 */
[----:B-----5:R-:W-:-:S07]  /*10e40*/  UISETP.NE.AND UP0, UPT, UR5, URZ, UPT ;  /* 0x000000ff0500728c */ /* 0x020fce000bf05270 */
[----:B------:R-:W-:Y:S05]  /*10e50*/  BRA.U !UP1, `(.L_x_1949) ;  /* 0x0000000109107547 */ /* 0x000fea000b800000 */
[----:B------:R-:W4:Y:S04]  /*10e60*/  LDG.E R3, desc[UR36][R4.64] ;  /* 0x0000002404037981 */ /* 0x000f28000c1e1900 */
[----:B-123--:R-:W2:Y:S01]  /*10e70*/  LDG.E R0, desc[UR36][R4.64+0x4] ;  /* 0x0000042404007981 */ /* 0x00eea2000c1e1900 */
[----:B----4-:R-:W-:Y:S02]  /*10e80*/  IADD3 R18, PT, PT, R18, R3, RZ ;  /* 0x0000000312127210 */ /* 0x010fe40007ffe0ff */
[----:B--2---:R-:W-:-:S07]  /*10e90*/  IADD3 R19, PT, PT, R19, R0, RZ ;  /* 0x0000000013137210 */ /* 0x004fce0007ffe0ff */
.L_x_1949:
        /* <DEDUP_REMOVED lines=20> */
.L_x_1951:
[----:B------:R-:W4:Y:S01]  /*10fe0*/  LDCU.64 UR4, c[0x0][0x760] ;  /* 0x0000ec00ff0477ac */ /* 0x000f220008000a00 */
[----:B------:R-:W5:Y:S01]  /*10ff0*/  LDCU UR6, c[0x0][0x380] ;  /* 0x00007000ff0677ac */ /* 0x000f620008000800 */
[----:B----4-:R-:W-:Y:S01]  /*11000*/  IADD3 R2, P0, PT, R17, UR4, RZ ;  /* 0x0000000411027c10 */ /* 0x010fe2000ff1e0ff */
[----:B------:R-:W4:Y:S01]  /*11010*/  LDCU UR4, c[0x0][0x794] ;  /* 0x0000f280ff0477ac */ /* 0x000f220008000800 */
[----:B-----5:R-:W-:-:S03]  /*11020*/  IMAD R5, R18, UR6, RZ ;  /* 0x0000000612057c24 */ /* 0x020fc6000f8e02ff */
[----:B------:R-:W-:Y:S02]  /*11030*/  IMAD.X R3, RZ, RZ, UR5, P0 ;  /* 0x00000005ff037e24 */ /* 0x000fe400080e06ff */
[----:B-123--:R-:W-:-:S03]  /*11040*/  IMAD R19, R19, UR6, RZ ;  /* 0x0000000613137c24 */ /* 0x00efc6000f8e02ff */
        /* <DEDUP_REMOVED lines=19> */
.L_x_1952:
[----:B------:R-:W1:Y:S02]  /*11180*/  LDCU.64 UR4, c[0x0][0x760] ;  /* 0x0000ec00ff0477ac */ /* 0x000e640008000a00 */
[----:B-1----:R-:W-:-:S04]  /*11190*/  IADD3 R16, P0, PT, R16, UR4, RZ ;  /* 0x0000000410107c10 */ /* 0x002fc8000ff1e0ff */
[----:B------:R-:W-:-:S05]  /*111a0*/  IADD3.X R17, PT, PT, RZ, UR5, RZ, P0, !PT ;  /* 0x00000005ff117c10 */ /* 0x000fca00087fe4ff */
[----:B------:R-:W-:Y:S01]  /*111b0*/  STG.E desc[UR36][R16.64], R19 ;  /* 0x0000001310007986 */ /* 0x000fe2000c101924 */
[----:B------:R-:W-:Y:S05]  /*111c0*/  EXIT ;  /* 0x000000000000794d */ /* 0x000fea0003800000 */
.L_x_1950:
[----:B------:R-:W-:Y:S04]  /*111d0*/  STG.E desc[UR36][R4.64], R18 ;  /* 0x0000001204007986 */ /* 0x000fe8000c101924 */
[----:B------:R-:W-:Y:S01]  /*111e0*/  STG.E desc[UR36][R4.64+0x4], R19 ;  /* 0x0000041304007986 */ /* 0x000fe2000c101924 */
[----:B------:R-:W-:Y:S05]  /*111f0*/  EXIT ;  /* 0x000000000000794d */ /* 0x000fea0003800000 */
.L_x_1927:
        /* <DEDUP_REMOVED lines=21> */
[----:B------:R-:W2:Y:S04]  /*11350*/  @P2 LDG.E R7, desc[UR36][R4.64] ;  /* 0x0000002404072981 */ /* 0x000ea8000c1e1900 */
[----:B------:R-:W3:Y:S01]  /*11360*/  @P2 LDG.E R0, desc[UR36][R2.64] ;  /* 0x0000002402002981 */ /* 0x000ee2000c1e1900 */
[----:B------:R-:W1:Y:S02]  /*11370*/  LDCU.U8 UR4, c[0x0][0x791] ;  /* 0x0000f220ff0477ac */ /* 0x000e640008000000 */
[----:B-1----:R-:W-:Y:S02]  /*11380*/  ISETP.NE.AND P0, PT, RZ, UR4, PT ;  /* 0x00000004ff007c0c */ /* 0x002fe4000bf05270 */
[----:B--2---:R-:W-:Y:S02]  /*11390*/  @P2 IADD3 R18, PT, PT, R18, R7, RZ ;  /* 0x0000000712122210 */ /* 0x004fe40007ffe0ff */
[----:B---3--:R-:W-:-:S09]  /*113a0*/  @P2 IADD3 R19, PT, PT, R19, R0, RZ ;  /* 0x0000000013132210 */ /* 0x008fd20007ffe0ff */
        /* <DEDUP_REMOVED lines=22> */
.L_x_1954:
[----:B------:R-:W1:Y:S01]  /*11510*/  LDCU.64 UR4, c[0x0][0x760] ;  /* 0x0000ec00ff0477ac */ /* 0x000e620008000a00 */
[----:B------:R-:W2:Y:S01]  /*11520*/  LDCU UR6, c[0x0][0x380] ;  /* 0x00007000ff0677ac */ /* 0x000ea20008000800 */
[----:B-1----:R-:W-:Y:S01]  /*11530*/  IADD3 R2, P0, PT, R25, UR4, RZ ;  /* 0x0000000419027c10 */ /* 0x002fe2000ff1e0ff */
[----:B------:R-:W1:Y:S01]  /*11540*/  LDCU UR4, c[0x0][0x794] ;  /* 0x0000f280ff0477ac */ /* 0x000e620008000800 */
[----:B--2---:R-:W-:-:S03]  /*11550*/  IMAD R5, R18, UR6, RZ ;  /* 0x0000000612057c24 */ /* 0x004fc6000f8e02ff */
[----:B------:R-:W-:Y:S02]  /*11560*/  IMAD.X R3, RZ, RZ, UR5, P0 ;  /* 0x00000005ff037e24 */ /* 0x000fe400080e06ff */
[----:B------:R-:W-:-:S03]  /*11570*/  IMAD R19, R19, UR6, RZ ;  /* 0x0000000613137c24 */ /* 0x000fc6000f8e02ff */
[----:B------:R2:W-:Y:S01]  /*11580*/  STG.E desc[UR36][R2.64], R5 ;  /* 0x0000000502007986 */ /* 0x0005e2000c101924 */
        /* <DEDUP_REMOVED lines=18> */
.L_x_1955:
[----:B------:R-:W1:Y:S02]  /*116b0*/  LDCU.64 UR4, c[0x0][0x760] ;  /* 0x0000ec00ff0477ac */ /* 0x000e640008000a00 */
[----:B-1----:R-:W-:-:S04]  /*116c0*/  IADD3 R24, P0, PT, R24, UR4, RZ ;  /* 0x0000000418187c10 */ /* 0x002fc8000ff1e0ff */
[----:B------:R-:W-:-:S05]  /*116d0*/  IADD3.X R25, PT, PT, RZ, UR5, RZ, P0, !PT ;  /* 0x00000005ff197c10 */ /* 0x000fca00087fe4ff */
[----:B------:R-:W-:Y:S01]  /*116e0*/  STG.E desc[UR36][R24.64], R19 ;  /* 0x0000001318007986 */ /* 0x000fe2000c101924 */
[----:B------:R-:W-:Y:S05]  /*116f0*/  EXIT ;  /* 0x000000000000794d */ /* 0x000fea0003800000 */
.L_x_1953:
[----:B------:R-:W1:Y:S01]  /*11700*/  LDCU.U8 UR4, c[0x0][0x790] ;  /* 0x0000f200ff0477ac */ /* 0x000e620008000000 */
[----:B------:R-:W2:Y:S01]  /*11710*/  LDCU.U8 UR5, c[0x0][0x791] ;  /* 0x0000f220ff0577ac */ /* 0x000ea20008000000 */
[----:B-1----:R-:W-:Y:S02]  /*11720*/  UISETP.NE.AND UP0, UPT, UR4, URZ, UPT ;  /* 0x000000ff0400728c */ /* 0x002fe4000bf05270 */
[----:B--2---:R-:W-:-:S07]  /*11730*/  UISETP.NE.AND UP1, UPT, UR5, URZ, UPT ;  /* 0x000000ff0500728c */ /* 0x004fce000bf25270 */
[----:B------:R-:W-:Y:S05]  /*11740*/  BRA.U !UP0, `(.L_x_1956) ;  /* 0x0000000108107547 */ /* 0x000fea000b800000 */
[----:B------:R-:W2:Y:S04]  /*11750*/  LDG.E R3, desc[UR36][R4.64] ;  /* 0x0000002404037981 */ /* 0x000ea8000c1e1900 */
[----:B------:R-:W3:Y:S01]  /*11760*/  LDG.E R0, desc[UR36][R4.64+0x4] ;  /* 0x0000042404007981 */ /* 0x000ee2000c1e1900 */
[----:B--2---:R-:W-:Y:S01]  /*11770*/  IADD3 R18, PT, PT, R18, R3, RZ ;  /* 0x0000000312127210 */ /* 0x004fe20007ffe0ff */
[----:B---3--:R-:W-:-:S07]  /*11780*/  IMAD.IADD R19, R19, 0x1, R0 ;  /* 0x0000000113137824 */ /* 0x008fce00078e0200 */
.L_x_1956:
        /* <DEDUP_REMOVED lines=20> */
.L_x_1958:
[----:B------:R-:W1:Y:S01]  /*118d0*/  LDCU.64 UR4, c[0x0][0x760] ;  /* 0x0000ec00ff0477ac */ /* 0x000e620008000a00 */
[----:B------:R-:W2:Y:S01]  /*118e0*/  LDCU UR6, c[0x0][0x380] ;  /* 0x00007000ff0677ac */ /* 0x000ea20008000800 */
[----:B-1----:R-:W-:Y:S01]  /*118f0*/  IADD3 R2, P0, PT, R25, UR4, RZ ;  /* 0x0000000419027c10 */ /* 0x002fe2000ff1e0ff */
[----:B------:R-:W1:Y:S03]  /*11900*/  LDCU UR4, c[0x0][0x794] ;  /* 0x0000f280ff0477ac */ /* 0x000e660008000800 */
[----:B------:R-:W-:Y:S01]  /*11910*/  IADD3.X R3, PT, PT, RZ, UR5, RZ, P0, !PT ;  /* 0x00000005ff037c10 */ /* 0x000fe200087fe4ff */
[----:B--2---:R-:W-:Y:S02]  /*11920*/  IMAD R5, R18, UR6, RZ ;  /* 0x0000000612057c24 */ /* 0x004fe4000f8e02ff */
[----:B------:R-:W-:-:S03]  /*11930*/  IMAD R19, R19, UR6, RZ ;  /* 0x0000000613137c24 */ /* 0x000fc6000f8e02ff */
[----:B------:R2:W-:Y:S01]  /*11940*/  STG.E desc[UR36][R2.64], R5 ;  /* 0x0000000502007986 */ /* 0x0005e2000c101924 */
        /* <DEDUP_REMOVED lines=18> */
.L_x_1959:
[----:B------:R-:W1:Y:S02]  /*11a70*/  LDCU.64 UR4, c[0x0][0x760] ;  /* 0x0000ec00ff0477ac */ /* 0x000e640008000a00 */
[----:B-1----:R-:W-:-:S04]  /*11a80*/  IADD3 R24, P0, PT, R24, UR4, RZ ;  /* 0x0000000418187c10 */ /* 0x002fc8000ff1e0ff */
[----:B------:R-:W-:-:S05]  /*11a90*/  IADD3.X R25, PT, PT, RZ, UR5, RZ, P0, !PT ;  /* 0x00000005ff197c10 */ /* 0x000fca00087fe4ff */
[----:B------:R-:W-:Y:S01]  /*11aa0*/  STG.E desc[UR36][R24.64], R19 ;  /* 0x0000001318007986 */ /* 0x000fe2000c101924 */
[----:B------:R-:W-:Y:S05]  /*11ab0*/  EXIT ;  /* 0x000000000000794d */ /* 0x000fea0003800000 */
.L_x_1957:
[----:B------:R-:W-:Y:S04]  /*11ac0*/  STG.E desc[UR36][R4.64], R18 ;  /* 0x0000001204007986 */ /* 0x000fe8000c101924 */
[----:B------:R-:W-:Y:S01]  /*11ad0*/  STG.E desc[UR36][R4.64+0x4], R19 ;  /* 0x0000041304007986 */ /* 0x000fe2000c101924 */
[----:B------:R-:W-:Y:S05]  /*11ae0*/  EXIT ;  /* 0x000000000000794d */ /* 0x000fea0003800000 */
.L_x_1960:
        /* <DEDUP_REMOVED lines=9> */
.L_x_7281:


//--------------------- .text._ZN2at6native13reduce_kernelILi128ELi4ENS0_8ReduceOpIiNS0_7MeanOpsIiiiiEEjiLi4ELi4EEEEEvT1_ --------------------------
	.section	.text._ZN2at6native13reduce_kernelILi128ELi4ENS0_8ReduceOpIiNS0_7MeanOpsIiiiiEEjiLi4ELi4EEEEEvT1_,"ax",@progbits
	.align	128
        .global         _ZN2at6native13reduce_kernelILi128ELi4ENS0_8ReduceOpIiNS0_7MeanOpsIiiiiEEjiLi4ELi4EEEEEvT1_
        .type           _ZN2at6native13reduce_kernelILi128ELi4ENS0_8ReduceOpIiNS0_7MeanOpsIiiiiEEjiLi4ELi4EEEEEvT1_,@function
        .size           _ZN2at6native13reduce_kernelILi128ELi4ENS0_8ReduceOpIiNS0_7MeanOpsIiiiiEEjiLi4ELi4EEEEEvT1_,(.L_x_7282 - _ZN2at6native13reduce_kernelILi128ELi4ENS0_8ReduceOpIiNS0_7MeanOpsIiiiiEEjiLi4ELi4EEEEEvT1_)
        .other          _ZN2at6native13reduce_kernelILi128ELi4ENS0_8ReduceOpIiNS0_7MeanOpsIiiiiEEjiLi4ELi4EEEEEvT1_,@"STO_CUDA_ENTRY STV_DEFAULT"
_ZN2at6native13reduce_kernelILi128ELi4ENS0_8ReduceOpIiNS0_7MeanOpsIiiiiEEjiLi4ELi4EEEEEvT1_:
.text._ZN2at6native13reduce_kernelILi128ELi4ENS0_8ReduceOpIiNS0_7MeanOpsIiiiiEEjiLi4ELi4EEEEEvT1_:
        /* <DEDUP_REMOVED lines=296> */
.L_x_1961:
        /* <DEDUP_REMOVED lines=30> */
[----:B------:R-:W-:Y:S01]  /*1460*/  MOV R11, UR11 ;  /* 0x0000000b000b7c02 */ /* 0x000fe20008000f00 */
[----:B0-2---:R-:W-:-:S07]  /*1470*/  IMAD.U32 R18, RZ, RZ, UR4 ;  /* 0x00000004ff127e24 */ /* 0x005fce000f8e00ff */
[----:B------:R-:W-:-:S07]  /*1480*/  LEPC R20, `(.L_x_1965) ;  /* 0x000000001014794e */ /* 0x000fce0000000000 */
[----:B---3--:R-:W-:Y:S05]  /*1490*/  CALL.ABS.NOINC R14 ;  /* 0x000000000e007343 */ /* 0x008fea0003c00000 */
.L_x_1965:
[----:B------:R-:W0:Y:S01]  /*14a0*/  LDC R0, c[0x0][0x384] ;  /* 0x0000e100ff007b82 */ /* 0x000e220000000800 */
[----:B------:R-:W-:Y:S01]  /*14b0*/  SHF.R.U32.HI R48, RZ, 0x2, R48 ;  /* 0x00000002ff307819 */ /* 0x000fe20000011630 */
[----:B------:R-:W-:Y:S03]  /*14c0*/  BSSY.RECONVERGENT B0, `(.L_x_1966) ;  /* 0x000001f000007945 */ /* 0x000fe60003800200 */
[----:B------:R-:W-:Y:S02]  /*14d0*/  LOP3.LUT P0, R48, R48, 0x3, RZ, 0xc0, !PT ;  /* 0x0000000330307812 */ /* 0x000fe4000780c0ff */
        /* <DEDUP_REMOVED lines=24> */
.L_x_1969:
[----:B------:R-:W-:Y:S05]  /*1660*/  BSYNC.RECONVERGENT B1 ;  /* 0x0000000000017941 */ /* 0x000fea0003800200 */
.L_x_1968:
[----:B------:R-:W0:Y:S01]  /*1670*/  LDC R5, c[0x0][0x38c] ;  /* 0x0000e300ff057b82 */ /* 0x000e220000000800 */
[----:B------:R-:W-:-:S04]  /*1680*/  IADD3 R42, P0, PT, R42, 0x10, RZ ;  /* 0x000000102a2a7810 */ /* 0x000fc80007f1e0ff */
[----:B------:R-:W-:Y:S02]  /*1690*/  IADD3.X R43, PT, PT, RZ, R43, RZ, P0, !PT ;  /* 0x0000002bff2b7210 */ /* 0x000fe400007fe4ff */
[----:B0-----:R-:W-:-:S07]  /*16a0*/  IADD3 R18, PT, PT, R48, -0x4, R5 ;  /* 0xfffffffc30127810 */ /* 0x001fce0007ffe005 */
.L_x_1967:
[----:B------:R-:W-:Y:S05]  /*16b0*/  BSYNC.RECONVERGENT B0 ;  /* 0x0000000000007941 */ /* 0x000fea0003800200 */
.L_x_1966:
        /* <DEDUP_REMOVED lines=16> */
.L_x_1972:
        /* <DEDUP_REMOVED lines=11> */
.L_x_1971:
[----:B------:R-:W-:Y:S05]  /*1870*/  BSYNC.RECONVERGENT B0 ;  /* 0x0000000000007941 */ /* 0x000fea0003800200 */
.L_x_1970:
        /* <DEDUP_REMOVED lines=9> */
.L_x_1974:
[----:B------:R-:W-:Y:S05]  /*1910*/  BSYNC.RECONVERGENT B0 ;  /* 0x0000000000007941 */ /* 0x000fea0003800200 */
.L_x_1973:
[----:B------:R-:W-:Y:S01]  /*1920*/  IADD3 R3, PT, PT, R0, R8, R3 ;  /* 0x0000000800037210 */ /* 0x000fe20007ffe003 */
[----:B------:R-:W-:Y:S01]  /*1930*/  HFMA2 R25, -RZ, RZ, 0, 0 ;  /* 0x00000000ff197431 */ /* 0x000fe200000001ff */
[----:B------:R-:W-:-:S03]  /*1940*/  CS2R R26, SRZ ;  /* 0x00000000001a7805 */ /* 0x000fc6000001ff00 */
[----:B------:R-:W-:Y:S01]  /*1950*/  IMAD.IADD R24, R3, 0x1, R24 ;  /* 0x0000000103187824 */ /* 0x000fe200078e0218 */
[----:B------:R-:W-:Y:S06]  /*1960*/  BRA `(.L_x_1963) ;  /* 0x0000009c00f47947 */ /* 0x000fec0003800000 */
.L_x_1964:
        /* <DEDUP_REMOVED lines=41> */
[----:B------:R-:W-:-:S07]  /*1c00*/  MOV R32, R18 ;  /* 0x0000001200207202 */ /* 0x000fce0000000f00 */
.L_x_1978:
        /* <DEDUP_REMOVED lines=17> */
[----:B------:R-:W-:Y:S02]  /*1d20*/  ISETP.GE.U32.AND P0, PT, R41, R46, PT ;  /* 0x0000002e2900720c */ /* 0x000fe40003f06070 */
[----:B--2---:R-:W-:Y:S01]  /*1d30*/  IADD3 R31, PT, PT, R12, R31, RZ ;  /* 0x0000001f0c1f7210 */ /* 0x004fe20007ffe0ff */
[----:B------:R-:W-:Y:S01]  /*1d40*/  IMAD.IADD R32, R13, 0x1, R32 ;  /* 0x000000010d207824 */ /* 0x000fe200078e0220 */
[----:B------:R-:W-:Y:S02]  /*1d50*/  IADD3 R29, PT, PT, R14, R29, RZ ;  /* 0x0000001d0e1d7210 */ /* 0x000fe40007ffe0ff */
[----:B------:R-:W-:Y:S01]  /*1d60*/  IADD3 R30, PT, PT, R15, R30, RZ ;  /* 0x0000001e0f1e7210 */ /* 0x000fe20007ffe0ff */
[----:B---3--:R-:W-:Y:S01]  /*1d70*/  IMAD.IADD R27, R20, 0x1, R27 ;  /* 0x00000001141b7824 */ /* 0x008fe200078e021b */
[----:B------:R-:W-:Y:S01]  /*1d80*/  IADD3 R28, PT, PT, R21, R28, RZ ;  /* 0x0000001c151c7210 */ /* 0x000fe20007ffe0ff */
[----:B------:R-:W-:Y:S01]  /*1d90*/  IMAD.IADD R26, R23, 0x1, R26 ;  /* 0x00000001171a7824 */ /* 0x000fe200078e021a */
[----:B------:R-:W-:Y:S01]  /*1da0*/  IADD3 R25, PT, PT, R22, R25, RZ ;  /* 0x0000001916197210 */ /* 0x000fe20007ffe0ff */
[----:B----4-:R-:W-:Y:S01]  /*1db0*/  IMAD.IADD R35, R6, 0x1, R35 ;  /* 0x0000000106237824 */ /* 0x010fe200078e0223 */
[----:B------:R-:W-:-:S02]  /*1dc0*/  IADD3 R33, PT, PT, R4, R33, RZ ;  /* 0x0000002104217210 */ /* 0x000fc40007ffe0ff */
[----:B------:R-:W-:Y:S01]  /*1dd0*/  IADD3 R34, PT, PT, R5, R34, RZ ;  /* 0x0000002205227210 */ /* 0x000fe20007ffe0ff */
[----:B-----5:R-:W-:Y:S01]  /*1de0*/  IMAD.IADD R18, R9, 0x1, R18 ;  /* 0x0000000109127824 */ /* 0x020fe200078e0212 */
[----:B------:R-:W-:Y:S02]  /*1df0*/  IADD3 R36, PT, PT, R7, R36, RZ ;  /* 0x0000002407247210 */ /* 0x000fe40007ffe0ff */
[----:B------:R-:W-:Y:S02]  /*1e00*/  IADD3 R37, PT, PT, R8, R37, RZ ;  /* 0x0000002508257210 */ /* 0x000fe40007ffe0ff */
[----:B------:R-:W-:Y:S02]  /*1e10*/  IADD3 R3, PT, PT, R10, R3, RZ ;  /* 0x000000030a037210 */ /* 0x000fe40007ffe0ff */
[----:B------:R-:W-:Y:S01]  /*1e20*/  IADD3 R0, PT, PT, R11, R0, RZ ;  /* 0x000000000b007210 */ /* 0x000fe20007ffe0ff */
[----:B------:R-:W-:Y:S06]  /*1e30*/  @!P0 BRA `(.L_x_1978) ;  /* 0xfffffffc00748947 */ /* 0x000fec000383ffff */
[----:B------:R-:W-:Y:S05]  /*1e40*/  BSYNC.RECONVERGENT B1 ;  /* 0x0000000000017941 */ /* 0x000fea0003800200 */
.L_x_1977:
[----:B------:R-:W-:Y:S05]  /*1e50*/  BSYNC.RECONVERGENT B0 ;  /* 0x0000000000007941 */ /* 0x000fea0003800200 */
.L_x_1976:
        /* <DEDUP_REMOVED lines=23> */
.L_x_1980:
[----:B------:R-:W-:Y:S05]  /*1fd0*/  BSYNC.RECONVERGENT B0 ;  /* 0x0000000000007941 */ /* 0x000fea0003800200 */
.L_x_1979:
[----:B------:R-:W-:Y:S04]  /*1fe0*/  BSSY.RECONVERGENT B0, `(.L_x_1981) ;  /* 0x000001a000007945 */ /* 0x000fe80003800200 */
[----:B------:R-:W-:Y:S05]  /*1ff0*/  @P0 BRA `(.L_x_1982) ;  /* 0x0000000000600947 */ /* 0x000fea0003800000 */
[----:B------:R-:W-:Y:S01]  /*2000*/  IMAD.IADD R39, R39, 0x1, R24 ;  /* 0x0000000127277824 */ /* 0x000fe200078e0218 */
[----:B-----5:R-:W-:Y:S01]  /*2010*/  IADD3 R31, PT, PT, R31, R12, RZ ;  /* 0x0000000c1f1f7210 */ /* 0x020fe20007ffe0ff */
        /* <DEDUP_REMOVED lines=21> */
[----:B------:R-:W-:-:S07]  /*2170*/  @!P0 IADD3 R3, PT, PT, R3, R10, RZ ;  /* 0x0000000a03038210 */ /* 0x000fce0007ffe0ff */
.L_x_1982:
[----:B------:R-:W-:Y:S05]  /*2180*/  BSYNC.RECONVERGENT B0 ;  /* 0x0000000000007941 */ /* 0x000fea0003800200 */
.L_x_1981:
[----:B------:R-:W-:Y:S02]  /*2190*/  IADD3 R24, PT, PT, R33, R27, R31 ;  /* 0x0000001b21187210 */ /* 0x000fe40007ffe01f */
[----:B-----5:R-:W-:Y:S02]  /*21a0*/  IADD3 R4, PT, PT, R35, R25, R29 ;  /* 0x0000001923047210 */ /* 0x020fe40007ffe01d */
[----:B------:R-:W-:Y:S02]  /*21b0*/  IADD3 R5, PT, PT, R34, R28, R32 ;  /* 0x0000001c22057210 */ /* 0x000fe40007ffe020 */
[----:B------:R-:W-:Y:S01]  /*21c0*/  IADD3 R27, PT, PT, R36, R26, R30 ;  /* 0x0000001a241b7210 */ /* 0x000fe20007ffe01e */
[----:B------:R-:W-:Y:S01]  /*21d0*/  IMAD.IADD R26, R4, 0x1, R3 ;  /* 0x00000001041a7824 */ /* 0x000fe200078e0203 */
[----:B------:R-:W-:Y:S02]  /*21e0*/  IADD3 R24, PT, PT, R24, R37, RZ ;  /* 0x0000002518187210 */ /* 0x000fe40007ffe0ff */
[----:B------:R-:W-:-:S02]  /*21f0*/  IADD3 R25, PT, PT, R5, R18, RZ ;  /* 0x0000001205197210 */ /* 0x000fc40007ffe0ff */
[----:B------:R-:W-:Y:S01]  /*2200*/  IADD3 R27, PT, PT, R27, R0, RZ ;  /* 0x000000001b1b7210 */ /* 0x000fe20007ffe0ff */
[----:B------:R-:W-:Y:S06]  /*2210*/  BRA `(.L_x_1963) ;  /* 0x0000009400c87947 */ /* 0x000fec0003800000 */
.L_x_1975:
[----:B------:R-:W-:-:S13]  /*2220*/  ISETP.NE.AND P0, PT, R50, 0x1, PT ;  /* 0x000000013200780c */ /* 0x000fda0003f05270 */
        /* <DEDUP_REMOVED lines=37> */
[----:B------:R-:W-:-:S07]  /*2480*/  MOV R34, R18 ;  /* 0x0000001200227202 */ /* 0x000fce0000000f00 */
.L_x_1986:
        /* <DEDUP_REMOVED lines=22> */
[----:B--2---:R-:W-:Y:S01]  /*25f0*/  IMAD.IADD R34, R12, 0x1, R34 ;  /* 0x000000010c227824 */ /* 0x004fe200078e0222 */
[----:B------:R-:W-:Y:S01]  /*2600*/  IADD3 R32, PT, PT, R13, R32, RZ ;  /* 0x000000200d207210 */ /* 0x000fe20007ffe0ff */
[----:B------:R-:W-:Y:S01]  /*2610*/  IMAD.IADD R30, R15, 0x1, R30 ;  /* 0x000000010f1e7824 */ /* 0x000fe200078e021e */
[----:B------:R-:W-:Y:S02]  /*2620*/  IADD3 R33, PT, PT, R14, R33, RZ ;  /* 0x000000210e217210 */ /* 0x000fe40007ffe0ff */
[----:B---3--:R-:W-:Y:S01]  /*2630*/  IADD3 R31, PT, PT, R20, R31, RZ ;  /* 0x0000001f141f7210 */ /* 0x008fe20007ffe0ff */
[----:B------:R-:W-:Y:S01]  /*2640*/  IMAD.IADD R29, R22, 0x1, R29 ;  /* 0x00000001161d7824 */ /* 0x000fe200078e021d */
[----:B------:R-:W-:Y:S02]  /*2650*/  IADD3 R28, PT, PT, R21, R28, RZ ;  /* 0x0000001c151c7210 */ /* 0x000fe40007ffe0ff */
[----:B------:R-:W-:Y:S01]  /*2660*/  IADD3 R26, PT, PT, R23, R26, RZ ;  /* 0x0000001a171a7210 */ /* 0x000fe20007ffe0ff */
[----:B----4-:R-:W-:Y:S01]  /*2670*/  IMAD.IADD R35, R5, 0x1, R35 ;  /* 0x0000000105237824 */ /* 0x010fe200078e0223 */
[----:B------:R-:W-:-:S02]  /*2680*/  IADD3 R27, PT, PT, R4, R27, RZ ;  /* 0x0000001b041b7210 */ /* 0x000fc40007ffe0ff */
[----:B------:R-:W-:Y:S01]  /*2690*/  IADD3 R36, PT, PT, R6, R36, RZ ;  /* 0x0000002406247210 */ /* 0x000fe20007ffe0ff */
[----:B-----5:R-:W-:Y:S01]  /*26a0*/  IMAD.IADD R39, R8, 0x1, R39 ;  /* 0x0000000108277824 */ /* 0x020fe200078e0227 */
[----:B------:R-:W-:Y:S01]  /*26b0*/  IADD3 R37, PT, PT, R7, R37, RZ ;  /* 0x0000002507257210 */ /* 0x000fe20007ffe0ff */
[----:B------:R-:W-:Y:S01]  /*26c0*/  IMAD.IADD R0, R11, 0x1, R0 ;  /* 0x000000010b007824 */ /* 0x000fe200078e0200 */
[----:B------:R-:W-:Y:S02]  /*26d0*/  IADD3 R18, PT, PT, R9, R18, RZ ;  /* 0x0000001209127210 */ /* 0x000fe40007ffe0ff */
[----:B------:R-:W-:Y:S01]  /*26e0*/  IADD3 R3, PT, PT, R10, R3, RZ ;  /* 0x000000030a037210 */ /* 0x000fe20007ffe0ff */
[----:B------:R-:W-:Y:S06]  /*26f0*/  @!P0 BRA `(.L_x_1986) ;  /* 0xfffffffc00648947 */ /* 0x000fec000383ffff */
[----:B------:R-:W-:Y:S05]  /*2700*/  BSYNC.RECONVERGENT B1 ;  /* 0x0000000000017941 */ /* 0x000fea0003800200 */
.L_x_1985:
[----:B------:R-:W-:Y:S05]  /*2710*/  BSYNC.RECONVERGENT B0 ;  /* 0x0000000000007941 */ /* 0x000fea0003800200 */
.L_x_1984:
[----:B------:R-:W-:Y:S01]  /*2720*/  ISETP.GE.U32.AND P0, PT, R38, R46, PT ;  /* 0x0000002e2600720c */ /* 0x000fe20003f06070 */
[----:B------:R-:W-:-:S12]  /*2730*/  BSSY.RECONVERGENT B0, `(.L_x_1987) ;  /* 0x000001a000007945 */ /* 0x000fd80003800200 */
        /* <DEDUP_REMOVED lines=25> */
.L_x_1988:
[----:B------:R-:W-:Y:S05]  /*28d0*/  BSYNC.RECONVERGENT B0 ;  /* 0x0000000000007941 */ /* 0x000fea0003800200 */
.L_x_1987:
[----:B------:R-:W-:Y:S04]  /*28e0*/  BSSY.RECONVERGENT B0, `(.L_x_1989) ;  /* 0x000001a000007945 */ /* 0x000fe80003800200 */
[----:B------:R-:W-:Y:S05]  /*28f0*/  @P0 BRA `(.L_x_1990) ;  /* 0x0000000000600947 */ /* 0x000fea0003800000 */
[----:B------:R-:W-:Y:S01]  /*2900*/  IADD3 R38, PT, PT, R38, R25, RZ ;  /* 0x0000001926267210 */ /* 0x000fe20007ffe0ff */
[----:B-----5:R-:W-:Y:S01]  /*2910*/  IMAD.IADD R32, R32, 0x1, R13 ;  /* 0x0000000120207824 */ /* 0x020fe200078e020d */
[----:B------:R-:W-:Y:S02]  /*2920*/  IADD3 R34, PT, PT, R34, R12, RZ ;  /* 0x0000000c22227210 */ /* 0x000fe40007ffe0ff */
[----:B------:R-:W-:Y:S02]  /*2930*/  ISETP.GE.U32.AND P0, PT, R38, R46, PT ;  /* 0x0000002e2600720c */ /* 0x000fe40003f06070 */
[----:B------:R-:W-:Y:S02]  /*2940*/  IADD3 R33, PT, PT, R33, R14, RZ ;  /* 0x0000000e21217210 */ /* 0x000fe40007ffe0ff */
[----:B------:R-:W-:-:S09]  /*2950*/  IADD3 R30, PT, PT, R30, R15, RZ ;  /* 0x0000000f1e1e7210 */ /* 0x000fd20007ffe0ff */
        /* <DEDUP_REMOVED lines=14> */
[----:B------:R-:W-:Y:S01]  /*2a40*/  @!P0 IADD3 R39, PT, PT, R39, R8, RZ ;  /* 0x0000000827278210 */ /* 0x000fe20007ffe0ff */
[----:B------:R-:W-:Y:S01]  /*2a50*/  @!P0 IMAD.IADD R3, R3, 0x1, R10 ;  /* 0x0000000103038824 */ /* 0x000fe200078e020a */
[----:B------:R-:W-:Y:S02]  /*2a60*/  @!P0 IADD3 R18, PT, PT, R18, R9, RZ ;  /* 0x0000000912128210 */ /* 0x000fe40007ffe0ff */
[----:B------:R-:W-:-:S07]  /*2a70*/  @!P0 IADD3 R0, PT, PT, R0, R11, RZ ;  /* 0x0000000b00008210 */ /* 0x000fce0007ffe0ff */
.L_x_1990:
[----:B------:R-:W-:Y:S05]  /*2a80*/  BSYNC.RECONVERGENT B0 ;  /* 0x0000000000007941 */ /* 0x000fea0003800200 */
.L_x_1989:
[----:B------:R-:W-:Y:S02]  /*2a90*/  IADD3 R24, PT, PT, R27, R31, R34 ;  /* 0x0000001f1b187210 */ /* 0x000fe40007ffe022 */
[----:B------:R-:W-:Y:S02]  /*2aa0*/  IADD3 R25, PT, PT, R35, R28, R32 ;  /* 0x0000001c23197210 */ /* 0x000fe40007ffe020 */
[----:B------:R-:W-:Y:S02]  /*2ab0*/  IADD3 R36, PT, PT, R36, R29, R33 ;  /* 0x0000001d24247210 */ /* 0x000fe40007ffe021 */
[----:B------:R-:W-:Y:S01]  /*2ac0*/  IADD3 R27, PT, PT, R37, R26, R30 ;  /* 0x0000001a251b7210 */ /* 0x000fe20007ffe01e */
[----:B------:R-:W-:Y:S01]  /*2ad0*/  IMAD.IADD R25, R25, 0x1, R18 ;  /* 0x0000000119197824 */ /* 0x000fe200078e0212 */
[----:B------:R-:W-:Y:S02]  /*2ae0*/  IADD3 R24, PT, PT, R24, R39, RZ ;  /* 0x0000002718187210 */ /* 0x000fe40007ffe0ff */
[----:B------:R-:W-:-:S02]  /*2af0*/  IADD3 R26, PT, PT, R36, R3, RZ ;  /* 0x00000003241a7210 */ /* 0x000fc40007ffe0ff */
[----:B------:R-:W-:Y:S01]  /*2b00*/  IADD3 R27, PT, PT, R27, R0, RZ ;  /* 0x000000001b1b7210 */ /* 0x000fe20007ffe0ff */
[----:B------:R-:W-:Y:S06]  /*2b10*/  BRA `(.L_x_1963) ;  /* 0x0000008c00887947 */ /* 0x000fec0003800000 */
.L_x_1983:
[----:B------:R-:W1:Y:S01]  /*2b20*/  LDCU UR4, c[0x0][0x394] ;  /* 0x00007280ff0477ac */ /* 0x000e620008000800 */
[----:B------:R-:W2:Y:S01]  /*2b30*/  LDC R0, c[0x0][0x384] ;  /* 0x0000e100ff007b82 */ /* 0x000ea20000000800 */
[----:B------:R-:W-:Y:S01]  /*2b40*/  BSSY.RECONVERGENT B0, `(.L_x_1991) ;  /* 0x0000445000007945 */ /* 0x000fe20003800200 */
[----:B------:R-:W-:Y:S01]  /*2b50*/  MOV R43, R39 ;  /* 0x00000027002b7202 */ /* 0x000fe20000000f00 */
        /* <DEDUP_REMOVED lines=30> */
[----:B------:R-:W-:Y:S01]  /*2d40*/  IMAD.MOV.U32 R35, RZ, RZ, R0 ;  /* 0x000000ffff237224 */ /* 0x000fe200078e0000 */
[-C--:B------:R-:W-:Y:S01]  /*2d50*/  MOV R6, R0.reuse ;  /* 0x0000000000067202 */ /* 0x080fe20000000f00 */
[----:B------:R-:W-:Y:S01]  /*2d60*/  VIADD R47, R47, 0x1 ;  /* 0x000000012f2f7836 */ /* 0x000fe20000000000 */
[----:B------:R-:W-:-:S02]  /*2d70*/  MOV R18, R0 ;  /* 0x0000000000127202 */ /* 0x000fc40000000f00 */
[-C--:B------:R-:W-:Y:S02]  /*2d80*/  MOV R7, R0.reuse ;  /* 0x0000000000077202 */ /* 0x080fe40000000f00 */
[-C--:B------:R-:W-:Y:S02]  /*2d90*/  MOV R33, R0.reuse ;  /* 0x0000000000217202 */ /* 0x080fe40000000f00 */
[-C--:B------:R-:W-:Y:S02]  /*2da0*/  MOV R34, R0.reuse ;  /* 0x0000000000227202 */ /* 0x080fe40000000f00 */
[-C--:B------:R-:W-:Y:S02]  /*2db0*/  MOV R36, R0.reuse ;  /* 0x0000000000247202 */ /* 0x080fe40000000f00 */
[----:B-1----:R-:W-:-:S07]  /*2dc0*/  MOV R37, R0 ;  /* 0x0000000000257202 */ /* 0x002fce0000000f00 */
.L_x_1998:
[----:B------:R-:W1:Y:S01]  /*2dd0*/  LDCU UR4, c[0x0][0x394] ;  /* 0x00007280ff0477ac */ /* 0x000e620008000800 */
[-C--:B-----5:R-:W-:Y:S01]  /*2de0*/  @!P0 MOV R12, R8.reuse ;  /* 0x00000008000c8202 */ /* 0x0a0fe20000000f00 */
[--C-:B------:R-:W-:Y:S01]  /*2df0*/  @!P0 IMAD.MOV.U32 R14, RZ, RZ, R10.reuse ;  /* 0x000000ffff0e8224 */ /* 0x100fe200078e000a */
        /* <DEDUP_REMOVED lines=310> */
.L_x_1994:
[----:B------:R-:W-:-:S04]  /*4160*/  LOP3.LUT R29, R20, 0xfffffff0, RZ, 0xc0, !PT ;  /* 0xfffffff0141d7812 */ /* 0x000fc800078ec0ff */
[----:B------:R-:W-:-:S05]  /*4170*/  IADD3 R28, P2, PT, R29, R48, RZ ;  /* 0x000000301d1c7210 */ /* 0x000fca0007f5e0ff */
[----:B------:R-:W-:-:S06]  /*4180*/  IMAD.X R29, RZ, RZ, R49, P2 ;  /* 0x000000ffff1d7224 */ /* 0x000fcc00010e0631 */
        /* <DEDUP_REMOVED lines=238> */
.L_x_1995:
        /* <DEDUP_REMOVED lines=241> */
.L_x_1996:
        /* <DEDUP_REMOVED lines=230> */
.L_x_1997:
[----:B------:R-:W-:-:S04]  /*6de0*/  LOP3.LUT R13, R42, 0xfffffff0, RZ, 0xc0, !PT ;  /* 0xfffffff02a0d7812 */ /* 0x000fc800078ec0ff */
[----:B------:R-:W-:-:S04]  /*6df0*/  IADD3 R12, P1, PT, R13, R48, RZ ;  /* 0x000000300d0c7210 */ /* 0x000fc80007f3e0ff */
[----:B------:R-:W-:-:S06]  /*6e00*/  IADD3.X R13, PT, PT, RZ, R49, RZ, P1, !PT ;  /* 0x00000031ff0d7210 */ /* 0x000fcc0000ffe4ff */
[----:B------:R-:W5:Y:S03]  /*6e10*/  LDG.E.128 R12, desc[UR36][R12.64] ;  /* 0x000000240c0c7981 */ /* 0x000f66000c1e1d00 */
.L_x_1993:
[----:B------:R-:W1:Y:S01]  /*6e20*/  LDCU UR5, c[0x0][0x38c] ;  /* 0x00007180ff0577ac */ /* 0x000e620008000800 */
[----:B------:R-:W-:Y:S01]  /*6e30*/  MOV R42, UR4 ;  /* 0x00000004002a7c02 */ /* 0x000fe20008000f00 */
[----:B-----5:R-:W-:Y:S01]  /*6e40*/  IMAD.IADD R36, R29, 0x1, R36 ;  /* 0x000000011d247824 */ /* 0x020fe200078e0224 */
[----:B------:R-:W-:Y:S01]  /*6e50*/  IADD3 R37, PT, PT, R28, R37, RZ ;  /* 0x000000251c257210 */ /* 0x000fe20007ffe0ff */
[----:B------:R-:W-:Y:S01]  /*6e60*/  IMAD.IADD R33, R24, 0x1, R33 ;  /* 0x0000000118217824 */ /* 0x000fe200078e0221 */
[----:B------:R-:W-:Y:S01]  /*6e70*/  IADD3 R35, PT, PT, R30, R35, RZ ;  /* 0x000000231e237210 */ /* 0x000fe20007ffe0ff */
[C---:B------:R-:W-:Y:S01]  /*6e80*/  IMAD R43, R42.reuse, 0x4, R43 ;  /* 0x000000042a2b7824 */ /* 0x040fe200078e022b */
        /* <DEDUP_REMOVED lines=8> */
[----:B------:R-:W-:-:S02]  /*6f10*/  IADD3 R6, PT, PT, R21, R6, RZ ;  /* 0x0000000615067210 */ /* 0x000fc40007ffe0ff */
[----:B------:R-:W-:Y:S02]  /*6f20*/  IADD3 R39, PT, PT, R23, R39, RZ ;  /* 0x0000002717277210 */ /* 0x000fe40007ffe0ff */
[----:B-1----:R-:W-:Y:S02]  /*6f30*/  MOV R46, UR5 ;  /* 0x00000005002e7c02 */ /* 0x002fe40008000f00 */
[----:B------:R-:W-:Y:S02]  /*6f40*/  IADD3 R41, PT, PT, R12, R41, RZ ;  /* 0x000000290c297210 */ /* 0x000fe40007ffe0ff */
[----:B------:R-:W-:Y:S02]  /*6f50*/  ISETP.GE.U32.AND P1, PT, R51, R46, PT ;  /* 0x0000002e3300720c */ /* 0x000fe40003f26070 */
[----:B------:R-:W-:Y:S02]  /*6f60*/  IADD3 R3, PT, PT, R14, R3, RZ ;  /* 0x000000030e037210 */ /* 0x000fe40007ffe0ff */
[----:B------:R-:W-:-:S09]  /*6f70*/  IADD3 R0, PT, PT, R15, R0, RZ ;  /* 0x000000000f007210 */ /* 0x000fd20007ffe0ff */
[----:B------:R-:W-:Y:S05]  /*6f80*/  @!P1 BRA `(.L_x_1998) ;  /* 0xffffffbc00909947 */ /* 0x000fea000383ffff */
.L_x_1992:
[----:B0-----:R-:W-:Y:S05]  /*6f90*/  BSYNC.RECONVERGENT B0 ;  /* 0x0000000000007941 */ /* 0x001fea0003800200 */
.L_x_1991:
        /* <DEDUP_REMOVED lines=284> */
.L_x_2002:
[----:B------:R-:W-:Y:S02]  /*8160*/  SHF.R.U32.HI R28, RZ, 0x4, R28 ;  /* 0x00000004ff1c7819 */ /* 0x000fe4000001161c */
[----:B------:R-:W-:-:S07]  /*8170*/  MOV R29, RZ ;  /* 0x000000ff001d7202 */ /* 0x000fce0000000f00 */
.L_x_2001:
        /* <DEDUP_REMOVED lines=284> */
.L_x_2004:
[----:B------:R-:W-:Y:S02]  /*9340*/  SHF.R.U32.HI R26, RZ, 0x4, R26 ;  /* 0x00000004ff1a7819 */ /* 0x000fe4000001161a */
[----:B------:R-:W-:-:S07]  /*9350*/  MOV R27, RZ ;  /* 0x000000ff001b7202 */ /* 0x000fce0000000f00 */
.L_x_2003:
        /* <DEDUP_REMOVED lines=281> */
.L_x_2006:
[----:B------:R-:W-:Y:S02]  /*a4f0*/  SHF.R.U32.HI R22, RZ, 0x4, R22 ;  /* 0x00000004ff167819 */ /* 0x000fe40000011616 */
[----:B------:R-:W-:-:S07]  /*a500*/  MOV R23, RZ ;  /* 0x000000ff00177202 */ /* 0x000fce0000000f00 */
.L_x_2005:
        /* <DEDUP_REMOVED lines=281> */
.L_x_2008:
[----:B------:R-:W-:Y:S01]  /*b6a0*/  SHF.R.U32.HI R12, RZ, 0x4, R12 ;  /* 0x00000004ff0c7819 */ /* 0x000fe2000001160c */
[----:B------:R-:W-:-:S07]  /*b6b0*/  IMAD.MOV.U32 R13, RZ, RZ, RZ ;  /* 0x000000ffff0d7224 */ /* 0x000fce00078e00ff */
.L_x_2007:
[----:B------:R-:W-:-:S04]  /*b6c0*/  LEA R14, P0, R12, R49, 0x4 ;  /* 0x000000310c0e7211 */ /* 0x000fc800078020ff */
[----:B------:R-:W-:-:S06]  /*b6d0*/  LEA.HI.X R15, R12, R40, R13, 0x4, P0 ;  /* 0x000000280c0f7211 */ /* 0x000fcc00000f240d */
[----:B------:R-:W5:Y:S03]  /*b6e0*/  LDG.E.128 R12, desc[UR36][R14.64] ;  /* 0x000000240e0c7981 */ /* 0x000f66000c1e1d00 */
.L_x_2000:
[----:B------:R-:W-:Y:S05]  /*b6f0*/  BSYNC.RECONVERGENT B0 ;  /* 0x0000000000007941 */ /* 0x000fea0003800200 */
.L_x_1999:
[----:B------:R-:W-:Y:S01]  /*b700*/  ISETP.GE.U32.AND P0, PT, R43, R46, PT ;  /* 0x0000002e2b00720c */ /* 0x000fe20003f06070 */
[----:B------:R-:W-:-:S12]  /*b710*/  BSSY.RECONVERGENT B0, `(.L_x_2009) ;  /* 0x000001a000007945 */ /* 0x000fd80003800200 */
        /* <DEDUP_REMOVED lines=25> */
.L_x_2010:
[----:B------:R-:W-:Y:S05]  /*b8b0*/  BSYNC.RECONVERGENT B0 ;  /* 0x0000000000007941 */ /* 0x000fea0003800200 */
.L_x_2009:
[----:B-----5:R-:W-:Y:S02]  /*b8c0*/  IADD3 R25, PT, PT, R6, R32, R36 ;  /* 0x0000002006197210 */ /* 0x020fe40007ffe024 */
[----:B------:R-:W-:Y:S02]  /*b8d0*/  IADD3 R24, PT, PT, R5, R33, R37 ;  /* 0x0000002105187210 */ /* 0x000fe40007ffe025 */
[----:B------:R-:W-:Y:S01]  /*b8e0*/  IADD3 R26, PT, PT, R38, R7, R35 ;  /* 0x00000007261a7210 */ /* 0x000fe20007ffe023 */
[----:B------:R-:W-:Y:S01]  /*b8f0*/  IMAD.IADD R25, R25, 0x1, R4 ;  /* 0x0000000119197824 */ /* 0x000fe200078e0204 */
[----:B------:R-:W-:Y:S02]  /*b900*/  IADD3 R27, PT, PT, R39, R18, R34 ;  /* 0x00000012271b7210 */ /* 0x000fe40007ffe022 */
[----:B------:R-:W-:Y:S02]  /*b910*/  IADD3 R24, PT, PT, R24, R41, RZ ;  /* 0x0000002918187210 */ /* 0x000fe40007ffe0ff */
[----:B------:R-:W-:-:S02]  /*b920*/  IADD3 R26, PT, PT, R26, R3, RZ ;  /* 0x000000031a1a7210 */ /* 0x000fc40007ffe0ff */
[----:B------:R-:W-:-:S07]  /*b930*/  IADD3 R27, PT, PT, R27, R0, RZ ;  /* 0x000000001b1b7210 */ /* 0x000fce0007ffe0ff */
.L_x_1963:
[----:B------:R-:W-:Y:S05]  /*b940*/  BSYNC.RECONVERGENT B6 ;  /* 0x0000000000067941 */ /* 0x000fea0003800200 */
.L_x_1962:
[----:B------:R-:W2:Y:S02]  /*b950*/  LDCU UR4, c[0x0][0x3a4] ;  /* 0x00007480ff0477ac */ /* 0x000ea40008000800 */
[----:B--2---:R-:W-:-:S09]  /*b960*/  UISETP.NE.AND UP0, UPT, UR4, URZ, UPT ;  /* 0x000000ff0400728c */ /* 0x004fd2000bf05270 */
[----:B------:R-:W-:Y:S05]  /*b970*/  BRA.U !UP0, `(.L_x_2011) ;  /* 0x0000000108747547 */ /* 0x000fea000b800000 */
[----:B-----5:R-:W2:Y:S01]  /*b980*/  S2R R4, SR_CgaCtaId ;  /* 0x0000000000047919 */ /* 0x020ea20000008800 */
[----:B------:R-:W3:Y:S01]  /*b990*/  LDC R10, c[0x0][0x360] ;  /* 0x0000d800ff0a7b82 */ /* 0x000ee20000000800 */
[----:B------:R-:W-:-:S05]  /*b9a0*/  MOV R0, 0x400 ;  /* 0x0000040000007802 */ /* 0x000fca0000000f00 */
[----:B------:R-:W-:Y:S02]  /*b9b0*/  VIADD R3, R0, 0x10 ;  /* 0x0000001000037836 */ /* 0x000fe40000000000 */
[----:B------:R-:W4:Y:S01]  /*b9c0*/  LDC R9, c[0x0][0x364] ;  /* 0x0000d900ff097b82 */ /* 0x000f220000000800 */
[----:B---3--:R-:W-:Y:S02]  /*b9d0*/  IMAD R0, R16, R10, R19 ;  /* 0x0000000a10007224 */ /* 0x008fe400078e0213 */
[----:B--2---:R-:W-:Y:S02]  /*b9e0*/  LEA R3, R4, R3, 0x18 ;  /* 0x0000000304037211 */ /* 0x004fe400078ec0ff */
[----:B----4-:R-:W-:Y:S02]  /*b9f0*/  ISETP.GE.U32.AND P0, PT, R9, 0x2, PT ;  /* 0x000000020900780c */ /* 0x010fe40003f06070 */
[----:B------:R-:W-:-:S05]  /*ba00*/  LEA R0, R0, R3, 0x4 ;  /* 0x0000000300007211 */ /* 0x000fca00078e20ff */
[----:B------:R2:W-:Y:S06]  /*ba10*/  STS.128 [R0], R24 ;  /* 0x0000001800007388 */ /* 0x0005ec0000000c00 */
[----:B------:R-:W-:Y:S05]  /*ba20*/  @!P0 BRA `(.L_x_2011) ;  /* 0x0000000000488947 */ /* 0x000fea0003800000 */
[----:B------:R-:W-:-:S07]  /*ba30*/  MOV R8, R9 ;  /* 0x0000000900087202 */ /* 0x000fce0000000f00 */
.L_x_2012:
        /* <DEDUP_REMOVED lines=9> */
[----:B--23--:R-:W-:Y:S01]  /*bad0*/  @!P0 IADD3 R24, PT, PT, R24, R4, RZ ;  /* 0x0000000418188210 */ /* 0x00cfe20007ffe0ff */
[----:B------:R-:W-:Y:S01]  /*bae0*/  @!P0 IMAD.IADD R25, R25, 0x1, R5 ;  /* 0x0000000119198824 */ /* 0x000fe200078e0205 */
[----:B------:R-:W-:Y:S02]  /*baf0*/  @!P0 IADD3 R26, PT, PT, R26, R6, RZ ;  /* 0x000000061a1a8210 */ /* 0x000fe40007ffe0ff */
[----:B------:R-:W-:-:S05]  /*bb00*/  @!P0 IADD3 R27, PT, PT, R27, R7, RZ ;  /* 0x000000071b1b8210 */ /* 0x000fca0007ffe0ff */
[----:B------:R3:W-:Y:S01]  /*bb10*/  @!P0 STS.128 [R0], R24 ;  /* 0x0000001800008388 */ /* 0x0007e20000000c00 */
[----:B------:R-:W-:Y:S01]  /*bb20*/  ISETP.GT.U32.AND P0, PT, R8, 0x3, PT ;  /* 0x000000030800780c */ /* 0x000fe20003f04070 */
[----:B------:R-:W-:-:S12]  /*bb30*/  IMAD.MOV.U32 R8, RZ, RZ, R11 ;  /* 0x000000ffff087224 */ /* 0x000fd800078e000b */
[----:B------:R-:W-:Y:S05]  /*bb40*/  @P0 BRA `(.L_x_2012) ;  /* 0xfffffffc00bc0947 */ /* 0x000fea000383ffff */
.L_x_2011:
[----:B------:R-:W4:Y:S02]  /*bb50*/  LDCU UR4, c[0x0][0x3a0] ;  /* 0x00007400ff0477ac */ /* 0x000f240008000800 */
[----:B----4-:R-:W-:-:S09]  /*bb60*/  UISETP.NE.AND UP0, UPT, UR4, URZ, UPT ;  /* 0x000000ff0400728c */ /* 0x010fd2000bf05270 */
[----:B------:R-:W-:Y:S05]  /*bb70*/  BRA.U !UP0, `(.L_x_2013) ;  /* 0x0000000108bc7547 */ /* 0x000fea000b800000 */
[----:B-----5:R-:W4:Y:S02]  /*bb80*/  LDC R6, c[0x0][0x360] ;  /* 0x0000d800ff067b82 */ /* 0x020f240000000800 */
        /* <DEDUP_REMOVED lines=13> */
[----:B------:R-:W-:-:S07]  /*bc60*/  IMAD.MOV.U32 R4, RZ, RZ, R6 ;  /* 0x000000ffff047224 */ /* 0x000fce00078e0006 */
.L_x_2015:
        /* <DEDUP_REMOVED lines=8> */
[----:B--23--:R-:W-:Y:S01]  /*bcf0*/  @!P0 IMAD.IADD R24, R24, 0x1, R8 ;  /* 0x0000000118188824 */ /* 0x00cfe200078e0208 */
[----:B------:R-:W-:Y:S01]  /*bd00*/  @!P0 IADD3 R25, PT, PT, R25, R9, RZ ;  /* 0x0000000919198210 */ /* 0x000fe20007ffe0ff */
[----:B------:R-:W-:Y:S01]  /*bd10*/  @!P0 IMAD.IADD R27, R27, 0x1, R11 ;  /* 0x000000011b1b8824 */ /* 0x000fe200078e020b */
[----:B------:R-:W-:-:S05]  /*bd20*/  @!P0 IADD3 R26, PT, PT, R26, R10, RZ ;  /* 0x0000000a1a1a8210 */ /* 0x000fca0007ffe0ff */
[----:B------:R3:W-:Y:S01]  /*bd30*/  @!P0 STS.128 [R3], R24 ;  /* 0x0000001803008388 */ /* 0x0007e20000000c00 */
[----:B------:R-:W-:Y:S02]  /*bd40*/  ISETP.GT.U32.AND P0, PT, R4, 0x7f, PT ;  /* 0x0000007f0400780c */ /* 0x000fe40003f04070 */
[----:B------:R-:W-:-:S11]  /*bd50*/  MOV R4, R12 ;  /* 0x0000000c00047202 */ /* 0x000fd60000000f00 */
[----:B------:R-:W-:Y:S05]  /*bd60*/  @P0 BRA `(.L_x_2015) ;  /* 0xfffffffc00c00947 */ /* 0x000fea000383ffff */
.L_x_2014:
[----:B------:R-:W-:Y:S01]  /*bd70*/  ISETP.GE.U32.AND P0, PT, R0, 0x2, PT ;  /* 0x000000020000780c */ /* 0x000fe20003f06070 */
[----:B------:R-:W-:Y:S05]  /*bd80*/  WARPSYNC.ALL ;  /* 0x0000000000007948 */ /* 0x000fea0003800000 */
[----:B------:R-:W-:Y:S07]  /*bd90*/  BAR.SYNC.DEFER_BLOCKING 0x0 ;  /* 0x0000000000007b1d */ /* 0x000fee0000010000 */
[----:B------:R-:W-:Y:S05]  /*bda0*/  @!P0 BRA `(.L_x_2013) ;  /* 0x0000000000308947 */ /* 0x000fea0003800000 */
[----:B--23--:R-:W-:-:S07]  /*bdb0*/  HFMA2 R3, -RZ, RZ, 0, 5.9604644775390625e-08 ;  /* 0x00000001ff037431 */ /* 0x00cfce00000001ff */
.L_x_2016:
[----:B------:R-:W2:Y:S04]  /*bdc0*/  SHFL.DOWN PT, R5, R24, R3, 0x1f ;  /* 0x08001f0318057589 */ /* 0x000ea800000e0000 */
[----:B------:R-:W3:Y:S04]  /*bdd0*/  SHFL.DOWN PT, R4, R25, R3, 0x1f ;  /* 0x08001f0319047589 */ /* 0x000ee800000e0000 */
[----:B------:R-:W4:Y:S04]  /*bde0*/  SHFL.DOWN PT, R7, R26, R3, 0x1f ;  /* 0x08001f031a077589 */ /* 0x000f2800000e0000 */
[----:B------:R5:W0:Y:S02]  /*bdf0*/  SHFL.DOWN PT, R6, R27, R3, 0x1f ;  /* 0x08001f031b067589 */ /* 0x000a2400000e0000 */
[----:B-----5:R-:W-:Y:S01]  /*be00*/  IMAD.SHL.U32 R3, R3, 0x2, RZ ;  /* 0x0000000203037824 */ /* 0x020fe200078e00ff */
[----:B--2---:R-:W-:-:S04]  /*be10*/  IADD3 R24, PT, PT, R5, R24, RZ ;  /* 0x0000001805187210 */ /* 0x004fc80007ffe0ff */
[----:B------:R-:W-:Y:S02]  /*be20*/  ISETP.GE.AND P0, PT, R3, R0, PT ;  /* 0x000000000300720c */ /* 0x000fe40003f06270 */
[----:B---3--:R-:W-:Y:S01]  /*be30*/  IADD3 R25, PT, PT, R4, R25, RZ ;  /* 0x0000001904197210 */ /* 0x008fe20007ffe0ff */
[----:B----4-:R-:W-:Y:S01]  /*be40*/  IMAD.IADD R26, R7, 0x1, R26 ;  /* 0x00000001071a7824 */ /* 0x010fe200078e021a */
[----:B0-----:R-:W-:-:S09]  /*be50*/  IADD3 R27, PT, PT, R6, R27, RZ ;  /* 0x0000001b061b7210 */ /* 0x001fd20007ffe0ff */
[----:B------:R-:W-:Y:S05]  /*be60*/  @!P0 BRA `(.L_x_2016) ;  /* 0xfffffffc00d48947 */ /* 0x000fea000383ffff */
.L_x_2013:
        /* <DEDUP_REMOVED lines=9> */
[----:B-----5:R-:W-:Y:S01]  /*bf00*/  MOV R5, R45 ;  /* 0x0000002d00057202 */ /* 0x020fe20000000f00 */
[----:B------:R-:W-:Y:S01]  /*bf10*/  IMAD.MOV.U32 R4, RZ, RZ, RZ ;  /* 0x000000ffff047224 */ /* 0x000fe200078e00ff */
[----:B------:R-:W0:Y:S01]  /*bf20*/  LDCU UR7, c[0x0][0x568] ;  /* 0x0000ad00ff0777ac */ /* 0x000e220008000800 */
[----:B------:R-:W1:Y:S01]  /*bf30*/  LDCU UR6, c[0x0][0x68c] ;  /* 0x0000d180ff0677ac */ /* 0x000e620008000800 */
[----:B------:R-:W-:Y:S01]  /*bf40*/  UISETP.NE.AND UP1, UPT, UR5, URZ, UPT ;  /* 0x000000ff0500728c */ /* 0x000fe2000bf25270 */
[----:B----4-:R-:W-:-:S05]  /*bf50*/  IMAD.HI.U32 R4, R45, UR9, R4 ;  /* 0x000000092d047c27 */ /* 0x010fca000f8e0004 */
[----:B0-----:R-:W-:-:S04]  /*bf60*/  SHF.R.U32.HI R5, RZ, UR7, R4 ;  /* 0x00000007ff057c19 */ /* 0x001fc80008011604 */
[----:B--23--:R-:W-:-:S05]  /*bf70*/  IADD3 R3, PT, PT, -R5, RZ, RZ ;  /* 0x000000ff05037210 */ /* 0x00cfca0007ffe1ff */
        /* <DEDUP_REMOVED lines=265> */
.L_x_2017:
[----:B-----5:R-:W-:Y:S01]  /*d010*/  IMAD.MOV.U32 R23, RZ, RZ, RZ ;  /* 0x000000ffff177224 */ /* 0x020fe200078e00ff */
[----:B------:R-:W-:Y:S06]  /*d020*/  BRA.U !UP0, `(.L_x_2018) ;  /* 0x0000001108487547 */ /* 0x000fec000b800000 */
[----:B------:R-:W4:Y:S01]  /*d030*/  LDCU.64 UR8, c[0x0][0x560] ;  /* 0x0000ac00ff0877ac */ /* 0x000f220008000a00 */
[----:B------:R-:W-:Y:S02]  /*d040*/  IADD3 R5, PT, PT, R45, 0x1, RZ ;  /* 0x000000012d057810 */ /* 0x000fe40007ffe0ff */
[----:B------:R-:W-:Y:S01]  /*d050*/  MOV R4, RZ ;  /* 0x000000ff00047202 */ /* 0x000fe20000000f00 */
[----:B------:R-:W5:Y:S01]  /*d060*/  LDCU UR6, c[0x0][0x568] ;  /* 0x0000ad00ff0677ac */ /* 0x000f620008000800 */
[----:B------:R-:W0:Y:S01]  /*d070*/  LDCU UR7, c[0x0][0x68c] ;  /* 0x0000d180ff0777ac */ /* 0x000e220008000800 */
[----:B------:R-:W-:Y:S02]  /*d080*/  UISETP.NE.AND UP1, UPT, UR5, URZ, UPT ;  /* 0x000000ff0500728c */ /* 0x000fe4000bf25270 */
[----:B----4-:R-:W-:-:S05]  /*d090*/  IMAD.HI.U32 R6, R5, UR9, R4 ;  /* 0x0000000905067c27 */ /* 0x010fca000f8e0004 */
[----:B-----5:R-:W-:-:S05]  /*d0a0*/  SHF.R.U32.HI R7, RZ, UR6, R6 ;  /* 0x00000006ff077c19 */ /* 0x020fca0008011606 */
[----:B------:R-:W-:-:S04]  /*d0b0*/  IMAD.MOV R4, RZ, RZ, -R7 ;  /* 0x000000ffff047224 */ /* 0x000fc800078e0a07 */
        /* <DEDUP_REMOVED lines=9> */
[----:B------:R-:W-:-:S04]  /*d150*/  SHF.R.U32.HI R5, RZ, UR7, R4 ;  /* 0x00000007ff057c19 */ /* 0x000fc80008011604 */
[----:B------:R-:W-:-:S05]  /*d160*/  IADD3 R6, PT, PT, -R5, RZ, RZ ;  /* 0x000000ff05067210 */ /* 0x000fca0007ffe1ff */
[----:B----4-:R-:W-:-:S04]  /*d170*/  IMAD R6, R6, UR8, R7 ;  /* 0x0000000806067c24 */ /* 0x010fc8000f8e0207 */
[----:B-----5:R-:W-:Y:S01]  /*d180*/  IMAD R23, R6, UR9, R23 ;  /* 0x0000000906177c24 */ /* 0x020fe2000f8e0217 */
[----:B------:R-:W-:Y:S06]  /*d190*/  BRA.U !UP1, `(.L_x_2018) ;  /* 0x0000000d09ec7547 */ /* 0x000fec000b800000 */
[----:B------:R-:W0:Y:S01]  /*d1a0*/  LDCU.64 UR8, c[0x0][0x578] ;  /* 0x0000af00ff0877ac */ /* 0x000e220008000a00 */
[----:B------:R-:W-:Y:S01]  /*d1b0*/  IMAD.MOV.U32 R4, RZ, RZ, RZ ;  /* 0x000000ffff047224 */ /* 0x000fe200078e00ff */
[----:B------:R-:W4:Y:S01]  /*d1c0*/  LDCU UR6, c[0x0][0x580] ;  /* 0x0000b000ff0677ac */ /* 0x000f220008000800 */
[----:B------:R-:W5:Y:S01]  /*d1d0*/  LDCU UR7, c[0x0][0x69c] ;  /* 0x0000d380ff0777ac */ /* 0x000f620008000800 */
[----:B------:R-:W-:Y:S01]  /*d1e0*/  UISETP.NE.AND UP1, UPT, UR4, 0x3, UPT ;  /* 0x000000030400788c */ /* 0x000fe2000bf25270 */
        /* <DEDUP_REMOVED lines=34> */
[----:B------:R-:W-:-:S04]  /*d410*/  SHF.R.U32.HI R5, RZ, UR7, R4 ;  /* 0x00000007ff057c19 */ /* 0x000fc80008011604 */
[----:B------:R-:W-:-:S05]  /*d420*/  IADD3 R6, PT, PT, -R5, RZ, RZ ;  /* 0x000000ff05067210 */ /* 0x000fca0007ffe1ff */
        /* <DEDUP_REMOVED lines=9> */
[----:B----4-:R-:W-:-:S05]  /*d4c0*/  SHF.R.U32.HI R7, RZ, UR6, R6 ;  /* 0x00000006ff077c19 */ /* 0x010fca0008011606 */
[----:B------:R-:W-:-:S04]  /*d4d0*/  IMAD.MOV R4, RZ, RZ, -R7 ;  /* 0x000000ffff047224 */ /* 0x000fc800078e0a07 */
        /* <DEDUP_REMOVED lines=190> */
[----:B------:R-:W2:Y:S01]  /*e0c0*/  LDCU.64 UR8, c[0x0][0x680] ;  /* 0x0000d000ff0877ac */ /* 0x000ea20008000a00 */
[----:B------:R-:W-:Y:S01]  /*e0d0*/  MOV R4, RZ ;  /* 0x000000ff00047202 */ /* 0x000fe20000000f00 */
[----:B------:R-:W0:Y:S01]  /*e0e0*/  LDCU UR6, c[0x0][0x688] ;  /* 0x0000d100ff0677ac */ /* 0x000e220008000800 */
[----:B------:R-:W4:Y:S03]  /*e0f0*/  LDCU UR7, c[0x0][0x74c] ;  /* 0x0000e980ff0777ac */ /* 0x000f260008000800 */
[----:B--23--:R-:W-:-:S05]  /*e100*/  IMAD.HI.U32 R0, R5, UR9, R4 ;  /* 0x0000000905007c27 */ /* 0x00cfca000f8e0004 */
[----:B0-----:R-:W-:-:S05]  /*e110*/  SHF.R.U32.HI R0, RZ, UR6, R0 ;  /* 0x00000006ff007c19 */ /* 0x001fca0008011600 */
[----:B------:R-:W-:-:S04]  /*e120*/  IMAD.MOV R4, RZ, RZ, -R0 ;  /* 0x000000ffff047224 */ /* 0x000fc800078e0a00 */
[----:B------:R-:W-:-:S04]  /*e130*/  IMAD R4, R4, UR8, R5 ;  /* 0x0000000804047c24 */ /* 0x000fc8000f8e0205 */
[----:B----4-:R-:W-:-:S07]  /*e140*/  IMAD R23, R4, UR7, R23 ;  /* 0x0000000704177c24 */ /* 0x010fce000f8e0217 */
.L_x_2018:
[----:B------:R-:W-:Y:S01]  /*e150*/  MOV R22, RZ ;  /* 0x000000ff00167202 */ /* 0x000fe20000000f00 */
[----:B------:R-:W-:Y:S06]  /*e160*/  BRA.U !UP0, `(.L_x_2019) ;  /* 0x0000001108487547 */ /* 0x000fec000b800000 */
[----:B------:R-:W4:Y:S01]  /*e170*/  LDCU.64 UR8, c[0x0][0x560] ;  /* 0x0000ac00ff0877ac */ /* 0x000f220008000a00 */
[----:B------:R-:W-:Y:S01]  /*e180*/  IADD3 R5, PT, PT, R45, 0x2, RZ ;  /* 0x000000022d057810 */ /* 0x000fe20007ffe0ff */
[----:B------:R-:W-:Y:S01]  /*e190*/  IMAD.MOV.U32 R4, RZ, RZ, RZ ;  /* 0x000000ffff047224 */ /* 0x000fe200078e00ff */
        /* <DEDUP_REMOVED lines=271> */
.L_x_2019:
        /* <DEDUP_REMOVED lines=21> */
[----:B--23--:R-:W-:-:S05]  /*f3e0*/  IADD3 R3, PT, PT, -R5, RZ, RZ ;  /* 0x000000ff05037210 */ /* 0x00cfca0007ffe1ff */
[----:B----4-:R-:W-:-:S04]  /*f3f0*/  IMAD R7, R3, UR8, R7 ;  /* 0x0000000803077c24 */ /* 0x010fc8000f8e0207 */
[----:B-----5:R-:W-:Y:S01]  /*f400*/  IMAD R18, R7, UR9, R18 ;  /* 0x0000000907127c24 */ /* 0x020fe2000f8e0212 */
        /* <DEDUP_REMOVED lines=252> */
.L_x_2020:
[----:B------:R-:W4:Y:S01]  /*103d0*/  LDC.64 R6, c[0x0][0x770] ;  /* 0x0001dc00ff067b82 */ /* 0x000f220000000a00 */
[----:B------:R-:W5:Y:S02]  /*103e0*/  LDCU UR6, c[0x0][0x3a8] ;  /* 0x00007500ff0677ac */ /* 0x000f640008000800 */
[----:B-----5:R-:W-:Y:S01]  /*103f0*/  UISETP.NE.AND UP1, UPT, UR6, URZ, UPT ;  /* 0x000000ff0600728c */ /* 0x020fe2000bf25270 */
[----:B----4-:R-:W-:Y:S02]  /*10400*/  IADD3 R4, P1, PT, R29, R6, RZ ;  /* 0x000000061d047210 */ /* 0x010fe40007f3e0ff */
[----:B------:R-:W-:-:S03]  /*10410*/  ISETP.NE.U32.AND P0, PT, R6, RZ, PT ;  /* 0x000000ff0600720c */ /* 0x000fc60003f05070 */
[----:B--23--:R-:W-:Y:S01]  /*10420*/  IMAD.X R0, RZ, RZ, R7, P1 ;  /* 0x000000ffff007224 */ /* 0x00cfe200008e0607 */
[----:B------:R-:W-:-:S04]  /*10430*/  ISETP.NE.AND.EX P0, PT, R7, RZ, PT, P0 ;  /* 0x000000ff0700720c */ /* 0x000fc80003f05300 */
[----:B------:R-:W-:Y:S02]  /*10440*/  SEL R4, R4, RZ, P0 ;  /* 0x000000ff04047207 */ /* 0x000fe40000000000 */
[----:B------:R-:W-:Y:S01]  /*10450*/  SEL R5, R0, RZ, P0 ;  /* 0x000000ff00057207 */ /* 0x000fe20000000000 */
[----:B------:R-:W-:Y:S06]  /*10460*/  BRA.U !UP1, `(.L_x_2021) ;  /* 0x0000006109947547 */ /* 0x000fec000b800000 */
[----:B------:R-:W2:Y:S01]  /*10470*/  LDCU UR6, c[0x0][0x3ac] ;  /* 0x00007580ff0677ac */ /* 0x000ea20008000800 */
[----:B------:R-:W-:Y:S01]  /*10480*/  MOV R28, RZ ;  /* 0x000000ff001c7202 */ /* 0x000fe20000000f00 */
        /* <DEDUP_REMOVED lines=8> */
[----:B------:R-:W-:Y:S01]  /*10510*/  IMAD.MOV.U32 R6, RZ, RZ, RZ ;  /* 0x000000ffff067224 */ /* 0x000fe200078e00ff */
        /* <DEDUP_REMOVED lines=271> */
.L_x_2022:
        /* <DEDUP_REMOVED lines=272> */
[----:B---3--:R-:W-:-:S04]  /*12710*/  SHF.R.U32.HI R0, RZ, UR6, R0 ;  /* 0x00000006ff007c19 */ /* 0x008fc80008011600 */
[----:B------:R-:W-:-:S05]  /*12720*/  IADD3 R3, PT, PT, -R0, RZ, RZ ;  /* 0x000000ff00037210 */ /* 0x000fca0007ffe1ff */
[----:B------:R-:W-:-:S04]  /*12730*/  IMAD R8, R3, UR8, R9 ;  /* 0x0000000803087c24 */ /* 0x000fc8000f8e0209 */
[----:B----4-:R-:W-:-:S07]  /*12740*/  IMAD R23, R8, UR7, R23 ;  /* 0x0000000708177c24 */ /* 0x010fce000f8e0217 */
.L_x_2023:
[----:B------:R-:W-:Y:S01]  /*12750*/  IMAD.MOV.U32 R22, RZ, RZ, RZ ;  /* 0x000000ffff167224 */ /* 0x000fe200078e00ff */
        /* <DEDUP_REMOVED lines=271> */
[----:B---3--:R-:W-:-:S05]  /*13850*/  SHF.R.U32.HI R0, RZ, UR6, R0 ;  /* 0x00000006ff007c19 */ /* 0x008fca0008011600 */
[----:B------:R-:W-:-:S04]  /*13860*/  IMAD.MOV R3, RZ, RZ, -R0 ;  /* 0x000000ffff037224 */ /* 0x000fc800078e0a00 */
[----:B------:R-:W-:-:S04]  /*13870*/  IMAD R3, R3, UR8, R9 ;  /* 0x0000000803037c24 */ /* 0x000fc8000f8e0209 */
[----:B----4-:R-:W-:-:S07]  /*13880*/  IMAD R22, R3, UR7, R22 ;  /* 0x0000000703167c24 */ /* 0x010fce000f8e0216 */
.L_x_2024:
[----:B------:R-:W-:Y:S01]  /*13890*/  MOV R18, RZ ;  /* 0x000000ff00127202 */ /* 0x000fe20000000f00 */
[----:B------:R-:W-:Y:S06]  /*138a0*/  BRA.U !UP0, `(.L_x_2025) ;  /* 0x0000001108487547 */ /* 0x000fec000b800000 */
[----:B------:R-:W2:Y:S01]  /*138b0*/  LDCU.64 UR8, c[0x0][0x560] ;  /* 0x0000ac00ff0877ac */ /* 0x000ea20008000a00 */
[----:B------:R-:W-:Y:S01]  /*138c0*/  IADD3 R9, PT, PT, R7, 0x3, RZ ;  /* 0x0000000307097810 */ /* 0x000fe20007ffe0ff */
        /* <DEDUP_REMOVED lines=272> */
.L_x_2025:
        /* <DEDUP_REMOVED lines=25> */
.L_x_2027:
[----:B------:R-:W-:Y:S05]  /*14b60*/  BSYNC.RECONVERGENT B0 ;  /* 0x0000000000007941 */ /* 0x000fea0003800200 */
.L_x_2026:
        /* <DEDUP_REMOVED lines=35> */
.L_x_2029:
[----:B------:R-:W-:Y:S05]  /*14da0*/  BSYNC.RECONVERGENT B0 ;  /* 0x0000000000007941 */ /* 0x000fea0003800200 */
.L_x_2028:
        /* <DEDUP_REMOVED lines=20> */
[----:B--2---:R-:W-:-:S08]  /*14ef0*/  IMAD.U32 R24, RZ, RZ, UR9 ;  /* 0x00000009ff187e24 */ /* 0x004fd0000f8e00ff */
        /* <DEDUP_REMOVED lines=12> */
[----:B------:R-:W-:Y:S01]  /*14fc0*/  MOV R25, UR9 ;  /* 0x0000000900197c02 */ /* 0x000fe20008000f00 */
[----:B------:R-:W-:Y:S01]  /*14fd0*/  IMAD.U32 R27, RZ, RZ, UR9 ;  /* 0x00000009ff1b7e24 */ /* 0x000fe2000f8e00ff */
[----:B------:R-:W-:Y:S01]  /*14fe0*/  MOV R26, UR9 ;  /* 0x00000009001a7c02 */ /* 0x000fe20008000f00 */
[----:B--2---:R-:W-:Y:S02]  /*14ff0*/  IMAD R17, R17, UR6, RZ ;  /* 0x0000000611117c24 */ /* 0x004fe4000f8e02ff */
[----:B---3--:R-:W-:-:S07]  /*15000*/  IMAD R7, R7, UR5, RZ ;  /* 0x0000000507077c24 */ /* 0x008fce000f8e02ff */
.L_x_2034:
[----:B------:R-:W2:Y:S01]  /*15010*/  LDC.64 R2, c[0x0][0x778] ;  /* 0x0001de00ff027b82 */ /* 0x000ea20000000a00 */
[----:B------:R-:W-:-:S05]  /*15020*/  IADD3 R9, PT, PT, R17, R0, RZ ;  /* 0x0000000011097210 */ /* 0x000fca0007ffe0ff */
[----:B--2---:R-:W-:-:S05]  /*15030*/  IMAD.WIDE.U32 R2, R9, 0x10, R2 ;  /* 0x0000001009027825 */ /* 0x004fca00078e0002 */
[----:B------:R-:W2:Y:S04]  /*15040*/  LDG.E R9, desc[UR36][R2.64] ;  /* 0x0000002402097981 */ /* 0x000ea8000c1e1900 */
[----:B------:R-:W3:Y:S04]  /*15050*/  LDG.E R6, desc[UR36][R2.64+0x4] ;  /* 0x0000042402067981 */ /* 0x000ee8000c1e1900 */
[----:B------:R-:W4:Y:S04]  /*15060*/  LDG.E R11, desc[UR36][R2.64+0x8] ;  /* 0x00000824020b7981 */ /* 0x000f28000c1e1900 */
[----:B------:R-:W5:Y:S01]  /*15070*/  LDG.E R8, desc[UR36][R2.64+0xc] ;  /* 0x00000c2402087981 */ /* 0x000f62000c1e1900 */
[----:B------:R-:W-:-:S04]  /*15080*/  IADD3 R0, PT, PT, R7, R0, RZ ;  /* 0x0000000007007210 */ /* 0x000fc80007ffe0ff */
[----:B------:R-:W-:Y:S01]  /*15090*/  ISETP.GE.U32.AND P1, PT, R0, UR8, PT ;  /* 0x0000000800007c0c */ /* 0x000fe2000bf26070 */
[----:B--2---:R-:W-:Y:S01]  /*150a0*/  IMAD.IADD R24, R9, 0x1, R24 ;  /* 0x0000000109187824 */ /* 0x004fe200078e0218 */
[----:B---3--:R-:W-:Y:S02]  /*150b0*/  IADD3 R25, PT, PT, R6, R25, RZ ;  /* 0x0000001906197210 */ /* 0x008fe40007ffe0ff */
[----:B----4-:R-:W-:Y:S01]  /*150c0*/  IADD3 R26, PT, PT, R11, R26, RZ ;  /* 0x0000001a0b1a7210 */ /* 0x010fe20007ffe0ff */
[----:B-----5:R-:W-:-:S08]  /*150d0*/  IMAD.IADD R27, R8, 0x1, R27 ;  /* 0x00000001081b7824 */ /* 0x020fd000078e021b */
[----:B------:R-:W-:Y:S05]  /*150e0*/  @!P1 BRA `(.L_x_2034) ;  /* 0xfffffffc00c89947 */ /* 0x000fea000383ffff */
[----:B------:R-:W-:Y:S05]  /*150f0*/  BSYNC.RECONVERGENT B1 ;  /* 0x0000000000017941 */ /* 0x000fea0003800200 */
.L_x_2033:
[----:B------:R-:W-:Y:S05]  /*15100*/  BRA `(.L_x_2032) ;  /* 0x0000000000747947 */ /* 0x000fea0003800000 */
.L_x_2031:
[----:B------:R-:W2:Y:S01]  /*15110*/  LDCU UR6, c[0x0][0x39c] ;  /* 0x00007380ff0677ac */ /* 0x000ea20008000800 */
[----:B------:R-:W-:Y:S01]  /*15120*/  MOV R25, UR9 ;  /* 0x0000000900197c02 */ /* 0x000fe20008000f00 */
[----:B------:R-:W-:Y:S01]  /*15130*/  IMAD.U32 R27, RZ, RZ, UR9 ;  /* 0x00000009ff1b7e24 */ /* 0x000fe2000f8e00ff */
        /* <DEDUP_REMOVED lines=12> */
.L_x_2035:
[----:B------:R-:W-:-:S05]  /*15200*/  IADD3 R2, PT, PT, R17, R0, RZ ;  /* 0x0000000011027210 */ /* 0x000fca0007ffe0ff */
[----:B---3--:R-:W-:-:S04]  /*15210*/  IMAD R3, R2, R12, R19 ;  /* 0x0000000c02037224 */ /* 0x008fc800078e0213 */
[----:B----4-:R-:W-:-:S05]  /*15220*/  IMAD.WIDE.U32 R2, R3, 0x10, R6 ;  /* 0x0000001003027825 */ /* 0x010fca00078e0006 */
[----:B------:R-:W2:Y:S04]  /*15230*/  LDG.E R9, desc[UR36][R2.64] ;  /* 0x0000002402097981 */ /* 0x000ea8000c1e1900 */
[----:B------:R-:W3:Y:S04]  /*15240*/  LDG.E R8, desc[UR36][R2.64+0x4] ;  /* 0x0000042402087981 */ /* 0x000ee8000c1e1900 */
[----:B------:R-:W4:Y:S04]  /*15250*/  LDG.E R11, desc[UR36][R2.64+0x8] ;  /* 0x00000824020b7981 */ /* 0x000f28000c1e1900 */
[----:B------:R-:W5:Y:S01]  /*15260*/  LDG.E R10, desc[UR36][R2.64+0xc] ;  /* 0x00000c24020a7981 */ /* 0x000f62000c1e1900 */
[----:B0-----:R-:W-:-:S05]  /*15270*/  IMAD.IADD R0, R13, 0x1, R0 ;  /* 0x000000010d007824 */ /* 0x001fca00078e0200 */
[----:B------:R-:W-:Y:S02]  /*15280*/  ISETP.GE.U32.AND P1, PT, R0, UR6, PT ;  /* 0x0000000600007c0c */ /* 0x000fe4000bf26070 */
[----:B--2---:R-:W-:Y:S02]  /*15290*/  IADD3 R24, PT, PT, R9, R24, RZ ;  /* 0x0000001809187210 */ /* 0x004fe40007ffe0ff */
[----:B---3--:R-:W-:Y:S01]  /*152a0*/  IADD3 R25, PT, PT, R8, R25, RZ ;  /* 0x0000001908197210 */ /* 0x008fe20007ffe0ff */
[----:B----4-:R-:W-:Y:S01]  /*152b0*/  IMAD.IADD R26, R11, 0x1, R26 ;  /* 0x000000010b1a7824 */ /* 0x010fe200078e021a */
[----:B-----5:R-:W-:-:S07]  /*152c0*/  IADD3 R27, PT, PT, R10, R27, RZ ;  /* 0x0000001b0a1b7210 */ /* 0x020fce0007ffe0ff */
[----:B------:R-:W-:Y:S05]  /*152d0*/  @!P1 BRA `(.L_x_2035) ;  /* 0xfffffffc00c89947 */ /* 0x000fea000383ffff */
.L_x_2032:
[----:B------:R-:W-:Y:S05]  /*152e0*/  BSYNC.RECONVERGENT B0 ;  /* 0x0000000000007941 */ /* 0x000fea0003800200 */
.L_x_2030:
        /* <DEDUP_REMOVED lines=12> */
.L_x_2037:
        /* <DEDUP_REMOVED lines=9> */
[----:B------:R-:W2:Y:S02]  /*15440*/  @!P1 LDS.128 R8, [R2] ;  /* 0x0000000002089984 */ /* 0x000ea40000000c00 */
[----:B--23--:R-:W-:Y:S01]  /*15450*/  @!P1 IMAD.IADD R24, R24, 0x1, R8 ;  /* 0x0000000118189824 */ /* 0x00cfe200078e0208 */
[----:B------:R-:W-:Y:S01]  /*15460*/  @!P1 IADD3 R25, PT, PT, R25, R9, RZ ;  /* 0x0000000919199210 */ /* 0x000fe20007ffe0ff */
[----:B------:R-:W-:Y:S01]  /*15470*/  @!P1 IMAD.IADD R27, R27, 0x1, R11 ;  /* 0x000000011b1b9824 */ /* 0x000fe200078e020b */
[----:B------:R-:W-:-:S05]  /*15480*/  @!P1 IADD3 R26, PT, PT, R26, R10, RZ ;  /* 0x0000000a1a1a9210 */ /* 0x000fca0007ffe0ff */
[----:B------:R3:W-:Y:S01]  /*15490*/  @!P1 STS.128 [R0], R24 ;  /* 0x0000001800009388 */ /* 0x0007e20000000c00 */
[----:B------:R-:W-:Y:S05]  /*154a0*/  BRA.U UP1, `(.L_x_2037) ;  /* 0xfffffffd01c07547 */ /* 0x000fea000b83ffff */
.L_x_2036:
        /* <DEDUP_REMOVED lines=9> */
.L_x_2040:
[----:B------:R-:W-:Y:S01]  /*15540*/  SHF.R.U32.HI R6, RZ, 0x1, R2 ;  /* 0x00000001ff067819 */ /* 0x000fe20000011602 */
[----:B------:R-:W-:Y:S03]  /*15550*/  BAR.SYNC.DEFER_BLOCKING 0x0 ;  /* 0x0000000000007b1d */ /* 0x000fe60000010000 */
[----:B------:R-:W-:-:S04]  /*15560*/  IADD3 R3, PT, PT, R6, R19, RZ ;  /* 0x0000001306037210 */ /* 0x000fc80007ffe0ff */
[----:B------:R-:W-:-:S04]  /*15570*/  ISETP.GE.U32.AND P1, PT, R3, UR5, PT ;  /* 0x0000000503007c0c */ /* 0x000fc8000bf26070 */
[----:B------:R-:W-:-:S13]  /*15580*/  ISETP.GE.U32.OR P1, PT, R19, R6, P1 ;  /* 0x000000061300720c */ /* 0x000fda0000f26470 */
[----:B------:R-:W-:-:S05]  /*15590*/  @!P1 IMAD R3, R6, 0x10, R0 ;  /* 0x0000001006039824 */ /* 0x000fca00078e0200 */
[----:B--2---:R-:W2:Y:S02]  /*155a0*/  @!P1 LDS.128 R8, [R3] ;  /* 0x0000000003089984 */ /* 0x004ea40000000c00 */
[----:B--234-:R-:W-:Y:S01]  /*155b0*/  @!P1 IADD3 R24, PT, PT, R24, R8, RZ ;  /* 0x0000000818189210 */ /* 0x01cfe20007ffe0ff */
[----:B------:R-:W-:Y:S01]  /*155c0*/  @!P1 IMAD.IADD R26, R26, 0x1, R10 ;  /* 0x000000011a1a9824 */ /* 0x000fe200078e020a */
[----:B------:R-:W-:Y:S02]  /*155d0*/  @!P1 IADD3 R25, PT, PT, R25, R9, RZ ;  /* 0x0000000919199210 */ /* 0x000fe40007ffe0ff */
[----:B------:R-:W-:-:S05]  /*155e0*/  @!P1 IADD3 R27, PT, PT, R27, R11, RZ ;  /* 0x0000000b1b1b9210 */ /* 0x000fca0007ffe0ff */
[----:B------:R2:W-:Y:S01]  /*155f0*/  @!P1 STS.128 [R0], R24 ;  /* 0x0000001800009388 */ /* 0x0005e20000000c00 */
[----:B------:R-:W-:Y:S02]  /*15600*/  ISETP.GT.U32.AND P1, PT, R2, 0x7f, PT ;  /* 0x0000007f0200780c */ /* 0x000fe40003f24070 */
[----:B------:R-:W-:-:S11]  /*15610*/  MOV R2, R6 ;  /* 0x0000000600027202 */ /* 0x000fd60000000f00 */
[----:B------:R-:W-:Y:S05]  /*15620*/  @P1 BRA `(.L_x_2040) ;  /* 0xfffffffc00c41947 */ /* 0x000fea000383ffff */
.L_x_2039:
[----:B------:R-:W-:Y:S01]  /*15630*/  BAR.SYNC.DEFER_BLOCKING 0x0 ;  /* 0x0000000000007b1d */ /* 0x000fe20000010000 */
[----:B------:R-:W-:-:S09]  /*15640*/  UISETP.GE.U32.AND UP0, UPT, UR4, 0x2, UPT ;  /* 0x000000020400788c */ /* 0x000fd2000bf06070 */
[----:B------:R-:W-:Y:S05]  /*15650*/  BRA.U !UP0, `(.L_x_2038) ;  /* 0x0000000108307547 */ /* 0x000fea000b800000 */
[----:B--234-:R-:W-:-:S07]  /*15660*/  IMAD.MOV.U32 R0, RZ, RZ, 0x1 ;  /* 0x00000001ff007424 */ /* 0x01cfce00078e00ff */
.L_x_2041:
[----:B------:R-:W2:Y:S04]  /*15670*/  SHFL.DOWN PT, R3, R24, R0, 0x1f ;  /* 0x08001f0018037589 */ /* 0x000ea800000e0000 */
[----:B------:R-:W3:Y:S04]  /*15680*/  SHFL.DOWN PT, R2, R25, R0, 0x1f ;  /* 0x08001f0019027589 */ /* 0x000ee800000e0000 */
[----:B------:R-:W4:Y:S04]  /*15690*/  SHFL.DOWN PT, R7, R26, R0, 0x1f ;  /* 0x08001f001a077589 */ /* 0x000f2800000e0000 */
[----:B------:R5:W0:Y:S02]  /*156a0*/  SHFL.DOWN PT, R6, R27, R0, 0x1f ;  /* 0x08001f001b067589 */ /* 0x000a2400000e0000 */
[----:B-----5:R-:W-:-:S02]  /*156b0*/  SHF.L.U32 R0, R0, 0x1, RZ ;  /* 0x0000000100007819 */ /* 0x020fc400000006ff */
[----:B--2---:R-:W-:Y:S02]  /*156c0*/  IADD3 R24, PT, PT, R3, R24, RZ ;  /* 0x0000001803187210 */ /* 0x004fe40007ffe0ff */
[----:B------:R-:W-:Y:S01]  /*156d0*/  ISETP.GE.AND P1, PT, R0, UR4, PT ;  /* 0x0000000400007c0c */ /* 0x000fe2000bf26270 */
[----:B---3--:R-:W-:Y:S01]  /*156e0*/  IMAD.IADD R25, R2, 0x1, R25 ;  /* 0x0000000102197824 */ /* 0x008fe200078e0219 */
[----:B----4-:R-:W-:Y:S02]  /*156f0*/  IADD3 R26, PT, PT, R7, R26, RZ ;  /* 0x0000001a071a7210 */ /* 0x010fe40007ffe0ff */
[----:B0-----:R-:W-:-:S09]  /*15700*/  IADD3 R27, PT, PT, R6, R27, RZ ;  /* 0x0000001b061b7210 */ /* 0x001fd20007ffe0ff */
[----:B------:R-:W-:Y:S05]  /*15710*/  @!P1 BRA `(.L_x_2041) ;  /* 0xfffffffc00d49947 */ /* 0x000fea000383ffff */
.L_x_2038:
        /* <DEDUP_REMOVED lines=10> */
[----:B------:R-:W-:Y:S01]  /*157c0*/  IADD3 R4, P2, PT, R22, UR4, RZ ;  /* 0x0000000416047c10 */ /* 0x000fe2000ff5e0ff */
[----:B------:R-:W-:Y:S01]  /*157d0*/  IMAD.X R9, RZ, RZ, UR5, P4 ;  /* 0x00000005ff097e24 */ /* 0x000fe2000a0e06ff */
[----:B------:R-:W-:-:S02]  /*157e0*/  IADD3 R2, P1, PT, R18, UR4, RZ ;  /* 0x0000000412027c10 */ /* 0x000fc4000ff3e0ff */
[----:B------:R-:W-:Y:S02]  /*157f0*/  IADD3.X R7, PT, PT, RZ, UR5, RZ, P3, !PT ;  /* 0x00000005ff077c10 */ /* 0x000fe40009ffe4ff */
[----:B------:R-:W-:Y:S01]  /*15800*/  IADD3.X R5, PT, PT, RZ, UR5, RZ, P2, !PT ;  /* 0x00000005ff057c10 */ /* 0x000fe200097fe4ff */
[----:B------:R-:W-:Y:S01]  /*15810*/  IMAD.X R3, RZ, RZ, UR5, P1 ;  /* 0x00000005ff037e24 */ /* 0x000fe200088e06ff */
[----:B------:R-:W5:Y:S04]  /*15820*/  @P0 LDG.E R11, desc[UR36][R8.64] ;  /* 0x00000024080b0981 */ /* 0x000f68000c1e1900 */
[----:B--234-:R-:W2:Y:S04]  /*15830*/  @P0 LDG.E R0, desc[UR36][R6.64] ;  /* 0x0000002406000981 */ /* 0x01cea8000c1e1900 */
[----:B------:R-:W3:Y:S04]  /*15840*/  @P0 LDG.E R13, desc[UR36][R4.64] ;  /* 0x00000024040d0981 */ /* 0x000ee8000c1e1900 */
[----:B------:R-:W4:Y:S01]  /*15850*/  @P0 LDG.E R10, desc[UR36][R2.64] ;  /* 0x00000024020a0981 */ /* 0x000f22000c1e1900 */
[----:B------:R-:W0:Y:S02]  /*15860*/  LDCU.U8 UR4, c[0x0][0x791] ;  /* 0x0000f220ff0477ac */ /* 0x000e240008000000 */
[----:B0-----:R-:W-:-:S02]  /*15870*/  ISETP.NE.AND P1, PT, RZ, UR4, PT ;  /* 0x00000004ff007c0c */ /* 0x001fc4000bf25270 */
[----:B-----5:R-:W-:Y:S02]  /*15880*/  @P0 IADD3 R24, PT, PT, R24, R11, RZ ;  /* 0x0000000b18180210 */ /* 0x020fe40007ffe0ff */
[----:B--2---:R-:W-:-:S09]  /*15890*/  @P0 IADD3 R25, PT, PT, R25, R0, RZ ;  /* 0x0000000019190210 */ /* 0x004fd20007ffe0ff */
[----:B------:R0:W-:Y:S01]  /*158a0*/  @!P1 STG.E desc[UR36][R8.64], R24 ;  /* 0x0000001808009986 */ /* 0x0001e2000c101924 */
[----:B---3--:R-:W-:-:S03]  /*158b0*/  @P0 IMAD.IADD R26, R26, 0x1, R13 ;  /* 0x000000011a1a0824 */ /* 0x008fc600078e020d */
[----:B------:R0:W-:Y:S01]  /*158c0*/  @!P1 STG.E desc[UR36][R6.64], R25 ;  /* 0x0000001906009986 */ /* 0x0001e2000c101924 */
[----:B----4-:R-:W-:-:S03]  /*158d0*/  @P0 IADD3 R27, PT, PT, R27, R10, RZ ;  /* 0x0000000a1b1b0210 */ /* 0x010fc60007ffe0ff */
        /* <DEDUP_REMOVED lines=22> */
.L_x_2043:
[----:B------:R-:W2:Y:S01]  /*15a40*/  LDCU.64 UR6, c[0x0][0x760] ;  /* 0x0000ec00ff0677ac */ /* 0x000ea20008000a00 */
[----:B------:R-:W0:Y:S01]  /*15a50*/  LDCU UR4, c[0x0][0x380] ;  /* 0x00007000ff0477ac */ /* 0x000e220008000800 */
[----:B------:R-:W3:Y:S01]  /*15a60*/  LDCU UR5, c[0x0][0x794] ;  /* 0x0000f280ff0577ac */ /* 0x000ee20008000800 */
[----:B--2---:R-:W-:-:S04]  /*15a70*/  IADD3 R28, P0, PT, R28, UR6, RZ ;  /* 0x000000061c1c7c10 */ /* 0x004fc8000ff1e0ff */
[----:B------:R-:W-:Y:S01]  /*15a80*/  IADD3.X R29, PT, PT, RZ, UR7, RZ, P0, !PT ;  /* 0x00000007ff1d7c10 */ /* 0x000fe200087fe4ff */
[----:B0-----:R-:W-:Y:S01]  /*15a90*/  IMAD R3, R24, UR4, RZ ;  /* 0x0000000418037c24 */ /* 0x001fe2000f8e02ff */
[----:B---3--:R-:W-:-:S04]  /*15aa0*/  UISETP.NE.AND UP0, UPT, UR5, 0x1, UPT ;  /* 0x000000010500788c */ /* 0x008fc8000bf05270 */
[----:B------:R0:W-:Y:S05]  /*15ab0*/  STG.E desc[UR36][R28.64], R3 ;  /* 0x000000031c007986 */ /* 0x0001ea000c101924 */
[----:B------:R-:W-:Y:S05]  /*15ac0*/  BRA.U !UP0, `(.L_x_2044) ;  /* 0x0000000108407547 */ /* 0x000fea000b800000 */
[----:B------:R-:W-:Y:S01]  /*15ad0*/  MOV R0, 0x0 ;  /* 0x0000000000007802 */ /* 0x000fe20000000f00 */
[----:B------:R-:W2:Y:S01]  /*15ae0*/  LDCU.64 UR4, c[0x4][0x590] ;  /* 0x0100b200ff0477ac */ /* 0x000ea20008000a00 */
[----:B------:R-:W-:Y:S02]  /*15af0*/  HFMA2 R12, -RZ, RZ, 0, 5.9604644775390625e-08 ;  /* 0x00000001ff0c7431 */ /* 0x000fe400000001ff */
[----:B------:R-:W-:Y:S01]  /*15b00*/  IMAD.MOV.U32 R8, RZ, RZ, 0x2ef ;  /* 0x000002efff087424 */ /* 0x000fe200078e00ff */
[----:B0-----:R0:W3:Y:S01]  /*15b10*/  LDC.64 R2, c[0x4][R0] ;  /* 0x0100000000027b82 */ /* 0x0010e20000000a00 */
        /* <DEDUP_REMOVED lines=11> */
.L_x_2044:
[----:B------:R-:W2:Y:S01]  /*15bd0*/  LDCU.64 UR4, c[0x0][0x760] ;  /* 0x0000ec00ff0477ac */ /* 0x000ea20008000a00 */
[----:B------:R-:W3:Y:S01]  /*15be0*/  LDCU UR6, c[0x0][0x380] ;  /* 0x00007000ff0677ac */ /* 0x000ee20008000800 */
[----:B--2---:R-:W-:Y:S01]  /*15bf0*/  IADD3 R2, P0, PT, R23, UR4, RZ ;  /* 0x0000000417027c10 */ /* 0x004fe2000ff1e0ff */
[----:B------:R-:W2:Y:S01]  /*15c00*/  LDCU UR4, c[0x0][0x794] ;  /* 0x0000f280ff0477ac */ /* 0x000ea20008000800 */
[----:B---3--:R-:W-:-:S03]  /*15c10*/  IMAD R25, R25, UR6, RZ ;  /* 0x0000000619197c24 */ /* 0x008fc6000f8e02ff */
        /* <DEDUP_REMOVED lines=20> */
.L_x_2045:
[----:B------:R-:W0:Y:S01]  /*15d60*/  LDCU.64 UR4, c[0x0][0x760] ;  /* 0x0000ec00ff0477ac */ /* 0x000e220008000a00 */
[----:B------:R-:W2:Y:S01]  /*15d70*/  LDCU UR6, c[0x0][0x380] ;  /* 0x00007000ff0677ac */ /* 0x000ea20008000800 */
[----:B0-----:R-:W-:Y:S01]  /*15d80*/  IADD3 R22, P0, PT, R22, UR4, RZ ;  /* 0x0000000416167c10 */ /* 0x001fe2000ff1e0ff */
[----:B------:R-:W0:Y:S03]  /*15d90*/  LDCU UR4, c[0x0][0x794] ;  /* 0x0000f280ff0477ac */ /* 0x000e260008000800 */
[----:B------:R-:W-:Y:S01]  /*15da0*/  IADD3.X R23, PT, PT, RZ, UR5, RZ, P0, !PT ;  /* 0x00000005ff177c10 */ /* 0x000fe200087fe4ff */
[----:B--2---:R-:W-:Y:S02]  /*15db0*/  IMAD R3, R26, UR6, RZ ;  /* 0x000000061a037c24 */ /* 0x004fe4000f8e02ff */
[----:B------:R-:W-:-:S03]  /*15dc0*/  IMAD R27, R27, UR6, RZ ;  /* 0x000000061b1b7c24 */ /* 0x000fc6000f8e02ff */
[----:B------:R2:W-:Y:S01]  /*15dd0*/  STG.E desc[UR36][R22.64], R3 ;  /* 0x0000000316007986 */ /* 0x0005e2000c101924 */
        /* <DEDUP_REMOVED lines=18> */
.L_x_2046:
[----:B------:R-:W0:Y:S02]  /*15f00*/  LDCU.64 UR4, c[0x0][0x760] ;  /* 0x0000ec00ff0477ac */ /* 0x000e240008000a00 */
[----:B0-----:R-:W-:-:S04]  /*15f10*/  IADD3 R18, P0, PT, R18, UR4, RZ ;  /* 0x0000000412127c10 */ /* 0x001fc8000ff1e0ff */
[----:B------:R-:W-:-:S05]  /*15f20*/  IADD3.X R19, PT, PT, RZ, UR5, RZ, P0, !PT ;  /* 0x00000005ff137c10 */ /* 0x000fca00087fe4ff */
[----:B------:R-:W-:Y:S01]  /*15f30*/  STG.E desc[UR36][R18.64], R27 ;  /* 0x0000001b12007986 */ /* 0x000fe2000c101924 */
[----:B------:R-:W-:Y:S05]  /*15f40*/  EXIT ;  /* 0x000000000000794d */ /* 0x000fea0003800000 */
.L_x_2042:
        /* <DEDUP_REMOVED lines=9> */
[----:B-----5:R-:W-:Y:S01]  /*15fe0*/  IMAD.IADD R24, R24, 0x1, R3 ;  /* 0x0000000118187824 */ /* 0x020fe200078e0203 */
[----:B--2---:R-:W-:-:S02]  /*15ff0*/  IADD3 R25, PT, PT, R25, R0, RZ ;  /* 0x0000000019197210 */ /* 0x004fc40007ffe0ff */
[----:B---3--:R-:W-:Y:S01]  /*16000*/  IADD3 R26, PT, PT, R26, R7, RZ ;  /* 0x000000071a1a7210 */ /* 0x008fe20007ffe0ff */
[----:B----4-:R-:W-:-:S07]  /*16010*/  IMAD.IADD R27, R27, 0x1, R2 ;  /* 0x000000011b1b7824 */ /* 0x010fce00078e0202 */
.L_x_2047:
        /* <DEDUP_REMOVED lines=20> */
.L_x_2049:
[----:B------:R-:W0:Y:S01]  /*16160*/  LDCU.64 UR4, c[0x0][0x760] ;  /* 0x0000ec00ff0477ac */ /* 0x000e220008000a00 */
[----:B------:R-:W5:Y:S01]  /*16170*/  LDCU UR6, c[0x0][0x380] ;  /* 0x00007000ff0677ac */ /* 0x000f620008000800 */
[----:B0-----:R-:W-:Y:S01]  /*16180*/  IADD3 R28, P0, PT, R28, UR4, RZ ;  /* 0x000000041c1c7c10 */ /* 0x001fe2000ff1e0ff */
[----:B------:R-:W0:Y:S03]  /*16190*/  LDCU UR4, c[0x0][0x794] ;  /* 0x0000f280ff0477ac */ /* 0x000e260008000800 */
[----:B------:R-:W-:Y:S01]  /*161a0*/  IADD3.X R29, PT, PT, RZ, UR5, RZ, P0, !PT ;  /* 0x00000005ff1d7c10 */ /* 0x000fe200087fe4ff */
[----:B-----5:R-:W-:-:S05]  /*161b0*/  IMAD R3, R24, UR6, RZ ;  /* 0x0000000618037c24 */ /* 0x020fca000f8e02ff */
[----:B------:R1:W-:Y:S01]  /*161c0*/  STG.E desc[UR36][R28.64], R3 ;  /* 0x000000031c007986 */ /* 0x0003e2000c101924 */
[----:B0-----:R-:W-:-:S09]  /*161d0*/  UISETP.NE.AND UP0, UPT, UR4, 0x1, UPT ;  /* 0x000000010400788c */ /* 0x001fd2000bf05270 */
[----:B-1----:R-:W-:Y:S05]  /*161e0*/  BRA.U !UP0, `(.L_x_2050) ;  /* 0x0000000108407547 */ /* 0x002fea000b800000 */
[----:B--234-:R-:W-:Y:S01]  /*161f0*/  MOV R0, 0x0 ;  /* 0x0000000000007802 */ /* 0x01cfe20000000f00 */
[----:B------:R-:W0:Y:S01]  /*16200*/  LDCU.64 UR4, c[0x4][0x590] ;  /* 0x0100b200ff0477ac */ /* 0x000e220008000a00 */
[----:B------:R-:W-:Y:S02]  /*16210*/  HFMA2 R8, -RZ, RZ, 0, 4.4763088226318359375e-05 ;  /* 0x000002efff087431 */ /* 0x000fe400000001ff */
        /* <DEDUP_REMOVED lines=13> */
.L_x_2050:
[----:B------:R-:W0:Y:S01]  /*162f0*/  LDCU.64 UR4, c[0x0][0x760] ;  /* 0x0000ec00ff0477ac */ /* 0x000e220008000a00 */
[----:B------:R-:W2:Y:S01]  /*16300*/  LDCU UR6, c[0x0][0x380] ;  /* 0x00007000ff0677ac */ /* 0x000ea20008000800 */
[----:B0-----:R-:W-:Y:S01]  /*16310*/  IADD3 R2, P0, PT, R23, UR4, RZ ;  /* 0x0000000417027c10 */ /* 0x001fe2000ff1e0ff */
[----:B------:R-:W0:Y:S03]  /*16320*/  LDCU UR4, c[0x0][0x794] ;  /* 0x0000f280ff0477ac */ /* 0x000e260008000800 */
[----:B------:R-:W-:Y:S01]  /*16330*/  IADD3.X R3, PT, PT, RZ, UR5, RZ, P0, !PT ;  /* 0x00000005ff037c10 */ /* 0x000fe200087fe4ff */
[----:B--234-:R-:W-:-:S05]  /*16340*/  IMAD R25, R25, UR6, RZ ;  /* 0x0000000619197c24 */ /* 0x01cfca000f8e02ff */
[----:B------:R1:W-:Y:S01]  /*16350*/  STG.E desc[UR36][R2.64], R25 ;  /* 0x0000001902007986 */ /* 0x0003e2000c101924 */
[----:B0-----:R-:W-:-:S09]  /*16360*/  UISETP.NE.AND UP0, UPT, UR4, 0x1, UPT ;  /* 0x000000010400788c */ /* 0x001fd2000bf05270 */
[----:B-1----:R-:W-:Y:S05]  /*16370*/  BRA.U !UP0, `(.L_x_2051) ;  /* 0x0000000108407547 */ /* 0x002fea000b800000 */
[----:B------:R-:W-:Y:S01]  /*16380*/  MOV R0, 0x0 ;  /* 0x0000000000007802 */ /* 0x000fe20000000f00 */
        /* <DEDUP_REMOVED lines=15> */
.L_x_2051:
[----:B------:R-:W0:Y:S01]  /*16480*/  LDCU.64 UR4, c[0x0][0x760] ;  /* 0x0000ec00ff0477ac */ /* 0x000e220008000a00 */
[----:B------:R-:W1:Y:S01]  /*16490*/  LDCU UR6, c[0x0][0x380] ;  /* 0x00007000ff0677ac */ /* 0x000e620008000800 */
[----:B0-----:R-:W-:Y:S01]  /*164a0*/  IADD3 R22, P0, PT, R22, UR4, RZ ;  /* 0x0000000416167c10 */ /* 0x001fe2000ff1e0ff */
[----:B------:R-:W0:Y:S01]  /*164b0*/  LDCU UR4, c[0x0][0x794] ;  /* 0x0000f280ff0477ac */ /* 0x000e220008000800 */
[----:B-1----:R-:W-:-:S03]  /*164c0*/  IMAD R3, R26, UR6, RZ ;  /* 0x000000061a037c24 */ /* 0x002fc6000f8e02ff */
[----:B------:R-:W-:Y:S02]  /*164d0*/  IMAD.X R23, RZ, RZ, UR5, P0 ;  /* 0x00000005ff177e24 */ /* 0x000fe400080e06ff */
[----:B------:R-:W-:-:S03]  /*164e0*/  IMAD R27, R27, UR6, RZ ;  /* 0x000000061b1b7c24 */ /* 0x000fc6000f8e02ff */
        /* <DEDUP_REMOVED lines=19> */
.L_x_2052:
[----:B------:R-:W0:Y:S02]  /*16620*/  LDCU.64 UR4, c[0x0][0x760] ;  /* 0x0000ec00ff0477ac */ /* 0x000e240008000a00 */
[----:B0-----:R-:W-:-:S04]  /*16630*/  IADD3 R18, P0, PT, R18, UR4, RZ ;  /* 0x0000000412127c10 */ /* 0x001fc8000ff1e0ff */
[----:B------:R-:W-:-:S05]  /*16640*/  IADD3.X R19, PT, PT, RZ, UR5, RZ, P0, !PT ;  /* 0x00000005ff137c10 */ /* 0x000fca00087fe4ff */
[----:B------:R-:W-:Y:S01]  /*16650*/  STG.E desc[UR36][R18.64], R27 ;  /* 0x0000001b12007986 */ /* 0x000fe2000c101924 */
[----:B------:R-:W-:Y:S05]  /*16660*/  EXIT ;  /* 0x000000000000794d */ /* 0x000fea0003800000 */
.L_x_2048:
[----:B------:R-:W-:Y:S04]  /*16670*/  STG.E desc[UR36][R4.64], R24 ;  /* 0x0000001804007986 */ /* 0x000fe8000c101924 */
[----:B------:R-:W-:Y:S04]  /*16680*/  STG.E desc[UR36][R4.64+0x4], R25 ;  /* 0x0000041904007986 */ /* 0x000fe8000c101924 */
[----:B------:R-:W-:Y:S04]  /*16690*/  STG.E desc[UR36][R4.64+0x8], R26 ;  /* 0x0000081a04007986 */ /* 0x000fe8000c101924 */
[----:B------:R-:W-:Y:S01]  /*166a0*/  STG.E desc[UR36][R4.64+0xc], R27 ;  /* 0x00000c1b04007986 */ /* 0x000fe2000c101924 */
[----:B------:R-:W-:Y:S05]  /*166b0*/  EXIT ;  /* 0x000000000000794d */ /* 0x000fea0003800000 */
.L_x_2021:
        /* <DEDUP_REMOVED lines=20> */
[----:B------:R-:W-:Y:S01]  /*16800*/  IADD3 R2, P1, PT, R18, UR4, RZ ;  /* 0x0000000412027c10 */ /* 0x000fe2000ff3e0ff */
[----:B------:R-:W-:Y:S01]  /*16810*/  IMAD.X R7, RZ, RZ, UR5, P3 ;  /* 0x00000005ff077e24 */ /* 0x000fe200098e06ff */
[----:B------:R-:W-:-:S02]  /*16820*/  IADD3.X R9, PT, PT, RZ, UR5, RZ, P4, !PT ;  /* 0x00000005ff097c10 */ /* 0x000fc4000a7fe4ff */
[----:B------:R-:W-:Y:S02]  /*16830*/  IADD3.X R5, PT, PT, RZ, UR5, RZ, P2, !PT ;  /* 0x00000005ff057c10 */ /* 0x000fe400097fe4ff */
[----:B------:R-:W-:Y:S01]  /*16840*/  IADD3.X R3, PT, PT, RZ, UR5, RZ, P1, !PT ;  /* 0x00000005ff037c10 */ /* 0x000fe20008ffe4ff */
[----:B------:R-:W2:Y:S04]  /*16850*/  @P0 LDG.E R11, desc[UR36][R8.64] ;  /* 0x00000024080b0981 */ /* 0x000ea8000c1e1900 */
[----:B------:R-:W3:Y:S04]  /*16860*/  @P0 LDG.E R0, desc[UR36][R6.64] ;  /* 0x0000002406000981 */ /* 0x000ee8000c1e1900 */
[----:B------:R-:W4:Y:S04]  /*16870*/  @P0 LDG.E R13, desc[UR36][R4.64] ;  /* 0x00000024040d0981 */ /* 0x000f28000c1e1900 */
[----:B------:R-:W5:Y:S01]  /*16880*/  @P0 LDG.E R10, desc[UR36][R2.64] ;  /* 0x00000024020a0981 */ /* 0x000f62000c1e1900 */
[----:B------:R-:W0:Y:S02]  /*16890*/  LDCU.U8 UR4, c[0x0][0x791] ;  /* 0x0000f220ff0477ac */ /* 0x000e240008000000 */
[----:B0-----:R-:W-:Y:S01]  /*168a0*/  ISETP.NE.AND P1, PT, RZ, UR4, PT ;  /* 0x00000004ff007c0c */ /* 0x001fe2000bf25270 */
[----:B--2---:R-:W-:Y:S01]  /*168b0*/  @P0 IMAD.IADD R24, R24, 0x1, R11 ;  /* 0x0000000118180824 */ /* 0x004fe200078e020b */
[----:B---3--:R-:W-:-:S11]  /*168c0*/  @P0 IADD3 R25, PT, PT, R25, R0, RZ ;  /* 0x0000000019190210 */ /* 0x008fd60007ffe0ff */
[----:B------:R0:W-:Y:S01]  /*168d0*/  @!P1 STG.E desc[UR36][R8.64], R24 ;  /* 0x0000001808009986 */ /* 0x0001e2000c101924 */
[----:B----4-:R-:W-:-:S03]  /*168e0*/  @P0 IADD3 R26, PT, PT, R26, R13, RZ ;  /* 0x0000000d1a1a0210 */ /* 0x010fc60007ffe0ff */
[----:B------:R0:W-:Y:S01]  /*168f0*/  @!P1 STG.E desc[UR36][R6.64], R25 ;  /* 0x0000001906009986 */ /* 0x0001e2000c101924 */
[----:B-----5:R-:W-:-:S03]  /*16900*/  @P0 IMAD.IADD R27, R27, 0x1, R10 ;  /* 0x000000011b1b0824 */ /* 0x020fc600078e020a */
        /* <DEDUP_REMOVED lines=19> */
[----:B0-----:R-:W-:-:S07]  /*16a40*/  IMAD.U32 R11, RZ, RZ, UR9 ;  /* 0x00000009ff0b7e24 */ /* 0x001fce000f8e00ff */
[----:B------:R-:W-:-:S07]  /*16a50*/  LEPC R20, `(.L_x_2054) ;  /* 0x000000001014794e */ /* 0x000fce0000000000 */
[----:B-1-3--:R-:W-:Y:S05]  /*16a60*/  CALL.ABS.NOINC R2 ;  /* 0x0000000002007343 */ /* 0x00afea0003c00000 */
.L_x_2054:
[----:B------:R-:W0:Y:S01]  /*16a70*/  LDCU.64 UR4, c[0x0][0x760] ;  /* 0x0000ec00ff0477ac */ /* 0x000e220008000a00 */
[----:B------:R-:W2:Y:S01]  /*16a80*/  LDCU UR6, c[0x0][0x380] ;  /* 0x00007000ff0677ac */ /* 0x000ea20008000800 */
[----:B0-----:R-:W-:Y:S01]  /*16a90*/  IADD3 R2, P0, PT, R29, UR4, RZ ;  /* 0x000000041d027c10 */ /* 0x001fe2000ff1e0ff */
[----:B------:R-:W0:Y:S03]  /*16aa0*/  LDCU UR4, c[0x0][0x794] ;  /* 0x0000f280ff0477ac */ /* 0x000e260008000800 */
[----:B------:R-:W-:Y:S01]  /*16ab0*/  IADD3.X R3, PT, PT, RZ, UR5, RZ, P0, !PT ;  /* 0x00000005ff037c10 */ /* 0x000fe200087fe4ff */
[----:B--2---:R-:W-:-:S05]  /*16ac0*/  IMAD R5, R24, UR6, RZ ;  /* 0x0000000618057c24 */ /* 0x004fca000f8e02ff */
        /* <DEDUP_REMOVED lines=19> */
.L_x_2055:
        /* <DEDUP_REMOVED lines=25> */
.L_x_2056:
[----:B------:R-:W0:Y:S01]  /*16d90*/  LDCU.64 UR4, c[0x0][0x760] ;  /* 0x0000ec00ff0477ac */ /* 0x000e220008000a00 */
[----:B------:R-:W2:Y:S01]  /*16da0*/  LDCU UR6, c[0x0][0x380] ;  /* 0x00007000ff0677ac */ /* 0x000ea20008000800 */
[----:B0-----:R-:W-:Y:S01]  /*16db0*/  IADD3 R22, P0, PT, R22, UR4, RZ ;  /* 0x0000000416167c10 */ /* 0x001fe2000ff1e0ff */
[----:B------:R-:W0:Y:S01]  /*16dc0*/  LDCU UR4, c[0x0][0x794] ;  /* 0x0000f280ff0477ac */ /* 0x000e220008000800 */
[----:B--2---:R-:W-:-:S03]  /*16dd0*/  IMAD R3, R26, UR6, RZ ;  /* 0x000000061a037c24 */ /* 0x004fc6000f8e02ff */
[----:B------:R-:W-:Y:S02]  /*16de0*/  IMAD.X R23, RZ, RZ, UR5, P0 ;  /* 0x00000005ff177e24 */ /* 0x000fe400080e06ff */
[----:B------:R-:W-:-:S03]  /*16df0*/  IMAD R27, R27, UR6, RZ ;  /* 0x000000061b1b7c24 */ /* 0x000fc6000f8e02ff */
        /* <DEDUP_REMOVED lines=19> */
.L_x_2057:
[----:B------:R-:W0:Y:S02]  /*16f30*/  LDCU.64 UR4, c[0x0][0x760] ;  /* 0x0000ec00ff0477ac */ /* 0x000e240008000a00 */
[----:B0-----:R-:W-:-:S04]  /*16f40*/  IADD3 R18, P0, PT, R18, UR4, RZ ;  /* 0x0000000412127c10 */ /* 0x001fc8000ff1e0ff */
[----:B------:R-:W-:-:S05]  /*16f50*/  IADD3.X R19, PT, PT, RZ, UR5, RZ, P0, !PT ;  /* 0x00000005ff137c10 */ /* 0x000fca00087fe4ff */
[----:B------:R-:W-:Y:S01]  /*16f60*/  STG.E desc[UR36][R18.64], R27 ;  /* 0x0000001b12007986 */ /* 0x000fe2000c101924 */
[----:B------:R-:W-:Y:S05]  /*16f70*/  EXIT ;  /* 0x000000000000794d */ /* 0x000fea0003800000 */
.L_x_2053:
        /* <DEDUP_REMOVED lines=9> */
[----:B--2---:R-:W-:Y:S01]  /*17010*/  IADD3 R24, PT, PT, R24, R3, RZ ;  /* 0x0000000318187210 */ /* 0x004fe20007ffe0ff */
[----:B---3--:R-:W-:Y:S01]  /*17020*/  IMAD.IADD R25, R25, 0x1, R0 ;  /* 0x0000000119197824 */ /* 0x008fe200078e0200 */
[----:B----4-:R-:W-:-:S02]  /*17030*/  IADD3 R26, PT, PT, R26, R7, RZ ;  /* 0x000000071a1a7210 */ /* 0x010fc40007ffe0ff */
[----:B-----5:R-:W-:-:S07]  /*17040*/  IADD3 R27, PT, PT, R27, R2, RZ ;  /* 0x000000021b1b7210 */ /* 0x020fce0007ffe0ff */
.L_x_2058:
[----:B------:R-:W-:Y:S05]  /*17050*/  BRA.U !UP1, `(.L_x_2059) ;  /* 0x0000000509907547 */ /* 0x000fea000b800000 */
[----:B------:R-:W2:Y:S02]  /*17060*/  LDCU UR4, c[0x0][0x794] ;  /* 0x0000f280ff0477ac */ /* 0x000ea40008000800 */
[----:B--2---:R-:W-:-:S09]  /*17070*/  UISETP.NE.AND UP0, UPT, UR4, 0x1, UPT ;  /* 0x000000010400788c */ /* 0x004fd2000bf05270 */
[----:B------:R-:W-:Y:S05]  /*17080*/  BRA.U !UP0, `(.L_x_2060) ;  /* 0x0000000108407547 */ /* 0x000fea000b800000 */
[----:B------:R-:W-:Y:S01]  /*17090*/  MOV R0, 0x0 ;  /* 0x0000000000007802 */ /* 0x000fe20000000f00 */
[----:B------:R-:W2:Y:S01]  /*170a0*/  LDCU.64 UR4, c[0x4][0x590] ;  /* 0x0100b200ff0477ac */ /* 0x000ea20008000a00 */
[----:B------:R-:W-:Y:S02]  /*170b0*/  HFMA2 R12, -RZ, RZ, 0, 5.9604644775390625e-08 ;  /* 0x00000001ff0c7431 */ /* 0x000fe400000001ff */
[----:B------:R-:W-:Y:S01]  /*170c0*/  IMAD.MOV.U32 R8, RZ, RZ, 0x2ef ;  /* 0x000002efff087424 */ /* 0x000fe200078e00ff */
[----:B------:R3:W4:Y:S01]  /*170d0*/  LDC.64 R2, c[0x4][R0] ;  /* 0x0100000000027b82 */ /* 0x0007220000000a00 */
[----:B------:R-:W5:Y:S01]  /*170e0*/  LDCU.64 UR6, c[0x4][0x578] ;  /* 0x0100af00ff0677ac */ /* 0x000f620008000a00 */
[----:B------:R-:W-:Y:S01]  /*170f0*/  MOV R13, RZ ;  /* 0x000000ff000d7202 */ /* 0x000fe20000000f00 */
[----:B------:R-:W0:Y:S01]  /*17100*/  LDCU.64 UR8, c[0x4][0x318] ;  /* 0x01006300ff0877ac */ /* 0x000e220008000a00 */
[----:B--2---:R-:W-:Y:S01]  /*17110*/  IMAD.U32 R4, RZ, RZ, UR4 ;  /* 0x00000004ff047e24 */ /* 0x004fe2000f8e00ff */
[----:B------:R-:W-:-:S02]  /*17120*/  MOV R5, UR5 ;  /* 0x0000000500057c02 */ /* 0x000fc40008000f00 */
[----:B-----5:R-:W-:Y:S01]  /*17130*/  MOV R6, UR6 ;  /* 0x0000000600067c02 */ /* 0x020fe20008000f00 */
[----:B------:R-:W-:Y:S01]  /*17140*/  IMAD.U32 R7, RZ, RZ, UR7 ;  /* 0x00000007ff077e24 */ /* 0x000fe2000f8e00ff */
[----:B0-----:R-:W-:Y:S02]  /*17150*/  MOV R10, UR8 ;  /* 0x00000008000a7c02 */ /* 0x001fe40008000f00 */
[----:B---3--:R-:W-:-:S07]  /*17160*/  MOV R11, UR9 ;  /* 0x00000009000b7c02 */ /* 0x008fce0008000f00 */
[----:B------:R-:W-:-:S07]  /*17170*/  LEPC R20, `(.L_x_2060) ;  /* 0x000000001014794e */ /* 0x000fce0000000000 */
[----:B-1--4-:R-:W-:Y:S05]  /*17180*/  CALL.ABS.NOINC R2 ;  /* 0x0000000002007343 */ /* 0x012fea0003c00000 */
.L_x_2060:
[----:B------:R-:W2:Y:S01]  /*17190*/  LDCU.64 UR4, c[0x0][0x760] ;  /* 0x0000ec00ff0477ac */ /* 0x000ea20008000a00 */
[----:B------:R-:W3:Y:S01]  /*171a0*/  LDCU UR6, c[0x0][0x380] ;  /* 0x00007000ff0677ac */ /* 0x000ee20008000800 */
[----:B--2---:R-:W-:Y:S01]  /*171b0*/  IADD3 R2, P0, PT, R29, UR4, RZ ;  /* 0x000000041d027c10 */ /* 0x004fe2000ff1e0ff */
[----:B------:R-:W2:Y:S01]  /*171c0*/  LDCU UR4, c[0x0][0x794] ;  /* 0x0000f280ff0477ac */ /* 0x000ea20008000800 */
[----:B---3--:R-:W-:-:S03]  /*171d0*/  IMAD R5, R24, UR6, RZ ;  /* 0x0000000618057c24 */ /* 0x008fc6000f8e02ff */
[----:B------:R-:W-:-:S05]  /*171e0*/  IMAD.X R3, RZ, RZ, UR5, P0 ;  /* 0x00000005ff037e24 */ /* 0x000fca00080e06ff */
[----:B------:R3:W-:Y:S01]  /*171f0*/  STG.E desc[UR36][R2.64], R5 ;  /* 0x0000000502007986 */ /* 0x0007e2000c101924 */
[----:B--2---:R-:W-:-:S09]  /*17200*/  UISETP.NE.AND UP0, UPT, UR4, 0x1, UPT ;  /* 0x000000010400788c */ /* 0x004fd2000bf05270 */
[----:B---3--:R-:W-:Y:S05]  /*17210*/  BRA.U !UP0, `(.L_x_2061) ;  /* 0x0000000108407547 */ /* 0x008fea000b800000 */
        /* <DEDUP_REMOVED lines=8> */
[----:B--2---:R-:W-:Y:S02]  /*172a0*/  MOV R4, UR4 ;  /* 0x0000000400047c02 */ /* 0x004fe40008000f00 */
[----:B------:R-:W-:Y:S01]  /*172b0*/  MOV R5, UR5 ;  /* 0x0000000500057c02 */ /* 0x000fe20008000f00 */
[----:B-----5:R-:W-:Y:S01]  /*172c0*/  IMAD.U32 R6, RZ, RZ, UR6 ;  /* 0x00000006ff067e24 */ /* 0x020fe2000f8e00ff */
[----:B------:R-:W-:-:S02]  /*172d0*/  MOV R7, UR7 ;  /* 0x0000000700077c02 */ /* 0x000fc40008000f00 */
[----:B0-----:R-:W-:Y:S02]  /*172e0*/  MOV R10, UR8 ;  /* 0x00000008000a7c02 */ /* 0x001fe40008000f00 */
[----:B---3--:R-:W-:-:S07]  /*172f0*/  MOV R11, UR9 ;  /* 0x00000009000b7c02 */ /* 0x008fce0008000f00 */
[----:B------:R-:W-:-:S07]  /*17300*/  LEPC R20, `(.L_x_2061) ;  /* 0x000000001014794e */ /* 0x000fce0000000000 */
[----:B-1--4-:R-:W-:Y:S05]  /*17310*/  CALL.ABS.NOINC R2 ;  /* 0x0000000002007343 */ /* 0x012fea0003c00000 */
.L_x_2061:
[----:B------:R-:W2:Y:S01]  /*17320*/  LDCU.64 UR4, c[0x0][0x760] ;  /* 0x0000ec00ff0477ac */ /* 0x000ea20008000a00 */
[----:B------:R-:W3:Y:S01]  /*17330*/  LDCU UR6, c[0x0][0x380] ;  /* 0x00007000ff0677ac */ /* 0x000ee20008000800 */
[----:B--2---:R-:W-:Y:S01]  /*17340*/  IADD3 R2, P0, PT, R23, UR4, RZ ;  /* 0x0000000417027c10 */ /* 0x004fe2000ff1e0ff */
[----:B------:R-:W2:Y:S03]  /*17350*/  LDCU UR4, c[0x0][0x794] ;  /* 0x0000f280ff0477ac */ /* 0x000ea60008000800 */
[----:B------:R-:W-:Y:S01]  /*17360*/  IADD3.X R3, PT, PT, RZ, UR5, RZ, P0, !PT ;  /* 0x00000005ff037c10 */ /* 0x000fe200087fe4ff */
[----:B---3--:R-:W-:-:S05]  /*17370*/  IMAD R25, R25, UR6, RZ ;  /* 0x0000000619197c24 */ /* 0x008fca000f8e02ff */
        /* <DEDUP_REMOVED lines=9> */
[----:B------:R-:W-:Y:S01]  /*17410*/  IMAD.MOV.U32 R13, RZ, RZ, RZ ;  /* 0x000000ffff0d7224 */ /* 0x000fe200078e00ff */
[----:B------:R-:W0:Y:S01]  /*17420*/  LDCU.64 UR8, c[0x4][0x318] ;  /* 0x01006300ff0877ac */ /* 0x000e220008000a00 */
[----:B--2---:R-:W-:Y:S01]  /*17430*/  IMAD.U32 R4, RZ, RZ, UR4 ;  /* 0x00000004ff047e24 */ /* 0x004fe2000f8e00ff */
[----:B------:R-:W-:Y:S02]  /*17440*/  MOV R5, UR5 ;  /* 0x0000000500057c02 */ /* 0x000fe40008000f00 */
[----:B-----5:R-:W-:-:S02]  /*17450*/  MOV R6, UR6 ;  /* 0x0000000600067c02 */ /* 0x020fc40008000f00 */
[----:B------:R-:W-:Y:S01]  /*17460*/  MOV R7, UR7 ;  /* 0x0000000700077c02 */ /* 0x000fe20008000f00 */
[----:B0-----:R-:W-:Y:S01]  /*17470*/  IMAD.U32 R10, RZ, RZ, UR8 ;  /* 0x00000008ff0a7e24 */ /* 0x001fe2000f8e00ff */
[----:B---3--:R-:W-:-:S07]  /*17480*/  MOV R11, UR9 ;  /* 0x00000009000b7c02 */ /* 0x008fce0008000f00 */
[----:B------:R-:W-:-:S07]  /*17490*/  LEPC R20, `(.L_x_2062) ;  /* 0x000000001014794e */ /* 0x000fce0000000000 */
[----:B-1--4-:R-:W-:Y:S05]  /*174a0*/  CALL.ABS.NOINC R2 ;  /* 0x0000000002007343 */ /* 0x012fea0003c00000 */
.L_x_2062:
[----:B------:R-:W2:Y:S01]  /*174b0*/  LDCU.64 UR4, c[0x0][0x760] ;  /* 0x0000ec00ff0477ac */ /* 0x000ea20008000a00 */
[----:B------:R-:W3:Y:S01]  /*174c0*/  LDCU UR6, c[0x0][0x380] ;  /* 0x00007000ff0677ac */ /* 0x000ee20008000800 */
[----:B--2---:R-:W-:Y:S01]  /*174d0*/  IADD3 R22, P0, PT, R22, UR4, RZ ;  /* 0x0000000416167c10 */ /* 0x004fe2000ff1e0ff */
[----:B------:R-:W2:Y:S03]  /*174e0*/  LDCU UR4, c[0x0][0x794] ;  /* 0x0000f280ff0477ac */ /* 0x000ea60008000800 */
[----:B------:R-:W-:Y:S01]  /*174f0*/  IADD3.X R23, PT, PT, RZ, UR5, RZ, P0, !PT ;  /* 0x00000005ff177c10 */ /* 0x000fe200087fe4ff */
[----:B---3--:R-:W-:Y:S02]  /*17500*/  IMAD R3, R26, UR6, RZ ;  /* 0x000000061a037c24 */ /* 0x008fe4000f8e02ff */
[----:B------:R-:W-:-:S03]  /*17510*/  IMAD R27, R27, UR6, RZ ;  /* 0x000000061b1b7c24 */ /* 0x000fc6000f8e02ff */
        /* <DEDUP_REMOVED lines=19> */
.L_x_2063:
[----:B------:R-:W2:Y:S02]  /*17650*/  LDCU.64 UR4, c[0x0][0x760] ;  /* 0x0000ec00ff0477ac */ /* 0x000ea40008000a00 */
[----:B--2---:R-:W-:-:S04]  /*17660*/  IADD3 R18, P0, PT, R18, UR4, RZ ;  /* 0x0000000412127c10 */ /* 0x004fc8000ff1e0ff */
[----:B------:R-:W-:-:S05]  /*17670*/  IADD3.X R19, PT, PT, RZ, UR5, RZ, P0, !PT ;  /* 0x00000005ff137c10 */ /* 0x000fca00087fe4ff */
[----:B------:R-:W-:Y:S01]  /*17680*/  STG.E desc[UR36][R18.64], R27 ;  /* 0x0000001b12007986 */ /* 0x000fe2000c101924 */
[----:B------:R-:W-:Y:S05]  /*17690*/  EXIT ;  /* 0x000000000000794d */ /* 0x000fea0003800000 */
.L_x_2059:
[----:B------:R-:W-:Y:S04]  /*176a0*/  STG.E desc[UR36][R4.64], R24 ;  /* 0x0000001804007986 */ /* 0x000fe8000c101924 */
[----:B------:R-:W-:Y:S04]  /*176b0*/  STG.E desc[UR36][R4.64+0x4], R25 ;  /* 0x0000041904007986 */ /* 0x000fe8000c101924 */
[----:B------:R-:W-:Y:S04]  /*176c0*/  STG.E desc[UR36][R4.64+0x8], R26 ;  /* 0x0000081a04007986 */ /* 0x000fe8000c101924 */
[----:B------:R-:W-:Y:S01]  /*176d0*/  STG.E desc[UR36][R4.64+0xc], R27 ;  /* 0x00000c1b04007986 */ /* 0x000fe2000c101924 */
[----:B------:R-:W-:Y:S05]  /*176e0*/  EXIT ;  /* 0x000000000000794d */ /* 0x000fea0003800000 */
.L_x_2064:
        /* <DEDUP_REMOVED lines=9> */
.L_x_7282:


//--------------------- .text._ZN2at6native13reduce_kernelILi512ELi1ENS0_8ReduceOpIaNS0_7MeanOpsIaaaaEEjaLi4ELi4EEEEEvT1_ --------------------------
	.section	.text._ZN2at6native13reduce_kernelILi512ELi1ENS0_8ReduceOpIaNS0_7MeanOpsIaaaaEEjaLi4ELi4EEEEEvT1_,"ax",@progbits
	.align	128
        .global         _ZN2at6native13reduce_kernelILi512ELi1ENS0_8ReduceOpIaNS0_7MeanOpsIaaaaEEjaLi4ELi4EEEEEvT1_
        .type           _ZN2at6native13reduce_kernelILi512ELi1ENS0_8ReduceOpIaNS0_7MeanOpsIaaaaEEjaLi4ELi4EEEEEvT1_,@function
        .size           _ZN2at6native13reduce_kernelILi512ELi1ENS0_8ReduceOpIaNS0_7MeanOpsIaaaaEEjaLi4ELi4EEEEEvT1_,(.L_x_7283 - _ZN2at6native13reduce_kernelILi512ELi1ENS0_8ReduceOpIaNS0_7MeanOpsIaaaaEEjaLi4ELi4EEEEEvT1_)
        .other          _ZN2at6native13reduce_kernelILi512ELi1ENS0_8ReduceOpIaNS0_7MeanOpsIaaaaEEjaLi4ELi4EEEEEvT1_,@"STO_CUDA_ENTRY STV_DEFAULT"
_ZN2at6native13reduce_kernelILi512ELi1ENS0_8ReduceOpIaNS0_7MeanOpsIaaaaEEjaLi4ELi4EEEEEvT1_:
.text._ZN2at6native13reduce_kernelILi512ELi1ENS0_8ReduceOpIaNS0_7MeanOpsIaaaaEEjaLi4ELi4EEEEEvT1_:
        /* <DEDUP_REMOVED lines=8> */
[----:B------:R-:W3:Y:S03]  /*0080*/  LDCU UR6, c[0x0][0x39c] ;  /* 0x00007380ff0677ac */ /* 0x000ee60008000800 */
[----:B------:R-:W5:Y:S01]  /*0090*/  LDC R2, c[0x0][0x394] ;  /* 0x0000e500ff027b82 */ /* 0x000f620000000800 */
[----:B--2---:R-:W-:Y:S01]  /*00a0*/  UISETP.NE.AND UP0, UPT, UR4, URZ, UPT ;  /* 0x000000ff0400728c */ /* 0x004fe2000bf05270 */
[----:B-1----:R-:W-:-:S02]  /*00b0*/  IMAD R3, R4, UR22, RZ ;  /* 0x0000001604037c24 */ /* 0x002fc4000f8e02ff */
[----:B---3--:R-:W-:Y:S02]  /*00c0*/  IMAD R7, R4, UR6, RZ ;  /* 0x0000000604077c24 */ /* 0x008fe4000f8e02ff */
[C---:B----4-:R-:W-:Y:S02]  /*00d0*/  IMAD R3, R6.reuse, UR23, R3 ;  /* 0x0000001706037c24 */ /* 0x050fe4000f8e0203 */
[----:B------:R-:W-:Y:S02]  /*00e0*/  IMAD R0, R6, UR20, R7 ;  /* 0x0000001406007c24 */ /* 0x000fe4000f8e0207 */
[----:B-----5:R-:W-:Y:S02]  /*00f0*/  IMAD R3, R2, UR5, R3 ;  /* 0x0000000502037c24 */ /* 0x020fe4000f8e0203 */
[----:B------:R-:W-:Y:S01]  /*0100*/  IMAD R7, R5, UR21, R0 ;  /* 0x0000001505077c24 */ /* 0x000fe2000f8e0200 */
        /* <DEDUP_REMOVED lines=278> */
.L_x_2065:
        /* <DEDUP_REMOVED lines=15> */
[----:B------:R-:W0:Y:S01]  /*1360*/  LDCU.U8 UR4, c[0x0][0x381] ;  /* 0x00007020ff0477ac */ /* 0x000e220008000000 */
[----:B------:R-:W-:Y:S01]  /*1370*/  LOP3.LUT P0, R11, R10, 0x3, RZ, 0xc0, !PT ;  /* 0x000000030a0b7812 */ /* 0x000fe2000780c0ff */
[----:B------:R-:W-:Y:S01]  /*1380*/  BSSY.RECONVERGENT B1, `(.L_x_2069) ;  /* 0x000001e000017945 */ /* 0x000fe20003800200 */
[----:B------:R-:W1:Y:S01]  /*1390*/  LDCU UR5, c[0x0][0x388] ;  /* 0x00007100ff0577ac */ /* 0x000e620008000800 */
[----:B0-----:R-:W-:Y:S01]  /*13a0*/  IMAD.U32 R8, RZ, RZ, UR4 ;  /* 0x00000004ff087e24 */ /* 0x001fe2000f8e00ff */
[----:B------:R-:W-:Y:S01]  /*13b0*/  MOV R9, UR4 ;  /* 0x0000000400097c02 */ /* 0x000fe20008000f00 */
[----:B-1----:R-:W-:-:S08]  /*13c0*/  IMAD.U32 R10, RZ, RZ, UR5 ;  /* 0x00000005ff0a7e24 */ /* 0x002fd0000f8e00ff */
[----:B------:R-:W-:Y:S05]  /*13d0*/  @!P0 BRA `(.L_x_2070) ;  /* 0x0000000000608947 */ /* 0x000fea0003800000 */
[C---:B------:R-:W-:Y:S01]  /*13e0*/  ISETP.GT.U32.AND P0, PT, R4.reuse, 0x3, PT ;  /* 0x000000030400780c */ /* 0x040fe20003f04070 */
[----:B------:R-:W-:Y:S01]  /*13f0*/  BSSY.RECONVERGENT B2, `(.L_x_2071) ;  /* 0x0000013000027945 */ /* 0x000fe20003800200 */
[----:B------:R-:W-:Y:S02]  /*1400*/  IADD3 R10, PT, PT, -R11, RZ, RZ ;  /* 0x000000ff0b0a7210 */ /* 0x000fe40007ffe1ff */
[----:B------:R-:W-:Y:S02]  /*1410*/  ISETP.LT.U32.OR P0, PT, R4, R11, P0 ;  /* 0x0000000b0400720c */ /* 0x000fe40000701470 */
[----:B------:R-:W-:Y:S02]  /*1420*/  IADD3 R13, P1, PT, R10, R2, RZ ;  /* 0x000000020a0d7210 */ /* 0x000fe40007f3e0ff */
[----:B------:R-:W-:Y:S02]  /*1430*/  PRMT R9, R8, 0x7610, R9 ;  /* 0x0000761008097816 */ /* 0x000fe40000000009 */
[----:B------:R-:W-:-:S07]  /*1440*/  LEA.HI.X.SX32 R12, R10, R3, 0x1, P1 ;  /* 0x000000030a0c7211 */ /* 0x000fce00008f0eff */
[----:B------:R-:W-:Y:S05]  /*1450*/  @P0 BRA `(.L_x_2072) ;  /* 0x0000000000300947 */ /* 0x000fea0003800000 */
[----:B------:R-:W-:Y:S02]  /*1460*/  ISETP.NE.AND P0, PT, RZ, UR20, PT ;  /* 0x00000014ff007c0c */ /* 0x000fe4000bf05270 */
[----:B------:R-:W-:Y:S02]  /*1470*/  ISETP.NE.AND P1, PT, R6, RZ, PT ;  /* 0x000000ff0600720c */ /* 0x000fe40003f25270 */
[----:B------:R-:W-:-:S11]  /*1480*/  PRMT R9, R8, 0x7610, R9 ;  /* 0x0000761008097816 */ /* 0x000fd60000000009 */
[----:B------:R-:W-:Y:S05]  /*1490*/  @P0 BRA P1, `(.L_x_2072) ;  /* 0x0000000000200947 */ /* 0x000fea0000800000 */
[----:B------:R-:W-:Y:S02]  /*14a0*/  ISETP.NE.AND P0, PT, RZ, UR21, PT ;  /* 0x00000015ff007c0c */ /* 0x000fe4000bf05270 */
[----:B------:R-:W-:Y:S02]  /*14b0*/  ISETP.NE.AND P1, PT, R5, RZ, PT ;  /* 0x000000ff0500720c */ /* 0x000fe40003f25270 */
[----:B------:R-:W-:-:S11]  /*14c0*/  PRMT R9, R8, 0x7610, R9 ;  /* 0x0000761008097816 */ /* 0x000fd60000000009 */
[----:B------:R-:W-:Y:S05]  /*14d0*/  @P0 BRA P1, `(.L_x_2072) ;  /* 0x0000000000100947 */ /* 0x000fea0000800000 */
[----:B------:R-:W-:-:S05]  /*14e0*/  IADD3 R2, P0, PT, R4, R13, RZ ;  /* 0x0000000d04027210 */ /* 0x000fca0007f1e0ff */
[----:B------:R-:W-:-:S06]  /*14f0*/  IMAD.X R3, RZ, RZ, R12, P0 ;  /* 0x000000ffff037224 */ /* 0x000fcc00000e060c */
[----:B------:R-:W2:Y:S02]  /*1500*/  LDG.E.U8 R3, desc[UR36][R2.64] ;  /* 0x0000002402037981 */ /* 0x000ea4000c1e1100 */
[----:B--2---:R-:W-:-:S07]  /*1510*/  IADD3 R9, PT, PT, R8, R3, RZ ;  /* 0x0000000308097210 */ /* 0x004fce0007ffe0ff */
.L_x_2072:
[----:B------:R-:W-:Y:S05]  /*1520*/  BSYNC.RECONVERGENT B2 ;  /* 0x0000000000027941 */ /* 0x000fea0003800200 */
.L_x_2071:
[----:B------:R-:W-:Y:S02]  /*1530*/  IADD3 R2, P0, PT, R13, 0x4, RZ ;  /* 0x000000040d027810 */ /* 0x000fe40007f1e0ff */
[----:B------:R-:W-:-:S03]  /*1540*/  IADD3 R10, PT, PT, R11, -0x4, R0 ;  /* 0xfffffffc0b0a7810 */ /* 0x000fc60007ffe000 */
[----:B------:R-:W-:-:S08]  /*1550*/  IMAD.X R3, RZ, RZ, R12, P0 ;  /* 0x000000ffff037224 */ /* 0x000fd000000e060c */
.L_x_2070:
[----:B------:R-:W-:Y:S05]  /*1560*/  BSYNC.RECONVERGENT B1 ;  /* 0x0000000000017941 */ /* 0x000fea0003800200 */
.L_x_2069:
[----:B------:R-:W-:Y:S01]  /*1570*/  LEA R11, R7, 0x3, 0x2 ;  /* 0x00000003070b7811 */ /* 0x000fe200078e10ff */
[----:B------:R-:W-:Y:S01]  /*1580*/  BSSY.RECONVERGENT B1, `(.L_x_2073) ;  /* 0x000001c000017945 */ /* 0x000fe20003800200 */
[----:B------:R-:W-:Y:S02]  /*1590*/  ISETP.NE.AND P0, PT, RZ, UR20, PT ;  /* 0x00000014ff007c0c */ /* 0x000fe4000bf05270 */
[----:B------:R-:W-:Y:S02]  /*15a0*/  ISETP.GE.U32.AND P2, PT, R11, R10, PT ;  /* 0x0000000a0b00720c */ /* 0x000fe40003f46070 */
[----:B------:R-:W-:Y:S02]  /*15b0*/  ISETP.NE.AND P1, PT, RZ, UR21, PT ;  /* 0x00000015ff007c0c */ /* 0x000fe4000bf25270 */
[----:B------:R-:W-:Y:S02]  /*15c0*/  ISETP.NE.AND P0, PT, R6, RZ, P0 ;  /* 0x000000ff0600720c */ /* 0x000fe40000705270 */
[----:B------:R-:W-:-:S02]  /*15d0*/  ISETP.NE.AND P1, PT, R5, RZ, P1 ;  /* 0x000000ff0500720c */ /* 0x000fc40000f25270 */
[C---:B------:R-:W-:Y:S02]  /*15e0*/  PRMT R0, R8.reuse, 0x7610, R0 ;  /* 0x0000761008007816 */ /* 0x040fe40000000000 */
[----:B------:R-:W-:Y:S02]  /*15f0*/  PLOP3.LUT P0, PT, P0, P1, PT, 0xf8, 0x8f ;  /* 0x00000000008f781c */ /* 0x000fe40000703f70 */
[----:B------:R-:W-:Y:S01]  /*1600*/  PRMT R11, R8, 0x7610, R11 ;  /* 0x00007610080b7816 */ /* 0x000fe2000000000b */
[----:B------:R-:W-:Y:S10]  /*1610*/  @P2 BRA `(.L_x_2074) ;  /* 0x0000000000482947 */ /* 0x000ff40003800000 */
[----:B------:R-:W-:Y:S02]  /*1620*/  MOV R5, R7 ;  /* 0x0000000700057202 */ /* 0x000fe40000000f00 */
[C---:B------:R-:W-:Y:S02]  /*1630*/  PRMT R0, R8.reuse, 0x7610, R0 ;  /* 0x0000761008007816 */ /* 0x040fe40000000000 */
[----:B------:R-:W-:-:S07]  /*1640*/  PRMT R11, R8, 0x7610, R11 ;  /* 0x00007610080b7816 */ /* 0x000fce000000000b */
.L_x_2075:
[C---:B------:R-:W-:Y:S01]  /*1650*/  IMAD.WIDE.U32 R6, R5.reuse, 0x4, R2 ;  /* 0x0000000405067825 */ /* 0x040fe200078e0002 */
[----:B------:R-:W0:Y:S05]  /*1660*/  LDCU UR4, c[0x0][0x390] ;  /* 0x00007200ff0477ac */ /* 0x000e2a0008000800 */
[----:B------:R-:W2:Y:S01]  /*1670*/  LDG.E R6, desc[UR36][R6.64] ;  /* 0x0000002406067981 */ /* 0x000ea2000c1e1900 */
[----:B0-----:R-:W-:-:S05]  /*1680*/  VIADD R5, R5, UR4 ;  /* 0x0000000405057c36 */ /* 0x001fca0008000000 */
[----:B------:R-:W-:-:S04]  /*1690*/  LEA R13, R5, 0x3, 0x2 ;  /* 0x00000003050d7811 */ /* 0x000fc800078e10ff */
[----:B------:R-:W-:Y:S02]  /*16a0*/  ISETP.GE.U32.AND P1, PT, R13, R10, PT ;  /* 0x0000000a0d00720c */ /* 0x000fe40003f26070 */
[C---:B--2---:R-:W-:Y:S02]  /*16b0*/  PRMT R14, R6.reuse, 0x7771, RZ ;  /* 0x00007771060e7816 */ /* 0x044fe400000000ff */
[C---:B------:R-:W-:Y:S02]  /*16c0*/  PRMT R15, R6.reuse, 0x7773, RZ ;  /* 0x00007773060f7816 */ /* 0x040fe400000000ff */
[----:B------:R-:W-:Y:S01]  /*16d0*/  PRMT R12, R6, 0x7770, RZ ;  /* 0x00007770060c7816 */ /* 0x000fe200000000ff */
[----:B------:R-:W-:Y:S01]  /*16e0*/  IMAD.IADD R11, R14, 0x1, R11 ;  /* 0x000000010e0b7824 */ /* 0x000fe200078e020b */
[----:B------:R-:W-:Y:S01]  /*16f0*/  PRMT R13, R6, 0x7772, RZ ;  /* 0x00007772060d7816 */ /* 0x000fe200000000ff */
[----:B------:R-:W-:Y:S01]  /*1700*/  IMAD.IADD R8, R15, 0x1, R8 ;  /* 0x000000010f087824 */ /* 0x000fe200078e0208 */
[----:B------:R-:W-:-:S02]  /*1710*/  IADD3 R9, PT, PT, R12, R9, RZ ;  /* 0x000000090c097210 */ /* 0x000fc40007ffe0ff */
[----:B------:R-:W-:Y:S01]  /*1720*/  IADD3 R0, PT, PT, R13, R0, RZ ;  /* 0x000000000d007210 */ /* 0x000fe20007ffe0ff */
[----:B------:R-:W-:Y:S06]  /*1730*/  @!P1 BRA `(.L_x_2075) ;  /* 0xfffffffc00c49947 */ /* 0x000fec000383ffff */
.L_x_2074:
[----:B------:R-:W-:Y:S05]  /*1740*/  BSYNC.RECONVERGENT B1 ;  /* 0x0000000000017941 */ /* 0x000fea0003800200 */
.L_x_2073:
[----:B------:R-:W-:Y:S04]  /*1750*/  BSSY.RECONVERGENT B1, `(.L_x_2076) ;  /* 0x000000a000017945 */ /* 0x000fe80003800200 */
[----:B------:R-:W-:Y:S05]  /*1760*/  @P0 BRA `(.L_x_2077) ;  /* 0x0000000000200947 */ /* 0x000fea0003800000 */
[----:B------:R-:W-:-:S04]  /*1770*/  LOP3.LUT R5, R10, 0xfffffffc, RZ, 0xc0, !PT ;  /* 0xfffffffc0a057812 */ /* 0x000fc800078ec0ff */
[----:B------:R-:W-:-:S04]  /*1780*/  IADD3 R5, PT, PT, R5, R4, RZ ;  /* 0x0000000405057210 */ /* 0x000fc80007ffe0ff */
[----:B------:R-:W-:-:S13]  /*1790*/  ISETP.GE.U32.AND P0, PT, R5, R10, PT ;  /* 0x0000000a0500720c */ /* 0x000fda0003f06070 */
[----:B------:R-:W-:Y:S05]  /*17a0*/  @P0 BRA `(.L_x_2077) ;  /* 0x0000000000100947 */ /* 0x000fea0003800000 */
[----:B------:R-:W-:-:S04]  /*17b0*/  IADD3 R2, P0, PT, R5, R2, RZ ;  /* 0x0000000205027210 */ /* 0x000fc80007f1e0ff */
[----:B------:R-:W-:-:S05]  /*17c0*/  LEA.HI.X.SX32 R3, R5, R3, 0x1, P0 ;  /* 0x0000000305037211 */ /* 0x000fca00000f0eff */
[----:B------:R-:W2:Y:S02]  /*17d0*/  LDG.E.U8 R2, desc[UR36][R2.64] ;  /* 0x0000002402027981 */ /* 0x000ea4000c1e1100 */
[----:B--2---:R-:W-:-:S07]  /*17e0*/  IMAD.IADD R9, R9, 0x1, R2 ;  /* 0x0000000109097824 */ /* 0x004fce00078e0202 */
.L_x_2077:
[----:B------:R-:W-:Y:S05]  /*17f0*/  BSYNC.RECONVERGENT B1 ;  /* 0x0000000000017941 */ /* 0x000fea0003800200 */
.L_x_2076:
[----:B------:R-:W-:-:S04]  /*1800*/  IADD3 R9, PT, PT, R0, R11, R9 ;  /* 0x0000000b00097210 */ /* 0x000fc80007ffe009 */
[----:B------:R-:W-:-:S04]  /*1810*/  IADD3 R9, PT, PT, R9, R8, RZ ;  /* 0x0000000809097210 */ /* 0x000fc80007ffe0ff */
[----:B------:R-:W-:Y:S01]  /*1820*/  PRMT R6, R9, 0x7610, R6 ;  /* 0x0000761009067816 */ /* 0x000fe20000000006 */
[----:B------:R-:W-:Y:S06]  /*1830*/  BRA `(.L_x_2067) ;  /* 0x0000009000c07947 */ /* 0x000fec0003800000 */
.L_x_2068:
[----:B------:R-:W0:Y:S08]  /*1840*/  LDC R4, c[0x0][0x4f4] ;  /* 0x00013d00ff047b82 */ /* 0x000e300000000800 */
[----:B------:R-:W1:Y:S01]  /*1850*/  LDC R9, c[0x0][0x3c4] ;  /* 0x0000f100ff097b82 */ /* 0x000e620000000800 */
[----:B0-----:R-:W-:-:S04]  /*1860*/  ISETP.NE.AND P0, PT, R4, 0x1, PT ;  /* 0x000000010400780c */ /* 0x001fc80003f05270 */
[----:B-1----:R-:W-:-:S13]  /*1870*/  ISETP.NE.OR P0, PT, R9, 0x1, P0 ;  /* 0x000000010900780c */ /* 0x002fda0000705670 */
[----:B------:R-:W-:Y:S05]  /*1880*/  @P0 BRA `(.L_x_2078) ;  /* 0x0000000400580947 */ /* 0x000fea0003800000 */
[----:B------:R-:W0:Y:S01]  /*1890*/  LDC R4, c[0x0][0x390] ;  /* 0x0000e400ff047b82 */ /* 0x000e220000000800 */
[----:B------:R-:W1:Y:S01]  /*18a0*/  LDCU.U8 UR4, c[0x0][0x381] ;  /* 0x00007020ff0477ac */ /* 0x000e620008000000 */
[--C-:B------:R-:W-:Y:S01]  /*18b0*/  IMAD.MOV.U32 R9, RZ, RZ, R7.reuse ;  /* 0x000000ffff097224 */ /* 0x100fe200078e0007 */
[----:B------:R-:W-:Y:S01]  /*18c0*/  BSSY.RECONVERGENT B1, `(.L_x_2079) ;  /* 0x0000025000017945 */ /* 0x000fe20003800200 */
[----:B-1----:R-:W-:Y:S02]  /*18d0*/  MOV R8, UR4 ;  /* 0x0000000400087c02 */ /* 0x002fe40008000f00 */
[----:B------:R-:W-:Y:S01]  /*18e0*/  MOV R6, UR4 ;  /* 0x0000000400067c02 */ /* 0x000fe20008000f00 */
[----:B0-----:R-:W-:Y:S02]  /*18f0*/  IMAD R5, R4, 0x3, R7 ;  /* 0x0000000304057824 */ /* 0x001fe400078e0207 */
[----:B------:R-:W-:-:S03]  /*1900*/  IMAD.U32 R7, RZ, RZ, UR4 ;  /* 0x00000004ff077e24 */ /* 0x000fc6000f8e00ff */
[----:B------:R-:W-:Y:S01]  /*1910*/  ISETP.GE.U32.AND P0, PT, R5, R0, PT ;  /* 0x000000000500720c */ /* 0x000fe20003f06070 */
[----:B------:R-:W-:-:S12]  /*1920*/  IMAD.U32 R5, RZ, RZ, UR4 ;  /* 0x00000004ff057e24 */ /* 0x000fd8000f8e00ff */
[----:B------:R-:W-:Y:S05]  /*1930*/  @P0 BRA `(.L_x_2080) ;  /* 0x0000000000740947 */ /* 0x000fea0003800000 */
[----:B------:R-:W-:Y:S01]  /*1940*/  BSSY.RECONVERGENT B2, `(.L_x_2081) ;  /* 0x000001b000027945 */ /* 0x000fe20003800200 */
[C---:B------:R-:W-:Y:S02]  /*1950*/  PRMT R7, R8.reuse, 0x7610, R7 ;  /* 0x0000761008077816 */ /* 0x040fe40000000007 */
[C---:B------:R-:W-:Y:S02]  /*1960*/  PRMT R6, R8.reuse, 0x7610, R6 ;  /* 0x0000761008067816 */ /* 0x040fe40000000006 */
[----:B------:R-:W-:-:S07]  /*1970*/  PRMT R5, R8, 0x7610, R5 ;  /* 0x0000761008057816 */ /* 0x000fce0000000005 */
.L_x_2082:
[C---:B------:R-:W-:Y:S02]  /*1980*/  IADD3 R13, PT, PT, R9.reuse, R4, RZ ;  /* 0x00000004090d7210 */ /* 0x040fe40007ffe0ff */
[-C--:B------:R-:W-:Y:S02]  /*1990*/  IADD3 R14, P0, PT, R9, R2.reuse, RZ ;  /* 0x00000002090e7210 */ /* 0x080fe40007f1e0ff */
[CC--:B------:R-:W-:Y:S01]  /*19a0*/  IADD3 R12, P1, PT, R13.reuse, R2.reuse, RZ ;  /* 0x000000020d0c7210 */ /* 0x0c0fe20007f3e0ff */
[--C-:B------:R-:W-:Y:S01]  /*19b0*/  IMAD.IADD R17, R13, 0x1, R4.reuse ;  /* 0x000000010d117824 */ /* 0x100fe200078e0204 */
[-C--:B------:R-:W-:Y:S02]  /*19c0*/  IADD3.X R15, PT, PT, RZ, R3.reuse, RZ, P0, !PT ;  /* 0x00000003ff0f7210 */ /* 0x080fe400007fe4ff */
[-C--:B------:R-:W-:Y:S01]  /*19d0*/  IADD3.X R13, PT, PT, RZ, R3.reuse, RZ, P1, !PT ;  /* 0x00000003ff0d7210 */ /* 0x080fe20000ffe4ff */
[C---:B------:R-:W-:Y:S01]  /*19e0*/  IMAD.IADD R9, R17.reuse, 0x1, R4 ;  /* 0x0000000111097824 */ /* 0x040fe200078e0204 */
[-C--:B------:R-:W-:Y:S01]  /*19f0*/  IADD3 R16, P0, PT, R17, R2.reuse, RZ ;  /* 0x0000000211107210 */ /* 0x080fe20007f1e0ff */
[----:B------:R-:W2:Y:S03]  /*1a00*/  LDG.E.U8 R14, desc[UR36][R14.64] ;  /* 0x000000240e0e7981 */ /* 0x000ea6000c1e1100 */
[----:B------:R-:W-:Y:S01]  /*1a10*/  IADD3 R10, P1, PT, R9, R2, RZ ;  /* 0x00000002090a7210 */ /* 0x000fe20007f3e0ff */
[----:B------:R-:W-:Y:S01]  /*1a20*/  IMAD.X R17, RZ, RZ, R3, P0 ;  /* 0x000000ffff117224 */ /* 0x000fe200000e0603 */
[----:B------:R-:W3:Y:S02]  /*1a30*/  LDG.E.U8 R13, desc[UR36][R12.64] ;  /* 0x000000240c0d7981 */ /* 0x000ee4000c1e1100 */
[----:B------:R-:W-:-:S02]  /*1a40*/  IADD3.X R11, PT, PT, RZ, R3, RZ, P1, !PT ;  /* 0x00000003ff0b7210 */ /* 0x000fc40000ffe4ff */
[----:B------:R-:W4:Y:S04]  /*1a50*/  LDG.E.U8 R16, desc[UR36][R16.64] ;  /* 0x0000002410107981 */ /* 0x000f28000c1e1100 */
[----:B------:R-:W5:Y:S01]  /*1a60*/  LDG.E.U8 R11, desc[UR36][R10.64] ;  /* 0x000000240a0b7981 */ /* 0x000f62000c1e1100 */
[----:B------:R-:W-:-:S04]  /*1a70*/  IMAD.IADD R9, R9, 0x1, R4 ;  /* 0x0000000109097824 */ /* 0x000fc800078e0204 */
[----:B------:R-:W-:-:S05]  /*1a80*/  IMAD R19, R4, 0x3, R9 ;  /* 0x0000000304137824 */ /* 0x000fca00078e0209 */
[----:B------:R-:W-:Y:S02]  /*1a90*/  ISETP.GE.U32.AND P0, PT, R19, R0, PT ;  /* 0x000000001300720c */ /* 0x000fe40003f06070 */
[----:B--2---:R-:W-:Y:S01]  /*1aa0*/  IADD3 R5, PT, PT, R14, R5, RZ ;  /* 0x000000050e057210 */ /* 0x004fe20007ffe0ff */
[----:B---3--:R-:W-:Y:S01]  /*1ab0*/  IMAD.IADD R6, R13, 0x1, R6 ;  /* 0x000000010d067824 */ /* 0x008fe200078e0206 */
[----:B----4-:R-:W-:Y:S01]  /*1ac0*/  IADD3 R7, PT, PT, R16, R7, RZ ;  /* 0x0000000710077210 */ /* 0x010fe20007ffe0ff */
[----:B-----5:R-:W-:-:S08]  /*1ad0*/  IMAD.IADD R8, R11, 0x1, R8 ;  /* 0x000000010b087824 */ /* 0x020fd000078e0208 */
[----:B------:R-:W-:Y:S05]  /*1ae0*/  @!P0 BRA `(.L_x_2082) ;  /* 0xfffffffc00a48947 */ /* 0x000fea000383ffff */
[----:B------:R-:W-:Y:S05]  /*1af0*/  BSYNC.RECONVERGENT B2 ;  /* 0x0000000000027941 */ /* 0x000fea0003800200 */
.L_x_2081:
[----:B------:R-:W-:-:S07]  /*1b00*/  PRMT R12, R11, 0x7610, R12 ;  /* 0x000076100b0c7816 */ /* 0x000fce000000000c */
.L_x_2080:
[----:B------:R-:W-:Y:S05]  /*1b10*/  BSYNC.RECONVERGENT B1 ;  /* 0x0000000000017941 */ /* 0x000fea0003800200 */
.L_x_2079:
[----:B------:R-:W-:Y:S01]  /*1b20*/  ISETP.GE.U32.AND P0, PT, R9, R0, PT ;  /* 0x000000000900720c */ /* 0x000fe20003f06070 */
[----:B------:R-:W-:-:S12]  /*1b30*/  BSSY.RECONVERGENT B1, `(.L_x_2083) ;  /* 0x0000016000017945 */ /* 0x000fd80003800200 */
[----:B------:R-:W-:Y:S05]  /*1b40*/  @P0 BRA `(.L_x_2084) ;  /* 0x0000000000500947 */ /* 0x000fea0003800000 */
[----:B------:R-:W-:-:S04]  /*1b50*/  IADD3 R10, P1, PT, R9, R2, RZ ;  /* 0x00000002090a7210 */ /* 0x000fc80007f3e0ff */
[----:B------:R-:W-:-:S05]  /*1b60*/  IADD3.X R11, PT, PT, RZ, R3, RZ, P1, !PT ;  /* 0x00000003ff0b7210 */ /* 0x000fca0000ffe4ff */
[----:B------:R0:W5:Y:S01]  /*1b70*/  LDG.E.U8 R14, desc[UR36][R10.64] ;  /* 0x000000240a0e7981 */ /* 0x000162000c1e1100 */
[----:B------:R-:W-:-:S05]  /*1b80*/  IMAD.IADD R15, R9, 0x1, R4 ;  /* 0x00000001090f7824 */ /* 0x000fca00078e0204 */
[----:B------:R-:W-:-:S13]  /*1b90*/  ISETP.GE.U32.AND P1, PT, R15, R0, PT ;  /* 0x000000000f00720c */ /* 0x000fda0003f26070 */
[----:B0-----:R-:W-:Y:S05]  /*1ba0*/  @P1 BRA `(.L_x_2084) ;  /* 0x0000000000381947 */ /* 0x001fea0003800000 */
[----:B------:R-:W-:-:S04]  /*1bb0*/  IADD3 R10, P1, PT, R15, R2, RZ ;  /* 0x000000020f0a7210 */ /* 0x000fc80007f3e0ff */
[----:B------:R-:W-:-:S05]  /*1bc0*/  IADD3.X R11, PT, PT, RZ, R3, RZ, P1, !PT ;  /* 0x00000003ff0b7210 */ /* 0x000fca0000ffe4ff */
[----:B------:R0:W5:Y:S01]  /*1bd0*/  LDG.E.U8 R13, desc[UR36][R10.64] ;  /* 0x000000240a0d7981 */ /* 0x000162000c1e1100 */
[----:B------:R-:W-:-:S05]  /*1be0*/  IMAD.IADD R15, R15, 0x1, R4 ;  /* 0x000000010f0f7824 */ /* 0x000fca00078e0204 */
[----:B------:R-:W-:-:S13]  /*1bf0*/  ISETP.GE.U32.AND P1, PT, R15, R0, PT ;  /* 0x000000000f00720c */ /* 0x000fda0003f26070 */
[----:B0-----:R-:W-:Y:S05]  /*1c00*/  @P1 BRA `(.L_x_2084) ;  /* 0x0000000000201947 */ /* 0x001fea0003800000 */
[C---:B------:R-:W-:Y:S02]  /*1c10*/  IADD3 R11, PT, PT, R15.reuse, R4, RZ ;  /* 0x000000040f0b7210 */ /* 0x040fe40007ffe0ff */
[----:B------:R-:W-:Y:S02]  /*1c20*/  IADD3 R10, P2, PT, R15, R2, RZ ;  /* 0x000000020f0a7210 */ /* 0x000fe40007f5e0ff */
[----:B------:R-:W-:-:S13]  /*1c30*/  ISETP.GE.U32.AND P1, PT, R11, R0, PT ;  /* 0x000000000b00720c */ /* 0x000fda0003f26070 */
[----:B------:R-:W-:Y:S01]  /*1c40*/  @!P1 IADD3 R2, P3, PT, R11, R2, RZ ;  /* 0x000000020b029210 */ /* 0x000fe20007f7e0ff */
[----:B------:R-:W-:-:S03]  /*1c50*/  IMAD.X R11, RZ, RZ, R3, P2 ;  /* 0x000000ffff0b7224 */ /* 0x000fc600010e0603 */
[----:B------:R-:W-:Y:S02]  /*1c60*/  @!P1 IADD3.X R3, PT, PT, RZ, R3, RZ, P3, !PT ;  /* 0x00000003ff039210 */ /* 0x000fe40001ffe4ff */
[----:B------:R0:W5:Y:S04]  /*1c70*/  LDG.E.U8 R16, desc[UR36][R10.64] ;  /* 0x000000240a107981 */ /* 0x000168000c1e1100 */
[----:B------:R0:W5:Y:S03]  /*1c80*/  @!P1 LDG.E.U8 R12, desc[UR36][R2.64] ;  /* 0x00000024020c9981 */ /* 0x000166000c1e1100 */
.L_x_2084:
[----:B------:R-:W-:Y:S05]  /*1c90*/  BSYNC.RECONVERGENT B1 ;  /* 0x0000000000017941 */ /* 0x000fea0003800200 */
.L_x_2083:
[----:B------:R-:W-:Y:S04]  /*1ca0*/  BSSY.RECONVERGENT B1, `(.L_x_2085) ;  /* 0x0000010000017945 */ /* 0x000fe80003800200 */
[----:B------:R-:W-:Y:S05]  /*1cb0*/  @P0 BRA `(.L_x_2086) ;  /* 0x0000000000380947 */ /* 0x000fea0003800000 */
[----:B0-----:R-:W-:Y:S01]  /*1cc0*/  IMAD.IADD R3, R9, 0x1, R4 ;  /* 0x0000000109037824 */ /* 0x001fe200078e0204 */
[----:B-----5:R-:W-:-:S04]  /*1cd0*/  IADD3 R5, PT, PT, R5, R14, RZ ;  /* 0x0000000e05057210 */ /* 0x020fc80007ffe0ff */
[----:B------:R-:W-:-:S13]  /*1ce0*/  ISETP.GE.U32.AND P0, PT, R3, R0, PT ;  /* 0x000000000300720c */ /* 0x000fda0003f06070 */
[----:B------:R-:W-:Y:S05]  /*1cf0*/  @P0 BRA `(.L_x_2086) ;  /* 0x0000000000280947 */ /* 0x000fea0003800000 */
[----:B------:R-:W-:Y:S02]  /*1d00*/  IMAD.IADD R3, R3, 0x1, R4 ;  /* 0x0000000103037824 */ /* 0x000fe400078e0204 */
[----:B------:R-:W-:-:S03]  /*1d10*/  IMAD.IADD R6, R6, 0x1, R13 ;  /* 0x0000000106067824 */ /* 0x000fc600078e020d */
[----:B------:R-:W-:-:S13]  /*1d20*/  ISETP.GE.U32.AND P0, PT, R3, R0, PT ;  /* 0x000000000300720c */ /* 0x000fda0003f06070 */
[----:B------:R-:W-:Y:S02]  /*1d30*/  @!P0 IADD3 R3, PT, PT, R3, R4, RZ ;  /* 0x0000000403038210 */ /* 0x000fe40007ffe0ff */
[----:B------:R-:W-:Y:S02]  /*1d40*/  @!P0 IADD3 R16, PT, PT, R7, R16, RZ ;  /* 0x0000001007108210 */ /* 0x000fe40007ffe0ff */
[----:B------:R-:W-:Y:S02]  /*1d50*/  @!P0 ISETP.GE.U32.AND P1, PT, R3, R0, PT ;  /* 0x000000000300820c */ /* 0x000fe40003f26070 */
[----:B------:R-:W-:Y:S02]  /*1d60*/  @!P0 PRMT R7, R16, 0x7610, R7 ;  /* 0x0000761010078816 */ /* 0x000fe40000000007 */
[----:B------:R-:W-:-:S05]  /*1d70*/  @!P0 SEL R3, R12, RZ, !P1 ;  /* 0x000000ff0c038207 */ /* 0x000fca0004800000 */
[----:B------:R-:W-:-:S05]  /*1d80*/  @!P0 IMAD.IADD R3, R8, 0x1, R3 ;  /* 0x0000000108038824 */ /* 0x000fca00078e0203 */
[----:B------:R-:W-:-:S07]  /*1d90*/  @!P0 PRMT R8, R3, 0x7610, R8 ;  /* 0x0000761003088816 */ /* 0x000fce0000000008 */
.L_x_2086:
[----:B------:R-:W-:Y:S05]  /*1da0*/  BSYNC.RECONVERGENT B1 ;  /* 0x0000000000017941 */ /* 0x000fea0003800200 */
.L_x_2085:
[----:B------:R-:W-:-:S04]  /*1db0*/  IADD3 R5, PT, PT, R7, R6, R5 ;  /* 0x0000000607057210 */ /* 0x000fc80007ffe005 */
[----:B------:R-:W-:-:S04]  /*1dc0*/  IADD3 R5, PT, PT, R5, R8, RZ ;  /* 0x0000000805057210 */ /* 0x000fc80007ffe0ff */
[----:B------:R-:W-:Y:S01]  /*1dd0*/  PRMT R6, R5, 0x7610, R6 ;  /* 0x0000761005067816 */ /* 0x000fe20000000006 */
[----:B------:R-:W-:Y:S06]  /*1de0*/  BRA `(.L_x_2067) ;  /* 0x0000008c00547947 */ /* 0x000fec0003800000 */
.L_x_2078:
[----:B------:R-:W-:-:S13]  /*1df0*/  ISETP.NE.AND P0, PT, R9, 0x1, PT ;  /* 0x000000010900780c */ /* 0x000fda0003f05270 */
        /* <DEDUP_REMOVED lines=16> */
.L_x_2091:
[C---:B------:R-:W-:Y:S01]  /*1f00*/  IADD3 R10, PT, PT, R18.reuse, R5, RZ ;  /* 0x00000005120a7210 */ /* 0x040fe20007ffe0ff */
[----:B------:R-:W-:-:S04]  /*1f10*/  IMAD R15, R18, R4, RZ ;  /* 0x00000004120f7224 */ /* 0x000fc800078e02ff */
[C---:B------:R-:W-:Y:S01]  /*1f20*/  IMAD.IADD R11, R10.reuse, 0x1, R5 ;  /* 0x000000010a0b7824 */ /* 0x040fe200078e0205 */
[----:B------:R-:W-:Y:S01]  /*1f30*/  IADD3 R14, P0, PT, R15, R2, RZ ;  /* 0x000000020f0e7210 */ /* 0x000fe20007f1e0ff */
[----:B------:R-:W-:-:S03]  /*1f40*/  IMAD R17, R10, R4, RZ ;  /* 0x000000040a117224 */ /* 0x000fc600078e02ff */
[C---:B------:R-:W-:Y:S01]  /*1f50*/  IADD3 R18, PT, PT, R11.reuse, R5, RZ ;  /* 0x000000050b127210 */ /* 0x040fe20007ffe0ff */
[----:B------:R-:W-:Y:S01]  /*1f60*/  IMAD R11, R11, R4, RZ ;  /* 0x000000040b0b7224 */ /* 0x000fe200078e02ff */
[----:B------:R-:W-:Y:S01]  /*1f70*/  IADD3 R16, P1, PT, R17, R2, RZ ;  /* 0x0000000211107210 */ /* 0x000fe20007f3e0ff */
[----:B------:R-:W-:Y:S02]  /*1f80*/  IMAD.X R15, RZ, RZ, R3, P0 ;  /* 0x000000ffff0f7224 */ /* 0x000fe400000e0603 */
[----:B------:R-:W-:Y:S01]  /*1f90*/  IMAD R13, R18, R4, RZ ;  /* 0x00000004120d7224 */ /* 0x000fe200078e02ff */
[----:B------:R-:W-:Y:S02]  /*1fa0*/  IADD3.X R17, PT, PT, RZ, R3, RZ, P1, !PT ;  /* 0x00000003ff117210 */ /* 0x000fe40000ffe4ff */
[-C--:B------:R-:W-:Y:S01]  /*1fb0*/  IADD3 R10, P0, PT, R11, R2.reuse, RZ ;  /* 0x000000020b0a7210 */ /* 0x080fe20007f1e0ff */
[----:B------:R-:W2:Y:S01]  /*1fc0*/  LDG.E.U8 R14, desc[UR36][R14.64] ;  /* 0x000000240e0e7981 */ /* 0x000ea2000c1e1100 */
[----:B------:R-:W-:-:S03]  /*1fd0*/  IADD3 R12, P1, PT, R13, R2, RZ ;  /* 0x000000020d0c7210 */ /* 0x000fc60007f3e0ff */
[----:B------:R-:W-:Y:S01]  /*1fe0*/  IMAD.X R11, RZ, RZ, R3, P0 ;  /* 0x000000ffff0b7224 */ /* 0x000fe200000e0603 */
[----:B------:R-:W-:Y:S01]  /*1ff0*/  IADD3.X R13, PT, PT, RZ, R3, RZ, P1, !PT ;  /* 0x00000003ff0d7210 */ /* 0x000fe20000ffe4ff */
[----:B------:R-:W3:Y:S04]  /*2000*/  LDG.E.U8 R17, desc[UR36][R16.64] ;  /* 0x0000002410117981 */ /* 0x000ee8000c1e1100 */
        /* <DEDUP_REMOVED lines=11> */
.L_x_2090:
[----:B------:R-:W-:Y:S02]  /*20c0*/  PRMT R16, R14, 0x7610, R16 ;  /* 0x000076100e107816 */ /* 0x000fe40000000010 */
[----:B------:R-:W-:Y:S02]  /*20d0*/  PRMT R11, R17, 0x7610, R11 ;  /* 0x00007610110b7816 */ /* 0x000fe4000000000b */
[----:B------:R-:W-:Y:S02]  /*20e0*/  PRMT R14, R10, 0x7610, R14 ;  /* 0x000076100a0e7816 */ /* 0x000fe4000000000e */
[----:B------:R-:W-:-:S07]  /*20f0*/  PRMT R12, R13, 0x7610, R12 ;  /* 0x000076100d0c7816 */ /* 0x000fce000000000c */
.L_x_2089:
[----:B------:R-:W-:Y:S05]  /*2100*/  BSYNC.RECONVERGENT B1 ;  /* 0x0000000000017941 */ /* 0x000fea0003800200 */
.L_x_2088:
[----:B------:R-:W-:Y:S01]  /*2110*/  ISETP.GE.U32.AND P0, PT, R18, R0, PT ;  /* 0x000000001200720c */ /* 0x000fe20003f06070 */
[----:B------:R-:W-:-:S12]  /*2120*/  BSSY.RECONVERGENT B1, `(.L_x_2092) ;  /* 0x000001a000017945 */ /* 0x000fd80003800200 */
[----:B------:R-:W-:Y:S05]  /*2130*/  @P0 BRA `(.L_x_2093) ;  /* 0x0000000000600947 */ /* 0x000fea0003800000 */
[----:B------:R-:W-:-:S05]  /*2140*/  IMAD R17, R18, R4, RZ ;  /* 0x0000000412117224 */ /* 0x000fca00078e02ff */
[----:B------:R-:W-:-:S04]  /*2150*/  IADD3 R16, P1, PT, R17, R2, RZ ;  /* 0x0000000211107210 */ /* 0x000fc80007f3e0ff */
[----:B------:R-:W-:-:S05]  /*2160*/  IADD3.X R17, PT, PT, RZ, R3, RZ, P1, !PT ;  /* 0x00000003ff117210 */ /* 0x000fca0000ffe4ff */
[----:B------:R0:W5:Y:S01]  /*2170*/  LDG.E.U8 R16, desc[UR36][R16.64] ;  /* 0x0000002410107981 */ /* 0x000162000c1e1100 */
[----:B------:R-:W-:-:S05]  /*2180*/  IMAD.IADD R13, R18, 0x1, R5 ;  /* 0x00000001120d7824 */ /* 0x000fca00078e0205 */
[----:B------:R-:W-:-:S13]  /*2190*/  ISETP.GE.U32.AND P1, PT, R13, R0, PT ;  /* 0x000000000d00720c */ /* 0x000fda0003f26070 */
[----:B0-----:R-:W-:Y:S05]  /*21a0*/  @P1 BRA `(.L_x_2093) ;  /* 0x0000000000441947 */ /* 0x001fea0003800000 */
[----:B------:R-:W-:-:S05]  /*21b0*/  IMAD R11, R13, R4, RZ ;  /* 0x000000040d0b7224 */ /* 0x000fca00078e02ff */
[----:B------:R-:W-:-:S04]  /*21c0*/  IADD3 R10, P1, PT, R11, R2, RZ ;  /* 0x000000020b0a7210 */ /* 0x000fc80007f3e0ff */
[----:B------:R-:W-:-:S06]  /*21d0*/  IADD3.X R11, PT, PT, RZ, R3, RZ, P1, !PT ;  /* 0x00000003ff0b7210 */ /* 0x000fcc0000ffe4ff */
[----:B------:R0:W5:Y:S01]  /*21e0*/  LDG.E.U8 R11, desc[UR36][R10.64] ;  /* 0x000000240a0b7981 */ /* 0x000162000c1e1100 */
[----:B------:R-:W-:-:S05]  /*21f0*/  IMAD.IADD R13, R13, 0x1, R5 ;  /* 0x000000010d0d7824 */ /* 0x000fca00078e0205 */
[----:B------:R-:W-:-:S13]  /*2200*/  ISETP.GE.U32.AND P1, PT, R13, R0, PT ;  /* 0x000000000d00720c */ /* 0x000fda0003f26070 */
[----:B0-----:R-:W-:Y:S05]  /*2210*/  @P1 BRA `(.L_x_2093) ;  /* 0x0000000000281947 */ /* 0x001fea0003800000 */
[C---:B------:R-:W-:Y:S01]  /*2220*/  IADD3 R15, PT, PT, R13.reuse, R5, RZ ;  /* 0x000000050d0f7210 */ /* 0x040fe20007ffe0ff */
[----:B------:R-:W-:-:S03]  /*2230*/  IMAD R13, R13, R4, RZ ;  /* 0x000000040d0d7224 */ /* 0x000fc600078e02ff */
[----:B------:R-:W-:Y:S02]  /*2240*/  ISETP.GE.U32.AND P1, PT, R15, R0, PT ;  /* 0x000000000f00720c */ /* 0x000fe40003f26070 */
[----:B------:R-:W-:-:S11]  /*2250*/  IADD3 R14, P2, PT, R13, R2, RZ ;  /* 0x000000020d0e7210 */ /* 0x000fd60007f5e0ff */
[----:B------:R-:W-:-:S05]  /*2260*/  @!P1 IMAD R15, R15, R4, RZ ;  /* 0x000000040f0f9224 */ /* 0x000fca00078e02ff */
[----:B------:R-:W-:Y:S01]  /*2270*/  @!P1 IADD3 R2, P3, PT, R15, R2, RZ ;  /* 0x000000020f029210 */ /* 0x000fe20007f7e0ff */
[----:B------:R-:W-:-:S03]  /*2280*/  IMAD.X R15, RZ, RZ, R3, P2 ;  /* 0x000000ffff0f7224 */ /* 0x000fc600010e0603 */
[----:B------:R-:W-:Y:S02]  /*2290*/  @!P1 IADD3.X R3, PT, PT, RZ, R3, RZ, P3, !PT ;  /* 0x00000003ff039210 */ /* 0x000fe40001ffe4ff */
[----:B------:R0:W5:Y:S04]  /*22a0*/  LDG.E.U8 R14, desc[UR36][R14.64] ;  /* 0x000000240e0e7981 */ /* 0x000168000c1e1100 */
[----:B------:R0:W5:Y:S03]  /*22b0*/  @!P1 LDG.E.U8 R12, desc[UR36][R2.64] ;  /* 0x00000024020c9981 */ /* 0x000166000c1e1100 */
.L_x_2093:
[----:B------:R-:W-:Y:S05]  /*22c0*/  BSYNC.RECONVERGENT B1 ;  /* 0x0000000000017941 */ /* 0x000fea0003800200 */
.L_x_2092:
        /* <DEDUP_REMOVED lines=16> */
.L_x_2095:
[----:B------:R-:W-:Y:S05]  /*23d0*/  BSYNC.RECONVERGENT B1 ;  /* 0x0000000000017941 */ /* 0x000fea0003800200 */
.L_x_2094:
[----:B------:R-:W-:-:S04]  /*23e0*/  IADD3 R7, PT, PT, R7, R8, R9 ;  /* 0x0000000807077210 */ /* 0x000fc80007ffe009 */
[----:B------:R-:W-:Y:S01]  /*23f0*/  IADD3 R6, PT, PT, R7, R6, RZ ;  /* 0x0000000607067210 */ /* 0x000fe20007ffe0ff */
[----:B------:R-:W-:Y:S06]  /*2400*/  BRA `(.L_x_2067) ;  /* 0x0000008400cc7947 */ /* 0x000fec0003800000 */
.L_x_2087:
[----:B------:R-:W0:Y:S01]  /*2410*/  LDCU UR4, c[0x0][0x390] ;  /* 0x00007200ff0477ac */ /* 0x000e220008000800 */
[----:B------:R-:W1:Y:S01]  /*2420*/  LDC.U8 R14, c[0x0][0x381] ;  /* 0x0000e040ff0e7b82 */ /* 0x000e620000000000 */
[----:B------:R-:W-:Y:S01]  /*2430*/  BSSY.RECONVERGENT B1, `(.L_x_2096) ;  /* 0x00003f5000017945 */ /* 0x000fe20003800200 */
[----:B0-----:R-:W-:-:S04]  /*2440*/  IMAD.U32 R2, RZ, RZ, UR4 ;  /* 0x00000004ff027e24 */ /* 0x001fc8000f8e00ff */
[----:B------:R-:W-:Y:S01]  /*2450*/  IMAD R3, R2, 0x3, R7 ;  /* 0x0000000302037824 */ /* 0x000fe200078e0207 */
[----:B-1----:R-:W-:-:S04]  /*2460*/  PRMT R4, R14, 0x7610, R4 ;  /* 0x000076100e047816 */ /* 0x002fc80000000004 */
[----:B------:R-:W-:Y:S02]  /*2470*/  ISETP.GE.U32.AND P0, PT, R3, R0, PT ;  /* 0x000000000300720c */ /* 0x000fe40003f06070 */
[----:B------:R-:W-:Y:S02]  /*2480*/  MOV R3, R7 ;  /* 0x0000000700037202 */ /* 0x000fe40000000f00 */
[C---:B------:R-:W-:Y:S02]  /*2490*/  PRMT R5, R14.reuse, 0x7610, R5 ;  /* 0x000076100e057816 */ /* 0x040fe40000000005 */
[C---:B------:R-:W-:Y:S02]  /*24a0*/  PRMT R6, R14.reuse, 0x7610, R6 ;  /* 0x000076100e067816 */ /* 0x040fe40000000006 */
[----:B------:R-:W-:-:S05]  /*24b0*/  PRMT R7, R14, 0x7610, R7 ;  /* 0x000076100e077816 */ /* 0x000fca0000000007 */
[----:B------:R-:W-:Y:S05]  /*24c0*/  @P0 BRA `(.L_x_2097) ;  /* 0x0000003c00ac0947 */ /* 0x000fea0003800000 */
[----:B------:R-:W-:-:S13]  /*24d0*/  ISETP.NE.AND P0, PT, R9, RZ, PT ;  /* 0x000000ff0900720c */ /* 0x000fda0003f05270 */
[----:B------:R0:W5:Y:S01]  /*24e0*/  @!P0 LDG.E.U8 R8, desc[UR36][R10.64] ;  /* 0x000000240a088981 */ /* 0x000162000c1e1100 */
[----:B------:R-:W-:Y:S01]  /*24f0*/  VIADD R9, R9, 0xffffffff ;  /* 0xffffffff09097836 */ /* 0x000fe20000000000 */
[C---:B------:R-:W-:Y:S02]  /*2500*/  PRMT R4, R14.reuse, 0x7610, R4 ;  /* 0x000076100e047816 */ /* 0x040fe40000000004 */
[C---:B------:R-:W-:Y:S02]  /*2510*/  PRMT R5, R14.reuse, 0x7610, R5 ;  /* 0x000076100e057816 */ /* 0x040fe40000000005 */
[----:B------:R-:W-:Y:S02]  /*2520*/  VIMNMX.U32 R13, PT, PT, R9, 0x18, PT ;  /* 0x00000018090d7848 */ /* 0x000fe40003fe0000 */
[C---:B------:R-:W-:Y:S02]  /*2530*/  PRMT R6, R14.reuse, 0x7610, R6 ;  /* 0x000076100e067816 */ /* 0x040fe40000000006 */
[----:B------:R-:W-:-:S02]  /*2540*/  PRMT R7, R14, 0x7610, R7 ;  /* 0x000076100e077816 */ /* 0x000fc40000000007 */
[----:B0-----:R-:W-:-:S07]  /*2550*/  IADD3 R13, PT, PT, R13, 0x1, RZ ;  /* 0x000000010d0d7810 */ /* 0x001fce0007ffe0ff */
.L_x_2103:
[----:B------:R-:W0:Y:S01]  /*2560*/  LDCU UR4, c[0x0][0x390] ;  /* 0x00007200ff0477ac */ /* 0x000e220008000800 */
[C---:B-----5:R-:W-:Y:S02]  /*2570*/  @!P0 PRMT R15, R8.reuse, 0x7610, R15 ;  /* 0x00007610080f8816 */ /* 0x060fe4000000000f */
[C---:B------:R-:W-:Y:S02]  /*2580*/  @!P0 PRMT R20, R8.reuse, 0x7610, R20 ;  /* 0x0000761008148816 */ /* 0x040fe40000000014 */
[C---:B------:R-:W-:Y:S02]  /*2590*/  @!P0 PRMT R25, R8.reuse, 0x7610, R25 ;  /* 0x0000761008198816 */ /* 0x040fe40000000019 */
[----:B------:R-:W-:Y:S01]  /*25a0*/  @!P0 PRMT R24, R8, 0x7610, R24 ;  /* 0x0000761008188816 */ /* 0x000fe20000000018 */
[----:B-1----:R-:W-:Y:S06]  /*25b0*/  @!P0 BRA `(.L_x_2098) ;  /* 0x0000003c00448947 */ /* 0x002fec0003800000 */
        /* <DEDUP_REMOVED lines=10> */
[----:B------:R-:W2:Y:S03]  /*2660*/  LDCU UR74, c[0x0][0x4fc] ;  /* 0x00009f80ff4a77ac */ /* 0x000ea60008000800 */
[----:B------:R-:W-:Y:S01]  /*2670*/  IADD3 R0, PT, PT, -R17, RZ, RZ ;  /* 0x000000ff11007210 */ /* 0x000fe20007ffe1ff */
[----:B------:R-:W0:Y:S04]  /*2680*/  LDCU UR73, c[0x0][0x3ec] ;  /* 0x00007d80ff4977ac */ /* 0x000e280008000800 */
        /* <DEDUP_REMOVED lines=271> */
.L_x_2099:
[----:B------:R-:W-:Y:S01]  /*3780*/  IADD3 R24, P2, PT, R15, R10, RZ ;  /* 0x0000000a0f187210 */ /* 0x000fe20007f5e0ff */
[----:B------:R-:W1:Y:S04]  /*3790*/  LDCU UR52, c[0x0][0x3d0] ;  /* 0x00007a00ff3477ac */ /* 0x000e680008000800 */
[----:B------:R-:W-:-:S05]  /*37a0*/  IMAD.X R25, RZ, RZ, R11, P2 ;  /* 0x000000ffff197224 */ /* 0x000fca00010e060b */
[----:B------:R2:W5:Y:S01]  /*37b0*/  LDG.E.U8 R24, desc[UR36][R24.64] ;  /* 0x0000002418187981 */ /* 0x000562000c1e1100 */
[----:B0-----:R-:W-:Y:S01]  /*37c0*/  IADD3 R15, PT, PT, R3, UR4, RZ ;  /* 0x00000004030f7c10 */ /* 0x001fe2000fffe0ff */
[----:B------:R-:W-:-:S04]  /*37d0*/  IMAD.MOV.U32 R14, RZ, RZ, RZ ;  /* 0x000000ffff0e7224 */ /* 0x000fc800078e00ff */
[----:B------:R-:W-:-:S05]  /*37e0*/  IMAD.HI.U32 R0, R15, UR31, R14 ;  /* 0x0000001f0f007c27 */ /* 0x000fca000f8e000e */
[----:B-1----:R-:W-:-:S04]  /*37f0*/  SHF.R.U32.HI R17, RZ, UR52, R0 ;  /* 0x00000034ff117c19 */ /* 0x002fc80008011600 */
[----:B------:R-:W-:-:S05]  /*3800*/  IADD3 R21, PT, PT, -R17, RZ, RZ ;  /* 0x000000ff11157210 */ /* 0x000fca0007ffe1ff */
[----:B------:R-:W-:-:S04]  /*3810*/  IMAD R21, R21, UR30, R15 ;  /* 0x0000001e15157c24 */ /* 0x000fc8000f8e020f */
[----:B------:R-:W-:Y:S01]  /*3820*/  IMAD R21, R21, UR5, RZ ;  /* 0x0000000515157c24 */ /* 0x000fe2000f8e02ff */
[----:B--2---:R-:W-:Y:S06]  /*3830*/  @!P1 BRA `(.L_x_2100) ;  /* 0x0000000c00689947 */ /* 0x004fec0003800000 */
        /* <DEDUP_REMOVED lines=208> */
[----:B------:R-:W-:Y:S02]  /*4540*/  @P2 MOV R16, RZ ;  /* 0x000000ff00102202 */ /* 0x000fe40000000f00 */
[----:B------:R-:W-:-:S03]  /*4550*/  IADD3 R0, PT, PT, -R17, RZ, RZ ;  /* 0x000000ff11007210 */ /* 0x000fc60007ffe1ff */
[----:B------:R-:W2:Y:S02]  /*4560*/  @P2 LDC R20, c[0x0][0x554] ;  /* 0x00015500ff142b82 */ /* 0x000ea40000000800 */
[----:B------:R-:W-:Y:S02]  /*4570*/  IMAD R0, R0, UR28, R23 ;  /* 0x0000001c00007c24 */ /* 0x000fe4000f8e0217 */
[----:B-1----:R-:W-:-:S04]  /*4580*/  @P2 IMAD.HI.U32 R19, R17, R19, R16 ;  /* 0x0000001311132227 */ /* 0x002fc800078e0010 */
[----:B------:R-:W-:Y:S01]  /*4590*/  IMAD R21, R0, UR29, R21 ;  /* 0x0000001d00157c24 */ /* 0x000fe2000f8e0215 */
[----:B0-----:R-:W-:-:S05]  /*45a0*/  @P2 SHF.R.U32.HI R19, RZ, R2, R19 ;  /* 0x00000002ff132219 */ /* 0x001fca0000011613 */
[----:B------:R-:W-:-:S04]  /*45b0*/  @P2 IMAD.MOV R19, RZ, RZ, -R19 ;  /* 0x000000ffff132224 */ /* 0x000fc800078e0a13 */
[----:B------:R-:W-:-:S04]  /*45c0*/  @P2 IMAD R18, R18, R19, R17 ;  /* 0x0000001312122224 */ /* 0x000fc800078e0211 */
[----:B--2---:R-:W-:-:S07]  /*45d0*/  @P2 IMAD R21, R18, R20, R21 ;  /* 0x0000001412152224 */ /* 0x004fce00078e0215 */
.L_x_2100:
[----:B------:R-:W0:Y:S01]  /*45e0*/  LDCU UR52, c[0x0][0x3d0] ;  /* 0x00007a00ff3477ac */ /* 0x000e220008000800 */
[----:B------:R-:W-:Y:S01]  /*45f0*/  IADD3 R16, P2, PT, R21, R10, RZ ;  /* 0x0000000a15107210 */ /* 0x000fe20007f5e0ff */
[----:B------:R-:W-:Y:S01]  /*4600*/  IMAD.MOV.U32 R14, RZ, RZ, RZ ;  /* 0x000000ffff0e7224 */ /* 0x000fe200078e00ff */
[----:B------:R-:W-:Y:S02]  /*4610*/  IADD3 R15, PT, PT, R15, UR4, RZ ;  /* 0x000000040f0f7c10 */ /* 0x000fe4000fffe0ff */
[----:B------:R-:W-:-:S03]  /*4620*/  IADD3.X R17, PT, PT, RZ, R11, RZ, P2, !PT ;  /* 0x0000000bff117210 */ /* 0x000fc600017fe4ff */
[----:B------:R-:W-:Y:S02]  /*4630*/  IMAD.HI.U32 R0, R15, UR31, R14 ;  /* 0x0000001f0f007c27 */ /* 0x000fe4000f8e000e */
[----:B------:R0:W5:Y:S03]  /*4640*/  LDG.E.U8 R25, desc[UR36][R16.64] ;  /* 0x0000002410197981 */ /* 0x000166000c1e1100 */
[----:B0-----:R-:W-:-:S04]  /*4650*/  SHF.R.U32.HI R17, RZ, UR52, R0 ;  /* 0x00000034ff117c19 */ /* 0x001fc80008011600 */
[----:B------:R-:W-:-:S05]  /*4660*/  IADD3 R21, PT, PT, -R17, RZ, RZ ;  /* 0x000000ff11157210 */ /* 0x000fca0007ffe1ff */
[----:B------:R-:W-:-:S04]  /*4670*/  IMAD R21, R21, UR30, R15 ;  /* 0x0000001e15157c24 */ /* 0x000fc8000f8e020f */
[----:B------:R-:W-:Y:S01]  /*4680*/  IMAD R21, R21, UR5, RZ ;  /* 0x0000000515157c24 */ /* 0x000fe2000f8e02ff */
        /* <DEDUP_REMOVED lines=208> */
[----:B------:R-:W-:Y:S02]  /*5390*/  SHF.R.U32.HI R19, RZ, UR53, R18 ;  /* 0x00000035ff137c19 */ /* 0x000fe40008011612 */
[----:B------:R-:W-:-:S03]  /*53a0*/  @P2 MOV R18, RZ ;  /* 0x000000ff00122202 */ /* 0x000fc60000000f00 */
[----:B------:R-:W-:Y:S02]  /*53b0*/  IMAD.MOV R0, RZ, RZ, -R19 ;  /* 0x000000ffff007224 */ /* 0x000fe400078e0a13 */
[----:B------:R-:W2:Y:S02]  /*53c0*/  @P2 LDC R20, c[0x0][0x554] ;  /* 0x00015500ff142b82 */ /* 0x000ea40000000800 */
[----:B------:R-:W-:-:S04]  /*53d0*/  IMAD R0, R0, UR28, R23 ;  /* 0x0000001c00007c24 */ /* 0x000fc8000f8e0217 */
[----:B------:R-:W-:Y:S02]  /*53e0*/  IMAD R21, R0, UR29, R21 ;  /* 0x0000001d00157c24 */ /* 0x000fe4000f8e0215 */
[----:B0-----:R-:W-:-:S05]  /*53f0*/  @P2 IMAD.HI.U32 R17, R19, R17, R18 ;  /* 0x0000001113112227 */ /* 0x001fca00078e0012 */
[----:B-1----:R-:W-:-:S04]  /*5400*/  @P2 SHF.R.U32.HI R17, RZ, R2, R17 ;  /* 0x00000002ff112219 */ /* 0x002fc80000011611 */
[----:B------:R-:W-:-:S05]  /*5410*/  @P2 IADD3 R17, PT, PT, -R17, RZ, RZ ;  /* 0x000000ff11112210 */ /* 0x000fca0007ffe1ff */
[----:B------:R-:W-:-:S04]  /*5420*/  @P2 IMAD R16, R16, R17, R19 ;  /* 0x0000001110102224 */ /* 0x000fc800078e0213 */
[----:B--2---:R-:W-:-:S07]  /*5430*/  @P2 IMAD R21, R16, R20, R21 ;  /* 0x0000001410152224 */ /* 0x004fce00078e0215 */
.L_x_2101:
[----:B------:R-:W-:Y:S01]  /*5440*/  IADD3 R20, P2, PT, R21, R10, RZ ;  /* 0x0000000a15147210 */ /* 0x000fe20007f5e0ff */
[----:B------:R-:W0:Y:S03]  /*5450*/  LDCU UR52, c[0x0][0x3d0] ;  /* 0x00007a00ff3477ac */ /* 0x000e260008000800 */
[----:B------:R-:W-:-:S05]  /*5460*/  IADD3.X R21, PT, PT, RZ, R11, RZ, P2, !PT ;  /* 0x0000000bff157210 */ /* 0x000fca00017fe4ff */
[----:B------:R1:W5:Y:S01]  /*5470*/  LDG.E.U8 R20, desc[UR36][R20.64] ;  /* 0x0000002414147981 */ /* 0x000362000c1e1100 */
[----:B------:R-:W-:Y:S01]  /*5480*/  MOV R14, RZ ;  /* 0x000000ff000e7202 */ /* 0x000fe20000000f00 */
[----:B------:R-:W-:-:S04]  /*5490*/  VIADD R15, R15, UR4 ;  /* 0x000000040f0f7c36 */ /* 0x000fc80008000000 */
[----:B------:R-:W-:-:S05]  /*54a0*/  IMAD.HI.U32 R0, R15, UR31, R14 ;  /* 0x0000001f0f007c27 */ /* 0x000fca000f8e000e */
[----:B0-----:R-:W-:-:S04]  /*54b0*/  SHF.R.U32.HI R17, RZ, UR52, R0 ;  /* 0x00000034ff117c19 */ /* 0x001fc80008011600 */
[----:B------:R-:W-:-:S05]  /*54c0*/  IADD3 R14, PT, PT, -R17, RZ, RZ ;  /* 0x000000ff110e7210 */ /* 0x000fca0007ffe1ff */
[----:B------:R-:W-:-:S04]  /*54d0*/  IMAD R14, R14, UR30, R15 ;  /* 0x0000001e0e0e7c24 */ /* 0x000fc8000f8e020f */
        /* <DEDUP_REMOVED lines=220> */
.L_x_2102:
[----:B------:R-:W-:-:S05]  /*62a0*/  IADD3 R14, P1, PT, R19, R10, RZ ;  /* 0x0000000a130e7210 */ /* 0x000fca0007f3e0ff */
[----:B------:R-:W-:-:S06]  /*62b0*/  IMAD.X R15, RZ, RZ, R11, P1 ;  /* 0x000000ffff0f7224 */ /* 0x000fcc00008e060b */
[----:B------:R1:W5:Y:S02]  /*62c0*/  LDG.E.U8 R15, desc[UR36][R14.64] ;  /* 0x000000240e0f7981 */ /* 0x000364000c1e1100 */
.L_x_2098:
[----:B------:R-:W2:Y:S01]  /*62d0*/  LDCU UR5, c[0x0][0x388] ;  /* 0x00007100ff0577ac */ /* 0x000ea20008000800 */
[----:B0-----:R-:W-:Y:S01]  /*62e0*/  MOV R2, UR4 ;  /* 0x0000000400027c02 */ /* 0x001fe20008000f00 */
[----:B-----5:R-:W-:Y:S01]  /*62f0*/  IMAD.IADD R5, R20, 0x1, R5 ;  /* 0x0000000114057824 */ /* 0x020fe200078e0205 */
[----:B------:R-:W-:Y:S02]  /*6300*/  IADD3 R7, PT, PT, R24, R7, RZ ;  /* 0x0000000718077210 */ /* 0x000fe40007ffe0ff */
[C---:B------:R-:W-:Y:S02]  /*6310*/  LEA R3, R2.reuse, R3, 0x2 ;  /* 0x0000000302037211 */ /* 0x040fe400078e10ff */
[----:B------:R-:W-:Y:S02]  /*6320*/  IADD3 R6, PT, PT, R25, R6, RZ ;  /* 0x0000000619067210 */ /* 0x000fe40007ffe0ff */
[----:B------:R-:W-:Y:S01]  /*6330*/  IADD3 R4, PT, PT, R15, R4, RZ ;  /* 0x000000040f047210 */ /* 0x000fe20007ffe0ff */
[----:B------:R-:W-:-:S02]  /*6340*/  IMAD R17, R2, 0x3, R3 ;  /* 0x0000000302117824 */ /* 0x000fc400078e0203 */
[----:B--2---:R-:W-:-:S05]  /*6350*/  IMAD.U32 R0, RZ, RZ, UR5 ;  /* 0x00000005ff007e24 */ /* 0x004fca000f8e00ff */
[----:B------:R-:W-:-:S13]  /*6360*/  ISETP.GE.U32.AND P1, PT, R17, R0, PT ;  /* 0x000000001100720c */ /* 0x000fda0003f26070 */
[----:B------:R-:W-:Y:S05]  /*6370*/  @!P1 BRA `(.L_x_2103) ;  /* 0xffffffc000789947 */ /* 0x000fea000383ffff */
.L_x_2097:
[----:B------:R-:W-:Y:S05]  /*6380*/  BSYNC.RECONVERGENT B1 ;  /* 0x0000000000017941 */ /* 0x000fea0003800200 */
.L_x_2096:
[----:B------:R-:W-:Y:S01]  /*6390*/  ISETP.GE.U32.AND P0, PT, R3, R0, PT ;  /* 0x000000000300720c */ /* 0x000fe20003f06070 */
[----:B------:R-:W-:Y:S01]  /*63a0*/  BSSY.RECONVERGENT B1, `(.L_x_2104) ;  /* 0x0000464000017945 */ /* 0x000fe20003800200 */
[----:B------:R-:W-:-:S11]  /*63b0*/  PRMT R8, R15, 0x7610, R8 ;  /* 0x000076100f087816 */ /* 0x000fd60000000008 */
[----:B------:R-:W-:Y:S05]  /*63c0*/  @P0 BRA `(.L_x_2105) ;  /* 0x0000004400840947 */ /* 0x000fea0003800000 */
[----:B------:R-:W0:Y:S01]  /*63d0*/  LDC R18, c[0x0][0x3c4] ;  /* 0x0000f100ff127b82 */ /* 0x000e220000000800 */
[----:B------:R-:W2:Y:S02]  /*63e0*/  LDCU.64 UR4, c[0x0][0x750] ;  /* 0x0000ea00ff0477ac */ /* 0x000ea40008000a00 */
[----:B--2---:R-:W-:-:S04]  /*63f0*/  IADD3 R12, P0, PT, R12, UR4, RZ ;  /* 0x000000040c0c7c10 */ /* 0x004fc8000ff1e0ff */
[----:B------:R-:W-:Y:S02]  /*6400*/  IADD3.X R13, PT, PT, RZ, UR5, RZ, P0, !PT ;  /* 0x00000005ff0d7c10 */ /* 0x000fe400087fe4ff */
[----:B0-----:R-:W-:-:S13]  /*6410*/  ISETP.NE.AND P1, PT, R18, RZ, PT ;  /* 0x000000ff1200720c */ /* 0x001fda0003f25270 */
[----:B------:R-:W-:Y:S05]  /*6420*/  @P1 BRA `(.L_x_2106) ;  /* 0x0000000000381947 */ /* 0x000fea0003800000 */
[----:B------:R2:W5:Y:S01]  /*6430*/  LDG.E.U8 R24, desc[UR36][R12.64] ;  /* 0x000000240c187981 */ /* 0x000562000c1e1100 */
[----:B------:R-:W-:-:S05]  /*6440*/  IMAD.IADD R9, R3, 0x1, R2 ;  /* 0x0000000103097824 */ /* 0x000fca00078e0202 */
[----:B------:R-:W-:-:S13]  /*6450*/  ISETP.GE.U32.AND P0, PT, R9, R0, PT ;  /* 0x000000000900720c */ /* 0x000fda0003f06070 */
[----:B--2---:R-:W-:Y:S05]  /*6460*/  @P0 BRA `(.L_x_2105) ;  /* 0x00000044005c0947 */ /* 0x004fea0003800000 */
[----:B------:R-:W-:Y:S02]  /*6470*/  IADD3 R9, PT, PT, R9, R2, RZ ;  /* 0x0000000209097210 */ /* 0x000fe40007ffe0ff */
[----:B-----5:R-:W-:Y:S02]  /*6480*/  PRMT R25, R24, 0x7610, R25 ;  /* 0x0000761018197816 */ /* 0x020fe40000000019 */
[----:B------:R-:W-:-:S13]  /*6490*/  ISETP.GE.U32.AND P0, PT, R9, R0, PT ;  /* 0x000000000900720c */ /* 0x000fda0003f06070 */
[----:B------:R-:W-:Y:S05]  /*64a0*/  @P0 BRA `(.L_x_2105) ;  /* 0x00000044004c0947 */ /* 0x000fea0003800000 */
[----:B------:R-:W-:Y:S02]  /*64b0*/  IADD3 R9, PT, PT, R9, R2, RZ ;  /* 0x0000000209097210 */ /* 0x000fe40007ffe0ff */
[C---:B------:R-:W-:Y:S02]  /*64c0*/  PRMT R20, R24.reuse, 0x7610, R20 ;  /* 0x0000761018147816 */ /* 0x040fe40000000014 */
[----:B------:R-:W-:Y:S02]  /*64d0*/  ISETP.GE.U32.AND P0, PT, R9, R0, PT ;  /* 0x000000000900720c */ /* 0x000fe40003f06070 */
[C---:B------:R-:W-:Y:S02]  /*64e0*/  PRMT R25, R24.reuse, 0x7610, R25 ;  /* 0x0000761018197816 */ /* 0x040fe40000000019 */
[----:B------:R-:W-:Y:S01]  /*64f0*/  SEL R8, R24, R8, !P0 ;  /* 0x0000000818087207 */ /* 0x000fe20004000000 */
[----:B------:R-:W-:Y:S08]  /*6500*/  BRA `(.L_x_2105) ;  /* 0x0000004400347947 */ /* 0x000ff00003800000 */
.L_x_2106:
[----:B------:R-:W0:Y:S01]  /*6510*/  LDC.64 R10, c[0x0][0x3c8] ;  /* 0x0000f200ff0a7b82 */ /* 0x000e220000000a00 */
[----:B------:R-:W-:Y:S01]  /*6520*/  MOV R15, R3 ;  /* 0x00000003000f7202 */ /* 0x000fe20000000f00 */
[----:B-1----:R-:W-:Y:S01]  /*6530*/  IMAD.MOV.U32 R14, RZ, RZ, RZ ;  /* 0x000000ffff0e7224 */ /* 0x002fe200078e00ff */
[----:B------:R-:W-:-:S04]  /*6540*/  IADD3 R18, PT, PT, R18, -0x1, RZ ;  /* 0xffffffff12127810 */ /* 0x000fc80007ffe0ff */
[C---:B------:R-:W-:Y:S01]  /*6550*/  ISETP.NE.AND P0, PT, R18.reuse, RZ, PT ;  /* 0x000000ff1200720c */ /* 0x040fe20003f05270 */
[----:B------:R-:W1:Y:S01]  /*6560*/  LDC R9, c[0x0][0x3d0] ;  /* 0x0000f400ff097b82 */ /* 0x000e620000000800 */
[----:B------:R-:W-:-:S04]  /*6570*/  VIMNMX.U32 R23, PT, PT, R18, 0x18, PT ;  /* 0x0000001812177848 */ /* 0x000fc80003fe0000 */
[----:B------:R-:W-:-:S03]  /*6580*/  IADD3 R23, PT, PT, R23, 0x1, RZ ;  /* 0x0000000117177810 */ /* 0x000fc60007ffe0ff */
[----:B------:R-:W2:Y:S01]  /*6590*/  LDC R22, c[0x0][0x4f4] ;  /* 0x00013d00ff167b82 */ /* 0x000ea20000000800 */
[----:B0-----:R-:W-:-:S05]  /*65a0*/  IMAD.HI.U32 R16, R3, R11, R14 ;  /* 0x0000000b03107227 */ /* 0x001fca00078e000e */
[----:B-1----:R-:W-:-:S05]  /*65b0*/  SHF.R.U32.HI R17, RZ, R9, R16 ;  /* 0x00000009ff117219 */ /* 0x002fca0000011610 */
[----:B------:R-:W-:-:S04]  /*65c0*/  IMAD.MOV R21, RZ, RZ, -R17 ;  /* 0x000000ffff157224 */ /* 0x000fc800078e0a11 */
[----:B------:R-:W-:-:S04]  /*65d0*/  IMAD R21, R10, R21, R3 ;  /* 0x000000150a157224 */ /* 0x000fc800078e0203 */
[----:B--2---:R-:W-:Y:S01]  /*65e0*/  IMAD R21, R21, R22, RZ ;  /* 0x0000001615157224 */ /* 0x004fe200078e02ff */
        /* <DEDUP_REMOVED lines=243> */
[----:B------:R-:W-:Y:S01]  /*7520*/  ISETP.NE.AND P1, PT, R23, 0x18, PT ;  /* 0x000000181700780c */ /* 0x000fe20003f25270 */
[----:B------:R-:W0:Y:S01]  /*7530*/  LDCU.64 UR4, c[0x0][0x4e0] ;  /* 0x00009c00ff0477ac */ /* 0x000e220008000a00 */
[----:B------:R-:W-:-:S11]  /*7540*/  HFMA2 R18, -RZ, RZ, 0, 0 ;  /* 0x00000000ff127431 */ /* 0x000fd600000001ff */
[----:B------:R-:W1:Y:S01]  /*7550*/  @P1 LDC.64 R14, c[0x0][0x4e8] ;  /* 0x00013a00ff0e1b82 */ /* 0x000e620000000a00 */
[----:B0-----:R-:W-:Y:S01]  /*7560*/  IMAD.HI.U32 R16, R19, UR4, R18 ;  /* 0x0000000413107c27 */ /* 0x001fe2000f8e0012 */
[----:B------:R-:W0:Y:S06]  /*7570*/  LDCU UR4, c[0x0][0x4dc] ;  /* 0x00009b80ff0477ac */ /* 0x000e2c0008000800 */
[----:B------:R-:W2:Y:S01]  /*7580*/  @P1 LDC R24, c[0x0][0x4f0] ;  /* 0x00013c00ff181b82 */ /* 0x000ea20000000800 */
[----:B------:R-:W-:Y:S01]  /*7590*/  SHF.R.U32.HI R17, RZ, UR5, R16 ;  /* 0x00000005ff117c19 */ /* 0x000fe20008011610 */
[----:B------:R-:W3:Y:S01]  /*75a0*/  LDCU UR5, c[0x0][0x550] ;  /* 0x0000aa00ff0577ac */ /* 0x000ee20008000800 */
[----:B------:R-:W-:-:S05]  /*75b0*/  @P1 MOV R16, RZ ;  /* 0x000000ff00101202 */ /* 0x000fca0000000f00 */
[----:B------:R-:W4:Y:S01]  /*75c0*/  @P1 LDC R18, c[0x0][0x554] ;  /* 0x00015500ff121b82 */ /* 0x000f220000000800 */
[--C-:B------:R-:W-:Y:S02]  /*75d0*/  IMAD.MOV R27, RZ, RZ, -R17.reuse ;  /* 0x000000ffff1b7224 */ /* 0x100fe400078e0a11 */
[----:B-1----:R-:W-:-:S04]  /*75e0*/  @P1 IMAD.HI.U32 R15, R17, R15, R16 ;  /* 0x0000000f110f1227 */ /* 0x002fc800078e0010 */
[----:B0-----:R-:W-:Y:S01]  /*75f0*/  IMAD R16, R27, UR4, R19 ;  /* 0x000000041b107c24 */ /* 0x001fe2000f8e0213 */
[----:B--2---:R-:W-:-:S03]  /*7600*/  @P1 SHF.R.U32.HI R15, RZ, R24, R15 ;  /* 0x00000018ff0f1219 */ /* 0x004fc6000001160f */
[----:B---3--:R-:W-:Y:S01]  /*7610*/  IMAD R21, R16, UR5, R21 ;  /* 0x0000000510157c24 */ /* 0x008fe2000f8e0215 */
[----:B------:R-:W-:-:S05]  /*7620*/  @P1 IADD3 R15, PT, PT, -R15, RZ, RZ ;  /* 0x000000ff0f0f1210 */ /* 0x000fca0007ffe1ff */
[----:B------:R-:W-:-:S04]  /*7630*/  @P1 IMAD R14, R14, R15, R17 ;  /* 0x0000000f0e0e1224 */ /* 0x000fc800078e0211 */
[----:B----4-:R-:W-:-:S07]  /*7640*/  @P1 IMAD R21, R14, R18, R21 ;  /* 0x000000120e151224 */ /* 0x010fce00078e0215 */
.L_x_2107:
[----:B------:R-:W-:-:S04]  /*7650*/  IADD3 R14, P1, PT, R21, R12, RZ ;  /* 0x0000000c150e7210 */ /* 0x000fc80007f3e0ff */
[----:B------:R-:W-:-:S05]  /*7660*/  IADD3.X R15, PT, PT, RZ, R13, RZ, P1, !PT ;  /* 0x0000000dff0f7210 */ /* 0x000fca0000ffe4ff */
[----:B------:R0:W5:Y:S01]  /*7670*/  LDG.E.U8 R24, desc[UR36][R14.64] ;  /* 0x000000240e187981 */ /* 0x000162000c1e1100 */
[----:B------:R-:W-:-:S05]  /*7680*/  IMAD.IADD R17, R3, 0x1, R2 ;  /* 0x0000000103117824 */ /* 0x000fca00078e0202 */
[----:B------:R-:W-:-:S13]  /*7690*/  ISETP.GE.U32.AND P1, PT, R17, R0, PT ;  /* 0x000000001100720c */ /* 0x000fda0003f26070 */
[----:B0-----:R-:W-:Y:S05]  /*76a0*/  @P1 BRA `(.L_x_2105) ;  /* 0x0000003000cc1947 */ /* 0x001fea0003800000 */
[----:B------:R-:W-:-:S05]  /*76b0*/  HFMA2 R16, -RZ, RZ, 0, 0 ;  /* 0x00000000ff107431 */ /* 0x000fca00000001ff */
[----:B------:R-:W-:-:S05]  /*76c0*/  IMAD.HI.U32 R18, R17, R11, R16 ;  /* 0x0000000b11127227 */ /* 0x000fca00078e0010 */
[----:B------:R-:W-:-:S04]  /*76d0*/  SHF.R.U32.HI R19, RZ, R9, R18 ;  /* 0x00000009ff137219 */ /* 0x000fc80000011612 */
[----:B------:R-:W-:-:S05]  /*76e0*/  IADD3 R21, PT, PT, -R19, RZ, RZ ;  /* 0x000000ff13157210 */ /* 0x000fca0007ffe1ff */
[----:B------:R-:W-:-:S04]  /*76f0*/  IMAD R21, R10, R21, R17 ;  /* 0x000000150a157224 */ /* 0x000fc800078e0211 */
[----:B------:R-:W-:Y:S01]  /*7700*/  IMAD R21, R21, R22, RZ ;  /* 0x0000001615157224 */ /* 0x000fe200078e02ff */
        /* <DEDUP_REMOVED lines=243> */
[----:B------:R-:W-:Y:S01]  /*8640*/  ISETP.NE.AND P1, PT, R23, 0x18, PT ;  /* 0x000000181700780c */ /* 0x000fe20003f25270 */
[----:B------:R-:W0:Y:S01]  /*8650*/  LDCU.64 UR4, c[0x0][0x4e0] ;  /* 0x00009c00ff0477ac */ /* 0x000e220008000a00 */
[----:B------:R-:W-:-:S11]  /*8660*/  MOV R26, RZ ;  /* 0x000000ff001a7202 */ /* 0x000fd60000000f00 */
[----:B------:R-:W1:Y:S01]  /*8670*/  @P1 LDC.64 R14, c[0x0][0x4e8] ;  /* 0x00013a00ff0e1b82 */ /* 0x000e620000000a00 */
[----:B0-----:R-:W-:Y:S01]  /*8680*/  IMAD.HI.U32 R18, R27, UR4, R26 ;  /* 0x000000041b127c27 */ /* 0x001fe2000f8e001a */
[----:B------:R-:W0:Y:S06]  /*8690*/  LDCU UR4, c[0x0][0x4dc] ;  /* 0x00009b80ff0477ac */ /* 0x000e2c0008000800 */
[----:B------:R-:W2:Y:S01]  /*86a0*/  @P1 LDC R25, c[0x0][0x4f0] ;  /* 0x00013c00ff191b82 */ /* 0x000ea20000000800 */
[----:B------:R-:W-:Y:S01]  /*86b0*/  SHF.R.U32.HI R19, RZ, UR5, R18 ;  /* 0x00000005ff137c19 */ /* 0x000fe20008011612 */
[----:B------:R-:W-:Y:S01]  /*86c0*/  @P1 IMAD.MOV.U32 R18, RZ, RZ, RZ ;  /* 0x000000ffff121224 */ /* 0x000fe200078e00ff */
[----:B------:R-:W3:Y:S03]  /*86d0*/  LDCU UR5, c[0x0][0x550] ;  /* 0x0000aa00ff0577ac */ /* 0x000ee60008000800 */
[----:B-1----:R-:W-:-:S02]  /*86e0*/  @P1 IMAD.HI.U32 R26, R19, R15, R18 ;  /* 0x0000000f131a1227 */ /* 0x002fc400078e0012 */
[----:B------:R-:W1:Y:S03]  /*86f0*/  @P1 LDC R18, c[0x0][0x554] ;  /* 0x00015500ff121b82 */ /* 0x000e660000000800 */
[----:B--2---:R-:W-:Y:S02]  /*8700*/  @P1 SHF.R.U32.HI R25, RZ, R25, R26 ;  /* 0x00000019ff191219 */ /* 0x004fe4000001161a */
[----:B------:R-:W-:Y:S02]  /*8710*/  IADD3 R26, PT, PT, -R19, RZ, RZ ;  /* 0x000000ff131a7210 */ /* 0x000fe40007ffe1ff */
[----:B------:R-:W-:-:S03]  /*8720*/  @P1 IADD3 R25, PT, PT, -R25, RZ, RZ ;  /* 0x000000ff19191210 */ /* 0x000fc60007ffe1ff */
[----:B0-----:R-:W-:Y:S02]  /*8730*/  IMAD R26, R26, UR4, R27 ;  /* 0x000000041a1a7c24 */ /* 0x001fe4000f8e021b */
[----:B------:R-:W-:Y:S02]  /*8740*/  @P1 IMAD R14, R14, R25, R19 ;  /* 0x000000190e0e1224 */ /* 0x000fe400078e0213 */
[----:B---3--:R-:W-:-:S04]  /*8750*/  IMAD R21, R26, UR5, R21 ;  /* 0x000000051a157c24 */ /* 0x008fc8000f8e0215 */
[----:B-1----:R-:W-:-:S07]  /*8760*/  @P1 IMAD R21, R14, R18, R21 ;  /* 0x000000120e151224 */ /* 0x002fce00078e0215 */
.L_x_2108:
[----:B------:R-:W-:-:S05]  /*8770*/  IADD3 R18, P1, PT, R21, R12, RZ ;  /* 0x0000000c15127210 */ /* 0x000fca0007f3e0ff */
[----:B------:R-:W-:-:S05]  /*8780*/  IMAD.X R19, RZ, RZ, R13, P1 ;  /* 0x000000ffff137224 */ /* 0x000fca00008e060d */
[----:B------:R0:W5:Y:S01]  /*8790*/  LDG.E.U8 R25, desc[UR36][R18.64] ;  /* 0x0000002412197981 */ /* 0x000162000c1e1100 */
[----:B------:R-:W-:-:S04]  /*87a0*/  IADD3 R15, PT, PT, R17, R2, RZ ;  /* 0x00000002110f7210 */ /* 0x000fc80007ffe0ff */
[----:B------:R-:W-:-:S13]  /*87b0*/  ISETP.GE.U32.AND P1, PT, R15, R0, PT ;  /* 0x000000000f00720c */ /* 0x000fda0003f26070 */
[----:B0-----:R-:W-:Y:S05]  /*87c0*/  @P1 BRA `(.L_x_2105) ;  /* 0x0000002000841947 */ /* 0x001fea0003800000 */
[----:B------:R-:W-:-:S05]  /*87d0*/  HFMA2 R14, -RZ, RZ, 0, 0 ;  /* 0x00000000ff0e7431 */ /* 0x000fca00000001ff */
[----:B------:R-:W-:-:S05]  /*87e0*/  IMAD.HI.U32 R16, R15, R11, R14 ;  /* 0x0000000b0f107227 */ /* 0x000fca00078e000e */
[----:B------:R-:W-:-:S05]  /*87f0*/  SHF.R.U32.HI R17, RZ, R9, R16 ;  /* 0x00000009ff117219 */ /* 0x000fca0000011610 */
[----:B------:R-:W-:-:S04]  /*8800*/  IMAD.MOV R27, RZ, RZ, -R17 ;  /* 0x000000ffff1b7224 */ /* 0x000fc800078e0a11 */
[----:B------:R-:W-:-:S04]  /*8810*/  IMAD R27, R10, R27, R15 ;  /* 0x0000001b0a1b7224 */ /* 0x000fc800078e020f */
[----:B------:R-:W-:Y:S01]  /*8820*/  IMAD R27, R27, R22, RZ ;  /* 0x000000161b1b7224 */ /* 0x000fe200078e02ff */
        /* <DEDUP_REMOVED lines=245> */
[----:B------:R-:W-:-:S11]  /*9780*/  IMAD.MOV.U32 R16, RZ, RZ, RZ ;  /* 0x000000ffff107224 */ /* 0x000fd600078e00ff */
[----:B------:R-:W1:Y:S01]  /*9790*/  @P1 LDC.64 R18, c[0x0][0x4e8] ;  /* 0x00013a00ff121b82 */ /* 0x000e620000000a00 */
[----:B0-----:R-:W-:Y:S01]  /*97a0*/  IMAD.HI.U32 R20, R17, UR4, R16 ;  /* 0x0000000411147c27 */ /* 0x001fe2000f8e0010 */
[----:B------:R-:W0:Y:S06]  /*97b0*/  LDCU UR4, c[0x0][0x4dc] ;  /* 0x00009b80ff0477ac */ /* 0x000e2c0008000800 */
[----:B------:R-:W2:Y:S01]  /*97c0*/  @P1 LDC R26, c[0x0][0x4f0] ;  /* 0x00013c00ff1a1b82 */ /* 0x000ea20000000800 */
[----:B------:R-:W-:Y:S01]  /*97d0*/  SHF.R.U32.HI R21, RZ, UR5, R20 ;  /* 0x00000005ff157c19 */ /* 0x000fe20008011614 */
[----:B------:R-:W3:Y:S01]  /*97e0*/  LDCU UR5, c[0x0][0x550] ;  /* 0x0000aa00ff0577ac */ /* 0x000ee20008000800 */
[----:B------:R-:W-:-:S02]  /*97f0*/  @P1 MOV R20, RZ ;  /* 0x000000ff00141202 */ /* 0x000fc40000000f00 */
[----:B------:R-:W-:-:S03]  /*9800*/  IADD3 R29, PT, PT, -R21, RZ, RZ ;  /* 0x000000ff151d7210 */ /* 0x000fc60007ffe1ff */
[----:B------:R-:W4:Y:S01]  /*9810*/  @P1 LDC R16, c[0x0][0x554] ;  /* 0x00015500ff101b82 */ /* 0x000f220000000800 */
[----:B-1----:R-:W-:-:S04]  /*9820*/  @P1 IMAD.HI.U32 R19, R21, R19, R20 ;  /* 0x0000001315131227 */ /* 0x002fc800078e0014 */
[----:B0-----:R-:W-:Y:S01]  /*9830*/  IMAD R20, R29, UR4, R17 ;  /* 0x000000041d147c24 */ /* 0x001fe2000f8e0211 */
[----:B--2---:R-:W-:-:S03]  /*9840*/  @P1 SHF.R.U32.HI R19, RZ, R26, R19 ;  /* 0x0000001aff131219 */ /* 0x004fc60000011613 */
[----:B---3--:R-:W-:Y:S02]  /*9850*/  IMAD R27, R20, UR5, R27 ;  /* 0x00000005141b7c24 */ /* 0x008fe4000f8e021b */
[----:B------:R-:W-:-:S04]  /*9860*/  @P1 IMAD.MOV R19, RZ, RZ, -R19 ;  /* 0x000000ffff131224 */ /* 0x000fc800078e0a13 */
[----:B------:R-:W-:-:S04]  /*9870*/  @P1 IMAD R18, R18, R19, R21 ;  /* 0x0000001312121224 */ /* 0x000fc800078e0215 */
[----:B----4-:R-:W-:-:S07]  /*9880*/  @P1 IMAD R27, R18, R16, R27 ;  /* 0x00000010121b1224 */ /* 0x010fce00078e021b */
.L_x_2109:
[----:B------:R-:W-:-:S04]  /*9890*/  IADD3 R20, P1, PT, R27, R12, RZ ;  /* 0x0000000c1b147210 */ /* 0x000fc80007f3e0ff */
[----:B------:R-:W-:-:S05]  /*98a0*/  IADD3.X R21, PT, PT, RZ, R13, RZ, P1, !PT ;  /* 0x0000000dff157210 */ /* 0x000fca0000ffe4ff */
[----:B------:R0:W5:Y:S01]  /*98b0*/  LDG.E.U8 R20, desc[UR36][R20.64] ;  /* 0x0000002414147981 */ /* 0x000162000c1e1100 */
[----:B------:R-:W-:-:S04]  /*98c0*/  IADD3 R15, PT, PT, R15, R2, RZ ;  /* 0x000000020f0f7210 */ /* 0x000fc80007ffe0ff */
[----:B------:R-:W-:-:S13]  /*98d0*/  ISETP.GE.U32.AND P1, PT, R15, R0, PT ;  /* 0x000000000f00720c */ /* 0x000fda0003f26070 */
[----:B0-----:R-:W-:Y:S05]  /*98e0*/  @P1 BRA `(.L_x_2105) ;  /* 0x00000010003c1947 */ /* 0x001fea0003800000 */
[----:B------:R-:W-:-:S04]  /*98f0*/  IMAD.MOV.U32 R14, RZ, RZ, RZ ;  /* 0x000000ffff0e7224 */ /* 0x000fc800078e00ff */
[----:B------:R-:W-:-:S05]  /*9900*/  IMAD.HI.U32 R8, R15, R11, R14 ;  /* 0x0000000b0f087227 */ /* 0x000fca00078e000e */
[----:B------:R-:W-:-:S04]  /*9910*/  SHF.R.U32.HI R9, RZ, R9, R8 ;  /* 0x00000009ff097219 */ /* 0x000fc80000011608 */
[----:B------:R-:W-:-:S05]  /*9920*/  IADD3 R11, PT, PT, -R9, RZ, RZ ;  /* 0x000000ff090b7210 */ /* 0x000fca0007ffe1ff */
        /* <DEDUP_REMOVED lines=264> */
.L_x_2110:
[----:B------:R-:W-:-:S04]  /*a9b0*/  IADD3 R8, P0, PT, R15, R12, RZ ;  /* 0x0000000c0f087210 */ /* 0x000fc80007f1e0ff */
[----:B------:R-:W-:-:S05]  /*a9c0*/  IADD3.X R9, PT, PT, RZ, R13, RZ, P0, !PT ;  /* 0x0000000dff097210 */ /* 0x000fca00007fe4ff */
[----:B------:R0:W5:Y:S04]  /*a9d0*/  LDG.E.U8 R8, desc[UR36][R8.64] ;  /* 0x0000002408087981 */ /* 0x000168000c1e1100 */
.L_x_2105:
[----:B------:R-:W-:Y:S05]  /*a9e0*/  BSYNC.RECONVERGENT B1 ;  /* 0x0000000000017941 */ /* 0x000fea0003800200 */
.L_x_2104:
[----:B------:R-:W-:Y:S01]  /*a9f0*/  ISETP.GE.U32.AND P0, PT, R3, R0, PT ;  /* 0x000000000300720c */ /* 0x000fe20003f06070 */
[----:B------:R-:W-:-:S12]  /*aa00*/  BSSY.RECONVERGENT B1, `(.L_x_2111) ;  /* 0x0000010000017945 */ /* 0x000fd80003800200 */
[----:B------:R-:W-:Y:S05]  /*aa10*/  @P0 BRA `(.L_x_2112) ;  /* 0x0000000000380947 */ /* 0x000fea0003800000 */
[----:B------:R-:W-:Y:S01]  /*aa20*/  IMAD.IADD R3, R3, 0x1, R2 ;  /* 0x0000000103037824 */ /* 0x000fe200078e0202 */
        /* <DEDUP_REMOVED lines=8> */
[----:B------:R-:W-:Y:S02]  /*aab0*/  @!P0 ISETP.GE.U32.AND P1, PT, R3, R0, PT ;  /* 0x000000000300820c */ /* 0x000fe40003f26070 */
[----:B------:R-:W-:Y:S02]  /*aac0*/  @!P0 PRMT R5, R20, 0x7610, R5 ;  /* 0x0000761014058816 */ /* 0x000fe40000000005 */
[----:B------:R-:W-:-:S05]  /*aad0*/  @!P0 SEL R3, R8, RZ, !P1 ;  /* 0x000000ff08038207 */ /* 0x000fca0004800000 */
[----:B------:R-:W-:-:S05]  /*aae0*/  @!P0 IMAD.IADD R3, R4, 0x1, R3 ;  /* 0x0000000104038824 */ /* 0x000fca00078e0203 */
[----:B------:R-:W-:-:S07]  /*aaf0*/  @!P0 PRMT R4, R3, 0x7610, R4 ;  /* 0x0000761003048816 */ /* 0x000fce0000000004 */
.L_x_2112:
[----:B------:R-:W-:Y:S05]  /*ab00*/  BSYNC.RECONVERGENT B1 ;  /* 0x0000000000017941 */ /* 0x000fea0003800200 */
.L_x_2111:
[----:B------:R-:W-:-:S04]  /*ab10*/  IADD3 R5, PT, PT, R5, R6, R7 ;  /* 0x0000000605057210 */ /* 0x000fc80007ffe007 */
[----:B------:R-:W-:-:S04]  /*ab20*/  IADD3 R5, PT, PT, R5, R4, RZ ;  /* 0x0000000405057210 */ /* 0x000fc80007ffe0ff */
[----:B------:R-:W-:-:S07]  /*ab30*/  PRMT R6, R5, 0x7610, R6 ;  /* 0x0000761005067816 */ /* 0x000fce0000000006 */
.L_x_2067:
[----:B------:R-:W-:Y:S05]  /*ab40*/  BSYNC.RECONVERGENT B0 ;  /* 0x0000000000007941 */ /* 0x000fea0003800200 */
.L_x_2066:
[----:B------:R-:W2:Y:S01]  /*ab50*/  LDCU UR4, c[0x0][0x3a0] ;  /* 0x00007400ff0477ac */ /* 0x000ea20008000800 */
[----:B0-----:R-:W0:Y:S01]  /*ab60*/  S2R R3, SR_TID.X ;  /* 0x0000000000037919 */ /* 0x001e220000002100 */
[----:B------:R-:W3:Y:S01]  /*ab70*/  S2R R0, SR_TID.Y ;  /* 0x0000000000007919 */ /* 0x000ee20000002200 */
        /* <DEDUP_REMOVED lines=9> */
[----:B----4-:R-:W-:-:S07]  /*ac10*/  UISETP.GE.U32.AND UP0, UPT, UR6, 0x2, UPT ;  /* 0x000000020600788c */ /* 0x010fce000bf06070 */
[----:B------:R2:W-:Y:S02]  /*ac20*/  STS.U8 [R5+UR4], R6 ;  /* 0x0000000605007988 */ /* 0x0005e40008000004 */
[----:B------:R-:W-:Y:S05]  /*ac30*/  BRA.U !UP0, `(.L_x_2113) ;  /* 0x0000000108387547 */ /* 0x000fea000b800000 */
[----:B------:R-:W-:-:S05]  /*ac40*/  UMOV UR5, UR6 ;  /* 0x0000000600057c82 */ /* 0x000fca0008000000 */
.L_x_2114:
        /* <DEDUP_REMOVED lines=8> */
[----:B------:R-:W0:Y:S02]  /*acd0*/  @!P0 LDS.U8 R7, [R2+UR4] ;  /* 0x0000000402078984 */ /* 0x000e240008000000 */
[----:B0---4-:R-:W-:-:S05]  /*ace0*/  @!P0 IMAD.IADD R4, R6, 0x1, R7 ;  /* 0x0000000106048824 */ /* 0x011fca00078e0207 */
[----:B------:R4:W-:Y:S01]  /*acf0*/  @!P0 STS.U8 [R5+UR4], R4 ;  /* 0x0000000405008988 */ /* 0x0009e20008000004 */
[----:B--2---:R-:W-:Y:S01]  /*ad00*/  @!P0 PRMT R6, R4, 0x7610, R6 ;  /* 0x0000761004068816 */ /* 0x004fe20000000006 */
[----:B------:R-:W-:Y:S06]  /*ad10*/  BRA.U UP0, `(.L_x_2114) ;  /* 0xfffffffd00cc7547 */ /* 0x000fec000b83ffff */
.L_x_2113:
        /* <DEDUP_REMOVED lines=12> */
[----:B-1----:R-:W-:-:S03]  /*ade0*/  ULEA UR8, UR5, UR4, 0x18 ;  /* 0x0000000405087291 */ /* 0x002fc6000f8ec0ff */
[----:B------:R-:W-:-:S03]  /*adf0*/  UMOV UR4, 0x20 ;  /* 0x0000002000047882 */ /* 0x000fc60000000000 */
[----:B------:R-:W-:-:S03]  /*ae00*/  IADD3 R2, PT, PT, R5, UR8, RZ ;  /* 0x0000000805027c10 */ /* 0x000fc6000fffe0ff */
[----:B------:R1:W-:Y:S01]  /*ae10*/  STS.U8 [R5+UR8], R6 ;  /* 0x0000000605007988 */ /* 0x0003e20008000008 */
[----:B------:R-:W-:Y:S05]  /*ae20*/  BRA.U !UP0, `(.L_x_2116) ;  /* 0x0000000108347547 */ /* 0x000fea000b800000 */
[----:B------:R-:W-:-:S05]  /*ae30*/  UMOV UR5, UR6 ;  /* 0x0000000600057c82 */ /* 0x000fca0008000000 */
.L_x_2117:
[----:B------:R-:W-:Y:S01]  /*ae40*/  USHF.R.U32.HI UR7, URZ, 0x1, UR5 ;  /* 0x00000001ff077899 */ /* 0x000fe20008011605 */
[----:B------:R-:W-:Y:S01]  /*ae50*/  BAR.SYNC.DEFER_BLOCKING 0x0 ;  /* 0x0000000000007b1d */ /* 0x000fe20000010000 */
[----:B------:R-:W-:-:S04]  /*ae60*/  UISETP.GT.U32.AND UP0, UPT, UR5, 0x7f, UPT ;  /* 0x0000007f0500788c */ /* 0x000fc8000bf04070 */
[----:B0-----:R-:W-:Y:S01]  /*ae70*/  IADD3 R4, PT, PT, R3, UR7, RZ ;  /* 0x0000000703047c10 */ /* 0x001fe2000fffe0ff */
[----:B------:R-:W-:-:S03]  /*ae80*/  UMOV UR5, UR7 ;  /* 0x0000000700057c82 */ /* 0x000fc60008000000 */
[----:B------:R-:W-:-:S04]  /*ae90*/  ISETP.GE.U32.AND P0, PT, R4, UR6, PT ;  /* 0x0000000604007c0c */ /* 0x000fc8000bf06070 */
[----:B------:R-:W-:-:S13]  /*aea0*/  ISETP.GE.U32.OR P0, PT, R3, UR7, P0 ;  /* 0x0000000703007c0c */ /* 0x000fda0008706470 */
[----:B------:R-:W0:Y:S02]  /*aeb0*/  @!P0 LDS.U8 R7, [R2+UR7] ;  /* 0x0000000702078984 */ /* 0x000e240008000000 */
[----:B0-----:R-:W-:-:S05]  /*aec0*/  @!P0 IMAD.IADD R4, R6, 0x1, R7 ;  /* 0x0000000106048824 */ /* 0x001fca00078e0207 */
[----:B------:R0:W-:Y:S01]  /*aed0*/  @!P0 STS.U8 [R5+UR8], R4 ;  /* 0x0000000405008988 */ /* 0x0001e20008000008 */
[----:B-1----:R-:W-:Y:S01]  /*aee0*/  @!P0 PRMT R6, R4, 0x7610, R6 ;  /* 0x0000761004068816 */ /* 0x002fe20000000006 */
[----:B------:R-:W-:Y:S06]  /*aef0*/  BRA.U UP0, `(.L_x_2117) ;  /* 0xfffffffd00d07547 */ /* 0x000fec000b83ffff */
.L_x_2116:
[----:B------:R-:W-:Y:S01]  /*af00*/  BAR.SYNC.DEFER_BLOCKING 0x0 ;  /* 0x0000000000007b1d */ /* 0x000fe20000010000 */
[----:B------:R-:W-:-:S09]  /*af10*/  UISETP.GE.U32.AND UP0, UPT, UR4, 0x2, UPT ;  /* 0x000000020400788c */ /* 0x000fd2000bf06070 */
[----:B------:R-:W-:Y:S05]  /*af20*/  BRA.U !UP0, `(.L_x_2115) ;  /* 0x0000000108207547 */ /* 0x000fea000b800000 */
[----:B------:R-:W-:-:S07]  /*af30*/  HFMA2 R2, -RZ, RZ, 0, 5.9604644775390625e-08 ;  /* 0x00000001ff027431 */ /* 0x000fce00000001ff */
.L_x_2118:
[----:B0---4-:R-:W-:-:S04]  /*af40*/  LOP3.LUT R4, R6, 0xffff, RZ, 0xc0, !PT ;  /* 0x0000ffff06047812 */ /* 0x011fc800078ec0ff */
[----:B-12---:R-:W-:-:S06]  /*af50*/  PRMT R5, R4, 0x8880, RZ ;  /* 0x0000888004057816 */ /* 0x006fcc00000000ff */
[----:B------:R0:W1:Y:S02]  /*af60*/  SHFL.DOWN PT, R5, R5, R2, 0x1f ;  /* 0x08001f0205057589 */ /* 0x00006400000e0000 */
[----:B0-----:R-:W-:-:S04]  /*af70*/  SHF.L.U32 R2, R2, 0x1, RZ ;  /* 0x0000000102027819 */ /* 0x001fc800000006ff */
[----:B------:R-:W-:Y:S01]  /*af80*/  ISETP.GE.AND P0, PT, R2, UR4, PT ;  /* 0x0000000402007c0c */ /* 0x000fe2000bf06270 */
[----:B-1----:R-:W-:-:S12]  /*af90*/  IMAD.IADD R6, R5, 0x1, R6 ;  /* 0x0000000105067824 */ /* 0x002fd800078e0206 */
[----:B------:R-:W-:Y:S05]  /*afa0*/  @!P0 BRA `(.L_x_2118) ;  /* 0xfffffffc00e48947 */ /* 0x000fea000383ffff */
.L_x_2115:
[----:B------:R-:W3:Y:S01]  /*afb0*/  S2R R2, SR_CTAID.X ;  /* 0x0000000000027919 */ /* 0x000ee20000002500 */
[----:B------:R-:W0:Y:S01]  /*afc0*/  LDCU UR4, c[0x0][0x558] ;  /* 0x0000ab00ff0477ac */ /* 0x000e220008000800 */
[----:B-----5:R-:W-:Y:S01]  /*afd0*/  MOV R16, RZ ;  /* 0x000000ff00107202 */ /* 0x020fe20000000f00 */
[----:B------:R-:W1:Y:S01]  /*afe0*/  LDCU.64 UR6, c[0x0][0x3a8] ;  /* 0x00007500ff0677ac */ /* 0x000e620008000a00 */
[----:B------:R-:W3:Y:S01]  /*aff0*/  LDCU UR5, c[0x0][0x394] ;  /* 0x00007280ff0577ac */ /* 0x000ee20008000800 */
[----:B0-----:R-:W-:Y:S01]  /*b000*/  UISETP.NE.AND UP0, UPT, UR4, URZ, UPT ;  /* 0x000000ff0400728c */ /* 0x001fe2000bf05270 */
[----:B-12-4-:R-:W-:-:S04]  /*b010*/  IMAD R5, R3, UR6, RZ ;  /* 0x0000000603057c24 */ /* 0x016fc8000f8e02ff */
[----:B---3--:R-:W-:-:S04]  /*b020*/  IMAD R5, R0, UR7, R5 ;  /* 0x0000000700057c24 */ /* 0x008fc8000f8e0205 */
[----:B------:R-:W-:Y:S01]  /*b030*/  IMAD R5, R2, UR5, R5 ;  /* 0x0000000502057c24 */ /* 0x000fe2000f8e0205 */
        /* <DEDUP_REMOVED lines=14> */
[----:B------:R-:W-:Y:S01]  /*b120*/  MOV R8, RZ ;  /* 0x000000ff00087202 */ /* 0x000fe20000000f00 */
[----:B------:R-:W1:Y:S01]  /*b130*/  LDCU UR7, c[0x0][0x570] ;  /* 0x0000ae00ff0777ac */ /* 0x000e620008000800 */
[----:B------:R-:W-:Y:S01]  /*b140*/  UISETP.LT.U32.AND UP1, UPT, UR5, 0x18, UPT ;  /* 0x000000180500788c */ /* 0x000fe2000bf21070 */
[----:B------:R-:W2:Y:S03]  /*b150*/  LDCU UR6, c[0x0][0x690] ;  /* 0x0000d200ff0677ac */ /* 0x000ea60008000800 */
[----:B------:R-:W-:Y:S01]  /*b160*/  USEL UR5, UR5, 0x18, UP1 ;  /* 0x0000001805057887 */ /* 0x000fe20008800000 */
[----:B0-----:R-:W-:-:S03]  /*b170*/  IMAD.HI.U32 R10, R9, UR9, R8 ;  /* 0x00000009090a7c27 */ /* 0x001fc6000f8e0008 */
[----:B------:R-:W-:Y:S02]  /*b180*/  UIADD3 UR5, UPT, UPT, UR5, 0x1, URZ ;  /* 0x0000000105057890 */ /* 0x000fe4000fffe0ff */
[----:B-1----:R-:W-:Y:S02]  /*b190*/  SHF.R.U32.HI R11, RZ, UR7, R10 ;  /* 0x00000007ff0b7c19 */ /* 0x002fe4000801160a */
[----:B------:R-:W-:Y:S02]  /*b1a0*/  UISETP.NE.AND UP1, UPT, UR5, 0x2, UPT ;  /* 0x000000020500788c */ /* 0x000fe4000bf25270 */
        /* <DEDUP_REMOVED lines=255> */
.L_x_2119:
        /* <DEDUP_REMOVED lines=10> */
[----:B------:R-:W-:Y:S01]  /*c240*/  HFMA2 R16, -RZ, RZ, 0, 0 ;  /* 0x00000000ff107431 */ /* 0x000fe200000001ff */
[----:B------:R-:W-:Y:S06]  /*c250*/  BRA.U !UP0, `(.L_x_2121) ;  /* 0x0000001108587547 */ /* 0x000fec000b800000 */
[----:B------:R-:W0:Y:S01]  /*c260*/  LDCU.64 UR6, c[0x0][0x560] ;  /* 0x0000ac00ff0677ac */ /* 0x000e220008000a00 */
[----:B------:R-:W-:Y:S01]  /*c270*/  MOV R11, R5 ;  /* 0x00000005000b7202 */ /* 0x000fe20000000f00 */
        /* <DEDUP_REMOVED lines=276> */
.L_x_2121:
        /* <DEDUP_REMOVED lines=17> */
[----:B------:R-:W-:Y:S01]  /*d4d0*/  ISETP.NE.AND P0, PT, R4, RZ, PT ;  /* 0x000000ff0400720c */ /* 0x000fe20003f05270 */
[----:B------:R-:W1:Y:S01]  /*d4e0*/  LDCU UR5, c[0x0][0x360] ;  /* 0x00006c00ff0577ac */ /* 0x000e620008000800 */
[----:B------:R-:W2:Y:S01]  /*d4f0*/  LDCU.64 UR6, c[0x0][0x770] ;  /* 0x0000ee00ff0677ac */ /* 0x000ea20008000a00 */
[----:B0-----:R-:W-:-:S10]  /*d500*/  IMAD R4, R2, UR4, R5 ;  /* 0x0000000402047c24 */ /* 0x001fd4000f8e0205 */
[----:B-1----:R-:W-:-:S05]  /*d510*/  @!P0 IMAD R4, R4, UR5, R3 ;  /* 0x0000000504048c24 */ /* 0x002fca000f8e0203 */
[----:B--2---:R-:W-:-:S05]  /*d520*/  IADD3 R4, P0, PT, R4, UR6, RZ ;  /* 0x0000000604047c10 */ /* 0x004fca000ff1e0ff */
[----:B------:R-:W-:Y:S01]  /*d530*/  IMAD.X R5, RZ, RZ, UR7, P0 ;  /* 0x00000007ff057e24 */ /* 0x000fe200080e06ff */
[----:B------:R-:W-:-:S04]  /*d540*/  PLOP3.LUT P0, PT, PT, PT, PT, 0x80, 0x8 ;  /* 0x000000000008781c */ /* 0x000fc80003f0f070 */
[----:B------:R0:W-:Y:S09]  /*d550*/  STG.E.U8 desc[UR36][R4.64], R6 ;  /* 0x0000000604007986 */ /* 0x0001f2000c101124 */
.L_x_2123:
[----:B------:R-:W-:Y:S05]  /*d560*/  BSYNC.RECONVERGENT B0 ;  /* 0x0000000000007941 */ /* 0x000fea0003800200 */
.L_x_2122:
        /* <DEDUP_REMOVED lines=35> */
.L_x_2125:
[----:B------:R-:W-:Y:S05]  /*d7a0*/  BSYNC.RECONVERGENT B0 ;  /* 0x0000000000007941 */ /* 0x000fea0003800200 */
.L_x_2124:
        /* <DEDUP_REMOVED lines=16> */
[----:B------:R-:W1:Y:S01]  /*d8b0*/  LDCU.U8 UR4, c[0x0][0x381] ;  /* 0x00007020ff0477ac */ /* 0x000e620008000000 */
[----:B0-----:R-:W-:Y:S01]  /*d8c0*/  UISETP.NE.AND UP0, UPT, UR5, URZ, UPT ;  /* 0x000000ff0500728c */ /* 0x001fe2000bf05270 */
[----:B-1----:R-:W-:-:S08]  /*d8d0*/  MOV R5, UR4 ;  /* 0x0000000400057c02 */ /* 0x002fd00008000f00 */
[----:B------:R-:W-:Y:S05]  /*d8e0*/  BRA.U !UP0, `(.L_x_2127) ;  /* 0x0000000108547547 */ /* 0x000fea000b800000 */
[----:B------:R-:W0:Y:S01]  /*d8f0*/  LDCU UR4, c[0x0][0x360] ;  /* 0x00006c00ff0477ac */ /* 0x000e220008000800 */
[----:B------:R-:W1:Y:S01]  /*d900*/  LDCU UR6, c[0x0][0x398] ;  /* 0x00007300ff0677ac */ /* 0x000e620008000800 */
[----:B------:R-:W2:Y:S01]  /*d910*/  LDCU.64 UR10, c[0x0][0x770] ;  /* 0x0000ee00ff0a77ac */ /* 0x000ea20008000a00 */
[----:B0-----:R-:W-:-:S05]  /*d920*/  IMAD R4, R0, UR4, R3 ;  /* 0x0000000400047c24 */ /* 0x001fca000f8e0203 */
[----:B-1----:R-:W-:-:S13]  /*d930*/  ISETP.GE.U32.AND P1, PT, R4, UR6, PT ;  /* 0x0000000604007c0c */ /* 0x002fda000bf26070 */
[----:B--2---:R-:W-:Y:S05]  /*d940*/  @P1 BRA `(.L_x_2128) ;  /* 0x0000000000841947 */ /* 0x004fea0003800000 */
[----:B------:R-:W0:Y:S01]  /*d950*/  LDCU UR5, c[0x0][0x374] ;  /* 0x00006e80ff0577ac */ /* 0x000e220008000800 */
[----:B------:R-:W1:Y:S01]  /*d960*/  LDC R13, c[0x0][0x364] ;  /* 0x0000d900ff0d7b82 */ /* 0x000e620000000800 */
[----:B------:R-:W-:Y:S01]  /*d970*/  BSSY.RECONVERGENT B1, `(.L_x_2129) ;  /* 0x000000b000017945 */ /* 0x000fe20003800200 */
[----:B0-----:R-:W-:Y:S02]  /*d980*/  IMAD R11, R2, UR5, RZ ;  /* 0x00000005020b7c24 */ /* 0x001fe4000f8e02ff */
[----:B-1----:R-:W-:-:S07]  /*d990*/  IMAD R13, R13, UR4, RZ ;  /* 0x000000040d0d7c24 */ /* 0x002fce000f8e02ff */
.L_x_2130:
[----:B------:R-:W-:-:S05]  /*d9a0*/  IMAD.IADD R6, R11, 0x1, R4 ;  /* 0x000000010b067824 */ /* 0x000fca00078e0204 */
[----:B------:R-:W-:-:S04]  /*d9b0*/  IADD3 R6, P1, PT, R6, UR10, RZ ;  /* 0x0000000a06067c10 */ /* 0x000fc8000ff3e0ff */
[----:B------:R-:W-:-:S05]  /*d9c0*/  IADD3.X R7, PT, PT, RZ, UR11, RZ, P1, !PT ;  /* 0x0000000bff077c10 */ /* 0x000fca0008ffe4ff */
[----:B------:R-:W2:Y:S01]  /*d9d0*/  LDG.E.U8 R6, desc[UR36][R6.64] ;  /* 0x0000002406067981 */ /* 0x000ea2000c1e1100 */
[----:B------:R-:W-:-:S04]  /*d9e0*/  IADD3 R4, PT, PT, R13, R4, RZ ;  /* 0x000000040d047210 */ /* 0x000fc80007ffe0ff */
[----:B------:R-:W-:Y:S01]  /*d9f0*/  ISETP.GE.U32.AND P1, PT, R4, UR6, PT ;  /* 0x0000000604007c0c */ /* 0x000fe2000bf26070 */
[----:B--2---:R-:W-:-:S12]  /*da00*/  IMAD.IADD R5, R6, 0x1, R5 ;  /* 0x0000000106057824 */ /* 0x004fd800078e0205 */
[----:B------:R-:W-:Y:S05]  /*da10*/  @!P1 BRA `(.L_x_2130) ;  /* 0xfffffffc00e09947 */ /* 0x000fea000383ffff */
[----:B------:R-:W-:Y:S05]  /*da20*/  BSYNC.RECONVERGENT B1 ;  /* 0x0000000000017941 */ /* 0x000fea0003800200 */
.L_x_2129:
[----:B------:R-:W-:Y:S05]  /*da30*/  BRA `(.L_x_2128) ;  /* 0x0000000000487947 */ /* 0x000fea0003800000 */
.L_x_2127:
[----:B------:R-:W0:Y:S01]  /*da40*/  LDCU UR5, c[0x0][0x398] ;  /* 0x00007300ff0577ac */ /* 0x000e220008000800 */
[----:B------:R-:W1:Y:S01]  /*da50*/  LDCU.64 UR10, c[0x0][0x770] ;  /* 0x0000ee00ff0a77ac */ /* 0x000e620008000a00 */
[----:B0-----:R-:W-:-:S13]  /*da60*/  ISETP.GE.U32.AND P1, PT, R0, UR5, PT ;  /* 0x0000000500007c0c */ /* 0x001fda000bf26070 */
[----:B-1----:R-:W-:Y:S05]  /*da70*/  @P1 BRA `(.L_x_2128) ;  /* 0x0000000000381947 */ /* 0x002fea0003800000 */
[----:B------:R-:W0:Y:S01]  /*da80*/  LDCU UR4, c[0x0][0x374] ;  /* 0x00006e80ff0477ac */ /* 0x000e220008000800 */
[----:B------:R-:W1:Y:S01]  /*da90*/  LDC R4, c[0x0][0x360] ;  /* 0x0000d800ff047b82 */ /* 0x000e620000000800 */
[----:B------:R-:W-:-:S07]  /*daa0*/  MOV R11, R0 ;  /* 0x00000000000b7202 */ /* 0x000fce0000000f00 */
[----:B------:R-:W2:Y:S01]  /*dab0*/  LDC R10, c[0x0][0x364] ;  /* 0x0000d900ff0a7b82 */ /* 0x000ea20000000800 */
[----:B0-----:R-:W-:-:S07]  /*dac0*/  IMAD R2, R2, UR4, RZ ;  /* 0x0000000402027c24 */ /* 0x001fce000f8e02ff */
.L_x_2131:
[----:B------:R-:W-:-:S05]  /*dad0*/  IADD3 R6, PT, PT, R2, R11, RZ ;  /* 0x0000000b02067210 */ /* 0x000fca0007ffe0ff */
[----:B-1----:R-:W-:-:S05]  /*dae0*/  IMAD R6, R6, R4, R3 ;  /* 0x0000000406067224 */ /* 0x002fca00078e0203 */
[----:B------:R-:W-:-:S05]  /*daf0*/  IADD3 R6, P1, PT, R6, UR10, RZ ;  /* 0x0000000a06067c10 */ /* 0x000fca000ff3e0ff */
[----:B------:R-:W-:-:S05]  /*db00*/  IMAD.X R7, RZ, RZ, UR11, P1 ;  /* 0x0000000bff077e24 */ /* 0x000fca00088e06ff */
[----:B------:R-:W3:Y:S01]  /*db10*/  LDG.E.U8 R6, desc[UR36][R6.64] ;  /* 0x0000002406067981 */ /* 0x000ee2000c1e1100 */
[----:B--2---:R-:W-:-:S04]  /*db20*/  IADD3 R11, PT, PT, R10, R11, RZ ;  /* 0x0000000b0a0b7210 */ /* 0x004fc80007ffe0ff */
[----:B------:R-:W-:Y:S02]  /*db30*/  ISETP.GE.U32.AND P1, PT, R11, UR5, PT ;  /* 0x000000050b007c0c */ /* 0x000fe4000bf26070 */
[----:B---3--:R-:W-:-:S11]  /*db40*/  IADD3 R5, PT, PT, R6, R5, RZ ;  /* 0x0000000506057210 */ /* 0x008fd60007ffe0ff */
[----:B------:R-:W-:Y:S05]  /*db50*/  @!P1 BRA `(.L_x_2131) ;  /* 0xfffffffc00dc9947 */ /* 0x000fea000383ffff */
.L_x_2128:
[----:B------:R-:W-:Y:S05]  /*db60*/  BSYNC.RECONVERGENT B0 ;  /* 0x0000000000007941 */ /* 0x000fea0003800200 */
.L_x_2126:
[----:B------:R-:W0:Y:S01]  /*db70*/  LDCU UR6, c[0x0][0x360] ;  /* 0x00006c00ff0677ac */ /* 0x000e220008000800 */
[----:B------:R-:W-:Y:S01]  /*db80*/  UIADD3 UR7, UPT, UPT, UR7, 0x10, URZ ;  /* 0x0000001007077890 */ /* 0x000fe2000fffe0ff */
[----:B------:R-:W1:Y:S03]  /*db90*/  LDCU UR5, c[0x0][0x364] ;  /* 0x00006c80ff0577ac */ /* 0x000e660008000800 */
[----:B------:R-:W-:Y:S01]  /*dba0*/  ULEA UR8, UR8, UR7, 0x18 ;  /* 0x0000000708087291 */ /* 0x000fe2000f8ec0ff */
[----:B------:R-:W2:Y:S01]  /*dbb0*/  LDCU UR4, c[0x0][0x39c] ;  /* 0x00007380ff0477ac */ /* 0x000ea20008000800 */
[----:B0-----:R-:W-:-:S07]  /*dbc0*/  IMAD R2, R0, UR6, R3 ;  /* 0x0000000600027c24 */ /* 0x001fce000f8e0203 */
[----:B------:R0:W-:Y:S01]  /*dbd0*/  STS.U8 [R2+UR8], R5 ;  /* 0x0000000502007988 */ /* 0x0001e20008000008 */
[----:B-1----:R-:W-:Y:S02]  /*dbe0*/  UISETP.GE.U32.AND UP1, UPT, UR5, 0x2, UPT ;  /* 0x000000020500788c */ /* 0x002fe4000bf26070 */
[----:B--2---:R-:W-:-:S07]  /*dbf0*/  UISETP.NE.AND UP0, UPT, UR4, URZ, UPT ;  /* 0x000000ff0400728c */ /* 0x004fce000bf05270 */
[----:B0-----:R-:W-:Y:S05]  /*dc00*/  BRA.U !UP1, `(.L_x_2132) ;  /* 0x0000000109387547 */ /* 0x001fea000b800000 */
[----:B------:R-:W-:-:S05]  /*dc10*/  UMOV UR4, UR5 ;  /* 0x0000000500047c82 */ /* 0x000fca0008000000 */
.L_x_2133:
[----:B------:R-:W-:Y:S01]  /*dc20*/  USHF.R.U32.HI UR7, URZ, 0x1, UR4 ;  /* 0x00000001ff077899 */ /* 0x000fe20008011604 */
[----:B------:R-:W-:Y:S01]  /*dc30*/  BAR.SYNC.DEFER_BLOCKING 0x0 ;  /* 0x0000000000007b1d */ /* 0x000fe20000010000 */
[----:B------:R-:W-:-:S04]  /*dc40*/  UISETP.GT.U32.AND UP1, UPT, UR4, 0x3, UPT ;  /* 0x000000030400788c */ /* 0x000fc8000bf24070 */
[----:B------:R-:W-:Y:S01]  /*dc50*/  VIADD R4, R0, UR7 ;  /* 0x0000000700047c36 */ /* 0x000fe20008000000 */
[----:B------:R-:W-:-:S04]  /*dc60*/  UMOV UR4, UR7 ;  /* 0x0000000700047c82 */ /* 0x000fc80008000000 */
[----:B------:R-:W-:-:S04]  /*dc70*/  ISETP.GE.U32.AND P1, PT, R4, UR5, PT ;  /* 0x0000000504007c0c */ /* 0x000fc8000bf26070 */
[----:B------:R-:W-:-:S13]  /*dc80*/  ISETP.GE.U32.OR P1, PT, R0, UR7, P1 ;  /* 0x0000000700007c0c */ /* 0x000fda0008f26470 */
[----:B------:R-:W-:-:S06]  /*dc90*/  @!P1 IMAD R4, R4, UR6, R3 ;  /* 0x0000000604049c24 */ /* 0x000fcc000f8e0203 */
[----:B0-----:R-:W0:Y:S02]  /*dca0*/  @!P1 LDS.U8 R4, [R4+UR8] ;  /* 0x0000000804049984 */ /* 0x001e240008000000 */
[----:B0-----:R-:W-:-:S04]  /*dcb0*/  @!P1 IADD3 R7, PT, PT, R5, R4, RZ ;  /* 0x0000000405079210 */ /* 0x001fc80007ffe0ff */
[----:B------:R-:W-:Y:S01]  /*dcc0*/  @!P1 PRMT R5, R7, 0x7610, R5 ;  /* 0x0000761007059816 */ /* 0x000fe20000000005 */
[----:B------:R0:W-:Y:S01]  /*dcd0*/  @!P1 STS.U8 [R2+UR8], R7 ;  /* 0x0000000702009988 */ /* 0x0001e20008000008 */
[----:B------:R-:W-:Y:S05]  /*dce0*/  BRA.U UP1, `(.L_x_2133) ;  /* 0xfffffffd01cc7547 */ /* 0x000fea000b83ffff */
.L_x_2132:
[----:B------:R-:W-:Y:S01]  /*dcf0*/  IADD3 R0, PT, PT, R2, UR8, RZ ;  /* 0x0000000802007c10 */ /* 0x000fe2000fffe0ff */
[----:B------:R-:W-:Y:S06]  /*dd00*/  BRA.U !UP0, `(.L_x_2134) ;  /* 0x0000000108807547 */ /* 0x000fec000b800000 */
[----:B------:R-:W-:Y:S02]  /*dd10*/  UISETP.GE.U32.AND UP0, UPT, UR6, 0x21, UPT ;  /* 0x000000210600788c */ /* 0x000fe4000bf06070 */
[----:B------:R-:W-:-:S07]  /*dd20*/  UMOV UR4, UR6 ;  /* 0x0000000600047c82 */ /* 0x000fce0008000000 */
[----:B------:R-:W-:Y:S05]  /*dd30*/  BRA.U !UP0, `(.L_x_2135) ;  /* 0x0000000108447547 */ /* 0x000fea000b800000 */
[----:B------:R1:W-:Y:S01]  /*dd40*/  STS.U8 [R2+UR8], R5 ;  /* 0x0000000502007988 */ /* 0x0003e20008000008 */
[----:B------:R-:W-:Y:S01]  /*dd50*/  UISETP.GE.U32.AND UP0, UPT, UR6, 0x40, UPT ;  /* 0x000000400600788c */ /* 0x000fe2000bf06070 */
[----:B------:R-:W-:-:S08]  /*dd60*/  UMOV UR4, 0x20 ;  /* 0x0000002000047882 */ /* 0x000fd00000000000 */
[----:B-1----:R-:W-:Y:S05]  /*dd70*/  BRA.U !UP0, `(.L_x_2135) ;  /* 0x0000000108347547 */ /* 0x002fea000b800000 */
[----:B------:R-:W-:-:S05]  /*dd80*/  UMOV UR5, UR6 ;  /* 0x0000000600057c82 */ /* 0x000fca0008000000 */
.L_x_2136:
[----:B------:R-:W-:Y:S01]  /*dd90*/  USHF.R.U32.HI UR7, URZ, 0x1, UR5 ;  /* 0x00000001ff077899 */ /* 0x000fe20008011605 */
[----:B------:R-:W-:Y:S01]  /*dda0*/  BAR.SYNC.DEFER_BLOCKING 0x0 ;  /* 0x0000000000007b1d */ /* 0x000fe20000010000 */
[----:B------:R-:W-:-:S04]  /*ddb0*/  UISETP.GT.U32.AND UP0, UPT, UR5, 0x7f, UPT ;  /* 0x0000007f0500788c */ /* 0x000fc8000bf04070 */
[----:B------:R-:W-:Y:S01]  /*ddc0*/  VIADD R4, R3, UR7 ;  /* 0x0000000703047c36 */ /* 0x000fe20008000000 */
[----:B------:R-:W-:-:S04]  /*ddd0*/  UMOV UR5, UR7 ;  /* 0x0000000700057c82 */ /* 0x000fc80008000000 */
[----:B------:R-:W-:-:S04]  /*dde0*/  ISETP.GE.U32.AND P1, PT, R4, UR6, PT ;  /* 0x0000000604007c0c */ /* 0x000fc8000bf26070 */
[----:B------:R-:W-:-:S13]  /*ddf0*/  ISETP.GE.U32.OR P1, PT, R3, UR7, P1 ;  /* 0x0000000703007c0c */ /* 0x000fda0008f26470 */
[----:B------:R-:W0:Y:S02]  /*de00*/  @!P1 LDS.U8 R4, [R0+UR7] ;  /* 0x0000000700049984 */ /* 0x000e240008000000 */
[----:B01----:R-:W-:-:S04]  /*de10*/  @!P1 IADD3 R7, PT, PT, R5, R4, RZ ;  /* 0x0000000405079210 */ /* 0x003fc80007ffe0ff */
[----:B------:R-:W-:Y:S01]  /*de20*/  @!P1 PRMT R5, R7, 0x7610, R5 ;  /* 0x0000761007059816 */ /* 0x000fe20000000005 */
[----:B------:R1:W-:Y:S01]  /*de30*/  @!P1 STS.U8 [R2+UR8], R7 ;  /* 0x0000000702009988 */ /* 0x0003e20008000008 */
[----:B------:R-:W-:Y:S05]  /*de40*/  BRA.U UP0, `(.L_x_2136) ;  /* 0xfffffffd00d07547 */ /* 0x000fea000b83ffff */
.L_x_2135:
[----:B------:R-:W-:Y:S01]  /*de50*/  BAR.SYNC.DEFER_BLOCKING 0x0 ;  /* 0x0000000000007b1d */ /* 0x000fe20000010000 */
[----:B------:R-:W-:-:S09]  /*de60*/  UISETP.GE.U32.AND UP0, UPT, UR4, 0x2, UPT ;  /* 0x000000020400788c */ /* 0x000fd2000bf06070 */
[----:B------:R-:W-:Y:S05]  /*de70*/  BRA.U !UP0, `(.L_x_2134) ;  /* 0x0000000108247547 */ /* 0x000fea000b800000 */
[----:B------:R-:W-:-:S07]  /*de80*/  HFMA2 R0, -RZ, RZ, 0, 5.9604644775390625e-08 ;  /* 0x00000001ff007431 */ /* 0x000fce00000001ff */
.L_x_2137:
[----:B01----:R-:W-:-:S04]  /*de90*/  LOP3.LUT R2, R5, 0xffff, RZ, 0xc0, !PT ;  /* 0x0000ffff05027812 */ /* 0x003fc800078ec0ff */
[----:B------:R-:W-:-:S05]  /*dea0*/  PRMT R3, R2, 0x8880, RZ ;  /* 0x0000888002037816 */ /* 0x000fca00000000ff */
[----:B------:R0:W1:Y:S02]  /*deb0*/  SHFL.DOWN PT, R2, R3, R0, 0x1f ;  /* 0x08001f0003027589 */ /* 0x00006400000e0000 */
[----:B0-----:R-:W-:-:S05]  /*dec0*/  IMAD.SHL.U32 R0, R0, 0x2, RZ ;  /* 0x0000000200007824 */ /* 0x001fca00078e00ff */
[----:B------:R-:W-:Y:S02]  /*ded0*/  ISETP.GE.AND P1, PT, R0, UR4, PT ;  /* 0x0000000400007c0c */ /* 0x000fe4000bf26270 */
[----:B-1----:R-:W-:-:S04]  /*dee0*/  IADD3 R2, PT, PT, R2, R5, RZ ;  /* 0x0000000502027210 */ /* 0x002fc80007ffe0ff */
[----:B------:R-:W-:-:S07]  /*def0*/  PRMT R5, R2, 0x7610, R5 ;  /* 0x0000761002057816 */ /* 0x000fce0000000005 */
[----:B------:R-:W-:Y:S05]  /*df00*/  @!P1 BRA `(.L_x_2137) ;  /* 0xfffffffc00e09947 */ /* 0x000fea000383ffff */
.L_x_2134:
[----:B------:R-:W-:Y:S05]  /*df10*/  @!P0 EXIT ;  /* 0x000000000000894d */ /* 0x000fea0003800000 */
[----:B------:R-:W2:Y:S02]  /*df20*/  LDCU.64 UR4, c[0x0][0x768] ;  /* 0x0000ed00ff0477ac */ /* 0x000ea40008000a00 */
[----:B--2---:R-:W-:-:S04]  /*df30*/  UISETP.NE.U32.AND UP0, UPT, UR4, URZ, UPT ;  /* 0x000000ff0400728c */ /* 0x004fc8000bf05070 */
[----:B------:R-:W-:-:S09]  /*df40*/  UISETP.NE.AND.EX UP0, UPT, UR5, URZ, UPT, UP0 ;  /* 0x000000ff0500728c */ /* 0x000fd2000bf05300 */
[----:B------:R-:W-:Y:S05]  /*df50*/  BRA.U UP0, `(.L_x_2138) ;  /* 0x0000000100a87547 */ /* 0x000fea000b800000 */
[----:B------:R-:W2:Y:S01]  /*df60*/  LDCU.U8 UR6, c[0x0][0x788] ;  /* 0x0000f100ff0677ac */ /* 0x000ea20008000000 */
[----:B------:R-:W0:Y:S01]  /*df70*/  LDCU.64 UR4, c[0x0][0x758] ;  /* 0x0000eb00ff0477ac */ /* 0x000e220008000a00 */
[----:B------:R-:W3:Y:S01]  /*df80*/  LDCU.U8 UR7, c[0x0][0x789] ;  /* 0x0000f120ff0777ac */ /* 0x000ee20008000000 */
[----:B--2---:R-:W-:Y:S01]  /*df90*/  UISETP.NE.AND UP0, UPT, UR6, URZ, UPT ;  /* 0x000000ff0600728c */ /* 0x004fe2000bf05270 */
[----:B01----:R-:W-:-:S04]  /*dfa0*/  IADD3 R2, P0, PT, R16, UR4, RZ ;  /* 0x0000000410027c10 */ /* 0x003fc8000ff1e0ff */
[----:B------:R-:W-:Y:S01]  /*dfb0*/  IADD3.X R3, PT, PT, RZ, UR5, RZ, P0, !PT ;  /* 0x00000005ff037c10 */ /* 0x000fe200087fe4ff */
[----:B---3--:R-:W-:-:S03]  /*dfc0*/  UISETP.NE.AND UP1, UPT, UR7, URZ, UPT ;  /* 0x000000ff0700728c */ /* 0x008fc6000bf25270 */
[----:B------:R-:W-:Y:S08]  /*dfd0*/  BRA.U !UP0, `(.L_x_2139) ;  /* 0x00000001080c7547 */ /* 0x000ff0000b800000 */
[----:B------:R-:W2:Y:S02]  /*dfe0*/  LDG.E.U8 R0, desc[UR36][R2.64] ;  /* 0x0000002402007981 */ /* 0x000ea4000c1e1100 */
[----:B--2---:R-:W-:-:S05]  /*dff0*/  IMAD.IADD R0, R5, 0x1, R0 ;  /* 0x0000000105007824 */ /* 0x004fca00078e0200 */
[----:B------:R-:W-:-:S07]  /*e000*/  PRMT R5, R0, 0x7610, R5 ;  /* 0x0000761000057816 */ /* 0x000fce0000000005 */
.L_x_2139:
[----:B------:R-:W-:Y:S05]  /*e010*/  BRA.U !UP1, `(.L_x_2140) ;  /* 0x0000000109707547 */ /* 0x000fea000b800000 */
[----:B------:R-:W0:Y:S01]  /*e020*/  LDCU UR5, c[0x0][0x78c] ;  /* 0x0000f180ff0577ac */ /* 0x000e220008000800 */
[----:B------:R-:W-:Y:S01]  /*e030*/  PRMT R0, R5, 0x9910, RZ ;  /* 0x0000991005007816 */ /* 0x000fe200000000ff */
[----:B------:R-:W1:Y:S01]  /*e040*/  LDCU.U8 UR4, c[0x0][0x380] ;  /* 0x00007000ff0477ac */ /* 0x000e620008000000 */
[----:B0-----:R-:W-:Y:S02]  /*e050*/  UISETP.NE.AND UP0, UPT, UR5, 0x1, UPT ;  /* 0x000000010500788c */ /* 0x001fe4000bf05270 */
[----:B-1----:R-:W-:-:S06]  /*e060*/  UPRMT UR4, UR4, 0x9910, URZ ;  /* 0x0000991004047896 */ /* 0x002fcc00080000ff */
[----:B------:R-:W-:Y:S01]  /*e070*/  IMAD R19, R0, UR4, RZ ;  /* 0x0000000400137c24 */ /* 0x000fe2000f8e02ff */
        /* <DEDUP_REMOVED lines=17> */
.L_x_2141:
[----:B------:R-:W0:Y:S02]  /*e190*/  LDCU.64 UR4, c[0x0][0x758] ;  /* 0x0000eb00ff0477ac */ /* 0x000e240008000a00 */
[----:B0-----:R-:W-:-:S04]  /*e1a0*/  IADD3 R16, P0, PT, R16, UR4, RZ ;  /* 0x0000000410107c10 */ /* 0x001fc8000ff1e0ff */
[----:B------:R-:W-:-:S05]  /*e1b0*/  IADD3.X R17, PT, PT, RZ, UR5, RZ, P0, !PT ;  /* 0x00000005ff117c10 */ /* 0x000fca00087fe4ff */
[----:B------:R-:W-:Y:S01]  /*e1c0*/  STG.E.U8 desc[UR36][R16.64], R19 ;  /* 0x0000001310007986 */ /* 0x000fe2000c101124 */
[----:B------:R-:W-:Y:S05]  /*e1d0*/  EXIT ;  /* 0x000000000000794d */ /* 0x000fea0003800000 */
.L_x_2140:
[----:B------:R-:W-:Y:S01]  /*e1e0*/  STG.E.U8 desc[UR36][R2.64], R5 ;  /* 0x0000000502007986 */ /* 0x000fe2000c101124 */
[----:B------:R-:W-:Y:S05]  /*e1f0*/  EXIT ;  /* 0x000000000000794d */ /* 0x000fea0003800000 */
.L_x_2138:
[----:B------:R-:W2:Y:S01]  /*e200*/  LDCU.U8 UR4, c[0x0][0x788] ;  /* 0x0000f100ff0477ac */ /* 0x000ea20008000000 */
[----:B------:R-:W3:Y:S01]  /*e210*/  LDCU.U8 UR5, c[0x0][0x789] ;  /* 0x0000f120ff0577ac */ /* 0x000ee20008000000 */
[----:B--2---:R-:W-:Y:S02]  /*e220*/  UISETP.NE.AND UP0, UPT, UR4, URZ, UPT ;  /* 0x000000ff0400728c */ /* 0x004fe4000bf05270 */
[----:B---3--:R-:W-:-:S07]  /*e230*/  UISETP.NE.AND UP1, UPT, UR5, URZ, UPT ;  /* 0x000000ff0500728c */ /* 0x008fce000bf25270 */
[----:B------:R-:W-:Y:S05]  /*e240*/  BRA.U !UP0, `(.L_x_2142) ;  /* 0x00000001080c7547 */ /* 0x000fea000b800000 */
[----:B------:R-:W2:Y:S02]  /*e250*/  LDG.E.U8 R0, desc[UR36][R8.64] ;  /* 0x0000002408007981 */ /* 0x000ea4000c1e1100 */
[----:B--2---:R-:W-:-:S04]  /*e260*/  IADD3 R0, PT, PT, R5, R0, RZ ;  /* 0x0000000005007210 */ /* 0x004fc80007ffe0ff */
[----:B------:R-:W-:-:S07]  /*e270*/  PRMT R5, R0, 0x7610, R5 ;  /* 0x0000761000057816 */ /* 0x000fce0000000005 */
.L_x_2142:
[----:B------:R-:W-:Y:S05]  /*e280*/  BRA.U !UP1, `(.L_x_2143) ;  /* 0x0000000109707547 */ /* 0x000fea000b800000 */
[----:B------:R-:W2:Y:S01]  /*e290*/  LDCU UR5, c[0x0][0x78c] ;  /* 0x0000f180ff0577ac */ /* 0x000ea20008000800 */
[----:B------:R-:W-:Y:S01]  /*e2a0*/  PRMT R0, R5, 0x9910, RZ ;  /* 0x0000991005007816 */ /* 0x000fe200000000ff */
[----:B------:R-:W3:Y:S01]  /*e2b0*/  LDCU.U8 UR4, c[0x0][0x380] ;  /* 0x00007000ff0477ac */ /* 0x000ee20008000000 */
[----:B--2---:R-:W-:Y:S02]  /*e2c0*/  UISETP.NE.AND UP0, UPT, UR5, 0x1, UPT ;  /* 0x000000010500788c */ /* 0x004fe4000bf05270 */
[----:B---3--:R-:W-:-:S06]  /*e2d0*/  UPRMT UR4, UR4, 0x9910, URZ ;  /* 0x0000991004047896 */ /* 0x008fcc00080000ff */
[----:B------:R-:W-:Y:S01]  /*e2e0*/  IMAD R19, R0, UR4, RZ ;  /* 0x0000000400137c24 */ /* 0x000fe2000f8e02ff */
[----:B------:R-:W-:Y:S06]  /*e2f0*/  BRA.U !UP0, `(.L_x_2144) ;  /* 0x0000000108407547 */ /* 0x000fec000b800000 */
[----:B01----:R-:W-:Y:S01]  /*e300*/  MOV R2, 0x0 ;  /* 0x0000000000027802 */ /* 0x003fe20000000f00 */
        /* <DEDUP_REMOVED lines=15> */
.L_x_2144:
[----:B------:R-:W2:Y:S02]  /*e400*/  LDCU.64 UR4, c[0x0][0x758] ;  /* 0x0000eb00ff0477ac */ /* 0x000ea40008000a00 */
[----:B--2---:R-:W-:-:S05]  /*e410*/  IADD3 R16, P0, PT, R16, UR4, RZ ;  /* 0x0000000410107c10 */ /* 0x004fca000ff1e0ff */
[----:B------:R-:W-:-:S05]  /*e420*/  IMAD.X R17, RZ, RZ, UR5, P0 ;  /* 0x00000005ff117e24 */ /* 0x000fca00080e06ff */
[----:B------:R-:W-:Y:S01]  /*e430*/  STG.E.U8 desc[UR36][R16.64], R19 ;  /* 0x0000001310007986 */ /* 0x000fe2000c101124 */
[----:B------:R-:W-:Y:S05]  /*e440*/  EXIT ;  /* 0x000000000000794d */ /* 0x000fea0003800000 */
.L_x_2143:
[----:B------:R-:W-:Y:S01]  /*e450*/  STG.E.U8 desc[UR36][R8.64], R5 ;  /* 0x0000000508007986 */ /* 0x000fe2000c101124 */
[----:B------:R-:W-:Y:S05]  /*e460*/  EXIT ;  /* 0x000000000000794d */ /* 0x000fea0003800000 */
.L_x_2120:
        /* <DEDUP_REMOVED lines=22> */
[----:B------:R-:W2:Y:S02]  /*e5d0*/  LDG.E.U8 R5, desc[UR36][R2.64] ;  /* 0x0000002402057981 */ /* 0x000ea4000c1e1100 */
[----:B--2---:R-:W-:-:S04]  /*e5e0*/  IADD3 R5, PT, PT, R6, R5, RZ ;  /* 0x0000000506057210 */ /* 0x004fc80007ffe0ff */
[----:B------:R-:W-:-:S07]  /*e5f0*/  PRMT R6, R5, 0x7610, R6 ;  /* 0x0000761005067816 */ /* 0x000fce0000000006 */
.L_x_2146:
        /* <DEDUP_REMOVED lines=24> */
.L_x_2148:
[----:B------:R-:W0:Y:S02]  /*e780*/  LDCU.64 UR4, c[0x0][0x758] ;  /* 0x0000eb00ff0477ac */ /* 0x000e240008000a00 */
[----:B0-----:R-:W-:-:S05]  /*e790*/  IADD3 R16, P0, PT, R16, UR4, RZ ;  /* 0x0000000410107c10 */ /* 0x001fca000ff1e0ff */
[----:B------:R-:W-:-:S05]  /*e7a0*/  IMAD.X R17, RZ, RZ, UR5, P0 ;  /* 0x00000005ff117e24 */ /* 0x000fca00080e06ff */
[----:B------:R-:W-:Y:S01]  /*e7b0*/  STG.E.U8 desc[UR36][R16.64], R19 ;  /* 0x0000001310007986 */ /* 0x000fe2000c101124 */
[----:B------:R-:W-:Y:S05]  /*e7c0*/  EXIT ;  /* 0x000000000000794d */ /* 0x000fea0003800000 */
.L_x_2147:
[----:B------:R-:W-:Y:S01]  /*e7d0*/  STG.E.U8 desc[UR36][R2.64], R6 ;  /* 0x0000000602007986 */ /* 0x000fe2000c101124 */
[----:B------:R-:W-:Y:S05]  /*e7e0*/  EXIT ;  /* 0x000000000000794d */ /* 0x000fea0003800000 */
.L_x_2145:
[----:B------:R-:W0:Y:S01]  /*e7f0*/  LDCU.U8 UR4, c[0x0][0x788] ;  /* 0x0000f100ff0477ac */ /* 0x000e220008000000 */
[----:B------:R-:W1:Y:S01]  /*e800*/  LDCU.U8 UR5, c[0x0][0x789] ;  /* 0x0000f120ff0577ac */ /* 0x000e620008000000 */
[----:B0-----:R-:W-:Y:S02]  /*e810*/  UISETP.NE.AND UP0, UPT, UR4, URZ, UPT ;  /* 0x000000ff0400728c */ /* 0x001fe4000bf05270 */
[----:B-1----:R-:W-:-:S07]  /*e820*/  UISETP.NE.AND UP1, UPT, UR5, URZ, UPT ;  /* 0x000000ff0500728c */ /* 0x002fce000bf25270 */
[----:B------:R-:W-:Y:S05]  /*e830*/  BRA.U !UP0, `(.L_x_2149) ;  /* 0x00000001080c7547 */ /* 0x000fea000b800000 */
[----:B------:R-:W2:Y:S02]  /*e840*/  LDG.E.U8 R3, desc[UR36][R8.64] ;  /* 0x0000002408037981 */ /* 0x000ea4000c1e1100 */
[----:B--2---:R-:W-:-:S04]  /*e850*/  IADD3 R3, PT, PT, R6, R3, RZ ;  /* 0x0000000306037210 */ /* 0x004fc80007ffe0ff */
[----:B------:R-:W-:-:S07]  /*e860*/  PRMT R6, R3, 0x7610, R6 ;  /* 0x0000761003067816 */ /* 0x000fce0000000006 */
.L_x_2149:
        /* <DEDUP_REMOVED lines=24> */
.L_x_2151:
[----:B------:R-:W0:Y:S02]  /*e9f0*/  LDCU.64 UR4, c[0x0][0x758] ;  /* 0x0000eb00ff0477ac */ /* 0x000e240008000a00 */
[----:B0-----:R-:W-:-:S04]  /*ea00*/  IADD3 R16, P0, PT, R16, UR4, RZ ;  /* 0x0000000410107c10 */ /* 0x001fc8000ff1e0ff */
[----:B------:R-:W-:-:S05]  /*ea10*/  IADD3.X R17, PT, PT, RZ, UR5, RZ, P0, !PT ;  /* 0x00000005ff117c10 */ /* 0x000fca00087fe4ff */
[----:B------:R-:W-:Y:S01]  /*ea20*/  STG.E.U8 desc[UR36][R16.64], R19 ;  /* 0x0000001310007986 */ /* 0x000fe2000c101124 */
[----:B------:R-:W-:Y:S05]  /*ea30*/  EXIT ;  /* 0x000000000000794d */ /* 0x000fea0003800000 */
.L_x_2150:
[----:B------:R-:W-:Y:S01]  /*ea40*/  STG.E.U8 desc[UR36][R8.64], R6 ;  /* 0x0000000608007986 */ /* 0x000fe2000c101124 */
[----:B------:R-:W-:Y:S05]  /*ea50*/  EXIT ;  /* 0x000000000000794d */ /* 0x000fea0003800000 */
.L_x_2152:
        /* <DEDUP_REMOVED lines=10> */
.L_x_7283:


//--------------------- .text._ZN2at6native13reduce_kernelILi256ELi2ENS0_8ReduceOpIaNS0_7MeanOpsIaaaaEEjaLi4ELi4EEEEEvT1_ --------------------------
	.section	.text._ZN2at6native13reduce_kernelILi256ELi2ENS0_8ReduceOpIaNS0_7MeanOpsIaaaaEEjaLi4ELi4EEEEEvT1_,"ax",@progbits
	.align	128
        .global         _ZN2at6native13reduce_kernelILi256ELi2ENS0_8ReduceOpIaNS0_7MeanOpsIaaaaEEjaLi4ELi4EEEEEvT1_
        .type           _ZN2at6native13reduce_kernelILi256ELi2ENS0_8ReduceOpIaNS0_7MeanOpsIaaaaEEjaLi4ELi4EEEEEvT1_,@function
        .size           _ZN2at6native13reduce_kernelILi256ELi2ENS0_8ReduceOpIaNS0_7MeanOpsIaaaaEEjaLi4ELi4EEEEEvT1_,(.L_x_7284 - _ZN2at6native13reduce_kernelILi256ELi2ENS0_8ReduceOpIaNS0_7MeanOpsIaaaaEEjaLi4ELi4EEEEEvT1_)
        .other          _ZN2at6native13reduce_kernelILi256ELi2ENS0_8ReduceOpIaNS0_7MeanOpsIaaaaEEjaLi4ELi4EEEEEvT1_,@"STO_CUDA_ENTRY STV_DEFAULT"
_ZN2at6native13reduce_kernelILi256ELi2ENS0_8ReduceOpIaNS0_7MeanOpsIaaaaEEjaLi4ELi4EEEEEvT1_:
.text._ZN2at6native13reduce_kernelILi256ELi2ENS0_8ReduceOpIaNS0_7MeanOpsIaaaaEEjaLi4ELi4EEEEEvT1_:
        /* <DEDUP_REMOVED lines=296> */
.L_x_2153:
        /* <DEDUP_REMOVED lines=31> */
.L_x_2157:
        /* <DEDUP_REMOVED lines=16> */
[----:B------:R-:W0:Y:S01]  /*1570*/  LDCU UR4, c[0x0][0x3a0] ;  /* 0x00007400ff0477ac */ /* 0x000e220008000800 */
[----:B------:R-:W-:Y:S02]  /*1580*/  ISETP.NE.AND P1, PT, R23, RZ, PT ;  /* 0x000000ff1700720c */ /* 0x000fe40003f25270 */
[----:B------:R-:W-:Y:S02]  /*1590*/  PRMT R3, R0, 0x7610, R3 ;  /* 0x0000761000037816 */ /* 0x000fe40000000003 */
[----:B0-----:R-:W-:-:S13]  /*15a0*/  ISETP.NE.AND P0, PT, RZ, UR4, PT ;  /* 0x00000004ff007c0c */ /* 0x001fda000bf05270 */
[----:B------:R-:W-:Y:S05]  /*15b0*/  @P0 BRA P1, `(.L_x_2161) ;  /* 0x0000000000240947 */ /* 0x000fea0000800000 */
[----:B------:R-:W0:Y:S01]  /*15c0*/  LDCU UR4, c[0x0][0x3a4] ;  /* 0x00007480ff0477ac */ /* 0x000e220008000800 */
[----:B------:R-:W-:Y:S02]  /*15d0*/  ISETP.NE.AND P1, PT, R2, RZ, PT ;  /* 0x000000ff0200720c */ /* 0x000fe40003f25270 */
[----:B------:R-:W-:Y:S02]  /*15e0*/  PRMT R3, R0, 0x7610, R3 ;  /* 0x0000761000037816 */ /* 0x000fe40000000003 */
[----:B0-----:R-:W-:-:S13]  /*15f0*/  ISETP.NE.AND P0, PT, RZ, UR4, PT ;  /* 0x00000004ff007c0c */ /* 0x001fda000bf05270 */
[----:B------:R-:W-:Y:S05]  /*1600*/  @P0 BRA P1, `(.L_x_2161) ;  /* 0x0000000000100947 */ /* 0x000fea0000800000 */
[----:B------:R-:W-:-:S05]  /*1610*/  IADD3 R4, P0, PT, R18, R9, RZ ;  /* 0x0000000912047210 */ /* 0x000fca0007f1e0ff */
[----:B------:R-:W-:-:S06]  /*1620*/  IMAD.X R5, RZ, RZ, R25, P0 ;  /* 0x000000ffff057224 */ /* 0x000fcc00000e0619 */
[----:B------:R-:W2:Y:S02]  /*1630*/  LDG.E.U8 R5, desc[UR36][R4.64] ;  /* 0x0000002404057981 */ /* 0x000ea4000c1e1100 */
[----:B--2---:R-:W-:-:S07]  /*1640*/  IADD3 R3, PT, PT, R0, R5, RZ ;  /* 0x0000000500037210 */ /* 0x004fce0007ffe0ff */
.L_x_2161:
[----:B------:R-:W-:Y:S05]  /*1650*/  BSYNC.RECONVERGENT B1 ;  /* 0x0000000000017941 */ /* 0x000fea0003800200 */
.L_x_2160:
[----:B------:R-:W0:Y:S01]  /*1660*/  LDC R4, c[0x0][0x388] ;  /* 0x0000e200ff047b82 */ /* 0x000e220000000800 */
[----:B------:R-:W-:-:S05]  /*1670*/  IADD3 R22, P0, PT, R9, 0x4, RZ ;  /* 0x0000000409167810 */ /* 0x000fca0007f1e0ff */
[----:B------:R-:W-:Y:S01]  /*1680*/  IMAD.X R25, RZ, RZ, R25, P0 ;  /* 0x000000ffff197224 */ /* 0x000fe200000e0619 */
[----:B0-----:R-:W-:-:S07]  /*1690*/  IADD3 R4, PT, PT, R7, -0x4, R4 ;  /* 0xfffffffc07047810 */ /* 0x001fce0007ffe004 */
.L_x_2159:
[----:B------:R-:W-:Y:S05]  /*16a0*/  BSYNC.RECONVERGENT B0 ;  /* 0x0000000000007941 */ /* 0x000fea0003800200 */
.L_x_2158:
[----:B------:R-:W0:Y:S01]  /*16b0*/  LDC.64 R6, c[0x0][0x3a0] ;  /* 0x0000e800ff067b82 */ /* 0x000e220000000a00 */
[----:B------:R-:W1:Y:S01]  /*16c0*/  LDCU UR4, c[0x0][0x39c] ;  /* 0x00007380ff0477ac */ /* 0x000e620008000800 */
[----:B------:R-:W-:Y:S01]  /*16d0*/  BSSY.RECONVERGENT B0, `(.L_x_2162) ;  /* 0x0000021000007945 */ /* 0x000fe20003800200 */
[C---:B------:R-:W-:Y:S02]  /*16e0*/  PRMT R8, R0.reuse, 0x7610, R8 ;  /* 0x0000761000087816 */ /* 0x040fe40000000008 */
[----:B------:R-:W-:Y:S01]  /*16f0*/  PRMT R9, R0, 0x7610, R9 ;  /* 0x0000761000097816 */ /* 0x000fe20000000009 */
        /* <DEDUP_REMOVED lines=11> */
[----:B------:R-:W-:Y:S02]  /*17b0*/  MOV R5, R6 ;  /* 0x0000000600057202 */ /* 0x000fe40000000f00 */
[C---:B------:R-:W-:Y:S02]  /*17c0*/  PRMT R8, R0.reuse, 0x7610, R8 ;  /* 0x0000761000087816 */ /* 0x040fe40000000008 */
[----:B------:R-:W-:-:S07]  /*17d0*/  PRMT R9, R0, 0x7610, R9 ;  /* 0x0000761000097816 */ /* 0x000fce0000000009 */
.L_x_2164:
[----:B------:R-:W-:Y:S01]  /*17e0*/  IMAD.MOV.U32 R24, RZ, RZ, R22 ;  /* 0x000000ffff187224 */ /* 0x000fe200078e0016 */
[----:B------:R-:W0:Y:S03]  /*17f0*/  LDCU UR4, c[0x0][0x390] ;  /* 0x00007200ff0477ac */ /* 0x000e260008000800 */
[----:B------:R-:W-:-:S06]  /*1800*/  IMAD.WIDE.U32 R6, R5, 0x4, R24 ;  /* 0x0000000405067825 */ /* 0x000fcc00078e0018 */
[----:B------:R-:W2:Y:S01]  /*1810*/  LDG.E R6, desc[UR36][R6.64] ;  /* 0x0000002406067981 */ /* 0x000ea2000c1e1900 */
[----:B0-----:R-:W-:-:S04]  /*1820*/  IADD3 R5, PT, PT, R5, UR4, RZ ;  /* 0x0000000405057c10 */ /* 0x001fc8000fffe0ff */
        /* <DEDUP_REMOVED lines=11> */
.L_x_2163:
[----:B------:R-:W-:Y:S05]  /*18e0*/  BSYNC.RECONVERGENT B0 ;  /* 0x0000000000007941 */ /* 0x000fea0003800200 */
.L_x_2162:
[----:B------:R-:W-:Y:S04]  /*18f0*/  BSSY.RECONVERGENT B0, `(.L_x_2165) ;  /* 0x000000a000007945 */ /* 0x000fe80003800200 */
[----:B------:R-:W-:Y:S05]  /*1900*/  @P0 BRA `(.L_x_2166) ;  /* 0x0000000000200947 */ /* 0x000fea0003800000 */
[----:B------:R-:W-:-:S05]  /*1910*/  LOP3.LUT R5, R4, 0xfffffffc, RZ, 0xc0, !PT ;  /* 0xfffffffc04057812 */ /* 0x000fca00078ec0ff */
[----:B------:R-:W-:-:S05]  /*1920*/  IMAD.IADD R5, R5, 0x1, R18 ;  /* 0x0000000105057824 */ /* 0x000fca00078e0212 */
[----:B------:R-:W-:-:S13]  /*1930*/  ISETP.GE.U32.AND P0, PT, R5, R4, PT ;  /* 0x000000040500720c */ /* 0x000fda0003f06070 */
[----:B------:R-:W-:Y:S05]  /*1940*/  @P0 BRA `(.L_x_2166) ;  /* 0x0000000000100947 */ /* 0x000fea0003800000 */
[----:B------:R-:W-:-:S04]  /*1950*/  IADD3 R4, P0, PT, R5, R22, RZ ;  /* 0x0000001605047210 */ /* 0x000fc80007f1e0ff */
[----:B------:R-:W-:-:S05]  /*1960*/  LEA.HI.X.SX32 R5, R5, R25, 0x1, P0 ;  /* 0x0000001905057211 */ /* 0x000fca00000f0eff */
[----:B------:R-:W2:Y:S02]  /*1970*/  LDG.E.U8 R4, desc[UR36][R4.64] ;  /* 0x0000002404047981 */ /* 0x000ea4000c1e1100 */
[----:B--2---:R-:W-:-:S07]  /*1980*/  IADD3 R3, PT, PT, R3, R4, RZ ;  /* 0x0000000403037210 */ /* 0x004fce0007ffe0ff */
.L_x_2166:
[----:B------:R-:W-:Y:S05]  /*1990*/  BSYNC.RECONVERGENT B0 ;  /* 0x0000000000007941 */ /* 0x000fea0003800200 */
.L_x_2165:
[----:B------:R-:W-:Y:S02]  /*19a0*/  IADD3 R3, PT, PT, R8, R9, R3 ;  /* 0x0000000908037210 */ /* 0x000fe40007ffe003 */
[----:B------:R-:W-:-:S03]  /*19b0*/  PRMT R22, RZ, 0x7610, R22 ;  /* 0x00007610ff167816 */ /* 0x000fc60000000016 */
[----:B------:R-:W-:-:S05]  /*19c0*/  IMAD.IADD R3, R3, 0x1, R0 ;  /* 0x0000000103037824 */ /* 0x000fca00078e0200 */
[----:B------:R-:W-:Y:S01]  /*19d0*/  PRMT R17, R3, 0x7610, R17 ;  /* 0x0000761003117816 */ /* 0x000fe20000000011 */
[----:B------:R-:W-:Y:S06]  /*19e0*/  BRA `(.L_x_2155) ;  /* 0x0000009c00cc7947 */ /* 0x000fec0003800000 */
.L_x_2156:
[----:B------:R-:W1:Y:S08]  /*19f0*/  LDC R14, c[0x0][0x4f4] ;  /* 0x00013d00ff0e7b82 */ /* 0x000e700000000800 */
[----:B------:R-:W2:Y:S01]  /*1a00*/  LDC R13, c[0x0][0x3c4] ;  /* 0x0000f100ff0d7b82 */ /* 0x000ea20000000800 */
[----:B-1----:R-:W-:-:S04]  /*1a10*/  ISETP.NE.AND P0, PT, R14, 0x1, PT ;  /* 0x000000010e00780c */ /* 0x002fc80003f05270 */
[----:B--2---:R-:W-:-:S13]  /*1a20*/  ISETP.NE.OR P0, PT, R13, 0x1, P0 ;  /* 0x000000010d00780c */ /* 0x004fda0000705670 */
[----:B------:R-:W-:Y:S05]  /*1a30*/  @P0 BRA `(.L_x_2167) ;  /* 0x0000000800140947 */ /* 0x000fea0003800000 */
[----:B------:R-:W1:Y:S01]  /*1a40*/  LDC R0, c[0x0][0x390] ;  /* 0x0000e400ff007b82 */ /* 0x000e620000000800 */
[----:B------:R-:W2:Y:S01]  /*1a50*/  LDCU.U8 UR4, c[0x0][0x381] ;  /* 0x00007020ff0477ac */ /* 0x000ea20008000000 */
[----:B------:R-:W-:Y:S01]  /*1a60*/  BSSY.RECONVERGENT B0, `(.L_x_2168) ;  /* 0x0000040000007945 */ /* 0x000fe20003800200 */
[----:B--2---:R-:W-:Y:S01]  /*1a70*/  MOV R12, UR4 ;  /* 0x00000004000c7c02 */ /* 0x004fe20008000f00 */
[----:B------:R-:W-:Y:S01]  /*1a80*/  IMAD.U32 R13, RZ, RZ, UR4 ;  /* 0x00000004ff0d7e24 */ /* 0x000fe2000f8e00ff */
[----:B------:R-:W-:Y:S01]  /*1a90*/  MOV R14, UR4 ;  /* 0x00000004000e7c02 */ /* 0x000fe20008000f00 */
[----:B------:R-:W-:Y:S01]  /*1aa0*/  IMAD.U32 R16, RZ, RZ, UR4 ;  /* 0x00000004ff107e24 */ /* 0x000fe2000f8e00ff */
[----:B------:R-:W-:Y:S01]  /*1ab0*/  MOV R15, UR4 ;  /* 0x00000004000f7c02 */ /* 0x000fe20008000f00 */
[----:B-1----:R-:W-:Y:S02]  /*1ac0*/  IMAD R3, R0, 0x3, R27 ;  /* 0x0000000300037824 */ /* 0x002fe400078e021b */
[----:B------:R-:W-:-:S02]  /*1ad0*/  IMAD.U32 R17, RZ, RZ, UR4 ;  /* 0x00000004ff117e24 */ /* 0x000fc4000f8e00ff */
[----:B------:R-:W-:Y:S01]  /*1ae0*/  IMAD.U32 R7, RZ, RZ, UR4 ;  /* 0x00000004ff077e24 */ /* 0x000fe2000f8e00ff */
[----:B------:R-:W-:Y:S02]  /*1af0*/  ISETP.GE.U32.AND P0, PT, R3, R6, PT ;  /* 0x000000060300720c */ /* 0x000fe40003f06070 */
[----:B------:R-:W-:-:S11]  /*1b00*/  MOV R3, UR4 ;  /* 0x0000000400037c02 */ /* 0x000fd60008000f00 */
[----:B------:R-:W-:Y:S05]  /*1b10*/  @P0 BRA `(.L_x_2169) ;  /* 0x0000000000d00947 */ /* 0x000fea0003800000 */
[----:B------:R-:W-:Y:S01]  /*1b20*/  BSSY.RECONVERGENT B1, `(.L_x_2170) ;  /* 0x000002e000017945 */ /* 0x000fe20003800200 */
[C---:B------:R-:W-:Y:S02]  /*1b30*/  PRMT R13, R12.reuse, 0x7610, R13 ;  /* 0x000076100c0d7816 */ /* 0x040fe4000000000d */
[C---:B------:R-:W-:Y:S02]  /*1b40*/  PRMT R14, R12.reuse, 0x7610, R14 ;  /* 0x000076100c0e7816 */ /* 0x040fe4000000000e */
[C---:B------:R-:W-:Y:S02]  /*1b50*/  PRMT R16, R12.reuse, 0x7610, R16 ;  /* 0x000076100c107816 */ /* 0x040fe40000000010 */
[C---:B------:R-:W-:Y:S02]  /*1b60*/  PRMT R15, R12.reuse, 0x7610, R15 ;  /* 0x000076100c0f7816 */ /* 0x040fe4000000000f */
[C---:B------:R-:W-:Y:S02]  /*1b70*/  PRMT R17, R12.reuse, 0x7610, R17 ;  /* 0x000076100c117816 */ /* 0x040fe40000000011 */
[----:B------:R-:W-:-:S02]  /*1b80*/  PRMT R3, R12, 0x7610, R3 ;  /* 0x000076100c037816 */ /* 0x000fc40000000003 */
[----:B------:R-:W-:-:S07]  /*1b90*/  PRMT R7, R12, 0x7610, R7 ;  /* 0x000076100c077816 */ /* 0x000fce0000000007 */
.L_x_2171:
[C---:B------:R-:W-:Y:S02]  /*1ba0*/  LOP3.LUT R5, R27.reuse, 0xfffffffe, RZ, 0xc0, !PT ;  /* 0xfffffffe1b057812 */ /* 0x040fe400078ec0ff */
[CC--:B------:R-:W-:Y:S02]  /*1bb0*/  LEA.HI R9, R27.reuse, R0.reuse, RZ, 0x1f ;  /* 0x000000001b097211 */ /* 0x0c0fe400078ff8ff */
[----:B------:R-:W-:Y:S02]  /*1bc0*/  IADD3 R27, PT, PT, R27, R0, RZ ;  /* 0x000000001b1b7210 */ /* 0x000fe40007ffe0ff */
[-C--:B------:R-:W-:Y:S02]  /*1bd0*/  IADD3 R4, P0, PT, R5, R22.reuse, RZ ;  /* 0x0000001605047210 */ /* 0x080fe40007f1e0ff */
[----:B------:R-:W-:Y:S02]  /*1be0*/  LOP3.LUT R11, R27, 0xfffffffe, RZ, 0xc0, !PT ;  /* 0xfffffffe1b0b7812 */ /* 0x000fe400078ec0ff */
[----:B------:R-:W-:Y:S01]  /*1bf0*/  LEA R27, R0, R27, 0x1 ;  /* 0x0000001b001b7211 */ /* 0x000fe200078e08ff */
[----:B------:R-:W-:Y:S01]  /*1c00*/  IMAD.X R5, RZ, RZ, R25, P0 ;  /* 0x000000ffff057224 */ /* 0x000fe200000e0619 */
[----:B------:R-:W-:-:S02]  /*1c10*/  IADD3 R10, P0, PT, R11, R22, RZ ;  /* 0x000000160b0a7210 */ /* 0x000fc40007f1e0ff */
[----:B------:R-:W-:Y:S02]  /*1c20*/  LOP3.LUT R21, R27, 0xfffffffe, RZ, 0xc0, !PT ;  /* 0xfffffffe1b157812 */ /* 0x000fe400078ec0ff */
[-C--:B------:R-:W-:Y:S01]  /*1c30*/  LEA R8, P1, R9, R22.reuse, 0x1 ;  /* 0x0000001609087211 */ /* 0x080fe200078208ff */
[----:B------:R-:W2:Y:S01]  /*1c40*/  LDG.E.U16 R5, desc[UR36][R4.64] ;  /* 0x0000002404057981 */ /* 0x000ea2000c1e1500 */
[----:B------:R-:W-:Y:S02]  /*1c50*/  IADD3.X R11, PT, PT, RZ, R25, RZ, P0, !PT ;  /* 0x00000019ff0b7210 */ /* 0x000fe400007fe4ff */
[----:B------:R-:W-:Y:S01]  /*1c60*/  IADD3 R20, P0, PT, R21, R22, RZ ;  /* 0x0000001615147210 */ /* 0x000fe20007f1e0ff */
[--C-:B------:R-:W-:Y:S02]  /*1c70*/  IMAD.X R9, RZ, RZ, R25.reuse, P1 ;  /* 0x000000ffff097224 */ /* 0x100fe400008e0619 */
[----:B------:R-:W3:Y:S02]  /*1c80*/  LDG.E.U16 R10, desc[UR36][R10.64] ;  /* 0x000000240a0a7981 */ /* 0x000ee4000c1e1500 */
[----:B------:R-:W-:-:S02]  /*1c90*/  IMAD.X R21, RZ, RZ, R25, P0 ;  /* 0x000000ffff157224 */ /* 0x000fc400000e0619 */
[----:B------:R3:W4:Y:S04]  /*1ca0*/  LDG.E.U16 R9, desc[UR36][R8.64] ;  /* 0x0000002408097981 */ /* 0x000728000c1e1500 */
[----:B------:R-:W5:Y:S01]  /*1cb0*/  LDG.E.U16 R20, desc[UR36][R20.64] ;  /* 0x0000002414147981 */ /* 0x000f62000c1e1500 */
[----:B------:R-:W-:-:S05]  /*1cc0*/  IADD3 R27, PT, PT, R27, R0, RZ ;  /* 0x000000001b1b7210 */ /* 0x000fca0007ffe0ff */
[----:B------:R-:W-:-:S05]  /*1cd0*/  IMAD R29, R0, 0x3, R27 ;  /* 0x00000003001d7824 */ /* 0x000fca00078e021b */
[----:B------:R-:W-:Y:S02]  /*1ce0*/  ISETP.GE.U32.AND P0, PT, R29, R6, PT ;  /* 0x000000061d00720c */ /* 0x000fe40003f06070 */
[C---:B--2---:R-:W-:Y:S02]  /*1cf0*/  PRMT R4, R5.reuse, 0x7770, RZ ;  /* 0x0000777005047816 */ /* 0x044fe400000000ff */
[----:B------:R-:W-:Y:S02]  /*1d00*/  PRMT R24, R5, 0x7771, RZ ;  /* 0x0000777105187816 */ /* 0x000fe400000000ff */
[C---:B---3--:R-:W-:Y:S02]  /*1d10*/  PRMT R8, R10.reuse, 0x7770, RZ ;  /* 0x000077700a087816 */ /* 0x048fe400000000ff */
[----:B------:R-:W-:Y:S02]  /*1d20*/  PRMT R26, R10, 0x7771, RZ ;  /* 0x000077710a1a7816 */ /* 0x000fe400000000ff */
[----:B----4-:R-:W-:-:S02]  /*1d30*/  PRMT R29, R9, 0x7770, RZ ;  /* 0x00007770091d7816 */ /* 0x010fc400000000ff */
[----:B------:R-:W-:Y:S02]  /*1d40*/  PRMT R9, R9, 0x7771, RZ ;  /* 0x0000777109097816 */ /* 0x000fe400000000ff */
[C---:B-----5:R-:W-:Y:S02]  /*1d50*/  PRMT R28, R20.reuse, 0x7770, RZ ;  /* 0x00007770141c7816 */ /* 0x060fe400000000ff */
[----:B------:R-:W-:Y:S01]  /*1d60*/  PRMT R5, R20, 0x7771, RZ ;  /* 0x0000777114057816 */ /* 0x000fe200000000ff */
[----:B------:R-:W-:Y:S01]  /*1d70*/  IMAD.IADD R7, R4, 0x1, R7 ;  /* 0x0000000104077824 */ /* 0x000fe200078e0207 */
[----:B------:R-:W-:Y:S01]  /*1d80*/  IADD3 R3, PT, PT, R24, R3, RZ ;  /* 0x0000000318037210 */ /* 0x000fe20007ffe0ff */
[----:B------:R-:W-:Y:S01]  /*1d90*/  IMAD.IADD R16, R29, 0x1, R16 ;  /* 0x000000011d107824 */ /* 0x000fe200078e0210 */
[----:B------:R-:W-:Y:S01]  /*1da0*/  IADD3 R14, PT, PT, R9, R14, RZ ;  /* 0x0000000e090e7210 */ /* 0x000fe20007ffe0ff */
[----:B------:R-:W-:Y:S01]  /*1db0*/  IMAD.IADD R17, R8, 0x1, R17 ;  /* 0x0000000108117824 */ /* 0x000fe200078e0211 */
[----:B------:R-:W-:Y:S01]  /*1dc0*/  IADD3 R15, PT, PT, R26, R15, RZ ;  /* 0x0000000f1a0f7210 */ /* 0x000fe20007ffe0ff */
[----:B------:R-:W-:Y:S01]  /*1dd0*/  IMAD.IADD R13, R28, 0x1, R13 ;  /* 0x000000011c0d7824 */ /* 0x000fe200078e020d */
[----:B------:R-:W-:Y:S01]  /*1de0*/  IADD3 R12, PT, PT, R5, R12, RZ ;  /* 0x0000000c050c7210 */ /* 0x000fe20007ffe0ff */
[----:B------:R-:W-:Y:S06]  /*1df0*/  @!P0 BRA `(.L_x_2171) ;  /* 0xfffffffc00688947 */ /* 0x000fec000383ffff */
[----:B------:R-:W-:Y:S05]  /*1e00*/  BSYNC.RECONVERGENT B1 ;  /* 0x0000000000017941 */ /* 0x000fea0003800200 */
.L_x_2170:
[----:B------:R-:W-:Y:S02]  /*1e10*/  PRMT R20, R24, 0x7610, R20 ;  /* 0x0000761018147816 */ /* 0x000fe40000000014 */
[----:B------:R-:W-:Y:S02]  /*1e20*/  PRMT R10, R4, 0x7610, R10 ;  /* 0x00007610040a7816 */ /* 0x000fe4000000000a */
[----:B------:R-:W-:Y:S02]  /*1e30*/  PRMT R24, R8, 0x7610, R24 ;  /* 0x0000761008187816 */ /* 0x000fe40000000018 */
[----:B------:R-:W-:Y:S02]  /*1e40*/  PRMT R21, R9, 0x7610, R21 ;  /* 0x0000761009157816 */ /* 0x000fe40000000015 */
[----:B------:R-:W-:-:S07]  /*1e50*/  PRMT R11, R5, 0x7610, R11 ;  /* 0x00007610050b7816 */ /* 0x000fce000000000b */
.L_x_2169:
[----:B------:R-:W-:Y:S05]  /*1e60*/  BSYNC.RECONVERGENT B0 ;  /* 0x0000000000007941 */ /* 0x000fea0003800200 */
.L_x_2168:
[----:B------:R-:W-:Y:S01]  /*1e70*/  ISETP.GE.U32.AND P0, PT, R27, R6, PT ;  /* 0x000000061b00720c */ /* 0x000fe20003f06070 */
[----:B------:R-:W-:-:S12]  /*1e80*/  BSSY.RECONVERGENT B0, `(.L_x_2172) ;  /* 0x0000024000007945 */ /* 0x000fd80003800200 */
[----:B------:R-:W-:Y:S05]  /*1e90*/  @P0 BRA `(.L_x_2173) ;  /* 0x0000000000880947 */ /* 0x000fea0003800000 */
[----:B------:R-:W-:-:S04]  /*1ea0*/  LOP3.LUT R5, R27, 0xfffffffe, RZ, 0xc0, !PT ;  /* 0xfffffffe1b057812 */ /* 0x000fc800078ec0ff */
[----:B------:R-:W-:-:S05]  /*1eb0*/  IADD3 R4, P1, PT, R5, R22, RZ ;  /* 0x0000001605047210 */ /* 0x000fca0007f3e0ff */
[----:B------:R-:W-:-:S05]  /*1ec0*/  IMAD.X R5, RZ, RZ, R25, P1 ;  /* 0x000000ffff057224 */ /* 0x000fca00008e0619 */
[----:B------:R-:W2:Y:S01]  /*1ed0*/  LDG.E.U16 R4, desc[UR36][R4.64] ;  /* 0x0000002404047981 */ /* 0x000ea2000c1e1500 */
[----:B------:R-:W-:-:S04]  /*1ee0*/  IADD3 R9, PT, PT, R27, R0, RZ ;  /* 0x000000001b097210 */ /* 0x000fc80007ffe0ff */
[----:B------:R-:W-:Y:S02]  /*1ef0*/  ISETP.GE.U32.AND P1, PT, R9, R6, PT ;  /* 0x000000060900720c */ /* 0x000fe40003f26070 */
[C---:B--2---:R-:W-:Y:S02]  /*1f00*/  PRMT R10, R4.reuse, 0x7770, RZ ;  /* 0x00007770040a7816 */ /* 0x044fe400000000ff */
[----:B------:R-:W-:-:S09]  /*1f10*/  PRMT R20, R4, 0x7771, RZ ;  /* 0x0000777104147816 */ /* 0x000fd200000000ff */
        /* <DEDUP_REMOVED lines=10> */
[C---:B------:R-:W-:Y:S01]  /*1fc0*/  IMAD.IADD R5, R9.reuse, 0x1, R0 ;  /* 0x0000000109057824 */ /* 0x040fe200078e0200 */
[----:B------:R-:W-:-:S04]  /*1fd0*/  LOP3.LUT R9, R9, 0xfffffffe, RZ, 0xc0, !PT ;  /* 0xfffffffe09097812 */ /* 0x000fc800078ec0ff */
[----:B------:R-:W-:Y:S02]  /*1fe0*/  ISETP.GE.U32.AND P1, PT, R5, R6, PT ;  /* 0x000000060500720c */ /* 0x000fe40003f26070 */
[----:B------:R-:W-:-:S05]  /*1ff0*/  IADD3 R8, P2, PT, R9, R22, RZ ;  /* 0x0000001609087210 */ /* 0x000fca0007f5e0ff */
[----:B------:R-:W-:-:S05]  /*2000*/  IMAD.X R9, RZ, RZ, R25, P2 ;  /* 0x000000ffff097224 */ /* 0x000fca00010e0619 */
[----:B------:R-:W2:Y:S01]  /*2010*/  LDG.E.U16 R8, desc[UR36][R8.64] ;  /* 0x0000002408087981 */ /* 0x000ea2000c1e1500 */
[----:B------:R-:W-:-:S04]  /*2020*/  @!P1 LOP3.LUT R5, R5, 0xfffffffe, RZ, 0xc0, !PT ;  /* 0xfffffffe05059812 */ /* 0x000fc800078ec0ff */
[----:B------:R-:W-:-:S04]  /*2030*/  @!P1 IADD3 R4, P3, PT, R5, R22, RZ ;  /* 0x0000001605049210 */ /* 0x000fc80007f7e0ff */
[----:B------:R-:W-:-:S05]  /*2040*/  @!P1 IADD3.X R5, PT, PT, RZ, R25, RZ, P3, !PT ;  /* 0x00000019ff059210 */ /* 0x000fca0001ffe4ff */
[----:B------:R-:W3:Y:S01]  /*2050*/  @!P1 LDG.E.U16 R4, desc[UR36][R4.64] ;  /* 0x0000002404049981 */ /* 0x000ee2000c1e1500 */
[C---:B--2---:R-:W-:Y:S02]  /*2060*/  PRMT R29, R8.reuse, 0x7770, RZ ;  /* 0x00007770081d7816 */ /* 0x044fe400000000ff */
[----:B------:R-:W-:Y:S02]  /*2070*/  PRMT R21, R8, 0x7771, RZ ;  /* 0x0000777108157816 */ /* 0x000fe400000000ff */
[C---:B---3--:R-:W-:Y:S02]  /*2080*/  @!P1 PRMT R22, R4.reuse, 0x7770, RZ ;  /* 0x0000777004169816 */ /* 0x048fe400000000ff */
[----:B------:R-:W-:Y:S02]  /*2090*/  @!P1 PRMT R25, R4, 0x7771, RZ ;  /* 0x0000777104199816 */ /* 0x000fe400000000ff */
[----:B------:R-:W-:Y:S02]  /*20a0*/  @!P1 PRMT R28, R22, 0x7610, R28 ;  /* 0x00007610161c9816 */ /* 0x000fe4000000001c */
[----:B------:R-:W-:-:S07]  /*20b0*/  @!P1 PRMT R11, R25, 0x7610, R11 ;  /* 0x00007610190b9816 */ /* 0x000fce000000000b */
.L_x_2173:
[----:B------:R-:W-:Y:S05]  /*20c0*/  BSYNC.RECONVERGENT B0 ;  /* 0x0000000000007941 */ /* 0x000fea0003800200 */
.L_x_2172:
[----:B------:R-:W-:Y:S04]  /*20d0*/  BSSY.RECONVERGENT B0, `(.L_x_2174) ;  /* 0x0000014000007945 */ /* 0x000fe80003800200 */
[----:B------:R-:W-:Y:S05]  /*20e0*/  @P0 BRA `(.L_x_2175) ;  /* 0x0000000000480947 */ /* 0x000fea0003800000 */
[----:B------:R-:W-:Y:S01]  /*20f0*/  IADD3 R5, PT, PT, R27, R0, RZ ;  /* 0x000000001b057210 */ /* 0x000fe20007ffe0ff */
[----:B------:R-:W-:Y:S01]  /*2100*/  IMAD.IADD R7, R7, 0x1, R10 ;  /* 0x0000000107077824 */ /* 0x000fe200078e020a */
[----:B------:R-:W-:Y:S02]  /*2110*/  IADD3 R3, PT, PT, R3, R20, RZ ;  /* 0x0000001403037210 */ /* 0x000fe40007ffe0ff */
[----:B------:R-:W-:-:S13]  /*2120*/  ISETP.GE.U32.AND P0, PT, R5, R6, PT ;  /* 0x000000060500720c */ /* 0x000fda0003f06070 */
        /* <DEDUP_REMOVED lines=9> */
[----:B------:R-:W-:-:S13]  /*21c0*/  ISETP.GE.U32.AND P0, PT, R5, R6, PT ;  /* 0x000000060500720c */ /* 0x000fda0003f06070 */
[----:B------:R-:W-:Y:S01]  /*21d0*/  @!P0 IMAD.IADD R28, R13, 0x1, R28 ;  /* 0x000000010d1c8824 */ /* 0x000fe200078e021c */
[----:B------:R-:W-:-:S04]  /*21e0*/  @!P0 IADD3 R11, PT, PT, R12, R11, RZ ;  /* 0x0000000b0c0b8210 */ /* 0x000fc80007ffe0ff */
[----:B------:R-:W-:Y:S02]  /*21f0*/  @!P0 PRMT R13, R28, 0x7610, R13 ;  /* 0x000076101c0d8816 */ /* 0x000fe4000000000d */
[----:B------:R-:W-:-:S07]  /*2200*/  @!P0 PRMT R12, R11, 0x7610, R12 ;  /* 0x000076100b0c8816 */ /* 0x000fce000000000c */
.L_x_2175:
[----:B------:R-:W-:Y:S05]  /*2210*/  BSYNC.RECONVERGENT B0 ;  /* 0x0000000000007941 */ /* 0x000fea0003800200 */
.L_x_2174:
[----:B------:R-:W-:Y:S02]  /*2220*/  IADD3 R16, PT, PT, R16, R17, R7 ;  /* 0x0000001110107210 */ /* 0x000fe40007ffe007 */
[----:B------:R-:W-:-:S03]  /*2230*/  IADD3 R3, PT, PT, R14, R15, R3 ;  /* 0x0000000f0e037210 */ /* 0x000fc60007ffe003 */
[----:B------:R-:W-:Y:S01]  /*2240*/  IMAD.IADD R16, R16, 0x1, R13 ;  /* 0x0000000110107824 */ /* 0x000fe200078e020d */
[----:B------:R-:W-:-:S04]  /*2250*/  IADD3 R3, PT, PT, R3, R12, RZ ;  /* 0x0000000c03037210 */ /* 0x000fc80007ffe0ff */
[----:B------:R-:W-:Y:S02]  /*2260*/  PRMT R17, R16, 0x7610, R17 ;  /* 0x0000761010117816 */ /* 0x000fe40000000011 */
[----:B------:R-:W-:Y:S01]  /*2270*/  PRMT R22, R3, 0x7610, R22 ;  /* 0x0000761003167816 */ /* 0x000fe20000000016 */
[----:B------:R-:W-:Y:S06]  /*2280*/  BRA `(.L_x_2155) ;  /* 0x0000009400a47947 */ /* 0x000fec0003800000 */
.L_x_2167:
[----:B------:R-:W-:-:S13]  /*2290*/  ISETP.NE.AND P0, PT, R13, 0x1, PT ;  /* 0x000000010d00780c */ /* 0x000fda0003f05270 */
[----:B------:R-:W-:Y:S05]  /*22a0*/  @P0 BRA `(.L_x_2176) ;  /* 0x0000000800300947 */ /* 0x000fea0003800000 */
[----:B------:R-:W1:Y:S01]  /*22b0*/  LDC R0, c[0x0][0x390] ;  /* 0x0000e400ff007b82 */ /* 0x000e620000000800 */
[----:B------:R-:W2:Y:S01]  /*22c0*/  LDCU.U8 UR4, c[0x0][0x381] ;  /* 0x00007020ff0477ac */ /* 0x000ea20008000000 */
[----:B------:R-:W-:Y:S01]  /*22d0*/  BSSY.RECONVERGENT B0, `(.L_x_2177) ;  /* 0x0000042000007945 */ /* 0x000fe20003800200 */
[----:B--2---:R-:W-:Y:S01]  /*22e0*/  IMAD.U32 R15, RZ, RZ, UR4 ;  /* 0x00000004ff0f7e24 */ /* 0x004fe2000f8e00ff */
[----:B------:R-:W-:Y:S01]  /*22f0*/  MOV R16, UR4 ;  /* 0x0000000400107c02 */ /* 0x000fe20008000f00 */
[----:B------:R-:W-:Y:S01]  /*2300*/  IMAD.U32 R20, RZ, RZ, UR4 ;  /* 0x00000004ff147e24 */ /* 0x000fe2000f8e00ff */
[----:B------:R-:W-:Y:S01]  /*2310*/  MOV R24, UR4 ;  /* 0x0000000400187c02 */ /* 0x000fe20008000f00 */
[----:B------:R-:W-:Y:S01]  /*2320*/  IMAD.U32 R17, RZ, RZ, UR4 ;  /* 0x00000004ff117e24 */ /* 0x000fe2000f8e00ff */
[----:B------:R-:W-:Y:S01]  /*2330*/  MOV R21, UR4 ;  /* 0x0000000400157c02 */ /* 0x000fe20008000f00 */
[----:B-1----:R-:W-:Y:S01]  /*2340*/  IMAD R3, R0, 0x3, R27 ;  /* 0x0000000300037824 */ /* 0x002fe200078e021b */
[----:B------:R-:W-:-:S04]  /*2350*/  MOV R7, UR4 ;  /* 0x0000000400077c02 */ /* 0x000fc80008000f00 */
[----:B------:R-:W-:Y:S01]  /*2360*/  ISETP.GE.U32.AND P0, PT, R3, R6, PT ;  /* 0x000000060300720c */ /* 0x000fe20003f06070 */
[----:B------:R-:W-:-:S12]  /*2370*/  IMAD.U32 R3, RZ, RZ, UR4 ;  /* 0x00000004ff037e24 */ /* 0x000fd8000f8e00ff */
        /* <DEDUP_REMOVED lines=9> */
.L_x_2180:
[C-C-:B------:R-:W-:Y:S02]  /*2410*/  IMAD.IADD R5, R27.reuse, 0x1, R0.reuse ;  /* 0x000000011b057824 */ /* 0x140fe400078e0200 */
[-C--:B------:R-:W-:Y:S02]  /*2420*/  IMAD R27, R27, R14.reuse, RZ ;  /* 0x0000000e1b1b7224 */ /* 0x080fe400078e02ff */
[C---:B------:R-:W-:Y:S01]  /*2430*/  IMAD R4, R5.reuse, R14, RZ ;  /* 0x0000000e05047224 */ /* 0x040fe200078e02ff */
[----:B------:R-:W-:Y:S02]  /*2440*/  IADD3 R9, PT, PT, R5, R0, RZ ;  /* 0x0000000005097210 */ /* 0x000fe40007ffe0ff */
[----:B------:R-:W-:Y:S02]  /*2450*/  LOP3.LUT R27, R27, 0xfffffffe, RZ, 0xc0, !PT ;  /* 0xfffffffe1b1b7812 */ /* 0x000fe400078ec0ff */
[----:B------:R-:W-:Y:S02]  /*2460*/  LOP3.LUT R5, R4, 0xfffffffe, RZ, 0xc0, !PT ;  /* 0xfffffffe04057812 */ /* 0x000fe400078ec0ff */
[-C--:B------:R-:W-:Y:S01]  /*2470*/  IADD3 R10, P0, PT, R27, R22.reuse, RZ ;  /* 0x000000161b0a7210 */ /* 0x080fe20007f1e0ff */
[----:B------:R-:W-:Y:S01]  /*2480*/  IMAD.IADD R27, R9, 0x1, R0 ;  /* 0x00000001091b7824 */ /* 0x000fe200078e0200 */
[----:B------:R-:W-:Y:S01]  /*2490*/  IADD3 R4, P1, PT, R5, R22, RZ ;  /* 0x0000001605047210 */ /* 0x000fe20007f3e0ff */
[-C--:B------:R-:W-:Y:S01]  /*24a0*/  IMAD R9, R9, R14.reuse, RZ ;  /* 0x0000000e09097224 */ /* 0x080fe200078e02ff */
[----:B------:R-:W-:Y:S01]  /*24b0*/  IADD3.X R11, PT, PT, RZ, R25, RZ, P0, !PT ;  /* 0x00000019ff0b7210 */ /* 0x000fe200007fe4ff */
[----:B------:R-:W-:-:S02]  /*24c0*/  IMAD R8, R27, R14, RZ ;  /* 0x0000000e1b087224 */ /* 0x000fc400078e02ff */
[----:B------:R-:W-:Y:S01]  /*24d0*/  IMAD.X R5, RZ, RZ, R25, P1 ;  /* 0x000000ffff057224 */ /* 0x000fe200008e0619 */
[----:B------:R-:W-:Y:S02]  /*24e0*/  LOP3.LUT R9, R9, 0xfffffffe, RZ, 0xc0, !PT ;  /* 0xfffffffe09097812 */ /* 0x000fe400078ec0ff */
[----:B------:R-:W-:Y:S01]  /*24f0*/  LOP3.LUT R13, R8, 0xfffffffe, RZ, 0xc0, !PT ;  /* 0xfffffffe080d7812 */ /* 0x000fe200078ec0ff */
[----:B------:R-:W2:Y:S01]  /*2500*/  LDG.E.U16 R11, desc[UR36][R10.64] ;  /* 0x000000240a0b7981 */ /* 0x000ea2000c1e1500 */
[-C--:B------:R-:W-:Y:S02]  /*2510*/  IADD3 R8, P0, PT, R9, R22.reuse, RZ ;  /* 0x0000001609087210 */ /* 0x080fe40007f1e0ff */
[----:B------:R-:W-:Y:S01]  /*2520*/  IADD3 R12, P1, PT, R13, R22, RZ ;  /* 0x000000160d0c7210 */ /* 0x000fe20007f3e0ff */
[----:B------:R-:W3:Y:S01]  /*2530*/  LDG.E.U16 R4, desc[UR36][R4.64] ;  /* 0x0000002404047981 */ /* 0x000ee2000c1e1500 */
[----:B------:R-:W-:-:S03]  /*2540*/  IADD3.X R9, PT, PT, RZ, R25, RZ, P0, !PT ;  /* 0x00000019ff097210 */ /* 0x000fc600007fe4ff */
[----:B------:R-:W-:Y:S02]  /*2550*/  IMAD.X R13, RZ, RZ, R25, P1 ;  /* 0x000000ffff0d7224 */ /* 0x000fe400008e0619 */
[----:B------:R-:W4:Y:S04]  /*2560*/  LDG.E.U16 R8, desc[UR36][R8.64] ;  /* 0x0000002408087981 */ /* 0x000f28000c1e1500 */
[----:B------:R1:W5:Y:S01]  /*2570*/  LDG.E.U16 R12, desc[UR36][R12.64] ;  /* 0x000000240c0c7981 */ /* 0x000362000c1e1500 */
[----:B------:R-:W-:-:S05]  /*2580*/  IADD3 R27, PT, PT, R27, R0, RZ ;  /* 0x000000001b1b7210 */ /* 0x000fca0007ffe0ff */
[----:B------:R-:W-:-:S05]  /*2590*/  IMAD R29, R0, 0x3, R27 ;  /* 0x00000003001d7824 */ /* 0x000fca00078e021b */
[----:B------:R-:W-:Y:S02]  /*25a0*/  ISETP.GE.U32.AND P0, PT, R29, R6, PT ;  /* 0x000000061d00720c */ /* 0x000fe40003f06070 */
[C---:B--2---:R-:W-:Y:S02]  /*25b0*/  PRMT R10, R11.reuse, 0x7770, RZ ;  /* 0x000077700b0a7816 */ /* 0x044fe400000000ff */
[----:B------:R-:W-:Y:S02]  /*25c0*/  PRMT R30, R11, 0x7771, RZ ;  /* 0x000077710b1e7816 */ /* 0x000fe400000000ff */
[----:B---3--:R-:W-:Y:S01]  /*25d0*/  PRMT R26, R4, 0x7770, RZ ;  /* 0x00007770041a7816 */ /* 0x008fe200000000ff */
[----:B------:R-:W-:Y:S01]  /*25e0*/  IMAD.IADD R7, R10, 0x1, R7 ;  /* 0x000000010a077824 */ /* 0x000fe200078e0207 */
[----:B------:R-:W-:Y:S02]  /*25f0*/  PRMT R28, R4, 0x7771, RZ ;  /* 0x00007771041c7816 */ /* 0x000fe400000000ff */
[----:B------:R-:W-:Y:S01]  /*2600*/  IADD3 R3, PT, PT, R30, R3, RZ ;  /* 0x000000031e037210 */ /* 0x000fe20007ffe0ff */
[----:B------:R-:W-:Y:S01]  /*2610*/  IMAD.IADD R21, R26, 0x1, R21 ;  /* 0x000000011a157824 */ /* 0x000fe200078e0215 */
[----:B----4-:R-:W-:-:S02]  /*2620*/  PRMT R29, R8, 0x7770, RZ ;  /* 0x00007770081d7816 */ /* 0x010fc400000000ff */
[----:B-1----:R-:W-:Y:S02]  /*2630*/  PRMT R13, R8, 0x7771, RZ ;  /* 0x00007771080d7816 */ /* 0x002fe400000000ff */
[C---:B-----5:R-:W-:Y:S01]  /*2640*/  PRMT R11, R12.reuse, 0x7770, RZ ;  /* 0x000077700c0b7816 */ /* 0x060fe200000000ff */
[----:B------:R-:W-:Y:S01]  /*2650*/  IMAD.IADD R24, R29, 0x1, R24 ;  /* 0x000000011d187824 */ /* 0x000fe200078e0218 */
[----:B------:R-:W-:Y:S02]  /*2660*/  PRMT R4, R12, 0x7771, RZ ;  /* 0x000077710c047816 */ /* 0x000fe400000000ff */
[----:B------:R-:W-:Y:S01]  /*2670*/  IADD3 R17, PT, PT, R28, R17, RZ ;  /* 0x000000111c117210 */ /* 0x000fe20007ffe0ff */
[----:B------:R-:W-:Y:S01]  /*2680*/  IMAD.IADD R16, R11, 0x1, R16 ;  /* 0x000000010b107824 */ /* 0x000fe200078e0210 */
[----:B------:R-:W-:Y:S02]  /*2690*/  IADD3 R20, PT, PT, R13, R20, RZ ;  /* 0x000000140d147210 */ /* 0x000fe40007ffe0ff */
[----:B------:R-:W-:Y:S01]  /*26a0*/  IADD3 R15, PT, PT, R4, R15, RZ ;  /* 0x0000000f040f7210 */ /* 0x000fe20007ffe0ff */
[----:B------:R-:W-:Y:S06]  /*26b0*/  @!P0 BRA `(.L_x_2180) ;  /* 0xfffffffc00548947 */ /* 0x000fec000383ffff */
[----:B------:R-:W-:Y:S05]  /*26c0*/  BSYNC.RECONVERGENT B1 ;  /* 0x0000000000017941 */ /* 0x000fea0003800200 */
.L_x_2179:
[----:B------:R-:W-:Y:S02]  /*26d0*/  PRMT R12, R30, 0x7610, R12 ;  /* 0x000076101e0c7816 */ /* 0x000fe4000000000c */
[----:B------:R-:W-:-:S07]  /*26e0*/  PRMT R30, R4, 0x7610, R30 ;  /* 0x00007610041e7816 */ /* 0x000fce000000001e */
.L_x_2178:
[----:B------:R-:W-:Y:S05]  /*26f0*/  BSYNC.RECONVERGENT B0 ;  /* 0x0000000000007941 */ /* 0x000fea0003800200 */
.L_x_2177:
[----:B------:R-:W-:Y:S01]  /*2700*/  ISETP.GE.U32.AND P0, PT, R27, R6, PT ;  /* 0x000000061b00720c */ /* 0x000fe20003f06070 */
[----:B------:R-:W-:-:S12]  /*2710*/  BSSY.RECONVERGENT B0, `(.L_x_2181) ;  /* 0x0000028000007945 */ /* 0x000fd80003800200 */
[----:B------:R-:W-:Y:S05]  /*2720*/  @P0 BRA `(.L_x_2182) ;  /* 0x0000000000980947 */ /* 0x000fea0003800000 */
[----:B------:R-:W-:-:S05]  /*2730*/  IMAD R4, R27, R14, RZ ;  /* 0x0000000e1b047224 */ /* 0x000fca00078e02ff */
        /* <DEDUP_REMOVED lines=19> */
[----:B------:R-:W-:-:S05]  /*2870*/  IMAD.IADD R5, R9, 0x1, R0 ;  /* 0x0000000109057824 */ /* 0x000fca00078e0200 */
[----:B------:R-:W-:-:S13]  /*2880*/  ISETP.GE.U32.AND P1, PT, R5, R6, PT ;  /* 0x000000060500720c */ /* 0x000fda0003f26070 */
[-C--:B------:R-:W-:Y:S02]  /*2890*/  @!P1 IMAD R4, R5, R14.reuse, RZ ;  /* 0x0000000e05049224 */ /* 0x080fe400078e02ff */
[----:B------:R-:W-:-:S03]  /*28a0*/  IMAD R14, R9, R14, RZ ;  /* 0x0000000e090e7224 */ /* 0x000fc600078e02ff */
[----:B------:R-:W-:Y:S02]  /*28b0*/  @!P1 LOP3.LUT R5, R4, 0xfffffffe, RZ, 0xc0, !PT ;  /* 0xfffffffe04059812 */ /* 0x000fe400078ec0ff */
[----:B------:R-:W-:Y:S02]  /*28c0*/  LOP3.LUT R9, R14, 0xfffffffe, RZ, 0xc0, !PT ;  /* 0xfffffffe0e097812 */ /* 0x000fe400078ec0ff */
[-C--:B------:R-:W-:Y:S02]  /*28d0*/  @!P1 IADD3 R4, P3, PT, R5, R22.reuse, RZ ;  /* 0x0000001605049210 */ /* 0x080fe40007f7e0ff */
[----:B------:R-:W-:Y:S02]  /*28e0*/  IADD3 R8, P2, PT, R9, R22, RZ ;  /* 0x0000001609087210 */ /* 0x000fe40007f5e0ff */
[----:B------:R-:W-:-:S03]  /*28f0*/  @!P1 IADD3.X R5, PT, PT, RZ, R25, RZ, P3, !PT ;  /* 0x00000019ff059210 */ /* 0x000fc60001ffe4ff */
[----:B------:R-:W-:Y:S02]  /*2900*/  IMAD.X R9, RZ, RZ, R25, P2 ;  /* 0x000000ffff097224 */ /* 0x000fe400010e0619 */
[----:B------:R-:W2:Y:S04]  /*2910*/  @!P1 LDG.E.U16 R4, desc[UR36][R4.64] ;  /* 0x0000002404049981 */ /* 0x000ea8000c1e1500 */
[----:B------:R-:W3:Y:S01]  /*2920*/  LDG.E.U16 R8, desc[UR36][R8.64] ;  /* 0x0000002408087981 */ /* 0x000ee2000c1e1500 */
[C---:B--2---:R-:W-:Y:S02]  /*2930*/  @!P1 PRMT R14, R4.reuse, 0x7770, RZ ;  /* 0x00007770040e9816 */ /* 0x044fe400000000ff */
[----:B------:R-:W-:Y:S02]  /*2940*/  @!P1 PRMT R22, R4, 0x7771, RZ ;  /* 0x0000777104169816 */ /* 0x000fe400000000ff */
[----:B---3--:R-:W-:-:S02]  /*2950*/  PRMT R29, R8, 0x7770, RZ ;  /* 0x00007770081d7816 */ /* 0x008fc400000000ff */
[----:B------:R-:W-:Y:S02]  /*2960*/  PRMT R13, R8, 0x7771, RZ ;  /* 0x00007771080d7816 */ /* 0x000fe400000000ff */
[----:B------:R-:W-:Y:S02]  /*2970*/  @!P1 PRMT R11, R14, 0x7610, R11 ;  /* 0x000076100e0b9816 */ /* 0x000fe4000000000b */
[----:B------:R-:W-:-:S07]  /*2980*/  @!P1 PRMT R30, R22, 0x7610, R30 ;  /* 0x00007610161e9816 */ /* 0x000fce000000001e */
.L_x_2182:
[----:B------:R-:W-:Y:S05]  /*2990*/  BSYNC.RECONVERGENT B0 ;  /* 0x0000000000007941 */ /* 0x000fea0003800200 */
.L_x_2181:
        /* <DEDUP_REMOVED lines=21> */
.L_x_2184:
[----:B------:R-:W-:Y:S05]  /*2af0*/  BSYNC.RECONVERGENT B0 ;  /* 0x0000000000007941 */ /* 0x000fea0003800200 */
.L_x_2183:
[----:B------:R-:W-:Y:S02]  /*2b00*/  IADD3 R7, PT, PT, R24, R21, R7 ;  /* 0x0000001518077210 */ /* 0x000fe40007ffe007 */
[----:B------:R-:W-:-:S03]  /*2b10*/  IADD3 R20, PT, PT, R20, R17, R3 ;  /* 0x0000001114147210 */ /* 0x000fc60007ffe003 */
[----:B------:R-:W-:Y:S01]  /*2b20*/  IMAD.IADD R7, R7, 0x1, R16 ;  /* 0x0000000107077824 */ /* 0x000fe200078e0210 */
[----:B------:R-:W-:-:S04]  /*2b30*/  IADD3 R20, PT, PT, R20, R15, RZ ;  /* 0x0000000f14147210 */ /* 0x000fc80007ffe0ff */
[----:B------:R-:W-:Y:S02]  /*2b40*/  PRMT R17, R7, 0x7610, R17 ;  /* 0x0000761007117816 */ /* 0x000fe40000000011 */
[----:B------:R-:W-:Y:S01]  /*2b50*/  PRMT R22, R20, 0x7610, R22 ;  /* 0x0000761014167816 */ /* 0x000fe20000000016 */
[----:B------:R-:W-:Y:S06]  /*2b60*/  BRA `(.L_x_2155) ;  /* 0x0000008c006c7947 */ /* 0x000fec0003800000 */
.L_x_2176:
[----:B------:R-:W1:Y:S01]  /*2b70*/  LDCU UR4, c[0x0][0x390] ;  /* 0x00007200ff0477ac */ /* 0x000e620008000800 */
[----:B------:R-:W2:Y:S01]  /*2b80*/  LDC.U8 R14, c[0x0][0x381] ;  /* 0x0000e040ff0e7b82 */ /* 0x000ea20000000000 */
[----:B------:R-:W-:Y:S01]  /*2b90*/  BSSY.RECONVERGENT B0, `(.L_x_2185) ;  /* 0x000043d000007945 */ /* 0x000fe20003800200 */
[----:B------:R-:W-:Y:S01]  /*2ba0*/  MOV R8, R27 ;  /* 0x0000001b00087202 */ /* 0x000fe20000000f00 */
[----:B-1----:R-:W-:-:S04]  /*2bb0*/  IMAD.U32 R7, RZ, RZ, UR4 ;  /* 0x00000004ff077e24 */ /* 0x002fc8000f8e00ff */
[----:B------:R-:W-:Y:S01]  /*2bc0*/  IMAD R3, R7, 0x3, R27 ;  /* 0x0000000307037824 */ /* 0x000fe200078e021b */
[----:B--2---:R-:W-:-:S04]  /*2bd0*/  PRMT R9, R14, 0x7610, R9 ;  /* 0x000076100e097816 */ /* 0x004fc80000000009 */
[----:B------:R-:W-:Y:S02]  /*2be0*/  ISETP.GE.U32.AND P0, PT, R3, R6, PT ;  /* 0x000000060300720c */ /* 0x000fe40003f06070 */
[C---:B------:R-:W-:Y:S02]  /*2bf0*/  PRMT R10, R14.reuse, 0x7610, R10 ;  /* 0x000076100e0a7816 */ /* 0x040fe4000000000a */
[C---:B------:R-:W-:Y:S02]  /*2c00*/  PRMT R11, R14.reuse, 0x7610, R11 ;  /* 0x000076100e0b7816 */ /* 0x040fe4000000000b */
[C---:B------:R-:W-:Y:S02]  /*2c10*/  PRMT R12, R14.reuse, 0x7610, R12 ;  /* 0x000076100e0c7816 */ /* 0x040fe4000000000c */
[C---:B------:R-:W-:Y:S02]  /*2c20*/  PRMT R0, R14.reuse, 0x7610, R0 ;  /* 0x000076100e007816 */ /* 0x040fe40000000000 */
[----:B------:R-:W-:-:S02]  /*2c30*/  PRMT R3, R14, 0x7610, R3 ;  /* 0x000076100e037816 */ /* 0x000fc40000000003 */
[C---:B------:R-:W-:Y:S02]  /*2c40*/  PRMT R5, R14.reuse, 0x7610, R5 ;  /* 0x000076100e057816 */ /* 0x040fe40000000005 */
[----:B------:R-:W-:Y:S01]  /*2c50*/  PRMT R4, R14, 0x7610, R4 ;  /* 0x000076100e047816 */ /* 0x000fe20000000004 */
[----:B------:R-:W-:Y:S06]  /*2c60*/  @P0 BRA `(.L_x_2186) ;  /* 0x0000004000bc0947 */ /* 0x000fec0003800000 */
[----:B------:R-:W-:-:S13]  /*2c70*/  ISETP.NE.AND P0, PT, R13, RZ, PT ;  /* 0x000000ff0d00720c */ /* 0x000fda0003f05270 */
[----:B------:R-:W2:Y:S01]  /*2c80*/  @!P0 LDG.E.U16 R21, desc[UR36][R16.64] ;  /* 0x0000002410158981 */ /* 0x000ea2000c1e1500 */
[----:B------:R-:W-:Y:S01]  /*2c90*/  VIADD R3, R13, 0xffffffff ;  /* 0xffffffff0d037836 */ /* 0x000fe20000000000 */
[C---:B------:R-:W-:Y:S02]  /*2ca0*/  PRMT R9, R14.reuse, 0x7610, R9 ;  /* 0x000076100e097816 */ /* 0x040fe40000000009 */
[C---:B------:R-:W-:Y:S02]  /*2cb0*/  PRMT R10, R14.reuse, 0x7610, R10 ;  /* 0x000076100e0a7816 */ /* 0x040fe4000000000a */
[----:B------:R-:W-:Y:S02]  /*2cc0*/  VIMNMX.U32 R13, PT, PT, R3, 0x18, PT ;  /* 0x00000018030d7848 */ /* 0x000fe40003fe0000 */
[C---:B------:R-:W-:Y:S02]  /*2cd0*/  PRMT R11, R14.reuse, 0x7610, R11 ;  /* 0x000076100e0b7816 */ /* 0x040fe4000000000b */
[----:B------:R-:W-:-:S02]  /*2ce0*/  PRMT R12, R14, 0x7610, R12 ;  /* 0x000076100e0c7816 */ /* 0x000fc4000000000c */
[C---:B------:R-:W-:Y:S02]  /*2cf0*/  PRMT R0, R14.reuse, 0x7610, R0 ;  /* 0x000076100e007816 */ /* 0x040fe40000000000 */
[C---:B------:R-:W-:Y:S02]  /*2d00*/  PRMT R3, R14.reuse, 0x7610, R3 ;  /* 0x000076100e037816 */ /* 0x040fe40000000003 */
[C---:B------:R-:W-:Y:S02]  /*2d10*/  PRMT R5, R14.reuse, 0x7610, R5 ;  /* 0x000076100e057816 */ /* 0x040fe40000000005 */
[----:B------:R-:W-:Y:S02]  /*2d20*/  PRMT R4, R14, 0x7610, R4 ;  /* 0x000076100e047816 */ /* 0x000fe40000000004 */
[----:B------:R-:W-:Y:S02]  /*2d30*/  IADD3 R13, PT, PT, R13, 0x1, RZ ;  /* 0x000000010d0d7810 */ /* 0x000fe40007ffe0ff */
[----:B--2---:R-:W-:-:S02]  /*2d40*/  @!P0 PRMT R20, R21, 0x7770, RZ ;  /* 0x0000777015148816 */ /* 0x004fc400000000ff */
[----:B------:R-:W-:-:S07]  /*2d50*/  @!P0 PRMT R21, R21, 0x7771, RZ ;  /* 0x0000777115158816 */ /* 0x000fce00000000ff */
.L_x_2192:
[----:B------:R-:W1:Y:S01]  /*2d60*/  LDCU UR4, c[0x0][0x390] ;  /* 0x00007200ff0477ac */ /* 0x000e620008000800 */
[C---:B------:R-:W-:Y:S02]  /*2d70*/  @!P0 PRMT R31, R20.reuse, 0x7610, R31 ;  /* 0x00007610141f8816 */ /* 0x040fe4000000001f */
[C---:B------:R-:W-:Y:S02]  /*2d80*/  @!P0 PRMT R32, R21.reuse, 0x7610, R32 ;  /* 0x0000761015208816 */ /* 0x040fe40000000020 */
[C---:B------:R-:W-:Y:S02]  /*2d90*/  @!P0 PRMT R34, R21.reuse, 0x7610, R34 ;  /* 0x0000761015228816 */ /* 0x040fe40000000022 */
[C---:B------:R-:W-:Y:S02]  /*2da0*/  @!P0 PRMT R25, R20.reuse, 0x7610, R25 ;  /* 0x0000761014198816 */ /* 0x040fe40000000019 */
[----:B------:R-:W-:Y:S02]  /*2db0*/  @!P0 PRMT R29, R21, 0x7610, R29 ;  /* 0x00007610151d8816 */ /* 0x000fe4000000001d */
[----:B------:R-:W-:-:S02]  /*2dc0*/  @!P0 PRMT R30, R20, 0x7610, R30 ;  /* 0x00007610141e8816 */ /* 0x000fc4000000001e */
[----:B------:R-:W-:Y:S02]  /*2dd0*/  @!P0 PRMT R28, R21, 0x7610, R28 ;  /* 0x00007610151c8816 */ /* 0x000fe4000000001c */
[----:B------:R-:W-:Y:S01]  /*2de0*/  @!P0 PRMT R27, R20, 0x7610, R27 ;  /* 0x00007610141b8816 */ /* 0x000fe2000000001b */
[----:B0-----:R-:W-:Y:S06]  /*2df0*/  @!P0 BRA `(.L_x_2187) ;  /* 0x00000040001c8947 */ /* 0x001fec0003800000 */
[----:B------:R-:W2:Y:S01]  /*2e00*/  LDCU.64 UR30, c[0x0][0x3c8] ;  /* 0x00007900ff1e77ac */ /* 0x000ea20008000a00 */
[----:B------:R-:W-:Y:S01]  /*2e10*/  MOV R7, R8 ;  /* 0x0000000800077202 */ /* 0x000fe20000000f00 */
[----:B------:R-:W-:Y:S01]  /*2e20*/  IMAD.MOV.U32 R6, RZ, RZ, RZ ;  /* 0x000000ffff067224 */ /* 0x000fe200078e00ff */
[----:B------:R-:W3:Y:S01]  /*2e30*/  LDCU UR76, c[0x0][0x3d0] ;  /* 0x00007a00ff4c77ac */ /* 0x000ee20008000800 */
[----:B------:R-:W4:Y:S01]  /*2e40*/  LDCU UR52, c[0x0][0x3c4] ;  /* 0x00007880ff3477ac */ /* 0x000f220008000800 */
[----:B------:R-:W5:Y:S01]  /*2e50*/  LDCU UR5, c[0x0][0x4f4] ;  /* 0x00009e80ff0577ac */ /* 0x000f620008000800 */
[----:B------:R-:W0:Y:S01]  /*2e60*/  LDCU UR75, c[0x0][0x3d4] ;  /* 0x00007a80ff4b77ac */ /* 0x000e220008000800 */
[----:B--2---:R-:W-:Y:S01]  /*2e70*/  IMAD.HI.U32 R6, R8, UR31, R6 ;  /* 0x0000001f08067c27 */ /* 0x004fe2000f8e0006 */
[----:B------:R-:W2:Y:S04]  /*2e80*/  LDCU UR74, c[0x0][0x4f8] ;  /* 0x00009f00ff4a77ac */ /* 0x000ea80008000800 */
[----:B---3--:R-:W-:Y:S01]  /*2e90*/  SHF.R.U32.HI R14, RZ, UR76, R6 ;  /* 0x0000004cff0e7c19 */ /* 0x008fe20008011606 */
[----:B------:R-:W3:Y:S01]  /*2ea0*/  LDCU UR73, c[0x0][0x3e8] ;  /* 0x00007d00ff4977ac */ /* 0x000ee20008000800 */
[----:B----4-:R-:W-:-:S03]  /*2eb0*/  UISETP.NE.AND UP0, UPT, UR52, 0x1, UPT ;  /* 0x000000013400788c */ /* 0x010fc6000bf05270 */
[----:B------:R-:W-:Y:S01]  /*2ec0*/  IMAD.MOV R7, RZ, RZ, -R14 ;  /* 0x000000ffff077224 */ /* 0x000fe200078e0a0e */
        /* <DEDUP_REMOVED lines=276> */
[--C-:B------:R-:W-:Y:S02]  /*4010*/  IMAD.MOV R25, RZ, RZ, -R15.reuse ;  /* 0x000000ffff197224 */ /* 0x100fe400078e0a0f */
[----:B--2---:R-:W-:-:S05]  /*4020*/  @P1 IMAD.HI.U32 R7, R15, R7, R14 ;  /* 0x000000070f071227 */ /* 0x004fca00078e000e */
[----:B0-----:R-:W-:Y:S01]  /*4030*/  @P1 SHF.R.U32.HI R14, RZ, R26, R7 ;  /* 0x0000001aff0e1219 */ /* 0x001fe20000011607 */
[----:B------:R-:W-:-:S03]  /*4040*/  IMAD R7, R25, UR27, R28 ;  /* 0x0000001b19077c24 */ /* 0x000fc6000f8e021c */
[----:B------:R-:W-:Y:S01]  /*4050*/  @P1 IADD3 R25, PT, PT, -R14, RZ, RZ ;  /* 0x000000ff0e191210 */ /* 0x000fe20007ffe1ff */
[----:B------:R-:W-:-:S04]  /*4060*/  IMAD R22, R7, UR28, R22 ;  /* 0x0000001c07167c24 */ /* 0x000fc8000f8e0216 */
[----:B------:R-:W-:-:S04]  /*4070*/  @P1 IMAD R15, R25, R6, R15 ;  /* 0x00000006190f1224 */ /* 0x000fc800078e020f */
[----:B---3--:R-:W-:-:S07]  /*4080*/  @P1 IMAD R22, R15, R27, R22 ;  /* 0x0000001b0f161224 */ /* 0x008fce00078e0216 */
.L_x_2188:
[----:B------:R-:W-:-:S04]  /*4090*/  LOP3.LUT R7, R22, 0xfffffffe, RZ, 0xc0, !PT ;  /* 0xfffffffe16077812 */ /* 0x000fc800078ec0ff */
[----:B------:R-:W-:-:S05]  /*40a0*/  IADD3 R6, P1, PT, R7, R16, RZ ;  /* 0x0000001007067210 */ /* 0x000fca0007f3e0ff */
[----:B------:R-:W-:-:S05]  /*40b0*/  IMAD.X R7, RZ, RZ, R17, P1 ;  /* 0x000000ffff077224 */ /* 0x000fca00008e0611 */
[----:B------:R-:W2:Y:S01]  /*40c0*/  LDG.E.U16 R6, desc[UR36][R6.64] ;  /* 0x0000002406067981 */ /* 0x000ea2000c1e1500 */
[----:B-1----:R-:W-:Y:S01]  /*40d0*/  IADD3 R33, PT, PT, R8, UR4, RZ ;  /* 0x0000000408217c10 */ /* 0x002fe2000fffe0ff */
[----:B------:R-:W-:-:S04]  /*40e0*/  IMAD.MOV.U32 R32, RZ, RZ, RZ ;  /* 0x000000ffff207224 */ /* 0x000fc800078e00ff */
[----:B------:R-:W-:-:S05]  /*40f0*/  IMAD.HI.U32 R14, R33, UR31, R32 ;  /* 0x0000001f210e7c27 */ /* 0x000fca000f8e0020 */
[----:B------:R-:W-:-:S04]  /*4100*/  SHF.R.U32.HI R14, RZ, UR76, R14 ;  /* 0x0000004cff0e7c19 */ /* 0x000fc8000801160e */
[----:B------:R-:W-:-:S05]  /*4110*/  IADD3 R15, PT, PT, -R14, RZ, RZ ;  /* 0x000000ff0e0f7210 */ /* 0x000fca0007ffe1ff */
[----:B------:R-:W-:-:S04]  /*4120*/  IMAD R22, R15, UR30, R33 ;  /* 0x0000001e0f167c24 */ /* 0x000fc8000f8e0221 */
[----:B------:R-:W-:Y:S01]  /*4130*/  IMAD R22, R22, UR5, RZ ;  /* 0x0000000516167c24 */ /* 0x000fe2000f8e02ff */
[C---:B--2---:R-:W-:Y:S02]  /*4140*/  PRMT R27, R6.reuse, 0x7770, RZ ;  /* 0x00007770061b7816 */ /* 0x044fe400000000ff */
[----:B------:R-:W-:Y:S01]  /*4150*/  PRMT R28, R6, 0x7771, RZ ;  /* 0x00007771061c7816 */ /* 0x000fe200000000ff */
        /* <DEDUP_REMOVED lines=230> */
.L_x_2189:
[----:B------:R-:W-:-:S04]  /*4fc0*/  LOP3.LUT R7, R22, 0xfffffffe, RZ, 0xc0, !PT ;  /* 0xfffffffe16077812 */ /* 0x000fc800078ec0ff */
[----:B------:R-:W-:-:S04]  /*4fd0*/  IADD3 R6, P1, PT, R7, R16, RZ ;  /* 0x0000001007067210 */ /* 0x000fc80007f3e0ff */
[----:B------:R-:W-:-:S05]  /*4fe0*/  IADD3.X R7, PT, PT, RZ, R17, RZ, P1, !PT ;  /* 0x00000011ff077210 */ /* 0x000fca0000ffe4ff */
[----:B------:R-:W2:Y:S01]  /*4ff0*/  LDG.E.U16 R6, desc[UR36][R6.64] ;  /* 0x0000002406067981 */ /* 0x000ea2000c1e1500 */
[----:B------:R-:W-:Y:S01]  /*5000*/  MOV R32, RZ ;  /* 0x000000ff00207202 */ /* 0x000fe20000000f00 */
[----:B------:R-:W-:-:S04]  /*5010*/  VIADD R33, R33, UR4 ;  /* 0x0000000421217c36 */ /* 0x000fc80008000000 */
[----:B------:R-:W-:-:S05]  /*5020*/  IMAD.HI.U32 R14, R33, UR31, R32 ;  /* 0x0000001f210e7c27 */ /* 0x000fca000f8e0020 */
[----:B------:R-:W-:-:S05]  /*5030*/  SHF.R.U32.HI R14, RZ, UR76, R14 ;  /* 0x0000004cff0e7c19 */ /* 0x000fca000801160e */
[----:B------:R-:W-:-:S04]  /*5040*/  IMAD.MOV R15, RZ, RZ, -R14 ;  /* 0x000000ffff0f7224 */ /* 0x000fc800078e0a0e */
[----:B------:R-:W-:-:S04]  /*5050*/  IMAD R22, R15, UR30, R33 ;  /* 0x0000001e0f167c24 */ /* 0x000fc8000f8e0221 */
[----:B------:R-:W-:Y:S01]  /*5060*/  IMAD R22, R22, UR5, RZ ;  /* 0x0000000516167c24 */ /* 0x000fe2000f8e02ff */
[C---:B--2---:R-:W-:Y:S02]  /*5070*/  PRMT R30, R6.reuse, 0x7770, RZ ;  /* 0x00007770061e7816 */ /* 0x044fe400000000ff */
[----:B------:R-:W-:Y:S01]  /*5080*/  PRMT R29, R6, 0x7771, RZ ;  /* 0x00007771061d7816 */ /* 0x000fe200000000ff */
        /* <DEDUP_REMOVED lines=230> */
.L_x_2190:
[----:B------:R-:W-:-:S04]  /*5ef0*/  LOP3.LUT R7, R22, 0xfffffffe, RZ, 0xc0, !PT ;  /* 0xfffffffe16077812 */ /* 0x000fc800078ec0ff */
[----:B------:R-:W-:-:S05]  /*5f00*/  IADD3 R6, P1, PT, R7, R16, RZ ;  /* 0x0000001007067210 */ /* 0x000fca0007f3e0ff */
[----:B------:R-:W-:-:S05]  /*5f10*/  IMAD.X R7, RZ, RZ, R17, P1 ;  /* 0x000000ffff077224 */ /* 0x000fca00008e0611 */
[----:B------:R1:W2:Y:S01]  /*5f20*/  LDG.E.U16 R6, desc[UR36][R6.64] ;  /* 0x0000002406067981 */ /* 0x0002a2000c1e1500 */
[----:B------:R-:W-:Y:S01]  /*5f30*/  IADD3 R33, PT, PT, R33, UR4, RZ ;  /* 0x0000000421217c10 */ /* 0x000fe2000fffe0ff */
[----:B------:R-:W-:-:S04]  /*5f40*/  IMAD.MOV.U32 R32, RZ, RZ, RZ ;  /* 0x000000ffff207224 */ /* 0x000fc800078e00ff */
[----:B------:R-:W-:-:S05]  /*5f50*/  IMAD.HI.U32 R14, R33, UR31, R32 ;  /* 0x0000001f210e7c27 */ /* 0x000fca000f8e0020 */
[----:B-1----:R-:W-:-:S04]  /*5f60*/  SHF.R.U32.HI R7, RZ, UR76, R14 ;  /* 0x0000004cff077c19 */ /* 0x002fc8000801160e */
[----:B------:R-:W-:-:S05]  /*5f70*/  IADD3 R15, PT, PT, -R7, RZ, RZ ;  /* 0x000000ff070f7210 */ /* 0x000fca0007ffe1ff */
[----:B------:R-:W-:-:S04]  /*5f80*/  IMAD R22, R15, UR30, R33 ;  /* 0x0000001e0f167c24 */ /* 0x000fc8000f8e0221 */
[----:B------:R-:W-:Y:S01]  /*5f90*/  IMAD R22, R22, UR5, RZ ;  /* 0x0000000516167c24 */ /* 0x000fe2000f8e02ff */
[C---:B--2---:R-:W-:Y:S02]  /*5fa0*/  PRMT R25, R6.reuse, 0x7770, RZ ;  /* 0x0000777006197816 */ /* 0x044fe400000000ff */
[----:B------:R-:W-:Y:S01]  /*5fb0*/  PRMT R34, R6, 0x7771, RZ ;  /* 0x0000777106227816 */ /* 0x000fe200000000ff */
        /* <DEDUP_REMOVED lines=229> */
.L_x_2191:
[----:B------:R-:W-:-:S04]  /*6e10*/  LOP3.LUT R7, R22, 0xfffffffe, RZ, 0xc0, !PT ;  /* 0xfffffffe16077812 */ /* 0x000fc800078ec0ff */
[----:B------:R-:W-:-:S05]  /*6e20*/  IADD3 R6, P1, PT, R7, R16, RZ ;  /* 0x0000001007067210 */ /* 0x000fca0007f3e0ff */
[----:B------:R-:W-:-:S05]  /*6e30*/  IMAD.X R7, RZ, RZ, R17, P1 ;  /* 0x000000ffff077224 */ /* 0x000fca00008e0611 */
[----:B------:R-:W2:Y:S02]  /*6e40*/  LDG.E.U16 R6, desc[UR36][R6.64] ;  /* 0x0000002406067981 */ /* 0x000ea4000c1e1500 */
[C---:B--2---:R-:W-:Y:S02]  /*6e50*/  PRMT R31, R6.reuse, 0x7770, RZ ;  /* 0x00007770061f7816 */ /* 0x044fe400000000ff */
[----:B------:R-:W-:-:S07]  /*6e60*/  PRMT R32, R6, 0x7771, RZ ;  /* 0x0000777106207816 */ /* 0x000fce00000000ff */
.L_x_2187:
[----:B------:R-:W2:Y:S01]  /*6e70*/  LDCU UR5, c[0x0][0x388] ;  /* 0x00007100ff0577ac */ /* 0x000ea20008000800 */
[----:B-1----:R-:W-:Y:S01]  /*6e80*/  MOV R7, UR4 ;  /* 0x0000000400077c02 */ /* 0x002fe20008000f00 */
        /* <DEDUP_REMOVED lines=8> */
[----:B------:R-:W-:-:S02]  /*6f10*/  IMAD R15, R7, 0x3, R8 ;  /* 0x00000003070f7824 */ /* 0x000fc400078e0208 */
[----:B------:R-:W-:Y:S01]  /*6f20*/  IMAD.IADD R10, R31, 0x1, R10 ;  /* 0x000000011f0a7824 */ /* 0x000fe200078e020a */
[----:B--2---:R-:W-:-:S04]  /*6f30*/  MOV R6, UR5 ;  /* 0x0000000500067c02 */ /* 0x004fc80008000f00 */
[----:B------:R-:W-:-:S13]  /*6f40*/  ISETP.GE.U32.AND P1, PT, R15, R6, PT ;  /* 0x000000060f00720c */ /* 0x000fda0003f26070 */
[----:B------:R-:W-:Y:S05]  /*6f50*/  @!P1 BRA `(.L_x_2192) ;  /* 0xffffffbc00809947 */ /* 0x000fea000383ffff */
.L_x_2186:
[----:B0-----:R-:W-:Y:S05]  /*6f60*/  BSYNC.RECONVERGENT B0 ;  /* 0x0000000000007941 */ /* 0x001fea0003800200 */
.L_x_2185:
[----:B------:R-:W-:Y:S01]  /*6f70*/  ISETP.GE.U32.AND P0, PT, R8, R6, PT ;  /* 0x000000060800720c */ /* 0x000fe20003f06070 */
[----:B------:R-:W-:Y:S01]  /*6f80*/  BSSY.RECONVERGENT B0, `(.L_x_2193) ;  /* 0x000047d000007945 */ /* 0x000fe20003800200 */
[----:B------:R-:W-:-:S11]  /*6f90*/  PRMT R13, R25, 0x7610, R13 ;  /* 0x00007610190d7816 */ /* 0x000fd6000000000d */
        /* <DEDUP_REMOVED lines=282> */
.L_x_2196:
[----:B------:R-:W-:Y:S02]  /*8140*/  SHF.R.U32.HI R20, RZ, 0x1, R20 ;  /* 0x00000001ff147819 */ /* 0x000fe40000011614 */
[----:B------:R-:W-:-:S07]  /*8150*/  MOV R21, RZ ;  /* 0x000000ff00157202 */ /* 0x000fce0000000f00 */
.L_x_2195:
[----:B------:R-:W0:Y:S02]  /*8160*/  LDCU.64 UR4, c[0x0][0x750] ;  /* 0x0000ea00ff0477ac */ /* 0x000e240008000a00 */
[----:B0-----:R-:W-:-:S05]  /*8170*/  IADD3 R24, P1, PT, R24, UR4, RZ ;  /* 0x0000000418187c10 */ /* 0x001fca000ff3e0ff */
[----:B------:R-:W-:Y:S01]  /*8180*/  IMAD.X R22, RZ, RZ, UR5, P1 ;  /* 0x00000005ff167e24 */ /* 0x000fe200088e06ff */
[----:B------:R-:W-:-:S04]  /*8190*/  LEA R16, P1, R20, R24, 0x1 ;  /* 0x0000001814107211 */ /* 0x000fc800078208ff */
[----:B------:R-:W-:-:S05]  /*81a0*/  LEA.HI.X R17, R20, R22, R21, 0x1, P1 ;  /* 0x0000001614117211 */ /* 0x000fca00008f0c15 */
[----:B------:R-:W2:Y:S01]  /*81b0*/  LDG.E.U16 R16, desc[UR36][R16.64] ;  /* 0x0000002410107981 */ /* 0x000ea2000c1e1500 */
[----:B------:R-:W-:-:S04]  /*81c0*/  IADD3 R15, PT, PT, R8, R7, RZ ;  /* 0x00000007080f7210 */ /* 0x000fc80007ffe0ff */
[----:B------:R-:W-:Y:S02]  /*81d0*/  ISETP.GE.U32.AND P1, PT, R15, R6, PT ;  /* 0x000000060f00720c */ /* 0x000fe40003f26070 */
[C---:B--2---:R-:W-:Y:S02]  /*81e0*/  PRMT R27, R16.reuse, 0x7770, RZ ;  /* 0x00007770101b7816 */ /* 0x044fe400000000ff */
[----:B------:R-:W-:-:S09]  /*81f0*/  PRMT R28, R16, 0x7771, RZ ;  /* 0x00007771101c7816 */ /* 0x000fd200000000ff */
        /* <DEDUP_REMOVED lines=276> */
.L_x_2198:
[----:B------:R-:W-:Y:S01]  /*9340*/  SHF.R.U32.HI R20, RZ, 0x1, R29 ;  /* 0x00000001ff147819 */ /* 0x000fe2000001161d */
[----:B------:R-:W-:-:S07]  /*9350*/  IMAD.MOV.U32 R21, RZ, RZ, RZ ;  /* 0x000000ffff157224 */ /* 0x000fce00078e00ff */
.L_x_2197:
        /* <DEDUP_REMOVED lines=283> */
.L_x_2200:
[----:B------:R-:W-:Y:S01]  /*a510*/  SHF.R.U32.HI R20, RZ, 0x1, R13 ;  /* 0x00000001ff147819 */ /* 0x000fe2000001160d */
[----:B------:R-:W-:-:S07]  /*a520*/  IMAD.MOV.U32 R21, RZ, RZ, RZ ;  /* 0x000000ffff157224 */ /* 0x000fce00078e00ff */
.L_x_2199:
        /* <DEDUP_REMOVED lines=283> */
.L_x_2202:
[----:B------:R-:W-:Y:S01]  /*b6e0*/  SHF.R.U32.HI R20, RZ, 0x1, R20 ;  /* 0x00000001ff147819 */ /* 0x000fe20000011614 */
[----:B------:R-:W-:-:S07]  /*b6f0*/  IMAD.MOV.U32 R21, RZ, RZ, RZ ;  /* 0x000000ffff157224 */ /* 0x000fce00078e00ff */
.L_x_2201:
[----:B------:R-:W-:-:S04]  /*b700*/  LEA R24, P0, R20, R24, 0x1 ;  /* 0x0000001814187211 */ /* 0x000fc800078008ff */
[----:B------:R-:W-:-:S05]  /*b710*/  LEA.HI.X R25, R20, R22, R21, 0x1, P0 ;  /* 0x0000001614197211 */ /* 0x000fca00000f0c15 */
[----:B------:R-:W2:Y:S02]  /*b720*/  LDG.E.U16 R24, desc[UR36][R24.64] ;  /* 0x0000002418187981 */ /* 0x000ea4000c1e1500 */
[C---:B--2---:R-:W-:Y:S02]  /*b730*/  PRMT R31, R24.reuse, 0x7770, RZ ;  /* 0x00007770181f7816 */ /* 0x044fe400000000ff */
[----:B------:R-:W-:-:S07]  /*b740*/  PRMT R32, R24, 0x7771, RZ ;  /* 0x0000777118207816 */ /* 0x000fce00000000ff */
.L_x_2194:
[----:B------:R-:W-:Y:S05]  /*b750*/  BSYNC.RECONVERGENT B0 ;  /* 0x0000000000007941 */ /* 0x000fea0003800200 */
.L_x_2193:
        /* <DEDUP_REMOVED lines=21> */
.L_x_2204:
[----:B------:R-:W-:Y:S05]  /*b8b0*/  BSYNC.RECONVERGENT B0 ;  /* 0x0000000000007941 */ /* 0x000fea0003800200 */
.L_x_2203:
[----:B------:R-:W-:Y:S02]  /*b8c0*/  IADD3 R3, PT, PT, R12, R3, R4 ;  /* 0x000000030c037210 */ /* 0x000fe40007ffe004 */
[----:B------:R-:W-:-:S03]  /*b8d0*/  IADD3 R0, PT, PT, R11, R0, R5 ;  /* 0x000000000b007210 */ /* 0x000fc60007ffe005 */
[----:B------:R-:W-:Y:S01]  /*b8e0*/  IMAD.IADD R3, R3, 0x1, R10 ;  /* 0x0000000103037824 */ /* 0x000fe200078e020a */
[----:B------:R-:W-:-:S04]  /*b8f0*/  IADD3 R0, PT, PT, R0, R9, RZ ;  /* 0x0000000900007210 */ /* 0x000fc80007ffe0ff */
[----:B------:R-:W-:Y:S02]  /*b900*/  PRMT R17, R3, 0x7610, R17 ;  /* 0x0000761003117816 */ /* 0x000fe40000000011 */
[----:B------:R-:W-:-:S07]  /*b910*/  PRMT R22, R0, 0x7610, R22 ;  /* 0x0000761000167816 */ /* 0x000fce0000000016 */
.L_x_2155:
[----:B------:R-:W-:Y:S05]  /*b920*/  BSYNC.RECONVERGENT B6 ;  /* 0x0000000000067941 */ /* 0x000fea0003800200 */
.L_x_2154:
[----:B------:R-:W1:Y:S02]  /*b930*/  LDCU UR4, c[0x0][0x3a0] ;  /* 0x00007400ff0477ac */ /* 0x000e640008000800 */
[----:B-1----:R-:W-:-:S09]  /*b940*/  UISETP.NE.AND UP0, UPT, UR4, URZ, UPT ;  /* 0x000000ff0400728c */ /* 0x002fd2000bf05270 */
[----:B------:R-:W-:Y:S05]  /*b950*/  BRA.U !UP0, `(.L_x_2205) ;  /* 0x0000000108907547 */ /* 0x000fea000b800000 */
[----:B------:R-:W1:Y:S01]  /*b960*/  S2R R4, SR_CgaCtaId ;  /* 0x0000000000047919 */ /* 0x000e620000008800 */
[----:B------:R-:W2:Y:S01]  /*b970*/  LDC R9, c[0x0][0x360] ;  /* 0x0000d800ff097b82 */ /* 0x000ea20000000800 */
[----:B------:R-:W-:Y:S02]  /*b980*/  MOV R0, 0x400 ;  /* 0x0000040000007802 */ /* 0x000fe40000000f00 */
[----:B------:R-:W-:-:S03]  /*b990*/  PRMT R5, R22, 0x7604, R17 ;  /* 0x0000760416057816 */ /* 0x000fc60000000011 */
[----:B------:R-:W-:Y:S02]  /*b9a0*/  VIADD R3, R0, 0x10 ;  /* 0x0000001000037836 */ /* 0x000fe40000000000 */
[----:B------:R-:W3:Y:S01]  /*b9b0*/  LDC R8, c[0x0][0x364] ;  /* 0x0000d900ff087b82 */ /* 0x000ee20000000800 */
[----:B--2---:R-:W-:Y:S02]  /*b9c0*/  IMAD R0, R23, R9, R18 ;  /* 0x0000000917007224 */ /* 0x004fe400078e0212 */
[----:B-1----:R-:W-:Y:S02]  /*b9d0*/  LEA R3, R4, R3, 0x18 ;  /* 0x0000000304037211 */ /* 0x002fe400078ec0ff */
[----:B---3--:R-:W-:Y:S02]  /*b9e0*/  ISETP.GE.U32.AND P0, PT, R8, 0x2, PT ;  /* 0x000000020800780c */ /* 0x008fe40003f06070 */
[----:B------:R-:W-:-:S05]  /*b9f0*/  LEA R0, R0, R3, 0x1 ;  /* 0x0000000300007211 */ /* 0x000fca00078e08ff */
[----:B------:R1:W-:Y:S06]  /*ba00*/  STS.U16 [R0], R5 ;  /* 0x0000000500007388 */ /* 0x0003ec0000000400 */
[----:B------:R-:W-:Y:S05]  /*ba10*/  @!P0 BRA `(.L_x_2205) ;  /* 0x0000000000608947 */ /* 0x000fea0003800000 */
[----:B------:R-:W-:-:S07]  /*ba20*/  IMAD.MOV.U32 R4, RZ, RZ, R8 ;  /* 0x000000ffff047224 */ /* 0x000fce00078e0008 */
.L_x_2208:
[----:B------:R-:W-:Y:S01]  /*ba30*/  SHF.R.U32.HI R10, RZ, 0x1, R4 ;  /* 0x00000001ff0a7819 */ /* 0x000fe20000011604 */
[----:B------:R-:W-:Y:S05]  /*ba40*/  WARPSYNC.ALL ;  /* 0x0000000000007948 */ /* 0x000fea0003800000 */
[----:B-1----:R-:W-:Y:S01]  /*ba50*/  IADD3 R5, PT, PT, R10, R23, RZ ;  /* 0x000000170a057210 */ /* 0x002fe20007ffe0ff */
        /* <DEDUP_REMOVED lines=8> */
[----:B------:R-:W1:Y:S02]  /*bae0*/  LDS.U16 R4, [R4] ;  /* 0x0000000004047984 */ /* 0x000e640000000400 */
[C---:B-1----:R-:W-:Y:S02]  /*baf0*/  PRMT R5, R4.reuse, 0x7771, RZ ;  /* 0x0000777104057816 */ /* 0x042fe400000000ff */
[----:B------:R-:W-:-:S03]  /*bb00*/  PRMT R6, R4, 0x7770, RZ ;  /* 0x0000777004067816 */ /* 0x000fc600000000ff */
[----:B------:R-:W-:Y:S01]  /*bb10*/  IMAD.IADD R5, R22, 0x1, R5 ;  /* 0x0000000116057824 */ /* 0x000fe200078e0205 */
[----:B------:R-:W-:-:S04]  /*bb20*/  IADD3 R6, PT, PT, R17, R6, RZ ;  /* 0x0000000611067210 */ /* 0x000fc80007ffe0ff */
[C---:B------:R-:W-:Y:S02]  /*bb30*/  PRMT R7, R5.reuse, 0x7604, R6 ;  /* 0x0000760405077816 */ /* 0x040fe40000000006 */
[----:B------:R-:W-:Y:S02]  /*bb40*/  PRMT R17, R6, 0x7610, R17 ;  /* 0x0000761006117816 */ /* 0x000fe40000000011 */
[----:B------:R-:W-:Y:S01]  /*bb50*/  PRMT R22, R5, 0x7610, R22 ;  /* 0x0000761005167816 */ /* 0x000fe20000000016 */
[----:B------:R1:W-:Y:S06]  /*bb60*/  STS.U16 [R0], R7 ;  /* 0x0000000700007388 */ /* 0x0003ec0000000400 */
.L_x_2207:
[----:B------:R-:W-:Y:S05]  /*bb70*/  BSYNC.RECONVERGENT B0 ;  /* 0x0000000000007941 */ /* 0x000fea0003800200 */
.L_x_2206:
[----:B------:R-:W-:Y:S01]  /*bb80*/  MOV R4, R10 ;  /* 0x0000000a00047202 */ /* 0x000fe20000000f00 */
[----:B------:R-:W-:Y:S06]  /*bb90*/  @P1 BRA `(.L_x_2208) ;  /* 0xfffffffc00a41947 */ /* 0x000fec000383ffff */
.L_x_2205:
        /* <DEDUP_REMOVED lines=16> */
[----:B------:R1:W-:Y:S01]  /*bca0*/  STS.U16 [R3], R4 ;  /* 0x0000000403007388 */ /* 0x0003e20000000400 */
[----:B------:R-:W-:Y:S05]  /*bcb0*/  @!P0 BRA `(.L_x_2210) ;  /* 0x0000000000608947 */ /* 0x000fea0003800000 */
[----:B-1----:R-:W-:-:S07]  /*bcc0*/  IMAD.MOV.U32 R4, RZ, RZ, R10 ;  /* 0x000000ffff047224 */ /* 0x002fce00078e000a */
.L_x_2213:
        /* <DEDUP_REMOVED lines=8> */
[----:B-1----:R-:W-:Y:S05]  /*bd50*/  @P0 BRA `(.L_x_2212) ;  /* 0x00000000002c0947 */ /* 0x002fea0003800000 */
[----:B------:R-:W-:-:S04]  /*bd60*/  LOP3.LUT R4, R4, 0x7fe, RZ, 0xc0, !PT ;  /* 0x000007fe04047812 */ /* 0x000fc800078ec0ff */
[----:B------:R-:W-:-:S06]  /*bd70*/  IADD3 R4, PT, PT, R3, R4, RZ ;  /* 0x0000000403047210 */ /* 0x000fcc0007ffe0ff */
        /* <DEDUP_REMOVED lines=9> */
.L_x_2212:
[----:B------:R-:W-:Y:S05]  /*be10*/  BSYNC.RECONVERGENT B0 ;  /* 0x0000000000007941 */ /* 0x000fea0003800200 */
.L_x_2211:
[----:B------:R-:W-:Y:S01]  /*be20*/  MOV R4, R7 ;  /* 0x0000000700047202 */ /* 0x000fe20000000f00 */
[----:B------:R-:W-:Y:S06]  /*be30*/  @P1 BRA `(.L_x_2213) ;  /* 0xfffffffc00a41947 */ /* 0x000fec000383ffff */
.L_x_2210:
[----:B------:R-:W-:Y:S01]  /*be40*/  ISETP.GE.U32.AND P0, PT, R0, 0x2, PT ;  /* 0x000000020000780c */ /* 0x000fe20003f06070 */
[----:B------:R-:W-:Y:S05]  /*be50*/  WARPSYNC.ALL ;  /* 0x0000000000007948 */ /* 0x000fea0003800000 */
[----:B------:R-:W-:Y:S07]  /*be60*/  BAR.SYNC.DEFER_BLOCKING 0x0 ;  /* 0x0000000000007b1d */ /* 0x000fee0000010000 */
[----:B------:R-:W-:Y:S05]  /*be70*/  @!P0 BRA `(.L_x_2209) ;  /* 0x0000000000348947 */ /* 0x000fea0003800000 */
[----:B-1----:R-:W-:-:S07]  /*be80*/  IMAD.MOV.U32 R3, RZ, RZ, 0x1 ;  /* 0x00000001ff037424 */ /* 0x002fce00078e00ff */
.L_x_2214:
[----:B------:R-:W-:Y:S02]  /*be90*/  LOP3.LUT R5, R22, 0xffff, RZ, 0xc0, !PT ;  /* 0x0000ffff16057812 */ /* 0x000fe400078ec0ff */
[----:B------:R-:W-:Y:S02]  /*bea0*/  LOP3.LUT R4, R17, 0xffff, RZ, 0xc0, !PT ;  /* 0x0000ffff11047812 */ /* 0x000fe400078ec0ff */
        /* <DEDUP_REMOVED lines=10> */
.L_x_2209:
        /* <DEDUP_REMOVED lines=287> */
.L_x_2215:
        /* <DEDUP_REMOVED lines=276> */
.L_x_2216:
        /* <DEDUP_REMOVED lines=286> */
.L_x_2218:
        /* <DEDUP_REMOVED lines=276> */
.L_x_2219:
        /* <DEDUP_REMOVED lines=22> */
[----:B------:R1:W-:Y:S04]  /*10700*/  STG.E.U8 desc[UR36][R2.64], R17 ;  /* 0x0000001102007986 */ /* 0x0003e8000c101124 */
[----:B------:R1:W-:Y:S02]  /*10710*/  STG.E.U8 desc[UR36][R2.64+0x1], R22 ;  /* 0x0000011602007986 */ /* 0x0003e4000c101124 */
.L_x_2221:
[----:B------:R-:W-:Y:S05]  /*10720*/  BSYNC.RECONVERGENT B0 ;  /* 0x0000000000007941 */ /* 0x000fea0003800200 */
.L_x_2220:
        /* <DEDUP_REMOVED lines=35> */
.L_x_2223:
[----:B------:R-:W-:Y:S05]  /*10960*/  BSYNC.RECONVERGENT B0 ;  /* 0x0000000000007941 */ /* 0x000fea0003800200 */
.L_x_2222:
        /* <DEDUP_REMOVED lines=18> */
[----:B------:R-:W1:Y:S01]  /*10a90*/  LDCU.U8 UR6, c[0x0][0x381] ;  /* 0x00007020ff0677ac */ /* 0x000e620008000000 */
[----:B--2---:R-:W-:Y:S01]  /*10aa0*/  UISETP.NE.AND UP0, UPT, UR7, URZ, UPT ;  /* 0x000000ff0700728c */ /* 0x004fe2000bf05270 */
[----:B-1----:R-:W-:-:S08]  /*10ab0*/  MOV R22, UR6 ;  /* 0x0000000600167c02 */ /* 0x002fd00008000f00 */
[----:B------:R-:W-:Y:S05]  /*10ac0*/  BRA.U !UP0, `(.L_x_2225) ;  /* 0x0000000108687547 */ /* 0x000fea000b800000 */
[----:B------:R-:W1:Y:S01]  /*10ad0*/  LDCU UR6, c[0x0][0x360] ;  /* 0x00006c00ff0677ac */ /* 0x000e620008000800 */
[----:B------:R-:W-:Y:S01]  /*10ae0*/  PRMT R17, R22, 0x7610, R17 ;  /* 0x0000761016117816 */ /* 0x000fe20000000011 */
[----:B------:R-:W2:Y:S01]  /*10af0*/  LDCU UR8, c[0x0][0x398] ;  /* 0x00007300ff0877ac */ /* 0x000ea20008000800 */
[----:B-1----:R-:W-:-:S05]  /*10b00*/  IMAD R0, R23, UR6, R18 ;  /* 0x0000000617007c24 */ /* 0x002fca000f8e0212 */
[----:B--2---:R-:W-:-:S13]  /*10b10*/  ISETP.GE.U32.AND P1, PT, R0, UR8, PT ;  /* 0x0000000800007c0c */ /* 0x004fda000bf26070 */
[----:B------:R-:W-:Y:S05]  /*10b20*/  @P1 BRA `(.L_x_2226) ;  /* 0x0000000000ac1947 */ /* 0x000fea0003800000 */
[----:B------:R-:W1:Y:S01]  /*10b30*/  LDCU UR7, c[0x0][0x374] ;  /* 0x00006e80ff0777ac */ /* 0x000e620008000800 */
[----:B------:R-:W2:Y:S01]  /*10b40*/  LDC R9, c[0x0][0x364] ;  /* 0x0000d900ff097b82 */ /* 0x000ea20000000800 */
[----:B------:R-:W-:Y:S01]  /*10b50*/  BSSY.RECONVERGENT B1, `(.L_x_2227) ;  /* 0x0000010000017945 */ /* 0x000fe20003800200 */
[----:B------:R-:W-:-:S06]  /*10b60*/  PRMT R17, R22, 0x7610, R17 ;  /* 0x0000761016117816 */ /* 0x000fcc0000000011 */
[----:B------:R-:W3:Y:S01]  /*10b70*/  LDC.64 R2, c[0x0][0x770] ;  /* 0x0001dc00ff027b82 */ /* 0x000ee20000000a00 */
[----:B-1----:R-:W-:Y:S02]  /*10b80*/  IMAD R19, R19, UR7, RZ ;  /* 0x0000000713137c24 */ /* 0x002fe4000f8e02ff */
[----:B--2---:R-:W-:-:S07]  /*10b90*/  IMAD R9, R9, UR6, RZ ;  /* 0x0000000609097c24 */ /* 0x004fce000f8e02ff */
.L_x_2228:
[----:B------:R-:W-:-:S05]  /*10ba0*/  IADD3 R7, PT, PT, R19, R0, RZ ;  /* 0x0000000013077210 */ /* 0x000fca0007ffe0ff */
[----:B---3--:R-:W-:-:S05]  /*10bb0*/  IMAD.WIDE.U32 R6, R7, 0x2, R2 ;  /* 0x0000000207067825 */ /* 0x008fca00078e0002 */
[----:B------:R-:W2:Y:S04]  /*10bc0*/  LDG.E.U8 R11, desc[UR36][R6.64] ;  /* 0x00000024060b7981 */ /* 0x000ea8000c1e1100 */
[----:B------:R-:W3:Y:S01]  /*10bd0*/  LDG.E.U8 R8, desc[UR36][R6.64+0x1] ;  /* 0x0000012406087981 */ /* 0x000ee2000c1e1100 */
[----:B------:R-:W-:-:S05]  /*10be0*/  IMAD.IADD R0, R9, 0x1, R0 ;  /* 0x0000000109007824 */ /* 0x000fca00078e0200 */
[----:B------:R-:W-:Y:S02]  /*10bf0*/  ISETP.GE.U32.AND P1, PT, R0, UR8, PT ;  /* 0x0000000800007c0c */ /* 0x000fe4000bf26070 */
[----:B--2---:R-:W-:Y:S02]  /*10c00*/  IADD3 R11, PT, PT, R11, R22, RZ ;  /* 0x000000160b0b7210 */ /* 0x004fe40007ffe0ff */
[----:B---3--:R-:W-:Y:S02]  /*10c10*/  IADD3 R8, PT, PT, R8, R17, RZ ;  /* 0x0000001108087210 */ /* 0x008fe40007ffe0ff */
[----:B------:R-:W-:Y:S02]  /*10c20*/  PRMT R22, R11, 0x7610, R22 ;  /* 0x000076100b167816 */ /* 0x000fe40000000016 */
[----:B------:R-:W-:-:S05]  /*10c30*/  PRMT R17, R8, 0x7610, R17 ;  /* 0x0000761008117816 */ /* 0x000fca0000000011 */
[----:B------:R-:W-:Y:S05]  /*10c40*/  @!P1 BRA `(.L_x_2228) ;  /* 0xfffffffc00d49947 */ /* 0x000fea000383ffff */
[----:B------:R-:W-:Y:S05]  /*10c50*/  BSYNC.RECONVERGENT B1 ;  /* 0x0000000000017941 */ /* 0x000fea0003800200 */
.L_x_2227:
[----:B------:R-:W-:Y:S05]  /*10c60*/  BRA `(.L_x_2226) ;  /* 0x00000000005c7947 */ /* 0x000fea0003800000 */
.L_x_2225:
[----:B------:R-:W1:Y:S01]  /*10c70*/  LDCU UR7, c[0x0][0x398] ;  /* 0x00007300ff0777ac */ /* 0x000e620008000800 */
[----:B------:R-:W-:Y:S02]  /*10c80*/  PRMT R17, R22, 0x7610, R17 ;  /* 0x0000761016117816 */ /* 0x000fe40000000011 */
[----:B-1----:R-:W-:-:S13]  /*10c90*/  ISETP.GE.U32.AND P1, PT, R23, UR7, PT ;  /* 0x0000000717007c0c */ /* 0x002fda000bf26070 */
[----:B------:R-:W-:Y:S05]  /*10ca0*/  @P1 BRA `(.L_x_2226) ;  /* 0x00000000004c1947 */ /* 0x000fea0003800000 */
[----:B------:R-:W1:Y:S01]  /*10cb0*/  LDCU UR6, c[0x0][0x374] ;  /* 0x00006e80ff0677ac */ /* 0x000e620008000800 */
[----:B------:R-:W2:Y:S01]  /*10cc0*/  LDC R10, c[0x0][0x360] ;  /* 0x0000d800ff0a7b82 */ /* 0x000ea20000000800 */
[----:B------:R-:W-:Y:S01]  /*10cd0*/  PRMT R17, R22, 0x7610, R17 ;  /* 0x0000761016117816 */ /* 0x000fe20000000011 */
[----:B------:R-:W-:-:S06]  /*10ce0*/  IMAD.MOV.U32 R0, RZ, RZ, R23 ;  /* 0x000000ffff007224 */ /* 0x000fcc00078e0017 */
[----:B------:R-:W3:Y:S08]  /*10cf0*/  LDC.64 R2, c[0x0][0x770] ;  /* 0x0001dc00ff027b82 */ /* 0x000ef00000000a00 */
[----:B------:R-:W4:Y:S01]  /*10d00*/  LDC R11, c[0x0][0x364] ;  /* 0x0000d900ff0b7b82 */ /* 0x000f220000000800 */
[----:B-1----:R-:W-:-:S07]  /*10d10*/  IMAD R19, R19, UR6, RZ ;  /* 0x0000000613137c24 */ /* 0x002fce000f8e02ff */
.L_x_2229:
[----:B------:R-:W-:-:S05]  /*10d20*/  IADD3 R7, PT, PT, R19, R0, RZ ;  /* 0x0000000013077210 */ /* 0x000fca0007ffe0ff */
[----:B--2---:R-:W-:-:S04]  /*10d30*/  IMAD R7, R7, R10, R18 ;  /* 0x0000000a07077224 */ /* 0x004fc800078e0212 */
[----:B---3--:R-:W-:-:S05]  /*10d40*/  IMAD.WIDE.U32 R6, R7, 0x2, R2 ;  /* 0x0000000207067825 */ /* 0x008fca00078e0002 */
[----:B------:R-:W2:Y:S04]  /*10d50*/  LDG.E.U8 R9, desc[UR36][R6.64] ;  /* 0x0000002406097981 */ /* 0x000ea8000c1e1100 */
[----:B------:R-:W3:Y:S01]  /*10d60*/  LDG.E.U8 R8, desc[UR36][R6.64+0x1] ;  /* 0x0000012406087981 */ /* 0x000ee2000c1e1100 */
[----:B----4-:R-:W-:-:S04]  /*10d70*/  IADD3 R0, PT, PT, R11, R0, RZ ;  /* 0x000000000b007210 */ /* 0x010fc80007ffe0ff */
[----:B------:R-:W-:Y:S01]  /*10d80*/  ISETP.GE.U32.AND P1, PT, R0, UR7, PT ;  /* 0x0000000700007c0c */ /* 0x000fe2000bf26070 */
[----:B--2---:R-:W-:Y:S01]  /*10d90*/  IMAD.IADD R9, R9, 0x1, R22 ;  /* 0x0000000109097824 */ /* 0x004fe200078e0216 */
[----:B---3--:R-:W-:-:S04]  /*10da0*/  IADD3 R8, PT, PT, R8, R17, RZ ;  /* 0x0000001108087210 */ /* 0x008fc80007ffe0ff */
[----:B------:R-:W-:Y:S02]  /*10db0*/  PRMT R22, R9, 0x7610, R22 ;  /* 0x0000761009167816 */ /* 0x000fe40000000016 */
[----:B------:R-:W-:-:S05]  /*10dc0*/  PRMT R17, R8, 0x7610, R17 ;  /* 0x0000761008117816 */ /* 0x000fca0000000011 */
[----:B------:R-:W-:Y:S05]  /*10dd0*/  @!P1 BRA `(.L_x_2229) ;  /* 0xfffffffc00d09947 */ /* 0x000fea000383ffff */
.L_x_2226:
[----:B------:R-:W-:Y:S05]  /*10de0*/  BSYNC.RECONVERGENT B0 ;  /* 0x0000000000007941 */ /* 0x000fea0003800200 */
.L_x_2224:
[----:B------:R-:W1:Y:S01]  /*10df0*/  LDCU UR6, c[0x0][0x360] ;  /* 0x00006c00ff0677ac */ /* 0x000e620008000800 */
[----:B------:R-:W-:Y:S01]  /*10e00*/  PRMT R3, R17, 0x7604, R22 ;  /* 0x0000760411037816 */ /* 0x000fe20000000016 */
[----:B------:R-:W-:-:S04]  /*10e10*/  UIADD3 UR4, UPT, UPT, UR4, 0x10, URZ ;  /* 0x0000001004047890 */ /* 0x000fc8000fffe0ff */
[----:B------:R-:W-:Y:S01]  /*10e20*/  ULEA UR8, UR5, UR4, 0x18 ;  /* 0x0000000405087291 */ /* 0x000fe2000f8ec0ff */
[----:B------:R-:W2:Y:S01]  /*10e30*/  LDCU UR5, c[0x0][0x364] ;  /* 0x00006c80ff0577ac */ /* 0x000ea20008000800 */
[----:B-1----:R-:W-:-:S05]  /*10e40*/  IMAD R0, R23, UR6, R18 ;  /* 0x0000000617007c24 */ /* 0x002fca000f8e0212 */
[----:B------:R-:W-:-:S05]  /*10e50*/  LEA R0, R0, UR8, 0x1 ;  /* 0x0000000800007c11 */ /* 0x000fca000f8e08ff */
[----:B------:R1:W-:Y:S01]  /*10e60*/  STS.U16 [R0], R3 ;  /* 0x0000000300007388 */ /* 0x0003e20000000400 */
[----:B--2---:R-:W-:-:S09]  /*10e70*/  UISETP.GE.U32.AND UP0, UPT, UR5, 0x2, UPT ;  /* 0x000000020500788c */ /* 0x004fd2000bf06070 */
[----:B-1----:R-:W-:Y:S05]  /*10e80*/  BRA.U !UP0, `(.L_x_2230) ;  /* 0x00000001085c7547 */ /* 0x002fea000b800000 */
[----:B------:R-:W-:-:S05]  /*10e90*/  UMOV UR4, UR5 ;  /* 0x0000000500047c82 */ /* 0x000fca0008000000 */
.L_x_2233:
        /* <DEDUP_REMOVED lines=8> */
[----:B------:R-:W-:-:S06]  /*10f20*/  LEA R2, R2, UR8, 0x1 ;  /* 0x0000000802027c11 */ /* 0x000fcc000f8e08ff */
        /* <DEDUP_REMOVED lines=9> */
.L_x_2232:
[----:B------:R-:W-:Y:S05]  /*10fc0*/  BSYNC.RECONVERGENT B0 ;  /* 0x0000000000007941 */ /* 0x000fea0003800200 */
.L_x_2231:
[----:B------:R-:W-:-:S03]  /*10fd0*/  UISETP.GT.U32.AND UP0, UPT, UR4, 0x3, UPT ;  /* 0x000000030400788c */ /* 0x000fc6000bf04070 */
[----:B------:R-:W-:-:S06]  /*10fe0*/  UMOV UR4, UR7 ;  /* 0x0000000700047c82 */ /* 0x000fcc0008000000 */
[----:B------:R-:W-:Y:S05]  /*10ff0*/  BRA.U UP0, `(.L_x_2233) ;  /* 0xfffffffd00a87547 */ /* 0x000fea000b83ffff */
.L_x_2230:
[----:B------:R-:W2:Y:S02]  /*11000*/  LDCU UR4, c[0x0][0x39c] ;  /* 0x00007380ff0477ac */ /* 0x000ea40008000800 */
[----:B--2---:R-:W-:-:S09]  /*11010*/  UISETP.NE.AND UP0, UPT, UR4, URZ, UPT ;  /* 0x000000ff0400728c */ /* 0x004fd2000bf05270 */
[----:B------:R-:W-:Y:S05]  /*11020*/  BRA.U !UP0, `(.L_x_2234) ;  /* 0x0000000108bc7547 */ /* 0x000fea000b800000 */
[----:B------:R-:W-:Y:S02]  /*11030*/  UISETP.GE.U32.AND UP0, UPT, UR6, 0x21, UPT ;  /* 0x000000210600788c */ /* 0x000fe4000bf06070 */
[----:B------:R-:W-:-:S07]  /*11040*/  UMOV UR4, UR6 ;  /* 0x0000000600047c82 */ /* 0x000fce0008000000 */
[----:B------:R-:W-:Y:S05]  /*11050*/  BRA.U !UP0, `(.L_x_2235) ;  /* 0x00000001086c7547 */ /* 0x000fea000b800000 */
[----:B------:R-:W-:Y:S01]  /*11060*/  PRMT R3, R17, 0x7604, R22 ;  /* 0x0000760411037816 */ /* 0x000fe20000000016 */
[----:B------:R-:W-:Y:S01]  /*11070*/  UISETP.GE.U32.AND UP0, UPT, UR6, 0x40, UPT ;  /* 0x000000400600788c */ /* 0x000fe2000bf06070 */
[----:B------:R-:W-:-:S03]  /*11080*/  UMOV UR4, 0x20 ;  /* 0x0000002000047882 */ /* 0x000fc60000000000 */
[----:B------:R2:W-:Y:S05]  /*11090*/  STS.U16 [R0], R3 ;  /* 0x0000000300007388 */ /* 0x0005ea0000000400 */
[----:B------:R-:W-:Y:S05]  /*110a0*/  BRA.U !UP0, `(.L_x_2235) ;  /* 0x0000000108587547 */ /* 0x000fea000b800000 */
[----:B------:R-:W-:-:S05]  /*110b0*/  UMOV UR5, UR6 ;  /* 0x0000000600057c82 */ /* 0x000fca0008000000 */
.L_x_2238:
[----:B------:R-:W-:Y:S01]  /*110c0*/  USHF.R.U32.HI UR7, URZ, 0x1, UR5 ;  /* 0x00000001ff077899 */ /* 0x000fe20008011605 */
[----:B------:R-:W-:Y:S05]  /*110d0*/  BAR.SYNC.DEFER_BLOCKING 0x0 ;  /* 0x0000000000007b1d */ /* 0x000fea0000010000 */
[----:B------:R-:W-:Y:S01]  /*110e0*/  IADD3 R2, PT, PT, R18, UR7, RZ ;  /* 0x0000000712027c10 */ /* 0x000fe2000fffe0ff */
[----:B------:R-:W-:Y:S03]  /*110f0*/  BSSY.RECONVERGENT B0, `(.L_x_2236) ;  /* 0x000000e000007945 */ /* 0x000fe60003800200 */
[----:B------:R-:W-:-:S04]  /*11100*/  ISETP.GE.U32.AND P1, PT, R2, UR6, PT ;  /* 0x0000000602007c0c */ /* 0x000fc8000bf26070 */
[----:B------:R-:W-:-:S13]  /*11110*/  ISETP.GE.U32.OR P1, PT, R18, UR7, P1 ;  /* 0x0000000712007c0c */ /* 0x000fda0008f26470 */
[----:B---3--:R-:W-:Y:S05]  /*11120*/  @P1 BRA `(.L_x_2237) ;  /* 0x0000000000281947 */ /* 0x008fea0003800000 */
[----:B------:R-:W-:-:S09]  /*11130*/  ULOP3.LUT UR8, UR5, 0x7fe, URZ, 0xc0, !UPT ;  /* 0x000007fe05087892 */ /* 0x000fd2000f8ec0ff */
[----:B------:R-:W2:Y:S02]  /*11140*/  LDS.U16 R2, [R0+UR8] ;  /* 0x0000000800027984 */ /* 0x000ea40008000400 */
[C---:B--2---:R-:W-:Y:S02]  /*11150*/  PRMT R3, R2.reuse, 0x7770, RZ ;  /* 0x0000777002037816 */ /* 0x044fe400000000ff */
[----:B------:R-:W-:-:S03]  /*11160*/  PRMT R2, R2, 0x7771, RZ ;  /* 0x0000777102027816 */ /* 0x000fc600000000ff */
[----:B------:R-:W-:Y:S01]  /*11170*/  IMAD.IADD R3, R22, 0x1, R3 ;  /* 0x0000000116037824 */ /* 0x000fe200078e0203 */
[----:B------:R-:W-:-:S04]  /*11180*/  IADD3 R2, PT, PT, R17, R2, RZ ;  /* 0x0000000211027210 */ /* 0x000fc80007ffe0ff */
[C---:B-1----:R-:W-:Y:S02]  /*11190*/  PRMT R7, R2.reuse, 0x7604, R3 ;  /* 0x0000760402077816 */ /* 0x042fe40000000003 */
[----:B------:R-:W-:Y:S02]  /*111a0*/  PRMT R22, R3, 0x7610, R22 ;  /* 0x0000761003167816 */ /* 0x000fe40000000016 */
[----:B------:R-:W-:Y:S01]  /*111b0*/  PRMT R17, R2, 0x7610, R17 ;  /* 0x0000761002117816 */ /* 0x000fe20000000011 */
[----:B------:R3:W-:Y:S06]  /*111c0*/  STS.U16 [R0], R7 ;  /* 0x0000000700007388 */ /* 0x0007ec0000000400 */
.L_x_2237:
[----:B------:R-:W-:Y:S05]  /*111d0*/  BSYNC.RECONVERGENT B0 ;  /* 0x0000000000007941 */ /* 0x000fea0003800200 */
.L_x_2236:
[----:B------:R-:W-:-:S03]  /*111e0*/  UISETP.GT.U32.AND UP0, UPT, UR5, 0x7f, UPT ;  /* 0x0000007f0500788c */ /* 0x000fc6000bf04070 */
[----:B------:R-:W-:-:S06]  /*111f0*/  UMOV UR5, UR7 ;  /* 0x0000000700057c82 */ /* 0x000fcc0008000000 */
[----:B------:R-:W-:Y:S05]  /*11200*/  BRA.U UP0, `(.L_x_2238) ;  /* 0xfffffffd00ac7547 */ /* 0x000fea000b83ffff */
.L_x_2235:
[----:B------:R-:W-:Y:S01]  /*11210*/  BAR.SYNC.DEFER_BLOCKING 0x0 ;  /* 0x0000000000007b1d */ /* 0x000fe20000010000 */
[----:B------:R-:W-:-:S09]  /*11220*/  UISETP.GE.U32.AND UP0, UPT, UR4, 0x2, UPT ;  /* 0x000000020400788c */ /* 0x000fd2000bf06070 */
[----:B------:R-:W-:Y:S05]  /*11230*/  BRA.U !UP0, `(.L_x_2234) ;  /* 0x0000000108387547 */ /* 0x000fea000b800000 */
[----:B-123--:R-:W-:-:S07]  /*11240*/  HFMA2 R0, -RZ, RZ, 0, 5.9604644775390625e-08 ;  /* 0x00000001ff007431 */ /* 0x00efce00000001ff */
.L_x_2239:
[----:B------:R-:W-:Y:S02]  /*11250*/  LOP3.LUT R2, R22, 0xffff, RZ, 0xc0, !PT ;  /* 0x0000ffff16027812 */ /* 0x000fe400078ec0ff */
[----:B------:R-:W-:Y:S02]  /*11260*/  LOP3.LUT R3, R17, 0xffff, RZ, 0xc0, !PT ;  /* 0x0000ffff11037812 */ /* 0x000fe400078ec0ff */
[----:B------:R-:W-:Y:S02]  /*11270*/  PRMT R2, R2, 0x8880, RZ ;  /* 0x0000888002027816 */ /* 0x000fe400000000ff */
[----:B------:R-:W-:-:S03]  /*11280*/  PRMT R7, R3, 0x8880, RZ ;  /* 0x0000888003077816 */ /* 0x000fc600000000ff */
[----:B------:R-:W-:Y:S02]  /*11290*/  IMAD.MOV.U32 R3, RZ, RZ, R2 ;  /* 0x000000ffff037224 */ /* 0x000fe400078e0002 */
        /* <DEDUP_REMOVED lines=8> */
.L_x_2234:
        /* <DEDUP_REMOVED lines=11> */
[----:B--2---:R-:W-:-:S05]  /*113d0*/  IADD3.X R3, PT, PT, RZ, UR5, RZ, P1, !PT ;  /* 0x00000005ff037c10 */ /* 0x004fca0008ffe4ff */
[----:B-1-3--:R-:W2:Y:S04]  /*113e0*/  @P0 LDG.E.U8 R7, desc[UR36][R4.64] ;  /* 0x0000002404070981 */ /* 0x00aea8000c1e1100 */
[----:B------:R-:W3:Y:S01]  /*113f0*/  @P0 LDG.E.U8 R0, desc[UR36][R2.64] ;  /* 0x0000002402000981 */ /* 0x000ee2000c1e1100 */
[----:B------:R-:W1:Y:S02]  /*11400*/  LDCU.U8 UR4, c[0x0][0x789] ;  /* 0x0000f120ff0477ac */ /* 0x000e640008000000 */
[----:B-1----:R-:W-:Y:S01]  /*11410*/  ISETP.NE.AND P1, PT, RZ, UR4, PT ;  /* 0x00000004ff007c0c */ /* 0x002fe2000bf25270 */
[----:B--2---:R-:W-:Y:S01]  /*11420*/  @P0 IMAD.IADD R7, R22, 0x1, R7 ;  /* 0x0000000116070824 */ /* 0x004fe200078e0207 */
[----:B---3--:R-:W-:-:S04]  /*11430*/  @P0 IADD3 R0, PT, PT, R17, R0, RZ ;  /* 0x0000000011000210 */ /* 0x008fc80007ffe0ff */
[----:B------:R-:W-:Y:S02]  /*11440*/  @P0 PRMT R22, R7, 0x7610, R22 ;  /* 0x0000761007160816 */ /* 0x000fe40000000016 */
[----:B------:R-:W-:-:S05]  /*11450*/  @P0 PRMT R17, R0, 0x7610, R17 ;  /* 0x0000761000110816 */ /* 0x000fca0000000011 */
[----:B------:R1:W-:Y:S04]  /*11460*/  @!P1 STG.E.U8 desc[UR36][R4.64], R22 ;  /* 0x0000001604009986 */ /* 0x0003e8000c101124 */
[----:B------:R1:W-:Y:S01]  /*11470*/  @!P1 STG.E.U8 desc[UR36][R2.64], R17 ;  /* 0x0000001102009986 */ /* 0x0003e2000c101124 */
[----:B------:R-:W-:Y:S05]  /*11480*/  @!P1 EXIT ;  /* 0x000000000000994d */ /* 0x000fea0003800000 */
[----:B------:R-:W2:Y:S01]  /*11490*/  LDCU UR4, c[0x0][0x78c] ;  /* 0x0000f180ff0477ac */ /* 0x000ea20008000800 */
[----:B------:R-:W3:Y:S01]  /*114a0*/  LDCU.U8 UR38, c[0x0][0x380] ;  /* 0x00007000ff2677ac */ /* 0x000ee20008000000 */
[----:B--2---:R-:W-:-:S09]  /*114b0*/  UISETP.NE.AND UP0, UPT, UR4, 0x1, UPT ;  /* 0x000000010400788c */ /* 0x004fd2000bf05270 */
[----:B---3--:R-:W-:Y:S05]  /*114c0*/  BRA.U !UP0, `(.L_x_2241) ;  /* 0x0000000108407547 */ /* 0x008fea000b800000 */
        /* <DEDUP_REMOVED lines=16> */
.L_x_2241:
[----:B------:R-:W2:Y:S01]  /*115d0*/  LDCU.64 UR6, c[0x0][0x758] ;  /* 0x0000eb00ff0677ac */ /* 0x000ea20008000a00 */
[----:B-1----:R-:W-:Y:S02]  /*115e0*/  PRMT R3, R22, 0x9910, RZ ;  /* 0x0000991016037816 */ /* 0x002fe400000000ff */
[----:B------:R-:W-:Y:S01]  /*115f0*/  PRMT R0, R17, 0x9910, RZ ;  /* 0x0000991011007816 */ /* 0x000fe200000000ff */
[----:B------:R-:W-:Y:S01]  /*11600*/  UPRMT UR4, UR38, 0x9910, URZ ;  /* 0x0000991026047896 */ /* 0x000fe200080000ff */
[----:B------:R-:W1:Y:S05]  /*11610*/  LDCU UR5, c[0x0][0x78c] ;  /* 0x0000f180ff0577ac */ /* 0x000e6a0008000800 */
[----:B------:R-:W-:-:S02]  /*11620*/  IMAD R3, R3, UR4, RZ ;  /* 0x0000000403037c24 */ /* 0x000fc4000f8e02ff */
[----:B------:R-:W-:Y:S01]  /*11630*/  IMAD R19, R0, UR4, RZ ;  /* 0x0000000400137c24 */ /* 0x000fe2000f8e02ff */
[----:B--2---:R-:W-:-:S04]  /*11640*/  IADD3 R24, P0, PT, R24, UR6, RZ ;  /* 0x0000000618187c10 */ /* 0x004fc8000ff1e0ff */
[----:B------:R-:W-:Y:S01]  /*11650*/  IADD3.X R25, PT, PT, RZ, UR7, RZ, P0, !PT ;  /* 0x00000007ff197c10 */ /* 0x000fe200087fe4ff */
[----:B-1----:R-:W-:-:S04]  /*11660*/  UISETP.NE.AND UP0, UPT, UR5, 0x1, UPT ;  /* 0x000000010500788c */ /* 0x002fc8000bf05270 */
[----:B------:R1:W-:Y:S05]  /*11670*/  STG.E.U8 desc[UR36][R24.64], R3 ;  /* 0x0000000318007986 */ /* 0x0003ea000c101124 */
        /* <DEDUP_REMOVED lines=17> */
.L_x_2242:
[----:B------:R-:W2:Y:S02]  /*11790*/  LDCU.64 UR4, c[0x0][0x758] ;  /* 0x0000eb00ff0477ac */ /* 0x000ea40008000a00 */
[----:B--2---:R-:W-:-:S05]  /*117a0*/  IADD3 R16, P0, PT, R16, UR4, RZ ;  /* 0x0000000410107c10 */ /* 0x004fca000ff1e0ff */
[----:B------:R-:W-:-:S05]  /*117b0*/  IMAD.X R17, RZ, RZ, UR5, P0 ;  /* 0x00000005ff117e24 */ /* 0x000fca00080e06ff */
[----:B------:R-:W-:Y:S01]  /*117c0*/  STG.E.U8 desc[UR36][R16.64], R19 ;  /* 0x0000001310007986 */ /* 0x000fe2000c101124 */
[----:B------:R-:W-:Y:S05]  /*117d0*/  EXIT ;  /* 0x000000000000794d */ /* 0x000fea0003800000 */
.L_x_2240:
[----:B------:R-:W4:Y:S01]  /*117e0*/  LDCU.U8 UR4, c[0x0][0x788] ;  /* 0x0000f100ff0477ac */ /* 0x000f220008000000 */
[----:B------:R-:W5:Y:S01]  /*117f0*/  LDCU.U8 UR5, c[0x0][0x789] ;  /* 0x0000f120ff0577ac */ /* 0x000f620008000000 */
[----:B----4-:R-:W-:Y:S02]  /*11800*/  UISETP.NE.AND UP1, UPT, UR4, URZ, UPT ;  /* 0x000000ff0400728c */ /* 0x010fe4000bf25270 */
[----:B-----5:R-:W-:-:S07]  /*11810*/  UISETP.NE.AND UP0, UPT, UR5, URZ, UPT ;  /* 0x000000ff0500728c */ /* 0x020fce000bf05270 */
[----:B------:R-:W-:Y:S05]  /*11820*/  BRA.U !UP1, `(.L_x_2243) ;  /* 0x0000000109187547 */ /* 0x000fea000b800000 */
[----:B--2---:R-:W2:Y:S04]  /*11830*/  LDG.E.U8 R3, desc[UR36][R4.64] ;  /* 0x0000002404037981 */ /* 0x004ea8000c1e1100 */
[----:B-1-3--:R-:W3:Y:S01]  /*11840*/  LDG.E.U8 R0, desc[UR36][R4.64+0x1] ;  /* 0x0000012404007981 */ /* 0x00aee2000c1e1100 */
[----:B--2---:R-:W-:Y:S02]  /*11850*/  IADD3 R3, PT, PT, R22, R3, RZ ;  /* 0x0000000316037210 */ /* 0x004fe40007ffe0ff */
[----:B---3--:R-:W-:Y:S02]  /*11860*/  IADD3 R0, PT, PT, R17, R0, RZ ;  /* 0x0000000011007210 */ /* 0x008fe40007ffe0ff */
[----:B------:R-:W-:Y:S02]  /*11870*/  PRMT R22, R3, 0x7610, R22 ;  /* 0x0000761003167816 */ /* 0x000fe40000000016 */
[----:B------:R-:W-:-:S07]  /*11880*/  PRMT R17, R0, 0x7610, R17 ;  /* 0x0000761000117816 */ /* 0x000fce0000000011 */
.L_x_2243:
[----:B------:R-:W-:Y:S05]  /*11890*/  BRA.U !UP0, `(.L_x_2244) ;  /* 0x0000000108d47547 */ /* 0x000fea000b800000 */
[----:B------:R-:W4:Y:S01]  /*118a0*/  LDCU UR4, c[0x0][0x78c] ;  /* 0x0000f180ff0477ac */ /* 0x000f220008000800 */
[----:B------:R-:W0:Y:S01]  /*118b0*/  LDCU.U8 UR38, c[0x0][0x380] ;  /* 0x00007000ff2677ac */ /* 0x000e220008000000 */
[----:B----4-:R-:W-:-:S09]  /*118c0*/  UISETP.NE.AND UP0, UPT, UR4, 0x1, UPT ;  /* 0x000000010400788c */ /* 0x010fd2000bf05270 */
[----:B0-----:R-:W-:Y:S05]  /*118d0*/  BRA.U !UP0, `(.L_x_2245) ;  /* 0x0000000108407547 */ /* 0x001fea000b800000 */
[----:B-123--:R-:W-:Y:S01]  /*118e0*/  MOV R0, 0x0 ;  /* 0x0000000000007802 */ /* 0x00efe20000000f00 */
        /* <DEDUP_REMOVED lines=15> */
.L_x_2245:
[----:B------:R-:W0:Y:S01]  /*119e0*/  LDCU.64 UR6, c[0x0][0x758] ;  /* 0x0000eb00ff0677ac */ /* 0x000e220008000a00 */
[----:B--2---:R-:W-:Y:S02]  /*119f0*/  PRMT R3, R22, 0x9910, RZ ;  /* 0x0000991016037816 */ /* 0x004fe400000000ff */
[----:B-1-3--:R-:W-:Y:S01]  /*11a00*/  PRMT R0, R17, 0x9910, RZ ;  /* 0x0000991011007816 */ /* 0x00afe200000000ff */
[----:B------:R-:W-:Y:S01]  /*11a10*/  UPRMT UR4, UR38, 0x9910, URZ ;  /* 0x0000991026047896 */ /* 0x000fe200080000ff */
[----:B------:R-:W1:Y:S05]  /*11a20*/  LDCU UR5, c[0x0][0x78c] ;  /* 0x0000f180ff0577ac */ /* 0x000e6a0008000800 */
[----:B------:R-:W-:-:S02]  /*11a30*/  IMAD R3, R3, UR4, RZ ;  /* 0x0000000403037c24 */ /* 0x000fc4000f8e02ff */
[----:B------:R-:W-:Y:S01]  /*11a40*/  IMAD R19, R0, UR4, RZ ;  /* 0x0000000400137c24 */ /* 0x000fe2000f8e02ff */
[----:B0-----:R-:W-:-:S05]  /*11a50*/  IADD3 R24, P0, PT, R24, UR6, RZ ;  /* 0x0000000618187c10 */ /* 0x001fca000ff1e0ff */
[----:B------:R-:W-:Y:S01]  /*11a60*/  IMAD.X R25, RZ, RZ, UR7, P0 ;  /* 0x00000007ff197e24 */ /* 0x000fe200080e06ff */
[----:B-1----:R-:W-:-:S04]  /*11a70*/  UISETP.NE.AND UP0, UPT, UR5, 0x1, UPT ;  /* 0x000000010500788c */ /* 0x002fc8000bf05270 */
[----:B------:R0:W-:Y:S05]  /*11a80*/  STG.E.U8 desc[UR36][R24.64], R3 ;  /* 0x0000000318007986 */ /* 0x0001ea000c101124 */
        /* <DEDUP_REMOVED lines=17> */
.L_x_2246:
[----:B------:R-:W1:Y:S02]  /*11ba0*/  LDCU.64 UR4, c[0x0][0x758] ;  /* 0x0000eb00ff0477ac */ /* 0x000e640008000a00 */
[----:B-1----:R-:W-:-:S04]  /*11bb0*/  IADD3 R16, P0, PT, R16, UR4, RZ ;  /* 0x0000000410107c10 */ /* 0x002fc8000ff1e0ff */
[----:B------:R-:W-:-:S05]  /*11bc0*/  IADD3.X R17, PT, PT, RZ, UR5, RZ, P0, !PT ;  /* 0x00000005ff117c10 */ /* 0x000fca00087fe4ff */
[----:B------:R-:W-:Y:S01]  /*11bd0*/  STG.E.U8 desc[UR36][R16.64], R19 ;  /* 0x0000001310007986 */ /* 0x000fe2000c101124 */
[----:B------:R-:W-:Y:S05]  /*11be0*/  EXIT ;  /* 0x000000000000794d */ /* 0x000fea0003800000 */
.L_x_2244:
[----:B------:R-:W-:Y:S04]  /*11bf0*/  STG.E.U8 desc[UR36][R4.64], R22 ;  /* 0x0000001604007986 */ /* 0x000fe8000c101124 */
[----:B------:R-:W-:Y:S01]  /*11c00*/  STG.E.U8 desc[UR36][R4.64+0x1], R17 ;  /* 0x0000011104007986 */ /* 0x000fe2000c101124 */
[----:B------:R-:W-:Y:S05]  /*11c10*/  EXIT ;  /* 0x000000000000794d */ /* 0x000fea0003800000 */
.L_x_2217:
        /* <DEDUP_REMOVED lines=21> */
[----:B------:R-:W2:Y:S04]  /*11d70*/  @P2 LDG.E.U8 R0, desc[UR36][R4.64] ;  /* 0x0000002404002981 */ /* 0x000ea8000c1e1100 */
[----:B------:R-:W3:Y:S01]  /*11d80*/  @P2 LDG.E.U8 R7, desc[UR36][R2.64] ;  /* 0x0000002402072981 */ /* 0x000ee2000c1e1100 */
[----:B------:R-:W1:Y:S02]  /*11d90*/  LDCU.U8 UR4, c[0x0][0x789] ;  /* 0x0000f120ff0477ac */ /* 0x000e640008000000 */
[----:B-1----:R-:W-:Y:S02]  /*11da0*/  ISETP.NE.AND P0, PT, RZ, UR4, PT ;  /* 0x00000004ff007c0c */ /* 0x002fe4000bf05270 */
[----:B--2---:R-:W-:Y:S02]  /*11db0*/  @P2 IADD3 R0, PT, PT, R17, R0, RZ ;  /* 0x0000000011002210 */ /* 0x004fe40007ffe0ff */
[----:B---3--:R-:W-:-:S02]  /*11dc0*/  @P2 IADD3 R7, PT, PT, R22, R7, RZ ;  /* 0x0000000716072210 */ /* 0x008fc40007ffe0ff */
[----:B------:R-:W-:Y:S02]  /*11dd0*/  @P2 PRMT R17, R0, 0x7610, R17 ;  /* 0x0000761000112816 */ /* 0x000fe40000000011 */
[----:B------:R-:W-:-:S05]  /*11de0*/  @P2 PRMT R22, R7, 0x7610, R22 ;  /* 0x0000761007162816 */ /* 0x000fca0000000016 */
[----:B------:R1:W-:Y:S04]  /*11df0*/  @!P0 STG.E.U8 desc[UR36][R4.64], R17 ;  /* 0x0000001104008986 */ /* 0x0003e8000c101124 */
[----:B------:R1:W-:Y:S01]  /*11e00*/  @!P0 STG.E.U8 desc[UR36][R2.64], R22 ;  /* 0x0000001602008986 */ /* 0x0003e2000c101124 */
[----:B------:R-:W-:Y:S05]  /*11e10*/  @!P0 EXIT ;  /* 0x000000000000894d */ /* 0x000fea0003800000 */
[----:B------:R-:W2:Y:S01]  /*11e20*/  LDCU UR4, c[0x0][0x78c] ;  /* 0x0000f180ff0477ac */ /* 0x000ea20008000800 */
[----:B------:R-:W3:Y:S01]  /*11e30*/  LDC.U8 R18, c[0x0][0x380] ;  /* 0x0000e000ff127b82 */ /* 0x000ee20000000000 */
[----:B--2---:R-:W-:-:S09]  /*11e40*/  UISETP.NE.AND UP0, UPT, UR4, 0x1, UPT ;  /* 0x000000010400788c */ /* 0x004fd2000bf05270 */
[----:B------:R-:W-:Y:S05]  /*11e50*/  BRA.U !UP0, `(.L_x_2248) ;  /* 0x0000000108407547 */ /* 0x000fea000b800000 */
[----:B------:R-:W-:Y:S01]  /*11e60*/  MOV R0, 0x0 ;  /* 0x0000000000007802 */ /* 0x000fe20000000f00 */
[----:B------:R-:W2:Y:S01]  /*11e70*/  LDCU.64 UR4, c[0x4][0x590] ;  /* 0x0100b200ff0477ac */ /* 0x000ea20008000a00 */
[----:B------:R-:W-:Y:S02]  /*11e80*/  HFMA2 R12, -RZ, RZ, 0, 5.9604644775390625e-08 ;  /* 0x00000001ff0c7431 */ /* 0x000fe400000001ff */
[----:B------:R-:W-:Y:S01]  /*11e90*/  IMAD.MOV.U32 R8, RZ, RZ, 0x2ef ;  /* 0x000002efff087424 */ /* 0x000fe200078e00ff */
[----:B-1----:R1:W4:Y:S01]  /*11ea0*/  LDC.64 R2, c[0x4][R0] ;  /* 0x0100000000027b82 */ /* 0x0023220000000a00 */
        /* <DEDUP_REMOVED lines=8> */
[----:B-1----:R-:W-:-:S07]  /*11f30*/  MOV R11, UR9 ;  /* 0x00000009000b7c02 */ /* 0x002fce0008000f00 */
[----:B------:R-:W-:-:S07]  /*11f40*/  LEPC R20, `(.L_x_2248) ;  /* 0x000000001014794e */ /* 0x000fce0000000000 */
[----:B---34-:R-:W-:Y:S05]  /*11f50*/  CALL.ABS.NOINC R2 ;  /* 0x0000000002007343 */ /* 0x018fea0003c00000 */
.L_x_2248:
[----:B------:R-:W2:Y:S01]  /*11f60*/  LDCU.64 UR4, c[0x0][0x758] ;  /* 0x0000eb00ff0477ac */ /* 0x000ea20008000a00 */
[----:B-1----:R-:W-:Y:S02]  /*11f70*/  PRMT R5, R17, 0x9910, RZ ;  /* 0x0000991011057816 */ /* 0x002fe400000000ff */
[----:B---3--:R-:W-:Y:S02]  /*11f80*/  PRMT R19, R18, 0x9910, RZ ;  /* 0x0000991012137816 */ /* 0x008fe400000000ff */
[----:B------:R-:W-:-:S03]  /*11f90*/  PRMT R0, R22, 0x9910, RZ ;  /* 0x0000991016007816 */ /* 0x000fc600000000ff */
[C---:B------:R-:W-:Y:S02]  /*11fa0*/  IMAD R5, R19.reuse, R5, RZ ;  /* 0x0000000513057224 */ /* 0x040fe400078e02ff */
[----:B------:R-:W-:Y:S01]  /*11fb0*/  IMAD R19, R19, R0, RZ ;  /* 0x0000000013137224 */ /* 0x000fe200078e02ff */
[----:B--2---:R-:W-:Y:S01]  /*11fc0*/  IADD3 R2, P0, PT, R25, UR4, RZ ;  /* 0x0000000419027c10 */ /* 0x004fe2000ff1e0ff */
[----:B------:R-:W1:Y:S04]  /*11fd0*/  LDCU UR4, c[0x0][0x78c] ;  /* 0x0000f180ff0477ac */ /* 0x000e680008000800 */
[----:B------:R-:W-:-:S05]  /*11fe0*/  IMAD.X R3, RZ, RZ, UR5, P0 ;  /* 0x00000005ff037e24 */ /* 0x000fca00080e06ff */
[----:B------:R2:W-:Y:S01]  /*11ff0*/  STG.E.U8 desc[UR36][R2.64], R5 ;  /* 0x0000000502007986 */ /* 0x0005e2000c101124 */
        /* <DEDUP_REMOVED lines=18> */
.L_x_2249:
[----:B------:R-:W1:Y:S02]  /*12120*/  LDCU.64 UR4, c[0x0][0x758] ;  /* 0x0000eb00ff0477ac */ /* 0x000e640008000a00 */
[----:B-1----:R-:W-:-:S04]  /*12130*/  IADD3 R16, P0, PT, R16, UR4, RZ ;  /* 0x0000000410107c10 */ /* 0x002fc8000ff1e0ff */
[----:B------:R-:W-:-:S05]  /*12140*/  IADD3.X R17, PT, PT, RZ, UR5, RZ, P0, !PT ;  /* 0x00000005ff117c10 */ /* 0x000fca00087fe4ff */
[----:B------:R-:W-:Y:S01]  /*12150*/  STG.E.U8 desc[UR36][R16.64], R19 ;  /* 0x0000001310007986 */ /* 0x000fe2000c101124 */
[----:B------:R-:W-:Y:S05]  /*12160*/  EXIT ;  /* 0x000000000000794d */ /* 0x000fea0003800000 */
.L_x_2247:
[----:B------:R-:W1:Y:S01]  /*12170*/  LDCU.U8 UR4, c[0x0][0x788] ;  /* 0x0000f100ff0477ac */ /* 0x000e620008000000 */
[----:B------:R-:W2:Y:S01]  /*12180*/  LDCU.U8 UR5, c[0x0][0x789] ;  /* 0x0000f120ff0577ac */ /* 0x000ea20008000000 */
[----:B-1----:R-:W-:Y:S02]  /*12190*/  UISETP.NE.AND UP0, UPT, UR4, URZ, UPT ;  /* 0x000000ff0400728c */ /* 0x002fe4000bf05270 */
[----:B--2---:R-:W-:-:S07]  /*121a0*/  UISETP.NE.AND UP1, UPT, UR5, URZ, UPT ;  /* 0x000000ff0500728c */ /* 0x004fce000bf25270 */
[----:B------:R-:W-:Y:S05]  /*121b0*/  BRA.U !UP0, `(.L_x_2250) ;  /* 0x0000000108187547 */ /* 0x000fea000b800000 */
[----:B------:R-:W2:Y:S04]  /*121c0*/  LDG.E.U8 R3, desc[UR36][R4.64+0x1] ;  /* 0x0000012404037981 */ /* 0x000ea8000c1e1100 */
[----:B------:R-:W3:Y:S01]  /*121d0*/  LDG.E.U8 R0, desc[UR36][R4.64] ;  /* 0x0000002404007981 */ /* 0x000ee2000c1e1100 */
[----:B--2---:R-:W-:Y:S01]  /*121e0*/  IMAD.IADD R3, R22, 0x1, R3 ;  /* 0x0000000116037824 */ /* 0x004fe200078e0203 */
[----:B---3--:R-:W-:-:S04]  /*121f0*/  IADD3 R0, PT, PT, R17, R0, RZ ;  /* 0x0000000011007210 */ /* 0x008fc80007ffe0ff */
[----:B------:R-:W-:Y:S02]  /*12200*/  PRMT R22, R3, 0x7610, R22 ;  /* 0x0000761003167816 */ /* 0x000fe40000000016 */
[----:B------:R-:W-:-:S07]  /*12210*/  PRMT R17, R0, 0x7610, R17 ;  /* 0x0000761000117816 */ /* 0x000fce0000000011 */
.L_x_2250:
[----:B------:R-:W-:Y:S05]  /*12220*/  BRA.U !UP1, `(.L_x_2251) ;  /* 0x0000000109d47547 */ /* 0x000fea000b800000 */
[----:B------:R-:W1:Y:S01]  /*12230*/  LDCU UR4, c[0x0][0x78c] ;  /* 0x0000f180ff0477ac */ /* 0x000e620008000800 */
[----:B------:R-:W2:Y:S01]  /*12240*/  LDC.U8 R18, c[0x0][0x380] ;  /* 0x0000e000ff127b82 */ /* 0x000ea20000000000 */
[----:B-1----:R-:W-:-:S09]  /*12250*/  UISETP.NE.AND UP0, UPT, UR4, 0x1, UPT ;  /* 0x000000010400788c */ /* 0x002fd2000bf05270 */
[----:B------:R-:W-:Y:S05]  /*12260*/  BRA.U !UP0, `(.L_x_2252) ;  /* 0x0000000108407547 */ /* 0x000fea000b800000 */
[----:B------:R-:W-:Y:S01]  /*12270*/  MOV R0, 0x0 ;  /* 0x0000000000007802 */ /* 0x000fe20000000f00 */
[----:B------:R-:W1:Y:S01]  /*12280*/  LDCU.64 UR4, c[0x4][0x590] ;  /* 0x0100b200ff0477ac */ /* 0x000e620008000a00 */
[----:B------:R-:W-:Y:S01]  /*12290*/  HFMA2 R8, -RZ, RZ, 0, 4.4763088226318359375e-05 ;  /* 0x000002efff087431 */ /* 0x000fe200000001ff */
[----:B------:R-:W-:Y:S01]  /*122a0*/  MOV R12, 0x1 ;  /* 0x00000001000c7802 */ /* 0x000fe20000000f00 */
[----:B------:R3:W4:Y:S01]  /*122b0*/  LDC.64 R2, c[0x4][R0] ;  /* 0x0100000000027b82 */ /* 0x0007220000000a00 */
[----:B------:R-:W5:Y:S01]  /*122c0*/  LDCU.64 UR6, c[0x4][0x578] ;  /* 0x0100af00ff0677ac */ /* 0x000f620008000a00 */
[----:B------:R-:W-:Y:S01]  /*122d0*/  IMAD.MOV.U32 R13, RZ, RZ, RZ ;  /* 0x000000ffff0d7224 */ /* 0x000fe200078e00ff */
[----:B------:R-:W0:Y:S01]  /*122e0*/  LDCU.64 UR8, c[0x4][0x2e0] ;  /* 0x01005c00ff0877ac */ /* 0x000e220008000a00 */
[----:B-1----:R-:W-:Y:S02]  /*122f0*/  MOV R4, UR4 ;  /* 0x0000000400047c02 */ /* 0x002fe40008000f00 */
[----:B------:R-:W-:Y:S01]  /*12300*/  MOV R5, UR5 ;  /* 0x0000000500057c02 */ /* 0x000fe20008000f00 */
[----:B-----5:R-:W-:Y:S01]  /*12310*/  IMAD.U32 R6, RZ, RZ, UR6 ;  /* 0x00000006ff067e24 */ /* 0x020fe2000f8e00ff */
[----:B------:R-:W-:-:S02]  /*12320*/  MOV R7, UR7 ;  /* 0x0000000700077c02 */ /* 0x000fc40008000f00 */
[----:B0-----:R-:W-:Y:S01]  /*12330*/  MOV R10, UR8 ;  /* 0x00000008000a7c02 */ /* 0x001fe20008000f00 */
[----:B---3--:R-:W-:-:S07]  /*12340*/  IMAD.U32 R11, RZ, RZ, UR9 ;  /* 0x00000009ff0b7e24 */ /* 0x008fce000f8e00ff */
[----:B------:R-:W-:-:S07]  /*12350*/  LEPC R20, `(.L_x_2252) ;  /* 0x000000001014794e */ /* 0x000fce0000000000 */
[----:B--2-4-:R-:W-:Y:S05]  /*12360*/  CALL.ABS.NOINC R2 ;  /* 0x0000000002007343 */ /* 0x014fea0003c00000 */
.L_x_2252:
[----:B------:R-:W1:Y:S01]  /*12370*/  LDCU.64 UR4, c[0x0][0x758] ;  /* 0x0000eb00ff0477ac */ /* 0x000e620008000a00 */
[----:B------:R-:W-:Y:S02]  /*12380*/  PRMT R5, R17, 0x9910, RZ ;  /* 0x0000991011057816 */ /* 0x000fe400000000ff */
[----:B--2---:R-:W-:Y:S02]  /*12390*/  PRMT R19, R18, 0x9910, RZ ;  /* 0x0000991012137816 */ /* 0x004fe400000000ff */
[----:B------:R-:W-:-:S03]  /*123a0*/  PRMT R0, R22, 0x9910, RZ ;  /* 0x0000991016007816 */ /* 0x000fc600000000ff */
[C---:B------:R-:W-:Y:S02]  /*123b0*/  IMAD R5, R19.reuse, R5, RZ ;  /* 0x0000000513057224 */ /* 0x040fe400078e02ff */
[----:B------:R-:W-:Y:S01]  /*123c0*/  IMAD R19, R19, R0, RZ ;  /* 0x0000000013137224 */ /* 0x000fe200078e02ff */
[----:B-1----:R-:W-:Y:S01]  /*123d0*/  IADD3 R2, P0, PT, R25, UR4, RZ ;  /* 0x0000000419027c10 */ /* 0x002fe2000ff1e0ff */
[----:B------:R-:W1:Y:S03]  /*123e0*/  LDCU UR4, c[0x0][0x78c] ;  /* 0x0000f180ff0477ac */ /* 0x000e660008000800 */
[----:B------:R-:W-:-:S05]  /*123f0*/  IADD3.X R3, PT, PT, RZ, UR5, RZ, P0, !PT ;  /* 0x00000005ff037c10 */ /* 0x000fca00087fe4ff */
[----:B------:R2:W-:Y:S01]  /*12400*/  STG.E.U8 desc[UR36][R2.64], R5 ;  /* 0x0000000502007986 */ /* 0x0005e2000c101124 */
        /* <DEDUP_REMOVED lines=18> */
.L_x_2253:
[----:B------:R-:W1:Y:S02]  /*12530*/  LDCU.64 UR4, c[0x0][0x758] ;  /* 0x0000eb00ff0477ac */ /* 0x000e640008000a00 */
[----:B-1----:R-:W-:-:S04]  /*12540*/  IADD3 R16, P0, PT, R16, UR4, RZ ;  /* 0x0000000410107c10 */ /* 0x002fc8000ff1e0ff */
[----:B------:R-:W-:-:S05]  /*12550*/  IADD3.X R17, PT, PT, RZ, UR5, RZ, P0, !PT ;  /* 0x00000005ff117c10 */ /* 0x000fca00087fe4ff */
[----:B------:R-:W-:Y:S01]  /*12560*/  STG.E.U8 desc[UR36][R16.64], R19 ;  /* 0x0000001310007986 */ /* 0x000fe2000c101124 */
[----:B------:R-:W-:Y:S05]  /*12570*/  EXIT ;  /* 0x000000000000794d */ /* 0x000fea0003800000 */
.L_x_2251:
[----:B------:R-:W-:Y:S04]  /*12580*/  STG.E.U8 desc[UR36][R4.64], R17 ;  /* 0x0000001104007986 */ /* 0x000fe8000c101124 */
[----:B------:R-:W-:Y:S01]  /*12590*/  STG.E.U8 desc[UR36][R4.64+0x1], R22 ;  /* 0x0000011604007986 */ /* 0x000fe2000c101124 */
[----:B------:R-:W-:Y:S05]  /*125a0*/  EXIT ;  /* 0x000000000000794d */ /* 0x000fea0003800000 */
.L_x_2254:
        /* <DEDUP_REMOVED lines=13> */
.L_x_7284:


//--------------------- .text._ZN2at6native13reduce_kernelILi128ELi4ENS0_8ReduceOpIaNS0_7MeanOpsIaaaaEEjaLi4ELi4EEEEEvT1_ --------------------------
	.section	.text._ZN2at6native13reduce_kernelILi128ELi4ENS0_8ReduceOpIaNS0_7MeanOpsIaaaaEEjaLi4ELi4EEEEEvT1_,"ax",@progbits
	.align	128
        .global         _ZN2at6native13reduce_kernelILi128ELi4ENS0_8ReduceOpIaNS0_7MeanOpsIaaaaEEjaLi4ELi4EEEEEvT1_
        .type           _ZN2at6native13reduce_kernelILi128ELi4ENS0_8ReduceOpIaNS0_7MeanOpsIaaaaEEjaLi4ELi4EEEEEvT1_,@function
        .size           _ZN2at6native13reduce_kernelILi128ELi4ENS0_8ReduceOpIaNS0_7MeanOpsIaaaaEEjaLi4ELi4EEEEEvT1_,(.L_x_7285 - _ZN2at6native13reduce_kernelILi128ELi4ENS0_8ReduceOpIaNS0_7MeanOpsIaaaaEEjaLi4ELi4EEEEEvT1_)
        .other          _ZN2at6native13reduce_kernelILi128ELi4ENS0_8ReduceOpIaNS0_7MeanOpsIaaaaEEjaLi4ELi4EEEEEvT1_,@"STO_CUDA_ENTRY STV_DEFAULT"
_ZN2at6native13reduce_kernelILi128ELi4ENS0_8ReduceOpIaNS0_7MeanOpsIaaaaEEjaLi4ELi4EEEEEvT1_:
.text._ZN2at6native13reduce_kernelILi128ELi4ENS0_8ReduceOpIaNS0_7MeanOpsIaaaaEEjaLi4ELi4EEEEEvT1_:
        /* <DEDUP_REMOVED lines=296> */
.L_x_2255:
        /* <DEDUP_REMOVED lines=31> */
.L_x_2259:
        /* <DEDUP_REMOVED lines=12> */
[C---:B------:R-:W-:Y:S02]  /*1530*/  IADD3 R9, P1, PT, R0.reuse, R24, RZ ;  /* 0x0000001800097210 */ /* 0x040fe40007f3e0ff */
        /* <DEDUP_REMOVED lines=14> */
[----:B------:R-:W-:-:S05]  /*1620*/  IMAD.X R5, RZ, RZ, R25, P0 ;  /* 0x000000ffff057224 */ /* 0x000fca00000e0619 */
[----:B------:R-:W2:Y:S02]  /*1630*/  LDG.E.U8 R4, desc[UR36][R4.64] ;  /* 0x0000002404047981 */ /* 0x000ea4000c1e1100 */
[----:B--2---:R-:W-:-:S07]  /*1640*/  IADD3 R6, PT, PT, R3, R4, RZ ;  /* 0x0000000403067210 */ /* 0x004fce0007ffe0ff */
.L_x_2263:
[----:B------:R-:W-:Y:S05]  /*1650*/  BSYNC.RECONVERGENT B1 ;  /* 0x0000000000017941 */ /* 0x000fea0003800200 */
.L_x_2262:
[----:B------:R-:W0:Y:S01]  /*1660*/  LDC R0, c[0x0][0x388] ;  /* 0x0000e200ff007b82 */ /* 0x000e220000000800 */
[----:B------:R-:W-:-:S05]  /*1670*/  IADD3 R24, P0, PT, R9, 0x4, RZ ;  /* 0x0000000409187810 */ /* 0x000fca0007f1e0ff */
[----:B------:R-:W-:Y:S01]  /*1680*/  IMAD.X R25, RZ, RZ, R25, P0 ;  /* 0x000000ffff197224 */ /* 0x000fe200000e0619 */
[----:B0-----:R-:W-:-:S07]  /*1690*/  IADD3 R0, PT, PT, R7, -0x4, R0 ;  /* 0xfffffffc07007810 */ /* 0x001fce0007ffe000 */
.L_x_2261:
[----:B------:R-:W-:Y:S05]  /*16a0*/  BSYNC.RECONVERGENT B0 ;  /* 0x0000000000007941 */ /* 0x000fea0003800200 */
.L_x_2260:
[----:B------:R-:W0:Y:S01]  /*16b0*/  LDC.64 R8, c[0x0][0x3a0] ;  /* 0x0000e800ff087b82 */ /* 0x000e220000000a00 */
[----:B------:R-:W1:Y:S01]  /*16c0*/  LDCU UR4, c[0x0][0x39c] ;  /* 0x00007380ff0477ac */ /* 0x000e620008000800 */
[----:B------:R-:W-:Y:S01]  /*16d0*/  BSSY.RECONVERGENT B0, `(.L_x_2264) ;  /* 0x000001f000007945 */ /* 0x000fe20003800200 */
        /* <DEDUP_REMOVED lines=9> */
[----:B------:R-:W-:Y:S02]  /*1770*/  ISETP.GE.U32.AND P2, PT, R5, R0, PT ;  /* 0x000000000500720c */ /* 0x000fe40003f46070 */
[C---:B------:R-:W-:Y:S02]  /*1780*/  PRMT R9, R3.reuse, 0x7610, R9 ;  /* 0x0000761003097816 */ /* 0x040fe40000000009 */
[----:B------:R-:W-:-:S09]  /*1790*/  PRMT R8, R3, 0x7610, R8 ;  /* 0x0000761003087816 */ /* 0x000fd20000000008 */
[----:B------:R-:W-:Y:S05]  /*17a0*/  @P2 BRA `(.L_x_2265) ;  /* 0x0000000000442947 */ /* 0x000fea0003800000 */
[C---:B------:R-:W-:Y:S02]  /*17b0*/  PRMT R9, R3.reuse, 0x7610, R9 ;  /* 0x0000761003097816 */ /* 0x040fe40000000009 */
[----:B------:R-:W-:-:S07]  /*17c0*/  PRMT R8, R3, 0x7610, R8 ;  /* 0x0000761003087816 */ /* 0x000fce0000000008 */
.L_x_2266:
[C---:B------:R-:W-:Y:S01]  /*17d0*/  IMAD.WIDE.U32 R4, R7.reuse, 0x4, R24 ;  /* 0x0000000407047825 */ /* 0x040fe200078e0018 */
[----:B------:R-:W0:Y:S05]  /*17e0*/  LDCU UR4, c[0x0][0x390] ;  /* 0x00007200ff0477ac */ /* 0x000e2a0008000800 */
[----:B------:R-:W2:Y:S01]  /*17f0*/  LDG.E R4, desc[UR36][R4.64] ;  /* 0x0000002404047981 */ /* 0x000ea2000c1e1900 */
[----:B0-----:R-:W-:-:S04]  /*1800*/  IADD3 R7, PT, PT, R7, UR4, RZ ;  /* 0x0000000407077c10 */ /* 0x001fc8000fffe0ff */
[----:B------:R-:W-:-:S04]  /*1810*/  LEA R15, R7, 0x3, 0x2 ;  /* 0x00000003070f7811 */ /* 0x000fc800078e10ff */
[----:B------:R-:W-:Y:S02]  /*1820*/  ISETP.GE.U32.AND P1, PT, R15, R0, PT ;  /* 0x000000000f00720c */ /* 0x000fe40003f26070 */
[C---:B--2---:R-:W-:Y:S02]  /*1830*/  PRMT R11, R4.reuse, 0x7770, RZ ;  /* 0x00007770040b7816 */ /* 0x044fe400000000ff */
[C---:B------:R-:W-:Y:S02]  /*1840*/  PRMT R10, R4.reuse, 0x7772, RZ ;  /* 0x00007772040a7816 */ /* 0x040fe400000000ff */
[C---:B------:R-:W-:Y:S01]  /*1850*/  PRMT R13, R4.reuse, 0x7771, RZ ;  /* 0x00007771040d7816 */ /* 0x040fe200000000ff */
[----:B------:R-:W-:Y:S01]  /*1860*/  IMAD.IADD R6, R11, 0x1, R6 ;  /* 0x000000010b067824 */ /* 0x000fe200078e0206 */
[----:B------:R-:W-:Y:S01]  /*1870*/  PRMT R12, R4, 0x7773, RZ ;  /* 0x00007773040c7816 */ /* 0x000fe200000000ff */
[----:B------:R-:W-:Y:S01]  /*1880*/  IMAD.IADD R9, R10, 0x1, R9 ;  /* 0x000000010a097824 */ /* 0x000fe200078e0209 */
[----:B------:R-:W-:-:S02]  /*1890*/  IADD3 R8, PT, PT, R13, R8, RZ ;  /* 0x000000080d087210 */ /* 0x000fc40007ffe0ff */
[----:B------:R-:W-:Y:S01]  /*18a0*/  IADD3 R3, PT, PT, R12, R3, RZ ;  /* 0x000000030c037210 */ /* 0x000fe20007ffe0ff */
[----:B------:R-:W-:Y:S06]  /*18b0*/  @!P1 BRA `(.L_x_2266) ;  /* 0xfffffffc00c49947 */ /* 0x000fec000383ffff */
.L_x_2265:
[----:B------:R-:W-:Y:S05]  /*18c0*/  BSYNC.RECONVERGENT B0 ;  /* 0x0000000000007941 */ /* 0x000fea0003800200 */
.L_x_2264:
[----:B------:R-:W-:Y:S04]  /*18d0*/  BSSY.RECONVERGENT B0, `(.L_x_2267) ;  /* 0x000000a000007945 */ /* 0x000fe80003800200 */
[----:B------:R-:W-:Y:S05]  /*18e0*/  @P0 BRA `(.L_x_2268) ;  /* 0x0000000000200947 */ /* 0x000fea0003800000 */
[----:B------:R-:W-:-:S05]  /*18f0*/  LOP3.LUT R5, R0, 0xfffffffc, RZ, 0xc0, !PT ;  /* 0xfffffffc00057812 */ /* 0x000fca00078ec0ff */
[----:B------:R-:W-:-:S05]  /*1900*/  IMAD.IADD R5, R5, 0x1, R16 ;  /* 0x0000000105057824 */ /* 0x000fca00078e0210 */
[----:B------:R-:W-:-:S13]  /*1910*/  ISETP.GE.U32.AND P0, PT, R5, R0, PT ;  /* 0x000000000500720c */ /* 0x000fda0003f06070 */
[----:B------:R-:W-:Y:S05]  /*1920*/  @P0 BRA `(.L_x_2268) ;  /* 0x0000000000100947 */ /* 0x000fea0003800000 */
[----:B------:R-:W-:-:S04]  /*1930*/  IADD3 R24, P0, PT, R5, R24, RZ ;  /* 0x0000001805187210 */ /* 0x000fc80007f1e0ff */
[----:B------:R-:W-:-:S06]  /*1940*/  LEA.HI.X.SX32 R25, R5, R25, 0x1, P0 ;  /* 0x0000001905197211 */ /* 0x000fcc00000f0eff */
[----:B------:R-:W2:Y:S02]  /*1950*/  LDG.E.U8 R25, desc[UR36][R24.64] ;  /* 0x0000002418197981 */ /* 0x000ea4000c1e1100 */
[----:B--2---:R-:W-:-:S07]  /*1960*/  IADD3 R6, PT, PT, R6, R25, RZ ;  /* 0x0000001906067210 */ /* 0x004fce0007ffe0ff */
.L_x_2268:
[----:B------:R-:W-:Y:S05]  /*1970*/  BSYNC.RECONVERGENT B0 ;  /* 0x0000000000007941 */ /* 0x000fea0003800200 */
.L_x_2267:
[----:B------:R-:W-:Y:S02]  /*1980*/  IADD3 R6, PT, PT, R9, R8, R6 ;  /* 0x0000000809067210 */ /* 0x000fe40007ffe006 */
[----:B------:R-:W-:Y:S02]  /*1990*/  PRMT R24, RZ, 0x7610, R24 ;  /* 0x00007610ff187816 */ /* 0x000fe40000000018 */
[----:B------:R-:W-:Y:S01]  /*19a0*/  PRMT R23, RZ, 0x7610, R23 ;  /* 0x00007610ff177816 */ /* 0x000fe20000000017 */
[----:B------:R-:W-:Y:S01]  /*19b0*/  IMAD.IADD R6, R6, 0x1, R3 ;  /* 0x0000000106067824 */ /* 0x000fe200078e0203 */
[----:B------:R-:W-:-:S04]  /*19c0*/  PRMT R27, RZ, 0x7610, R27 ;  /* 0x00007610ff1b7816 */ /* 0x000fc8000000001b */
[----:B------:R-:W-:Y:S01]  /*19d0*/  PRMT R29, R6, 0x7610, R29 ;  /* 0x00007610061d7816 */ /* 0x000fe2000000001d */
[----:B------:R-:W-:Y:S06]  /*19e0*/  BRA `(.L_x_2257) ;  /* 0x000000a800b07947 */ /* 0x000fec0003800000 */
.L_x_2258:
        /* <DEDUP_REMOVED lines=13> */
[----:B-1----:R-:W-:Y:S01]  /*1ac0*/  IMAD R3, R0, 0x3, R27 ;  /* 0x0000000300037824 */ /* 0x002fe200078e021b */
[----:B------:R-:W-:Y:S01]  /*1ad0*/  MOV R14, UR4 ;  /* 0x00000004000e7c02 */ /* 0x000fe20008000f00 */
[----:B------:R-:W-:Y:S01]  /*1ae0*/  IMAD.U32 R15, RZ, RZ, UR4 ;  /* 0x00000004ff0f7e24 */ /* 0x000fe2000f8e00ff */
[----:B------:R-:W-:Y:S01]  /*1af0*/  MOV R12, UR4 ;  /* 0x00000004000c7c02 */ /* 0x000fe20008000f00 */
[----:B------:R-:W-:Y:S01]  /*1b00*/  IMAD.U32 R13, RZ, RZ, UR4 ;  /* 0x00000004ff0d7e24 */ /* 0x000fe2000f8e00ff */
[----:B------:R-:W-:Y:S01]  /*1b10*/  ISETP.GE.U32.AND P0, PT, R3, R28, PT ;  /* 0x0000001c0300720c */ /* 0x000fe20003f06070 */
[----:B------:R-:W-:Y:S01]  /*1b20*/  IMAD.U32 R11, RZ, RZ, UR4 ;  /* 0x00000004ff0b7e24 */ /* 0x000fe2000f8e00ff */
[----:B------:R-:W-:Y:S01]  /*1b30*/  MOV R10, UR4 ;  /* 0x00000004000a7c02 */ /* 0x000fe20008000f00 */
[----:B------:R-:W-:Y:S01]  /*1b40*/  IMAD.U32 R9, RZ, RZ, UR4 ;  /* 0x00000004ff097e24 */ /* 0x000fe2000f8e00ff */
[----:B------:R-:W-:Y:S01]  /*1b50*/  MOV R3, UR4 ;  /* 0x0000000400037c02 */ /* 0x000fe20008000f00 */
[----:B------:R-:W-:Y:S01]  /*1b60*/  IMAD.U32 R6, RZ, RZ, UR4 ;  /* 0x00000004ff067e24 */ /* 0x000fe2000f8e00ff */
[----:B------:R-:W-:Y:S01]  /*1b70*/  MOV R7, UR4 ;  /* 0x0000000400077c02 */ /* 0x000fe20008000f00 */
[----:B------:R-:W-:-:S06]  /*1b80*/  IMAD.U32 R8, RZ, RZ, UR4 ;  /* 0x00000004ff087e24 */ /* 0x000fcc000f8e00ff */
        /* <DEDUP_REMOVED lines=16> */
[----:B------:R-:W-:-:S07]  /*1c90*/  PRMT R8, R23, 0x7610, R8 ;  /* 0x0000761017087816 */ /* 0x000fce0000000008 */
.L_x_2273:
[C---:B------:R-:W-:Y:S02]  /*1ca0*/  LOP3.LUT R5, R27.reuse, 0xfffffffc, RZ, 0xc0, !PT ;  /* 0xfffffffc1b057812 */ /* 0x040fe400078ec0ff */
[----:B------:R-:W-:Y:S02]  /*1cb0*/  IADD3 R29, PT, PT, R27, R0, RZ ;  /* 0x000000001b1d7210 */ /* 0x000fe40007ffe0ff */
[----:B------:R-:W-:Y:S02]  /*1cc0*/  IADD3 R26, P0, PT, R5, R24, RZ ;  /* 0x00000018051a7210 */ /* 0x000fe40007f1e0ff */
[C---:B------:R-:W-:Y:S02]  /*1cd0*/  LOP3.LUT R5, R29.reuse, 0xfffffffc, RZ, 0xc0, !PT ;  /* 0xfffffffc1d057812 */ /* 0x040fe400078ec0ff */
[----:B------:R-:W-:Y:S01]  /*1ce0*/  IADD3 R29, PT, PT, R29, R0, RZ ;  /* 0x000000001d1d7210 */ /* 0x000fe20007ffe0ff */
[----:B------:R-:W-:Y:S01]  /*1cf0*/  IMAD.X R27, RZ, RZ, R25, P0 ;  /* 0x000000ffff1b7224 */ /* 0x000fe200000e0619 */
[----:B------:R-:W-:-:S02]  /*1d00*/  IADD3 R4, P0, PT, R5, R24, RZ ;  /* 0x0000001805047210 */ /* 0x000fc40007f1e0ff */
[C---:B------:R-:W-:Y:S02]  /*1d10*/  LOP3.LUT R31, R29.reuse, 0xfffffffc, RZ, 0xc0, !PT ;  /* 0xfffffffc1d1f7812 */ /* 0x040fe400078ec0ff */
[----:B------:R-:W-:Y:S01]  /*1d20*/  IADD3 R29, PT, PT, R29, R0, RZ ;  /* 0x000000001d1d7210 */ /* 0x000fe20007ffe0ff */
[----:B------:R-:W-:Y:S01]  /*1d30*/  IMAD.X R5, RZ, RZ, R25, P0 ;  /* 0x000000ffff057224 */ /* 0x000fe200000e0619 */
[----:B------:R-:W-:Y:S01]  /*1d40*/  IADD3 R30, P0, PT, R31, R24, RZ ;  /* 0x000000181f1e7210 */ /* 0x000fe20007f1e0ff */
[----:B------:R1:W2:Y:S01]  /*1d50*/  LDG.E R42, desc[UR36][R26.64] ;  /* 0x000000241a2a7981 */ /* 0x0002a2000c1e1900 */
[----:B------:R-:W-:-:S03]  /*1d60*/  LOP3.LUT R33, R29, 0xfffffffc, RZ, 0xc0, !PT ;  /* 0xfffffffc1d217812 */ /* 0x000fc600078ec0ff */
[----:B------:R-:W-:Y:S01]  /*1d70*/  IMAD.X R31, RZ, RZ, R25, P0 ;  /* 0x000000ffff1f7224 */ /* 0x000fe200000e0619 */
[----:B------:R-:W-:Y:S01]  /*1d80*/  IADD3 R32, P0, PT, R33, R24, RZ ;  /* 0x0000001821207210 */ /* 0x000fe20007f1e0ff */
[----:B------:R-:W3:Y:S03]  /*1d90*/  LDG.E R4, desc[UR36][R4.64] ;  /* 0x0000002404047981 */ /* 0x000ee6000c1e1900 */
[----:B------:R-:W-:Y:S01]  /*1da0*/  IADD3.X R33, PT, PT, RZ, R25, RZ, P0, !PT ;  /* 0x00000019ff217210 */ /* 0x000fe200007fe4ff */
[----:B------:R-:W4:Y:S04]  /*1db0*/  LDG.E R30, desc[UR36][R30.64] ;  /* 0x000000241e1e7981 */ /* 0x000f28000c1e1900 */
[----:B------:R3:W5:Y:S01]  /*1dc0*/  LDG.E R34, desc[UR36][R32.64] ;  /* 0x0000002420227981 */ /* 0x000762000c1e1900 */
[----:B-1----:R-:W-:-:S04]  /*1dd0*/  IMAD.IADD R27, R29, 0x1, R0 ;  /* 0x000000011d1b7824 */ /* 0x002fc800078e0200 */
[----:B------:R-:W-:-:S05]  /*1de0*/  IMAD R29, R0, 0x3, R27 ;  /* 0x00000003001d7824 */ /* 0x000fca00078e021b */
[----:B------:R-:W-:Y:S02]  /*1df0*/  ISETP.GE.U32.AND P0, PT, R29, R28, PT ;  /* 0x0000001c1d00720c */ /* 0x000fe40003f06070 */
[C---:B--2---:R-:W-:Y:S02]  /*1e00*/  PRMT R29, R42.reuse, 0x7770, RZ ;  /* 0x000077702a1d7816 */ /* 0x044fe400000000ff */
[C---:B------:R-:W-:Y:S02]  /*1e10*/  PRMT R26, R42.reuse, 0x7771, RZ ;  /* 0x000077712a1a7816 */ /* 0x040fe400000000ff */
[----:B------:R-:W-:Y:S02]  /*1e20*/  PRMT R43, R42, 0x7772, RZ ;  /* 0x000077722a2b7816 */ /* 0x000fe400000000ff */
[----:B---3--:R-:W-:Y:S01]  /*1e30*/  PRMT R32, R4, 0x7770, RZ ;  /* 0x0000777004207816 */ /* 0x008fe200000000ff */
[----:B------:R-:W-:Y:S01]  /*1e40*/  IMAD.IADD R7, R26, 0x1, R7 ;  /* 0x000000011a077824 */ /* 0x000fe200078e0207 */
[----:B------:R-:W-:-:S02]  /*1e50*/  PRMT R33, R4, 0x7771, RZ ;  /* 0x0000777104217816 */ /* 0x000fc400000000ff */
[C---:B------:R-:W-:Y:S02]  /*1e60*/  PRMT R36, R4.reuse, 0x7772, RZ ;  /* 0x0000777204247816 */ /* 0x040fe400000000ff */
[----:B------:R-:W-:Y:S01]  /*1e70*/  PRMT R35, R4, 0x7773, RZ ;  /* 0x0000777304237816 */ /* 0x000fe200000000ff */
[----:B------:R-:W-:Y:S01]  /*1e80*/  IMAD.IADD R10, R33, 0x1, R10 ;  /* 0x00000001210a7824 */ /* 0x000fe200078e020a */
[C---:B-----5:R-:W-:Y:S02]  /*1e90*/  PRMT R37, R34.reuse, 0x7770, RZ ;  /* 0x0000777022257816 */ /* 0x060fe400000000ff */
[C---:B------:R-:W-:Y:S01]  /*1ea0*/  PRMT R4, R34.reuse, 0x7771, RZ ;  /* 0x0000777122047816 */ /* 0x040fe200000000ff */
[----:B------:R-:W-:Y:S01]  /*1eb0*/  IMAD.IADD R12, R35, 0x1, R12 ;  /* 0x00000001230c7824 */ /* 0x000fe200078e020c */
[----:B------:R-:W-:Y:S02]  /*1ec0*/  PRMT R5, R34, 0x7772, RZ ;  /* 0x0000777222057816 */ /* 0x000fe400000000ff */
[----:B------:R-:W-:Y:S01]  /*1ed0*/  PRMT R42, R42, 0x7773, RZ ;  /* 0x000077732a2a7816 */ /* 0x000fe200000000ff */
[----:B------:R-:W-:Y:S01]  /*1ee0*/  IMAD.IADD R21, R4, 0x1, R21 ;  /* 0x0000000104157824 */ /* 0x000fe200078e0215 */
[----:B----4-:R-:W-:-:S02]  /*1ef0*/  PRMT R41, R30, 0x7771, RZ ;  /* 0x000077711e297816 */ /* 0x010fc400000000ff */
[----:B------:R-:W-:Y:S01]  /*1f00*/  PRMT R39, R30, 0x7773, RZ ;  /* 0x000077731e277816 */ /* 0x000fe200000000ff */
[----:B------:R-:W-:Y:S01]  /*1f10*/  IMAD.IADD R3, R42, 0x1, R3 ;  /* 0x000000012a037824 */ /* 0x000fe200078e0203 */
[----:B------:R-:W-:Y:S01]  /*1f20*/  PRMT R34, R34, 0x7773, RZ ;  /* 0x0000777322227816 */ /* 0x000fe200000000ff */
[----:B------:R-:W-:Y:S01]  /*1f30*/  IMAD.IADD R14, R41, 0x1, R14 ;  /* 0x00000001290e7824 */ /* 0x000fe200078e020e */
[C---:B------:R-:W-:Y:S01]  /*1f40*/  PRMT R40, R30.reuse, 0x7770, RZ ;  /* 0x000077701e287816 */ /* 0x040fe200000000ff */
[----:B------:R-:W-:Y:S01]  /*1f50*/  IMAD.IADD R18, R39, 0x1, R18 ;  /* 0x0000000127127824 */ /* 0x000fe200078e0212 */
[----:B------:R-:W-:Y:S01]  /*1f60*/  PRMT R38, R30, 0x7772, RZ ;  /* 0x000077721e267816 */ /* 0x000fe200000000ff */
[----:B------:R-:W-:Y:S01]  /*1f70*/  IMAD.IADD R23, R34, 0x1, R23 ;  /* 0x0000000122177824 */ /* 0x000fe200078e0217 */
[----:B------:R-:W-:Y:S02]  /*1f80*/  IADD3 R8, PT, PT, R29, R8, RZ ;  /* 0x000000081d087210 */ /* 0x000fe40007ffe0ff */
[----:B------:R-:W-:-:S02]  /*1f90*/  IADD3 R6, PT, PT, R43, R6, RZ ;  /* 0x000000062b067210 */ /* 0x000fc40007ffe0ff */
[----:B------:R-:W-:Y:S02]  /*1fa0*/  IADD3 R9, PT, PT, R32, R9, RZ ;  /* 0x0000000920097210 */ /* 0x000fe40007ffe0ff */
[----:B------:R-:W-:Y:S02]  /*1fb0*/  IADD3 R11, PT, PT, R36, R11, RZ ;  /* 0x0000000b240b7210 */ /* 0x000fe40007ffe0ff */
[----:B------:R-:W-:Y:S02]  /*1fc0*/  IADD3 R13, PT, PT, R40, R13, RZ ;  /* 0x0000000d280d7210 */ /* 0x000fe40007ffe0ff */
[----:B------:R-:W-:Y:S02]  /*1fd0*/  IADD3 R15, PT, PT, R38, R15, RZ ;  /* 0x0000000f260f7210 */ /* 0x000fe40007ffe0ff */
[----:B------:R-:W-:Y:S02]  /*1fe0*/  IADD3 R20, PT, PT, R37, R20, RZ ;  /* 0x0000001425147210 */ /* 0x000fe40007ffe0ff */
[----:B------:R-:W-:Y:S01]  /*1ff0*/  IADD3 R22, PT, PT, R5, R22, RZ ;  /* 0x0000001605167210 */ /* 0x000fe20007ffe0ff */
[----:B------:R-:W-:Y:S06]  /*2000*/  @!P0 BRA `(.L_x_2273) ;  /* 0xfffffffc00248947 */ /* 0x000fec000383ffff */
[----:B------:R-:W-:Y:S05]  /*2010*/  BSYNC.RECONVERGENT B1 ;  /* 0x0000000000017941 */ /* 0x000fea0003800200 */
.L_x_2272:
[----:B------:R-:W-:Y:S02]  /*2020*/  PRMT R31, R43, 0x7610, R31 ;  /* 0x000076102b1f7816 */ /* 0x000fe4000000001f */
[----:B------:R-:W-:Y:S02]  /*2030*/  PRMT R30, R42, 0x7610, R30 ;  /* 0x000076102a1e7816 */ /* 0x000fe4000000001e */
[----:B------:R-:W-:Y:S02]  /*2040*/  PRMT R42, R38, 0x7610, R42 ;  /* 0x00007610262a7816 */ /* 0x000fe4000000002a */
[----:B------:R-:W-:Y:S02]  /*2050*/  PRMT R43, R39, 0x7610, R43 ;  /* 0x00007610272b7816 */ /* 0x000fe4000000002b */
[----:B------:R-:W-:Y:S02]  /*2060*/  PRMT R38, R4, 0x7610, R38 ;  /* 0x0000761004267816 */ /* 0x000fe40000000026 */
[----:B------:R-:W-:-:S07]  /*2070*/  PRMT R39, R5, 0x7610, R39 ;  /* 0x0000761005277816 */ /* 0x000fce0000000027 */
.L_x_2271:
[----:B------:R-:W-:Y:S05]  /*2080*/  BSYNC.RECONVERGENT B0 ;  /* 0x0000000000007941 */ /* 0x000fea0003800200 */
.L_x_2270:
[----:B------:R-:W-:Y:S01]  /*2090*/  ISETP.GE.U32.AND P0, PT, R27, R28, PT ;  /* 0x0000001c1b00720c */ /* 0x000fe20003f06070 */
[----:B------:R-:W-:-:S12]  /*20a0*/  BSSY.RECONVERGENT B0, `(.L_x_2274) ;  /* 0x000002f000007945 */ /* 0x000fd80003800200 */
[----:B------:R-:W-:Y:S05]  /*20b0*/  @P0 BRA `(.L_x_2275) ;  /* 0x0000000000b40947 */ /* 0x000fea0003800000 */
[----:B------:R-:W-:-:S04]  /*20c0*/  LOP3.LUT R5, R27, 0xfffffffc, RZ, 0xc0, !PT ;  /* 0xfffffffc1b057812 */ /* 0x000fc800078ec0ff */
[----:B------:R-:W-:-:S04]  /*20d0*/  IADD3 R4, P1, PT, R5, R24, RZ ;  /* 0x0000001805047210 */ /* 0x000fc80007f3e0ff */
[----:B------:R-:W-:-:S05]  /*20e0*/  IADD3.X R5, PT, PT, RZ, R25, RZ, P1, !PT ;  /* 0x00000019ff057210 */ /* 0x000fca0000ffe4ff */
[----:B------:R-:W2:Y:S01]  /*20f0*/  LDG.E R4, desc[UR36][R4.64] ;  /* 0x0000002404047981 */ /* 0x000ea2000c1e1900 */
[----:B------:R-:W-:-:S05]  /*2100*/  IMAD.IADD R45, R27, 0x1, R0 ;  /* 0x000000011b2d7824 */ /* 0x000fca00078e0200 */
[----:B------:R-:W-:Y:S02]  /*2110*/  ISETP.GE.U32.AND P1, PT, R45, R28, PT ;  /* 0x0000001c2d00720c */ /* 0x000fe40003f26070 */
[C---:B--2---:R-:W-:Y:S02]  /*2120*/  PRMT R29, R4.reuse, 0x7770, RZ ;  /* 0x00007770041d7816 */ /* 0x044fe400000000ff */
[C---:B------:R-:W-:Y:S02]  /*2130*/  PRMT R26, R4.reuse, 0x7771, RZ ;  /* 0x00007771041a7816 */ /* 0x040fe400000000ff */
[C---:B------:R-:W-:Y:S02]  /*2140*/  PRMT R31, R4.reuse, 0x7772, RZ ;  /* 0x00007772041f7816 */ /* 0x040fe400000000ff */
[----:B------:R-:W-:-:S05]  /*2150*/  PRMT R30, R4, 0x7773, RZ ;  /* 0x00007773041e7816 */ /* 0x000fca00000000ff */
        /* <DEDUP_REMOVED lines=12> */
[C---:B------:R-:W-:Y:S02]  /*2220*/  IADD3 R5, PT, PT, R45.reuse, R0, RZ ;  /* 0x000000002d057210 */ /* 0x040fe40007ffe0ff */
[----:B------:R-:W-:Y:S02]  /*2230*/  LOP3.LUT R41, R45, 0xfffffffc, RZ, 0xc0, !PT ;  /* 0xfffffffc2d297812 */ /* 0x000fe400078ec0ff */
[----:B------:R-:W-:-:S13]  /*2240*/  ISETP.GE.U32.AND P1, PT, R5, R28, PT ;  /* 0x0000001c0500720c */ /* 0x000fda0003f26070 */
[----:B------:R-:W-:-:S04]  /*2250*/  @!P1 LOP3.LUT R5, R5, 0xfffffffc, RZ, 0xc0, !PT ;  /* 0xfffffffc05059812 */ /* 0x000fc800078ec0ff */
[----:B------:R-:W-:-:S05]  /*2260*/  @!P1 IADD3 R4, P2, PT, R5, R24, RZ ;  /* 0x0000001805049210 */ /* 0x000fca0007f5e0ff */
[----:B------:R-:W-:Y:S01]  /*2270*/  @!P1 IMAD.X R5, RZ, RZ, R25, P2 ;  /* 0x000000ffff059224 */ /* 0x000fe200010e0619 */
[----:B------:R-:W-:-:S04]  /*2280*/  IADD3 R24, P2, PT, R41, R24, RZ ;  /* 0x0000001829187210 */ /* 0x000fc80007f5e0ff */
[----:B------:R-:W2:Y:S01]  /*2290*/  @!P1 LDG.E R4, desc[UR36][R4.64] ;  /* 0x0000002404049981 */ /* 0x000ea2000c1e1900 */
[----:B------:R-:W-:-:S05]  /*22a0*/  IADD3.X R25, PT, PT, RZ, R25, RZ, P2, !PT ;  /* 0x00000019ff197210 */ /* 0x000fca00017fe4ff */
[----:B------:R-:W3:Y:S01]  /*22b0*/  LDG.E R24, desc[UR36][R24.64] ;  /* 0x0000002418187981 */ /* 0x000ee2000c1e1900 */
[C---:B--2---:R-:W-:Y:S02]  /*22c0*/  @!P1 PRMT R40, R4.reuse, 0x7770, RZ ;  /* 0x0000777004289816 */ /* 0x044fe400000000ff */
[C---:B------:R-:W-:Y:S02]  /*22d0*/  @!P1 PRMT R41, R4.reuse, 0x7771, RZ ;  /* 0x0000777104299816 */ /* 0x040fe400000000ff */
[----:B------:R-:W-:Y:S02]  /*22e0*/  @!P1 PRMT R42, R4, 0x7772, RZ ;  /* 0x00007772042a9816 */ /* 0x000fe400000000ff */
[----:B------:R-:W-:Y:S02]  /*22f0*/  @!P1 PRMT R37, R40, 0x7610, R37 ;  /* 0x0000761028259816 */ /* 0x000fe40000000025 */
[----:B------:R-:W-:Y:S02]  /*2300*/  @!P1 PRMT R38, R41, 0x7610, R38 ;  /* 0x0000761029269816 */ /* 0x000fe40000000026 */
[----:B------:R-:W-:-:S02]  /*2310*/  @!P1 PRMT R39, R42, 0x7610, R39 ;  /* 0x000076102a279816 */ /* 0x000fc40000000027 */
[----:B------:R-:W-:Y:S02]  /*2320*/  @!P1 PRMT R43, R4, 0x7773, RZ ;  /* 0x00007773042b9816 */ /* 0x000fe400000000ff */
[C---:B---3--:R-:W-:Y:S02]  /*2330*/  PRMT R40, R24.reuse, 0x7770, RZ ;  /* 0x0000777018287816 */ /* 0x048fe400000000ff */
[C---:B------:R-:W-:Y:S02]  /*2340*/  PRMT R41, R24.reuse, 0x7771, RZ ;  /* 0x0000777118297816 */ /* 0x040fe400000000ff */
[C---:B------:R-:W-:Y:S02]  /*2350*/  PRMT R42, R24.reuse, 0x7772, RZ ;  /* 0x00007772182a7816 */ /* 0x040fe400000000ff */
[----:B------:R-:W-:Y:S02]  /*2360*/  PRMT R24, R24, 0x7773, RZ ;  /* 0x0000777318187816 */ /* 0x000fe400000000ff */
[----:B------:R-:W-:-:S02]  /*2370*/  @!P1 PRMT R34, R43, 0x7610, R34 ;  /* 0x000076102b229816 */ /* 0x000fc40000000022 */
[----:B------:R-:W-:-:S07]  /*2380*/  PRMT R43, R24, 0x7610, R43 ;  /* 0x00007610182b7816 */ /* 0x000fce000000002b */
.L_x_2275:
[----:B------:R-:W-:Y:S05]  /*2390*/  BSYNC.RECONVERGENT B0 ;  /* 0x0000000000007941 */ /* 0x000fea0003800200 */
.L_x_2274:
[----:B------:R-:W-:Y:S04]  /*23a0*/  BSSY.RECONVERGENT B0, `(.L_x_2276) ;  /* 0x000001e000007945 */ /* 0x000fe80003800200 */
        /* <DEDUP_REMOVED lines=29> */
.L_x_2277:
[----:B------:R-:W-:Y:S05]  /*2580*/  BSYNC.RECONVERGENT B0 ;  /* 0x0000000000007941 */ /* 0x000fea0003800200 */
.L_x_2276:
        /* <DEDUP_REMOVED lines=13> */
.L_x_2269:
[----:B------:R-:W-:-:S13]  /*2660*/  ISETP.NE.AND P0, PT, R26, 0x1, PT ;  /* 0x000000011a00780c */ /* 0x000fda0003f05270 */
[----:B------:R-:W-:Y:S05]  /*2670*/  @P0 BRA `(.L_x_2278) ;  /* 0x0000000c002c0947 */ /* 0x000fea0003800000 */
[----:B------:R-:W1:Y:S01]  /*2680*/  LDC R10, c[0x0][0x390] ;  /* 0x0000e400ff0a7b82 */ /* 0x000e620000000800 */
[----:B------:R-:W2:Y:S01]  /*2690*/  LDCU.U8 UR4, c[0x0][0x381] ;  /* 0x00007020ff0477ac */ /* 0x000ea20008000000 */
[----:B------:R-:W-:Y:S01]  /*26a0*/  MOV R31, R27 ;  /* 0x0000001b001f7202 */ /* 0x000fe20000000f00 */
        /* <DEDUP_REMOVED lines=18> */
[----:B------:R-:W-:-:S07]  /*27d0*/  MOV R9, UR4 ;  /* 0x0000000400097c02 */ /* 0x000fce0008000f00 */
        /* <DEDUP_REMOVED lines=17> */
.L_x_2282:
[C---:B------:R-:W-:Y:S02]  /*28f0*/  IMAD R4, R31.reuse, R29, RZ ;  /* 0x0000001d1f047224 */ /* 0x040fe400078e02ff */
[----:B------:R-:W-:-:S03]  /*2900*/  IMAD.IADD R31, R31, 0x1, R10 ;  /* 0x000000011f1f7824 */ /* 0x000fc600078e020a */
[----:B------:R-:W-:Y:S01]  /*2910*/  LOP3.LUT R5, R4, 0xfffffffc, RZ, 0xc0, !PT ;  /* 0xfffffffc04057812 */ /* 0x000fe200078ec0ff */
[CC--:B------:R-:W-:Y:S01]  /*2920*/  IMAD R6, R31.reuse, R29.reuse, RZ ;  /* 0x0000001d1f067224 */ /* 0x0c0fe200078e02ff */
[----:B------:R-:W-:Y:S02]  /*2930*/  IADD3 R31, PT, PT, R31, R10, RZ ;  /* 0x0000000a1f1f7210 */ /* 0x000fe40007ffe0ff */
[-C--:B------:R-:W-:Y:S02]  /*2940*/  IADD3 R4, P0, PT, R5, R24.reuse, RZ ;  /* 0x0000001805047210 */ /* 0x080fe40007f1e0ff */
[----:B------:R-:W-:Y:S01]  /*2950*/  LOP3.LUT R7, R6, 0xfffffffc, RZ, 0xc0, !PT ;  /* 0xfffffffc06077812 */ /* 0x000fe200078ec0ff */
[C---:B------:R-:W-:Y:S02]  /*2960*/  IMAD R30, R31.reuse, R29, RZ ;  /* 0x0000001d1f1e7224 */ /* 0x040fe400078e02ff */
[----:B------:R-:W-:Y:S02]  /*2970*/  IMAD.IADD R31, R31, 0x1, R10 ;  /* 0x000000011f1f7824 */ /* 0x000fe400078e020a */
[----:B------:R-:W-:Y:S01]  /*2980*/  IMAD.X R5, RZ, RZ, R25, P0 ;  /* 0x000000ffff057224 */ /* 0x000fe200000e0619 */
[----:B------:R-:W-:-:S02]  /*2990*/  IADD3 R6, P0, PT, R7, R24, RZ ;  /* 0x0000001807067210 */ /* 0x000fc40007f1e0ff */
[----:B------:R-:W-:Y:S01]  /*29a0*/  LOP3.LUT R35, R30, 0xfffffffc, RZ, 0xc0, !PT ;  /* 0xfffffffc1e237812 */ /* 0x000fe200078ec0ff */
[----:B------:R-:W-:Y:S01]  /*29b0*/  IMAD R30, R31, R29, RZ ;  /* 0x0000001d1f1e7224 */ /* 0x000fe200078e02ff */
[-C--:B------:R-:W-:Y:S01]  /*29c0*/  IADD3.X R7, PT, PT, RZ, R25.reuse, RZ, P0, !PT ;  /* 0x00000019ff077210 */ /* 0x080fe200007fe4ff */
[----:B------:R1:W2:Y:S01]  /*29d0*/  LDG.E R4, desc[UR36][R4.64] ;  /* 0x0000002404047981 */ /* 0x0002a2000c1e1900 */
[-C--:B------:R-:W-:Y:S02]  /*29e0*/  IADD3 R34, P0, PT, R35, R24.reuse, RZ ;  /* 0x0000001823227210 */ /* 0x080fe40007f1e0ff */
[----:B------:R-:W-:Y:S01]  /*29f0*/  LOP3.LUT R33, R30, 0xfffffffc, RZ, 0xc0, !PT ;  /* 0xfffffffc1e217812 */ /* 0x000fe200078ec0ff */
[----:B------:R2:W3:Y:S01]  /*2a00*/  LDG.E R41, desc[UR36][R6.64] ;  /* 0x0000002406297981 */ /* 0x0004e2000c1e1900 */
[----:B------:R-:W-:Y:S02]  /*2a10*/  IADD3.X R35, PT, PT, RZ, R25, RZ, P0, !PT ;  /* 0x00000019ff237210 */ /* 0x000fe400007fe4ff */
[----:B------:R-:W-:-:S03]  /*2a20*/  IADD3 R32, P0, PT, R33, R24, RZ ;  /* 0x0000001821207210 */ /* 0x000fc60007f1e0ff */
[----:B------:R-:W4:Y:S02]  /*2a30*/  LDG.E R34, desc[UR36][R34.64] ;  /* 0x0000002422227981 */ /* 0x000f24000c1e1900 */
[----:B------:R-:W-:-:S06]  /*2a40*/  IMAD.X R33, RZ, RZ, R25, P0 ;  /* 0x000000ffff217224 */ /* 0x000fcc00000e0619 */
[----:B------:R3:W5:Y:S01]  /*2a50*/  LDG.E R33, desc[UR36][R32.64] ;  /* 0x0000002420217981 */ /* 0x000762000c1e1900 */
[----:B------:R-:W-:-:S05]  /*2a60*/  IADD3 R31, PT, PT, R31, R10, RZ ;  /* 0x0000000a1f1f7210 */ /* 0x000fca0007ffe0ff */
[----:B-1----:R-:W-:-:S05]  /*2a70*/  IMAD R5, R10, 0x3, R31 ;  /* 0x000000030a057824 */ /* 0x002fca00078e021f */
[----:B------:R-:W-:Y:S02]  /*2a80*/  ISETP.GE.U32.AND P0, PT, R5, R28, PT ;  /* 0x0000001c0500720c */ /* 0x000fe40003f06070 */
[C---:B--2---:R-:W-:Y:S02]  /*2a90*/  PRMT R6, R4.reuse, 0x7770, RZ ;  /* 0x0000777004067816 */ /* 0x044fe400000000ff */
[C---:B------:R-:W-:Y:S02]  /*2aa0*/  PRMT R7, R4.reuse, 0x7771, RZ ;  /* 0x0000777104077816 */ /* 0x040fe400000000ff */
[----:B------:R-:W-:Y:S01]  /*2ab0*/  PRMT R30, R4, 0x7772, RZ ;  /* 0x00007772041e7816 */ /* 0x000fe200000000ff */
[----:B------:R-:W-:Y:S01]  /*2ac0*/  IMAD.IADD R9, R6, 0x1, R9 ;  /* 0x0000000106097824 */ /* 0x000fe200078e0209 */
[----:B------:R-:W-:Y:S02]  /*2ad0*/  PRMT R45, R4, 0x7773, RZ ;  /* 0x00007773042d7816 */ /* 0x000fe400000000ff */
[C---:B---3--:R-:W-:Y:S01]  /*2ae0*/  PRMT R32, R41.reuse, 0x7770, RZ ;  /* 0x0000777029207816 */ /* 0x048fe200000000ff */
[----:B------:R-:W-:Y:S01]  /*2af0*/  IMAD.IADD R3, R30, 0x1, R3 ;  /* 0x000000011e037824 */ /* 0x000fe200078e0203 */
[----:B------:R-:W-:-:S02]  /*2b00*/  PRMT R37, R41, 0x7771, RZ ;  /* 0x0000777129257816 */ /* 0x000fc400000000ff */
[----:B------:R-:W-:Y:S01]  /*2b10*/  PRMT R36, R41, 0x7772, RZ ;  /* 0x0000777229247816 */ /* 0x000fe200000000ff */
[----:B------:R-:W-:Y:S01]  /*2b20*/  IMAD.IADD R27, R32, 0x1, R27 ;  /* 0x00000001201b7824 */ /* 0x000fe200078e021b */
[C---:B----4-:R-:W-:Y:S02]  /*2b30*/  PRMT R43, R34.reuse, 0x7770, RZ ;  /* 0x00007770222b7816 */ /* 0x050fe400000000ff */
[----:B------:R-:W-:Y:S01]  /*2b40*/  PRMT R40, R34, 0x7771, RZ ;  /* 0x0000777122287816 */ /* 0x000fe200000000ff */
[----:B------:R-:W-:Y:S01]  /*2b50*/  IMAD.IADD R23, R36, 0x1, R23 ;  /* 0x0000000124177824 */ /* 0x000fe200078e0217 */
[C---:B------:R-:W-:Y:S01]  /*2b60*/  PRMT R35, R34.reuse, 0x7772, RZ ;  /* 0x0000777222237816 */ /* 0x040fe200000000ff */
[----:B------:R-:W-:Y:S01]  /*2b70*/  IMAD.IADD R20, R43, 0x1, R20 ;  /* 0x000000012b147824 */ /* 0x000fe200078e0214 */
[----:B------:R-:W-:Y:S02]  /*2b80*/  PRMT R38, R34, 0x7773, RZ ;  /* 0x0000777322267816 */ /* 0x000fe400000000ff */
[----:B-----5:R-:W-:Y:S01]  /*2b90*/  PRMT R39, R33, 0x7770, RZ ;  /* 0x0000777021277816 */ /* 0x020fe200000000ff */
[----:B------:R-:W-:Y:S01]  /*2ba0*/  IMAD.IADD R18, R35, 0x1, R18 ;  /* 0x0000000123127824 */ /* 0x000fe200078e0212 */
[----:B------:R-:W-:-:S02]  /*2bb0*/  PRMT R5, R33, 0x7772, RZ ;  /* 0x0000777221057816 */ /* 0x000fc400000000ff */
[----:B------:R-:W-:Y:S01]  /*2bc0*/  PRMT R41, R41, 0x7773, RZ ;  /* 0x0000777329297816 */ /* 0x000fe200000000ff */
[----:B------:R-:W-:Y:S01]  /*2bd0*/  IMAD.IADD R14, R39, 0x1, R14 ;  /* 0x00000001270e7824 */ /* 0x000fe200078e020e */
[----:B------:R-:W-:Y:S01]  /*2be0*/  PRMT R4, R33, 0x7771, RZ ;  /* 0x0000777121047816 */ /* 0x000fe200000000ff */
[----:B------:R-:W-:Y:S01]  /*2bf0*/  IMAD.IADD R12, R5, 0x1, R12 ;  /* 0x00000001050c7824 */ /* 0x000fe200078e020c */
[----:B------:R-:W-:Y:S02]  /*2c00*/  PRMT R34, R33, 0x7773, RZ ;  /* 0x0000777321227816 */ /* 0x000fe400000000ff */
[----:B------:R-:W-:Y:S02]  /*2c10*/  IADD3 R8, PT, PT, R7, R8, RZ ;  /* 0x0000000807087210 */ /* 0x000fe40007ffe0ff */
[----:B------:R-:W-:Y:S02]  /*2c20*/  IADD3 R0, PT, PT, R45, R0, RZ ;  /* 0x000000002d007210 */ /* 0x000fe40007ffe0ff */
[----:B------:R-:W-:-:S02]  /*2c30*/  IADD3 R26, PT, PT, R37, R26, RZ ;  /* 0x0000001a251a7210 */ /* 0x000fc40007ffe0ff */
[----:B------:R-:W-:Y:S02]  /*2c40*/  IADD3 R22, PT, PT, R41, R22, RZ ;  /* 0x0000001629167210 */ /* 0x000fe40007ffe0ff */
[----:B------:R-:W-:Y:S02]  /*2c50*/  IADD3 R21, PT, PT, R40, R21, RZ ;  /* 0x0000001528157210 */ /* 0x000fe40007ffe0ff */
[----:B------:R-:W-:Y:S02]  /*2c60*/  IADD3 R15, PT, PT, R38, R15, RZ ;  /* 0x0000000f260f7210 */ /* 0x000fe40007ffe0ff */
[----:B------:R-:W-:Y:S02]  /*2c70*/  IADD3 R13, PT, PT, R4, R13, RZ ;  /* 0x0000000d040d7210 */ /* 0x000fe40007ffe0ff */
[----:B------:R-:W-:Y:S01]  /*2c80*/  IADD3 R11, PT, PT, R34, R11, RZ ;  /* 0x0000000b220b7210 */ /* 0x000fe20007ffe0ff */
[----:B------:R-:W-:Y:S06]  /*2c90*/  @!P0 BRA `(.L_x_2282) ;  /* 0xfffffffc00148947 */ /* 0x000fec000383ffff */
[----:B------:R-:W-:Y:S05]  /*2ca0*/  BSYNC.RECONVERGENT B1 ;  /* 0x0000000000017941 */ /* 0x000fea0003800200 */
.L_x_2281:
[----:B------:R-:W-:Y:S02]  /*2cb0*/  PRMT R33, R45, 0x7610, R33 ;  /* 0x000076102d217816 */ /* 0x000fe40000000021 */
[----:B------:R-:W-:Y:S02]  /*2cc0*/  PRMT R42, R38, 0x7610, R42 ;  /* 0x00007610262a7816 */ /* 0x000fe4000000002a */
[----:B------:R-:W-:Y:S02]  /*2cd0*/  PRMT R38, R4, 0x7610, R38 ;  /* 0x0000761004267816 */ /* 0x000fe40000000026 */
[----:B------:R-:W-:-:S07]  /*2ce0*/  PRMT R45, R5, 0x7610, R45 ;  /* 0x00007610052d7816 */ /* 0x000fce000000002d */
.L_x_2280:
[----:B------:R-:W-:Y:S05]  /*2cf0*/  BSYNC.RECONVERGENT B0 ;  /* 0x0000000000007941 */ /* 0x000fea0003800200 */
.L_x_2279:
[----:B------:R-:W-:Y:S01]  /*2d00*/  ISETP.GE.U32.AND P0, PT, R31, R28, PT ;  /* 0x0000001c1f00720c */ /* 0x000fe20003f06070 */
[----:B------:R-:W-:-:S12]  /*2d10*/  BSSY.RECONVERGENT B0, `(.L_x_2283) ;  /* 0x0000033000007945 */ /* 0x000fd80003800200 */
[----:B------:R-:W-:Y:S05]  /*2d20*/  @P0 BRA `(.L_x_2284) ;  /* 0x0000000000c40947 */ /* 0x000fea0003800000 */
[----:B------:R-:W-:-:S05]  /*2d30*/  IMAD R4, R31, R29, RZ ;  /* 0x0000001d1f047224 */ /* 0x000fca00078e02ff */
[----:B------:R-:W-:-:S04]  /*2d40*/  LOP3.LUT R5, R4, 0xfffffffc, RZ, 0xc0, !PT ;  /* 0xfffffffc04057812 */ /* 0x000fc800078ec0ff */
[----:B------:R-:W-:-:S05]  /*2d50*/  IADD3 R4, P1, PT, R5, R24, RZ ;  /* 0x0000001805047210 */ /* 0x000fca0007f3e0ff */
[----:B------:R-:W-:-:S05]  /*2d60*/  IMAD.X R5, RZ, RZ, R25, P1 ;  /* 0x000000ffff057224 */ /* 0x000fca00008e0619 */
[----:B------:R-:W2:Y:S01]  /*2d70*/  LDG.E R4, desc[UR36][R4.64] ;  /* 0x0000002404047981 */ /* 0x000ea2000c1e1900 */
[----:B------:R-:W-:-:S04]  /*2d80*/  IADD3 R47, PT, PT, R31, R10, RZ ;  /* 0x0000000a1f2f7210 */ /* 0x000fc80007ffe0ff */
[----:B------:R-:W-:Y:S02]  /*2d90*/  ISETP.GE.U32.AND P1, PT, R47, R28, PT ;  /* 0x0000001c2f00720c */ /* 0x000fe40003f26070 */
[C---:B--2---:R-:W-:Y:S02]  /*2da0*/  PRMT R6, R4.reuse, 0x7770, RZ ;  /* 0x0000777004067816 */ /* 0x044fe400000000ff */
[C---:B------:R-:W-:Y:S02]  /*2db0*/  PRMT R7, R4.reuse, 0x7771, RZ ;  /* 0x0000777104077816 */ /* 0x040fe400000000ff */
[C---:B------:R-:W-:Y:S02]  /*2dc0*/  PRMT R30, R4.reuse, 0x7772, RZ ;  /* 0x00007772041e7816 */ /* 0x040fe400000000ff */
[----:B------:R-:W-:-:S05]  /*2dd0*/  PRMT R33, R4, 0x7773, RZ ;  /* 0x0000777304217816 */ /* 0x000fca00000000ff */
        /* <DEDUP_REMOVED lines=13> */
[----:B------:R-:W-:-:S05]  /*2eb0*/  IMAD.IADD R4, R47, 0x1, R10 ;  /* 0x000000012f047824 */ /* 0x000fca00078e020a */
[----:B------:R-:W-:-:S13]  /*2ec0*/  ISETP.GE.U32.AND P1, PT, R4, R28, PT ;  /* 0x0000001c0400720c */ /* 0x000fda0003f26070 */
[-C--:B------:R-:W-:Y:S02]  /*2ed0*/  @!P1 IMAD R4, R4, R29.reuse, RZ ;  /* 0x0000001d04049224 */ /* 0x080fe400078e02ff */
[----:B------:R-:W-:-:S03]  /*2ee0*/  IMAD R29, R47, R29, RZ ;  /* 0x0000001d2f1d7224 */ /* 0x000fc600078e02ff */
[----:B------:R-:W-:Y:S02]  /*2ef0*/  @!P1 LOP3.LUT R5, R4, 0xfffffffc, RZ, 0xc0, !PT ;  /* 0xfffffffc04059812 */ /* 0x000fe400078ec0ff */
[----:B------:R-:W-:Y:S02]  /*2f00*/  LOP3.LUT R29, R29, 0xfffffffc, RZ, 0xc0, !PT ;  /* 0xfffffffc1d1d7812 */ /* 0x000fe400078ec0ff */
[----:B------:R-:W-:-:S04]  /*2f10*/  @!P1 IADD3 R4, P2, PT, R5, R24, RZ ;  /* 0x0000001805049210 */ /* 0x000fc80007f5e0ff */
[----:B------:R-:W-:Y:S02]  /*2f20*/  @!P1 IADD3.X R5, PT, PT, RZ, R25, RZ, P2, !PT ;  /* 0x00000019ff059210 */ /* 0x000fe400017fe4ff */
[----:B------:R-:W-:-:S03]  /*2f30*/  IADD3 R24, P2, PT, R29, R24, RZ ;  /* 0x000000181d187210 */ /* 0x000fc60007f5e0ff */
[----:B------:R-:W2:Y:S02]  /*2f40*/  @!P1 LDG.E R4, desc[UR36][R4.64] ;  /* 0x0000002404049981 */ /* 0x000ea4000c1e1900 */
[----:B------:R-:W-:-:S05]  /*2f50*/  IMAD.X R25, RZ, RZ, R25, P2 ;  /* 0x000000ffff197224 */ /* 0x000fca00010e0619 */
[----:B------:R-:W3:Y:S01]  /*2f60*/  LDG.E R24, desc[UR36][R24.64] ;  /* 0x0000002418187981 */ /* 0x000ee2000c1e1900 */
[C---:B--2---:R-:W-:Y:S02]  /*2f70*/  @!P1 PRMT R35, R4.reuse, 0x7771, RZ ;  /* 0x0000777104239816 */ /* 0x044fe400000000ff */
[----:B------:R-:W-:Y:S02]  /*2f80*/  @!P1 PRMT R40, R4, 0x7772, RZ ;  /* 0x0000777204289816 */ /* 0x000fe400000000ff */
[----:B------:R-:W-:Y:S02]  /*2f90*/  @!P1 PRMT R38, R35, 0x7610, R38 ;  /* 0x0000761023269816 */ /* 0x000fe40000000026 */
[----:B------:R-:W-:Y:S02]  /*2fa0*/  @!P1 PRMT R45, R40, 0x7610, R45 ;  /* 0x00007610282d9816 */ /* 0x000fe4000000002d */
[----:B------:R-:W-:Y:S02]  /*2fb0*/  @!P1 PRMT R42, R4, 0x7773, RZ ;  /* 0x00007773042a9816 */ /* 0x000fe400000000ff */
[----:B---3--:R-:W-:-:S02]  /*2fc0*/  PRMT R43, R24, 0x7770, RZ ;  /* 0x00007770182b7816 */ /* 0x008fc400000000ff */
[C---:B------:R-:W-:Y:S02]  /*2fd0*/  PRMT R40, R24.reuse, 0x7771, RZ ;  /* 0x0000777118287816 */ /* 0x040fe400000000ff */
[----:B------:R-:W-:Y:S02]  /*2fe0*/  PRMT R35, R24, 0x7772, RZ ;  /* 0x0000777218237816 */ /* 0x000fe400000000ff */
[----:B------:R-:W-:Y:S02]  /*2ff0*/  @!P1 PRMT R29, R4, 0x7770, RZ ;  /* 0x00007770041d9816 */ /* 0x000fe400000000ff */
[----:B------:R-:W-:Y:S02]  /*3000*/  PRMT R24, R24, 0x7773, RZ ;  /* 0x0000777318187816 */ /* 0x000fe400000000ff */
[----:B------:R-:W-:Y:S02]  /*3010*/  @!P1 PRMT R34, R42, 0x7610, R34 ;  /* 0x000076102a229816 */ /* 0x000fe40000000022 */
[----:B------:R-:W-:-:S02]  /*3020*/  @!P1 PRMT R39, R29, 0x7610, R39 ;  /* 0x000076101d279816 */ /* 0x000fc40000000027 */
[----:B------:R-:W-:-:S07]  /*3030*/  PRMT R42, R24, 0x7610, R42 ;  /* 0x00007610182a7816 */ /* 0x000fce000000002a */
.L_x_2284:
[----:B------:R-:W-:Y:S05]  /*3040*/  BSYNC.RECONVERGENT B0 ;  /* 0x0000000000007941 */ /* 0x000fea0003800200 */
.L_x_2283:
[----:B------:R-:W-:Y:S04]  /*3050*/  BSSY.RECONVERGENT B0, `(.L_x_2285) ;  /* 0x0000020000007945 */ /* 0x000fe80003800200 */
[----:B------:R-:W-:Y:S05]  /*3060*/  @P0 BRA `(.L_x_2286) ;  /* 0x0000000000780947 */ /* 0x000fea0003800000 */
[----:B------:R-:W-:Y:S01]  /*3070*/  IADD3 R5, PT, PT, R31, R10, RZ ;  /* 0x0000000a1f057210 */ /* 0x000fe20007ffe0ff */
[----:B------:R-:W-:Y:S01]  /*3080*/  IMAD.IADD R6, R9, 0x1, R6 ;  /* 0x0000000109067824 */ /* 0x000fe200078e0206 */
[----:B------:R-:W-:Y:S01]  /*3090*/  IADD3 R7, PT, PT, R8, R7, RZ ;  /* 0x0000000708077210 */ /* 0x000fe20007ffe0ff */
[----:B------:R-:W-:Y:S01]  /*30a0*/  IMAD.IADD R3, R3, 0x1, R30 ;  /* 0x0000000103037824 */ /* 0x000fe200078e021e */
[----:B------:R-:W-:Y:S02]  /*30b0*/  ISETP.GE.U32.AND P0, PT, R5, R28, PT ;  /* 0x0000001c0500720c */ /* 0x000fe40003f06070 */
[----:B------:R-:W-:Y:S02]  /*30c0*/  IADD3 R0, PT, PT, R0, R33, RZ ;  /* 0x0000002100007210 */ /* 0x000fe40007ffe0ff */
[----:B------:R-:W-:Y:S02]  /*30d0*/  PRMT R9, R6, 0x7610, R9 ;  /* 0x0000761006097816 */ /* 0x000fe40000000009 */
[----:B------:R-:W-:-:S07]  /*30e0*/  PRMT R8, R7, 0x7610, R8 ;  /* 0x0000761007087816 */ /* 0x000fce0000000008 */
        /* <DEDUP_REMOVED lines=22> */
.L_x_2286:
[----:B------:R-:W-:Y:S05]  /*3250*/  BSYNC.RECONVERGENT B0 ;  /* 0x0000000000007941 */ /* 0x000fea0003800200 */
.L_x_2285:
        /* <DEDUP_REMOVED lines=13> */
.L_x_2278:
        /* <DEDUP_REMOVED lines=22> */
[----:B------:R-:W-:Y:S01]  /*3490*/  PRMT R20, R29, 0x7610, R20 ;  /* 0x000076101d147816 */ /* 0x000fe20000000014 */
[----:B------:R-:W-:Y:S06]  /*34a0*/  @P0 BRA `(.L_x_2288) ;  /* 0x0000004400380947 */ /* 0x000fec0003800000 */
[----:B------:R-:W-:-:S13]  /*34b0*/  ISETP.NE.AND P0, PT, R26, RZ, PT ;  /* 0x000000ff1a00720c */ /* 0x000fda0003f05270 */
[----:B------:R-:W2:Y:S01]  /*34c0*/  @!P0 LDG.E R31, desc[UR36][R22.64] ;  /* 0x00000024161f8981 */ /* 0x000ea2000c1e1900 */
        /* <DEDUP_REMOVED lines=18> */
[----:B------:R-:W-:Y:S02]  /*35f0*/  IADD3 R25, PT, PT, R25, 0x1, RZ ;  /* 0x0000000119197810 */ /* 0x000fe40007ffe0ff */
[C---:B--2---:R-:W-:Y:S02]  /*3600*/  @!P0 PRMT R26, R31.reuse, 0x7770, RZ ;  /* 0x000077701f1a8816 */ /* 0x044fe400000000ff */
[C---:B------:R-:W-:Y:S02]  /*3610*/  @!P0 PRMT R27, R31.reuse, 0x7771, RZ ;  /* 0x000077711f1b8816 */ /* 0x040fe400000000ff */
[C---:B------:R-:W-:Y:S02]  /*3620*/  @!P0 PRMT R30, R31.reuse, 0x7772, RZ ;  /* 0x000077721f1e8816 */ /* 0x040fe400000000ff */
[----:B------:R-:W-:-:S07]  /*3630*/  @!P0 PRMT R31, R31, 0x7773, RZ ;  /* 0x000077731f1f8816 */ /* 0x000fce00000000ff */
.L_x_2294:
[----:B------:R-:W1:Y:S01]  /*3640*/  LDCU UR4, c[0x0][0x390] ;  /* 0x00007200ff0477ac */ /* 0x000e620008000800 */
[----:B------:R-:W-:Y:S02]  /*3650*/  @!P0 PRMT R44, R26, 0x7610, R44 ;  /* 0x000076101a2c8816 */ /* 0x000fe4000000002c */
[----:B------:R-:W-:Y:S02]  /*3660*/  @!P0 PRMT R29, R27, 0x7610, R29 ;  /* 0x000076101b1d8816 */ /* 0x000fe4000000001d */
[C---:B------:R-:W-:Y:S02]  /*3670*/  @!P0 PRMT R46, R30.reuse, 0x7610, R46 ;  /* 0x000076101e2e8816 */ /* 0x040fe4000000002e */
[C---:B------:R-:W-:Y:S02]  /*3680*/  @!P0 PRMT R49, R31.reuse, 0x7610, R49 ;  /* 0x000076101f318816 */ /* 0x040fe40000000031 */
[----:B------:R-:W-:Y:S02]  /*3690*/  @!P0 PRMT R45, R31, 0x7610, R45 ;  /* 0x000076101f2d8816 */ /* 0x000fe4000000002d */
[----:B------:R-:W-:-:S02]  /*36a0*/  @!P0 PRMT R38, R30, 0x7610, R38 ;  /* 0x000076101e268816 */ /* 0x000fc40000000026 */
[----:B------:R-:W-:Y:S02]  /*36b0*/  @!P0 PRMT R47, R27, 0x7610, R47 ;  /* 0x000076101b2f8816 */ /* 0x000fe4000000002f */
[----:B------:R-:W-:Y:S02]  /*36c0*/  @!P0 PRMT R40, R26, 0x7610, R40 ;  /* 0x000076101a288816 */ /* 0x000fe40000000028 */
[----:B------:R-:W-:Y:S02]  /*36d0*/  @!P0 PRMT R34, R31, 0x7610, R34 ;  /* 0x000076101f228816 */ /* 0x000fe40000000022 */
[----:B------:R-:W-:Y:S02]  /*36e0*/  @!P0 PRMT R41, R30, 0x7610, R41 ;  /* 0x000076101e298816 */ /* 0x000fe40000000029 */
[----:B------:R-:W-:Y:S02]  /*36f0*/  @!P0 PRMT R36, R27, 0x7610, R36 ;  /* 0x000076101b248816 */ /* 0x000fe40000000024 */
[----:B------:R-:W-:-:S02]  /*3700*/  @!P0 PRMT R43, R26, 0x7610, R43 ;  /* 0x000076101a2b8816 */ /* 0x000fc4000000002b */
[----:B------:R-:W-:Y:S02]  /*3710*/  @!P0 PRMT R35, R31, 0x7610, R35 ;  /* 0x000076101f238816 */ /* 0x000fe40000000023 */
[----:B------:R-:W-:Y:S02]  /*3720*/  @!P0 PRMT R32, R30, 0x7610, R32 ;  /* 0x000076101e208816 */ /* 0x000fe40000000020 */
[----:B------:R-:W-:Y:S02]  /*3730*/  @!P0 PRMT R37, R27, 0x7610, R37 ;  /* 0x000076101b258816 */ /* 0x000fe40000000025 */
[----:B------:R-:W-:Y:S01]  /*3740*/  @!P0 PRMT R39, R26, 0x7610, R39 ;  /* 0x000076101a278816 */ /* 0x000fe20000000027 */
        /* <DEDUP_REMOVED lines=296> */
.L_x_2290:
[----:B------:R-:W-:-:S04]  /*49d0*/  LOP3.LUT R29, R32, 0xfffffffc, RZ, 0xc0, !PT ;  /* 0xfffffffc201d7812 */ /* 0x000fc800078ec0ff */
[----:B------:R-:W-:-:S04]  /*49e0*/  IADD3 R28, P2, PT, R29, R22, RZ ;  /* 0x000000161d1c7210 */ /* 0x000fc80007f5e0ff */
[----:B------:R-:W-:-:S05]  /*49f0*/  IADD3.X R29, PT, PT, RZ, R23, RZ, P2, !PT ;  /* 0x00000017ff1d7210 */ /* 0x000fca00017fe4ff */
[----:B------:R-:W2:Y:S01]  /*4a00*/  LDG.E R28, desc[UR36][R28.64] ;  /* 0x000000241c1c7981 */ /* 0x000ea2000c1e1900 */
        /* <DEDUP_REMOVED lines=8> */
[C---:B------:R-:W-:Y:S02]  /*4a90*/  PRMT R37, R28.reuse, 0x7771, RZ ;  /* 0x000077711c257816 */ /* 0x040fe400000000ff */
[C---:B------:R-:W-:Y:S02]  /*4aa0*/  PRMT R32, R28.reuse, 0x7772, RZ ;  /* 0x000077721c207816 */ /* 0x040fe400000000ff */
[----:B------:R-:W-:Y:S01]  /*4ab0*/  PRMT R35, R28, 0x7773, RZ ;  /* 0x000077731c237816 */ /* 0x000fe200000000ff */
        /* <DEDUP_REMOVED lines=230> */
.L_x_2291:
        /* <DEDUP_REMOVED lines=12> */
[C---:B------:R-:W-:Y:S02]  /*59e0*/  PRMT R36, R28.reuse, 0x7771, RZ ;  /* 0x000077711c247816 */ /* 0x040fe400000000ff */
[C---:B------:R-:W-:Y:S02]  /*59f0*/  PRMT R41, R28.reuse, 0x7772, RZ ;  /* 0x000077721c297816 */ /* 0x040fe400000000ff */
[----:B------:R-:W-:Y:S01]  /*5a00*/  PRMT R34, R28, 0x7773, RZ ;  /* 0x000077731c227816 */ /* 0x000fe200000000ff */
[----:B------:R-:W-:Y:S06]  /*5a10*/  @!P1 BRA `(.L_x_2292) ;  /* 0x0000000c00909947 */ /* 0x000fec0003800000 */
        /* <DEDUP_REMOVED lines=228> */
.L_x_2292:
        /* <DEDUP_REMOVED lines=244> */
.L_x_2293:
[----:B------:R-:W-:-:S04]  /*77a0*/  LOP3.LUT R51, R42, 0xfffffffc, RZ, 0xc0, !PT ;  /* 0xfffffffc2a337812 */ /* 0x000fc800078ec0ff */
[----:B------:R-:W-:-:S05]  /*77b0*/  IADD3 R50, P1, PT, R51, R22, RZ ;  /* 0x0000001633327210 */ /* 0x000fca0007f3e0ff */
[----:B------:R-:W-:-:S05]  /*77c0*/  IMAD.X R51, RZ, RZ, R23, P1 ;  /* 0x000000ffff337224 */ /* 0x000fca00008e0617 */
[----:B------:R-:W2:Y:S02]  /*77d0*/  LDG.E R50, desc[UR36][R50.64] ;  /* 0x0000002432327981 */ /* 0x000ea4000c1e1900 */
[C---:B--2---:R-:W-:Y:S02]  /*77e0*/  PRMT R44, R50.reuse, 0x7770, RZ ;  /* 0x00007770322c7816 */ /* 0x044fe400000000ff */
[C---:B------:R-:W-:Y:S02]  /*77f0*/  PRMT R29, R50.reuse, 0x7771, RZ ;  /* 0x00007771321d7816 */ /* 0x040fe400000000ff */
[C---:B------:R-:W-:Y:S02]  /*7800*/  PRMT R46, R50.reuse, 0x7772, RZ ;  /* 0x00007772322e7816 */ /* 0x040fe400000000ff */
[----:B------:R-:W-:-:S07]  /*7810*/  PRMT R49, R50, 0x7773, RZ ;  /* 0x0000777332317816 */ /* 0x000fce00000000ff */
.L_x_2289:
[----:B------:R-:W1:Y:S01]  /*7820*/  LDCU UR5, c[0x0][0x388] ;  /* 0x00007100ff0577ac */ /* 0x000e620008000800 */
[----:B------:R-:W-:Y:S01]  /*7830*/  MOV R42, UR4 ;  /* 0x00000004002a7c02 */ /* 0x000fe20008000f00 */
        /* <DEDUP_REMOVED lines=16> */
[----:B------:R-:W-:Y:S01]  /*7940*/  IMAD.IADD R5, R44, 0x1, R5 ;  /* 0x000000012c057824 */ /* 0x000fe200078e0205 */
[----:B-1----:R-:W-:Y:S01]  /*7950*/  MOV R28, UR5 ;  /* 0x00000005001c7c02 */ /* 0x002fe20008000f00 */
[----:B------:R-:W-:-:S03]  /*7960*/  IMAD.IADD R3, R46, 0x1, R3 ;  /* 0x000000012e037824 */ /* 0x000fc600078e0203 */
[----:B------:R-:W-:-:S13]  /*7970*/  ISETP.GE.U32.AND P1, PT, R51, R28, PT ;  /* 0x0000001c3300720c */ /* 0x000fda0003f26070 */
[----:B------:R-:W-:Y:S05]  /*7980*/  @!P1 BRA `(.L_x_2294) ;  /* 0xffffffbc002c9947 */ /* 0x000fea000383ffff */
.L_x_2288:
[----:B0-----:R-:W-:Y:S05]  /*7990*/  BSYNC.RECONVERGENT B0 ;  /* 0x0000000000007941 */ /* 0x001fea0003800200 */
.L_x_2287:
        /* <DEDUP_REMOVED lines=283> */
.L_x_2298:
[----:B------:R-:W-:Y:S01]  /*8b50*/  SHF.R.U32.HI R26, RZ, 0x2, R26 ;  /* 0x00000002ff1a7819 */ /* 0x000fe2000001161a */
[----:B------:R-:W-:-:S07]  /*8b60*/  IMAD.MOV.U32 R27, RZ, RZ, RZ ;  /* 0x000000ffff1b7224 */ /* 0x000fce00078e00ff */
.L_x_2297:
[----:B------:R-:W0:Y:S02]  /*8b70*/  LDCU.64 UR4, c[0x0][0x750] ;  /* 0x0000ea00ff0477ac */ /* 0x000e240008000a00 */
[----:B0-----:R-:W-:-:S04]  /*8b80*/  IADD3 R48, P1, PT, R21, UR4, RZ ;  /* 0x0000000415307c10 */ /* 0x001fc8000ff3e0ff */
[----:B------:R-:W-:Y:S02]  /*8b90*/  IADD3.X R21, PT, PT, RZ, UR5, RZ, P1, !PT ;  /* 0x00000005ff157c10 */ /* 0x000fe40008ffe4ff */
[----:B------:R-:W-:-:S04]  /*8ba0*/  LEA R24, P1, R26, R48, 0x2 ;  /* 0x000000301a187211 */ /* 0x000fc800078210ff */
[----:B------:R-:W-:-:S05]  /*8bb0*/  LEA.HI.X R25, R26, R21, R27, 0x2, P1 ;  /* 0x000000151a197211 */ /* 0x000fca00008f141b */
        /* <DEDUP_REMOVED lines=16> */
[----:B-1----:R-:W-:-:S05]  /*8cc0*/  SHF.R.U32.HI R27, RZ, UR4, R26 ;  /* 0x00000004ff1b7c19 */ /* 0x002fca000801161a */
[----:B------:R-:W-:-:S04]  /*8cd0*/  IMAD.MOV R25, RZ, RZ, -R27 ;  /* 0x000000ffff197224 */ /* 0x000fc800078e0a1b */
        /* <DEDUP_REMOVED lines=265> */
.L_x_2300:
[----:B------:R-:W-:Y:S02]  /*9d70*/  SHF.R.U32.HI R26, RZ, 0x2, R34 ;  /* 0x00000002ff1a7819 */ /* 0x000fe40000011622 */
[----:B------:R-:W-:-:S07]  /*9d80*/  MOV R27, RZ ;  /* 0x000000ff001b7202 */ /* 0x000fce0000000f00 */
.L_x_2299:
        /* <DEDUP_REMOVED lines=285> */
.L_x_2302:
[----:B------:R-:W-:Y:S02]  /*af60*/  SHF.R.U32.HI R26, RZ, 0x2, R38 ;  /* 0x00000002ff1a7819 */ /* 0x000fe40000011626 */
[----:B------:R-:W-:-:S07]  /*af70*/  MOV R27, RZ ;  /* 0x000000ff001b7202 */ /* 0x000fce0000000f00 */
.L_x_2301:
        /* <DEDUP_REMOVED lines=285> */
.L_x_2304:
[----:B------:R-:W-:Y:S02]  /*c150*/  SHF.R.U32.HI R26, RZ, 0x2, R26 ;  /* 0x00000002ff1a7819 */ /* 0x000fe4000001161a */
[----:B------:R-:W-:-:S07]  /*c160*/  MOV R27, RZ ;  /* 0x000000ff001b7202 */ /* 0x000fce0000000f00 */
.L_x_2303:
[----:B------:R-:W-:-:S04]  /*c170*/  LEA R22, P0, R26, R48, 0x2 ;  /* 0x000000301a167211 */ /* 0x000fc800078010ff */
[----:B------:R-:W-:-:S05]  /*c180*/  LEA.HI.X R23, R26, R21, R27, 0x2, P0 ;  /* 0x000000151a177211 */ /* 0x000fca00000f141b */
[----:B------:R-:W2:Y:S02]  /*c190*/  LDG.E R22, desc[UR36][R22.64] ;  /* 0x0000002416167981 */ /* 0x000ea4000c1e1900 */
[C---:B--2---:R-:W-:Y:S02]  /*c1a0*/  PRMT R44, R22.reuse, 0x7770, RZ ;  /* 0x00007770162c7816 */ /* 0x044fe400000000ff */
[C---:B------:R-:W-:Y:S02]  /*c1b0*/  PRMT R29, R22.reuse, 0x7771, RZ ;  /* 0x00007771161d7816 */ /* 0x040fe400000000ff */
[C---:B------:R-:W-:Y:S02]  /*c1c0*/  PRMT R46, R22.reuse, 0x7772, RZ ;  /* 0x00007772162e7816 */ /* 0x040fe400000000ff */
[----:B------:R-:W-:-:S07]  /*c1d0*/  PRMT R49, R22, 0x7773, RZ ;  /* 0x0000777316317816 */ /* 0x000fce00000000ff */
.L_x_2296:
[----:B------:R-:W-:Y:S05]  /*c1e0*/  BSYNC.RECONVERGENT B0 ;  /* 0x0000000000007941 */ /* 0x000fea0003800200 */
.L_x_2295:
[----:B------:R-:W-:Y:S01]  /*c1f0*/  ISETP.GE.U32.AND P0, PT, R33, R28, PT ;  /* 0x0000001c2100720c */ /* 0x000fe20003f06070 */
[----:B------:R-:W-:-:S12]  /*c200*/  BSSY.RECONVERGENT B0, `(.L_x_2305) ;  /* 0x000001e000007945 */ /* 0x000fd80003800200 */
        /* <DEDUP_REMOVED lines=29> */
.L_x_2306:
[----:B------:R-:W-:Y:S05]  /*c3e0*/  BSYNC.RECONVERGENT B0 ;  /* 0x0000000000007941 */ /* 0x000fea0003800200 */
.L_x_2305:
        /* <DEDUP_REMOVED lines=11> */
[----:B------:R-:W-:-:S07]  /*c4a0*/  PRMT R24, R11, 0x7610, R24 ;  /* 0x000076100b187816 */ /* 0x000fce0000000018 */
.L_x_2257:
[----:B------:R-:W-:Y:S05]  /*c4b0*/  BSYNC.RECONVERGENT B6 ;  /* 0x0000000000067941 */ /* 0x000fea0003800200 */
.L_x_2256:
[----:B------:R-:W1:Y:S02]  /*c4c0*/  LDCU UR4, c[0x0][0x3a0] ;  /* 0x00007400ff0477ac */ /* 0x000e640008000800 */
[----:B-1----:R-:W-:-:S09]  /*c4d0*/  UISETP.NE.AND UP0, UPT, UR4, URZ, UPT ;  /* 0x000000ff0400728c */ /* 0x002fd2000bf05270 */
[----:B------:R-:W-:Y:S05]  /*c4e0*/  BRA.U !UP0, `(.L_x_2307) ;  /* 0x0000000108d87547 */ /* 0x000fea000b800000 */
[----:B------:R-:W1:Y:S01]  /*c4f0*/  S2R R8, SR_CgaCtaId ;  /* 0x0000000000087919 */ /* 0x000e620000008800 */
[----:B------:R-:W2:Y:S01]  /*c500*/  LDC R11, c[0x0][0x360] ;  /* 0x0000d800ff0b7b82 */ /* 0x000ea20000000800 */
[----:B------:R-:W-:Y:S02]  /*c510*/  MOV R0, 0x400 ;  /* 0x0000040000007802 */ /* 0x000fe40000000f00 */
[----:B------:R-:W-:Y:S02]  /*c520*/  LOP3.LUT R4, R24, 0xffff, RZ, 0xc0, !PT ;  /* 0x0000ffff18047812 */ /* 0x000fe400078ec0ff */
[----:B------:R-:W-:Y:S02]  /*c530*/  IADD3 R3, PT, PT, R0, 0x10, RZ ;  /* 0x0000001000037810 */ /* 0x000fe40007ffe0ff */
[----:B------:R-:W-:Y:S01]  /*c540*/  LOP3.LUT R5, R23, 0xffff, RZ, 0xc0, !PT ;  /* 0x0000ffff17057812 */ /* 0x000fe200078ec0ff */
[----:B------:R-:W3:Y:S01]  /*c550*/  LDC R13, c[0x0][0x364] ;  /* 0x0000d900ff0d7b82 */ /* 0x000ee20000000800 */
[----:B------:R-:W-:-:S02]  /*c560*/  LOP3.LUT R6, R27, 0xffff, RZ, 0xc0, !PT ;  /* 0x0000ffff1b067812 */ /* 0x000fc400078ec0ff */
[----:B------:R-:W-:Y:S02]  /*c570*/  LOP3.LUT R7, R29, 0xffff, RZ, 0xc0, !PT ;  /* 0x0000ffff1d077812 */ /* 0x000fe400078ec0ff */
[----:B------:R-:W-:Y:S02]  /*c580*/  PRMT R4, R5, 0x3340, R4 ;  /* 0x0000334005047816 */ /* 0x000fe40000000004 */
[----:B------:R-:W-:-:S04]  /*c590*/  PRMT R7, R7, 0x3340, R6 ;  /* 0x0000334007077816 */ /* 0x000fc80000000006 */
[----:B------:R-:W-:Y:S01]  /*c5a0*/  PRMT R7, R7, 0x5410, R4 ;  /* 0x0000541007077816 */ /* 0x000fe20000000004 */
[----:B--2---:R-:W-:Y:S01]  /*c5b0*/  IMAD R0, R19, R11, R16 ;  /* 0x0000000b13007224 */ /* 0x004fe200078e0210 */
[----:B-1----:R-:W-:Y:S02]  /*c5c0*/  LEA R3, R8, R3, 0x18 ;  /* 0x0000000308037211 */ /* 0x002fe400078ec0ff */
[----:B---3--:R-:W-:-:S03]  /*c5d0*/  ISETP.GE.U32.AND P0, PT, R13, 0x2, PT ;  /* 0x000000020d00780c */ /* 0x008fc60003f06070 */
[----:B------:R-:W-:-:S05]  /*c5e0*/  IMAD R0, R0, 0x4, R3 ;  /* 0x0000000400007824 */ /* 0x000fca00078e0203 */
[----:B------:R1:W-:Y:S05]  /*c5f0*/  STS [R0], R7 ;  /* 0x0000000700007388 */ /* 0x0003ea0000000800 */
[----:B------:R-:W-:Y:S05]  /*c600*/  @!P0 BRA `(.L_x_2307) ;  /* 0x0000000000908947 */ /* 0x000fea0003800000 */
[----:B------:R-:W-:-:S07]  /*c610*/  MOV R4, R13 ;  /* 0x0000000d00047202 */ /* 0x000fce0000000f00 */
.L_x_2310:
        /* <DEDUP_REMOVED lines=10> */
[----:B------:R-:W-:-:S06]  /*c6c0*/  LEA R4, R4, R3, 0x2 ;  /* 0x0000000304047211 */ /* 0x000fcc00078e10ff */
[----:B------:R-:W2:Y:S02]  /*c6d0*/  LDS R4, [R4] ;  /* 0x0000000004047984 */ /* 0x000ea40000000800 */
[C---:B--2---:R-:W-:Y:S02]  /*c6e0*/  PRMT R5, R4.reuse, 0x7773, RZ ;  /* 0x0000777304057816 */ /* 0x044fe400000000ff */
[C---:B------:R-:W-:Y:S02]  /*c6f0*/  PRMT R8, R4.reuse, 0x7771, RZ ;  /* 0x0000777104087816 */ /* 0x040fe400000000ff */
[----:B------:R-:W-:Y:S01]  /*c700*/  PRMT R10, R4, 0x7772, RZ ;  /* 0x00007772040a7816 */ /* 0x000fe200000000ff */
[----:B------:R-:W-:Y:S01]  /*c710*/  IMAD.IADD R5, R24, 0x1, R5 ;  /* 0x0000000118057824 */ /* 0x000fe200078e0205 */
[----:B------:R-:W-:Y:S01]  /*c720*/  PRMT R6, R4, 0x7770, RZ ;  /* 0x0000777004067816 */ /* 0x000fe200000000ff */
[----:B------:R-:W-:Y:S01]  /*c730*/  IMAD.IADD R8, R27, 0x1, R8 ;  /* 0x000000011b087824 */ /* 0x000fe200078e0208 */
[----:B------:R-:W-:-:S02]  /*c740*/  IADD3 R10, PT, PT, R23, R10, RZ ;  /* 0x0000000a170a7210 */ /* 0x000fc40007ffe0ff */
[----:B------:R-:W-:Y:S02]  /*c750*/  IADD3 R6, PT, PT, R29, R6, RZ ;  /* 0x000000061d067210 */ /* 0x000fe40007ffe0ff */
[----:B-1----:R-:W-:Y:S02]  /*c760*/  LOP3.LUT R7, R5, 0xffff, RZ, 0xc0, !PT ;  /* 0x0000ffff05077812 */ /* 0x002fe400078ec0ff */
[----:B------:R-:W-:Y:S02]  /*c770*/  LOP3.LUT R12, R10, 0xffff, RZ, 0xc0, !PT ;  /* 0x0000ffff0a0c7812 */ /* 0x000fe400078ec0ff */
[----:B------:R-:W-:Y:S02]  /*c780*/  LOP3.LUT R4, R8, 0xffff, RZ, 0xc0, !PT ;  /* 0x0000ffff08047812 */ /* 0x000fe400078ec0ff */
[----:B------:R-:W-:Y:S02]  /*c790*/  LOP3.LUT R9, R6, 0xffff, RZ, 0xc0, !PT ;  /* 0x0000ffff06097812 */ /* 0x000fe400078ec0ff */
[----:B------:R-:W-:-:S02]  /*c7a0*/  PRMT R7, R12, 0x3340, R7 ;  /* 0x000033400c077816 */ /* 0x000fc40000000007 */
[----:B------:R-:W-:Y:S02]  /*c7b0*/  PRMT R4, R9, 0x3340, R4 ;  /* 0x0000334009047816 */ /* 0x000fe40000000004 */
[----:B------:R-:W-:Y:S02]  /*c7c0*/  PRMT R29, R6, 0x7610, R29 ;  /* 0x00007610061d7816 */ /* 0x000fe4000000001d */
[----:B------:R-:W-:Y:S02]  /*c7d0*/  PRMT R7, R4, 0x5410, R7 ;  /* 0x0000541004077816 */ /* 0x000fe40000000007 */
[----:B------:R-:W-:Y:S02]  /*c7e0*/  PRMT R27, R8, 0x7610, R27 ;  /* 0x00007610081b7816 */ /* 0x000fe4000000001b */
[----:B------:R-:W-:Y:S01]  /*c7f0*/  PRMT R23, R10, 0x7610, R23 ;  /* 0x000076100a177816 */ /* 0x000fe20000000017 */
[----:B------:R2:W-:Y:S01]  /*c800*/  STS [R0], R7 ;  /* 0x0000000700007388 */ /* 0x0005e20000000800 */
[----:B------:R-:W-:-:S07]  /*c810*/  PRMT R24, R5, 0x7610, R24 ;  /* 0x0000761005187816 */ /* 0x000fce0000000018 */
.L_x_2309:
[----:B------:R-:W-:Y:S05]  /*c820*/  BSYNC.RECONVERGENT B0 ;  /* 0x0000000000007941 */ /* 0x000fea0003800200 */
.L_x_2308:
[----:B------:R-:W-:Y:S01]  /*c830*/  IMAD.MOV.U32 R4, RZ, RZ, R14 ;  /* 0x000000ffff047224 */ /* 0x000fe200078e000e */
[----:B------:R-:W-:Y:S06]  /*c840*/  @P1 BRA `(.L_x_2310) ;  /* 0xfffffffc00741947 */ /* 0x000fec000383ffff */
.L_x_2307:
        /* <DEDUP_REMOVED lines=9> */
[----:B------:R-:W-:Y:S01]  /*c8e0*/  LOP3.LUT R0, R24, 0xffff, RZ, 0xc0, !PT ;  /* 0x0000ffff18007812 */ /* 0x000fe200078ec0ff */
[----:B------:R-:W-:Y:S01]  /*c8f0*/  UIADD3 UR4, UPT, UPT, UR4, 0x10, URZ ;  /* 0x0000001004047890 */ /* 0x000fe2000fffe0ff */
[----:B------:R-:W-:Y:S02]  /*c900*/  LOP3.LUT R3, R23, 0xffff, RZ, 0xc0, !PT ;  /* 0x0000ffff17037812 */ /* 0x000fe400078ec0ff */
[----:B------:R-:W-:Y:S02]  /*c910*/  LOP3.LUT R4, R27, 0xffff, RZ, 0xc0, !PT ;  /* 0x0000ffff1b047812 */ /* 0x000fe400078ec0ff */
[----:B------:R-:W-:Y:S02]  /*c920*/  LOP3.LUT R5, R29, 0xffff, RZ, 0xc0, !PT ;  /* 0x0000ffff1d057812 */ /* 0x000fe400078ec0ff */
[----:B------:R-:W-:Y:S01]  /*c930*/  PRMT R3, R3, 0x3340, R0 ;  /* 0x0000334003037816 */ /* 0x000fe20000000000 */
[----:B------:R-:W-:Y:S01]  /*c940*/  IMAD R0, R19, R14, R16 ;  /* 0x0000000e13007224 */ /* 0x000fe200078e0210 */
[----:B------:R-:W-:-:S02]  /*c950*/  PRMT R4, R5, 0x3340, R4 ;  /* 0x0000334005047816 */ /* 0x000fc40000000004 */
[----:B------:R-:W-:Y:S02]  /*c960*/  ISETP.GE.U32.AND P0, PT, R14, 0x40, PT ;  /* 0x000000400e00780c */ /* 0x000fe40003f06070 */
[----:B------:R-:W-:Y:S01]  /*c970*/  PRMT R4, R4, 0x5410, R3 ;  /* 0x0000541004047816 */ /* 0x000fe20000000003 */
[----:B-1----:R-:W-:-:S06]  /*c980*/  ULEA UR4, UR5, UR4, 0x18 ;  /* 0x0000000405047291 */ /* 0x002fcc000f8ec0ff */
[----:B------:R-:W-:Y:S01]  /*c990*/  LEA R3, R0, UR4, 0x2 ;  /* 0x0000000400037c11 */ /* 0x000fe2000f8e10ff */
[----:B------:R-:W-:-:S04]  /*c9a0*/  IMAD.MOV.U32 R0, RZ, RZ, 0x20 ;  /* 0x00000020ff007424 */ /* 0x000fc800078e00ff */
[----:B------:R1:W-:Y:S01]  /*c9b0*/  STS [R3], R4 ;  /* 0x0000000403007388 */ /* 0x0003e20000000800 */
[----:B------:R-:W-:Y:S05]  /*c9c0*/  @!P0 BRA `(.L_x_2312) ;  /* 0x00000000008c8947 */ /* 0x000fea0003800000 */
[----:B-1----:R-:W-:-:S07]  /*c9d0*/  MOV R4, R14 ;  /* 0x0000000e00047202 */ /* 0x002fce0000000f00 */
.L_x_2315:
        /* <DEDUP_REMOVED lines=10> */
[----:B------:R-:W1:Y:S02]  /*ca80*/  LDS R4, [R4] ;  /* 0x0000000004047984 */ /* 0x000e640000000800 */
[C---:B-1----:R-:W-:Y:S02]  /*ca90*/  PRMT R5, R4.reuse, 0x7773, RZ ;  /* 0x0000777304057816 */ /* 0x042fe400000000ff */
[C---:B------:R-:W-:Y:S02]  /*caa0*/  PRMT R8, R4.reuse, 0x7771, RZ ;  /* 0x0000777104087816 */ /* 0x040fe400000000ff */
[----:B------:R-:W-:Y:S01]  /*cab0*/  PRMT R10, R4, 0x7772, RZ ;  /* 0x00007772040a7816 */ /* 0x000fe200000000ff */
[----:B------:R-:W-:Y:S01]  /*cac0*/  IMAD.IADD R5, R24, 0x1, R5 ;  /* 0x0000000118057824 */ /* 0x000fe200078e0205 */
[----:B------:R-:W-:Y:S01]  /*cad0*/  PRMT R6, R4, 0x7770, RZ ;  /* 0x0000777004067816 */ /* 0x000fe200000000ff */
[----:B------:R-:W-:Y:S01]  /*cae0*/  IMAD.IADD R8, R27, 0x1, R8 ;  /* 0x000000011b087824 */ /* 0x000fe200078e0208 */
[----:B------:R-:W-:-:S02]  /*caf0*/  IADD3 R10, PT, PT, R23, R10, RZ ;  /* 0x0000000a170a7210 */ /* 0x000fc40007ffe0ff */
[----:B------:R-:W-:Y:S02]  /*cb00*/  IADD3 R6, PT, PT, R29, R6, RZ ;  /* 0x000000061d067210 */ /* 0x000fe40007ffe0ff */
[----:B------:R-:W-:Y:S02]  /*cb10*/  LOP3.LUT R7, R5, 0xffff, RZ, 0xc0, !PT ;  /* 0x0000ffff05077812 */ /* 0x000fe400078ec0ff */
        /* <DEDUP_REMOVED lines=11> */
.L_x_2314:
[----:B------:R-:W-:Y:S05]  /*cbd0*/  BSYNC.RECONVERGENT B0 ;  /* 0x0000000000007941 */ /* 0x000fea0003800200 */
.L_x_2313:
[----:B-1----:R-:W-:Y:S01]  /*cbe0*/  IMAD.MOV.U32 R4, RZ, RZ, R11 ;  /* 0x000000ffff047224 */ /* 0x002fe200078e000b */
[----:B------:R-:W-:Y:S06]  /*cbf0*/  @P1 BRA `(.L_x_2315) ;  /* 0xfffffffc00781947 */ /* 0x000fec000383ffff */
.L_x_2312:
[----:B------:R-:W-:Y:S01]  /*cc00*/  ISETP.GE.U32.AND P0, PT, R0, 0x2, PT ;  /* 0x000000020000780c */ /* 0x000fe20003f06070 */
[----:B------:R-:W-:Y:S05]  /*cc10*/  WARPSYNC.ALL ;  /* 0x0000000000007948 */ /* 0x000fea0003800000 */
[----:B------:R-:W-:Y:S07]  /*cc20*/  BAR.SYNC.DEFER_BLOCKING 0x0 ;  /* 0x0000000000007b1d */ /* 0x000fee0000010000 */
[----:B------:R-:W-:Y:S05]  /*cc30*/  @!P0 BRA `(.L_x_2311) ;  /* 0x0000000000588947 */ /* 0x000fea0003800000 */
[----:B-1----:R-:W-:-:S07]  /*cc40*/  HFMA2 R3, -RZ, RZ, 0, 5.9604644775390625e-08 ;  /* 0x00000001ff037431 */ /* 0x002fce00000001ff */
.L_x_2316:
[----:B------:R-:W-:Y:S02]  /*cc50*/  LOP3.LUT R5, R27, 0xffff, RZ, 0xc0, !PT ;  /* 0x0000ffff1b057812 */ /* 0x000fe400078ec0ff */
[----:B------:R-:W-:Y:S02]  /*cc60*/  LOP3.LUT R7, R24, 0xffff, RZ, 0xc0, !PT ;  /* 0x0000ffff18077812 */ /* 0x000fe400078ec0ff */
[----:B------:R-:W-:Y:S02]  /*cc70*/  LOP3.LUT R6, R23, 0xffff, RZ, 0xc0, !PT ;  /* 0x0000ffff17067812 */ /* 0x000fe400078ec0ff */
[----:B------:R-:W-:Y:S02]  /*cc80*/  PRMT R5, R5, 0x8880, RZ ;  /* 0x0000888005057816 */ /* 0x000fe400000000ff */
[----:B------:R-:W-:Y:S02]  /*cc90*/  LOP3.LUT R4, R29, 0xffff, RZ, 0xc0, !PT ;  /* 0x0000ffff1d047812 */ /* 0x000fe400078ec0ff */
[----:B------:R-:W-:-:S02]  /*cca0*/  PRMT R10, R7, 0x8880, RZ ;  /* 0x00008880070a7816 */ /* 0x000fc400000000ff */
[----:B------:R-:W-:Y:S01]  /*ccb0*/  PRMT R8, R6, 0x8880, RZ ;  /* 0x0000888006087816 */ /* 0x000fe200000000ff */
[----:B------:R-:W-:Y:S01]  /*ccc0*/  IMAD.MOV.U32 R6, RZ, RZ, R5 ;  /* 0x000000ffff067224 */ /* 0x000fe200078e0005 */
[----:B------:R-:W-:Y:S01]  /*ccd0*/  PRMT R4, R4, 0x8880, RZ ;  /* 0x0000888004047816 */ /* 0x000fe200000000ff */
[----:B------:R-:W1:Y:S04]  /*cce0*/  SHFL.DOWN PT, R5, R10, R3, 0x1f ;  /* 0x08001f030a057589 */ /* 0x000e6800000e0000 */
[----:B------:R-:W2:Y:S04]  /*ccf0*/  SHFL.DOWN PT, R6, R6, R3, 0x1f ;  /* 0x08001f0306067589 */ /* 0x000ea800000e0000 */
[----:B------:R-:W3:Y:S04]  /*cd00*/  SHFL.DOWN PT, R4, R4, R3, 0x1f ;  /* 0x08001f0304047589 */ /* 0x000ee800000e0000 */
[----:B------:R4:W5:Y:S02]  /*cd10*/  SHFL.DOWN PT, R8, R8, R3, 0x1f ;  /* 0x08001f0308087589 */ /* 0x00096400000e0000 */
[----:B----4-:R-:W-:-:S02]  /*cd20*/  SHF.L.U32 R3, R3, 0x1, RZ ;  /* 0x0000000103037819 */ /* 0x010fc400000006ff */
[----:B-1----:R-:W-:Y:S02]  /*cd30*/  IADD3 R5, PT, PT, R5, R24, RZ ;  /* 0x0000001805057210 */ /* 0x002fe40007ffe0ff */
[----:B------:R-:W-:Y:S02]  /*cd40*/  ISETP.GE.AND P0, PT, R3, R0, PT ;  /* 0x000000000300720c */ /* 0x000fe40003f06270 */
[----:B--2---:R-:W-:Y:S02]  /*cd50*/  IADD3 R27, PT, PT, R6, R27, RZ ;  /* 0x0000001b061b7210 */ /* 0x004fe40007ffe0ff */
[----:B------:R-:W-:Y:S01]  /*cd60*/  PRMT R24, R5, 0x7610, R24 ;  /* 0x0000761005187816 */ /* 0x000fe20000000018 */
[----:B---3--:R-:W-:Y:S02]  /*cd70*/  IMAD.IADD R29, R4, 0x1, R29 ;  /* 0x00000001041d7824 */ /* 0x008fe400078e021d */
[----:B-----5:R-:W-:-:S06]  /*cd80*/  IMAD.IADD R23, R8, 0x1, R23 ;  /* 0x0000000108177824 */ /* 0x020fcc00078e0217 */
[----:B------:R-:W-:Y:S05]  /*cd90*/  @!P0 BRA `(.L_x_2316) ;  /* 0xfffffffc00ac8947 */ /* 0x000fea000383ffff */
.L_x_2311:
[----:B------:R-:W3:Y:S01]  /*cda0*/  LDCU UR9, c[0x0][0x558] ;  /* 0x0000ab00ff0977ac */ /* 0x000ee20008000800 */
[----:B------:R-:W-:Y:S01]  /*cdb0*/  IMAD.MOV.U32 R31, RZ, RZ, RZ ;  /* 0x000000ffff1f7224 */ /* 0x000fe200078e00ff */
        /* <DEDUP_REMOVED lines=285> */
.L_x_2317:
[----:B------:R-:W-:Y:S01]  /*df90*/  IMAD.MOV.U32 R25, RZ, RZ, RZ ;  /* 0x000000ffff197224 */ /* 0x000fe200078e00ff */
        /* <DEDUP_REMOVED lines=275> */
.L_x_2318:
        /* <DEDUP_REMOVED lines=276> */
.L_x_2319:
        /* <DEDUP_REMOVED lines=276> */
.L_x_2320:
        /* <DEDUP_REMOVED lines=13> */
[----:B------:R-:W-:Y:S01]  /*11420*/  MOV R9, R7 ;  /* 0x0000000700097202 */ /* 0x000fe20000000f00 */
[----:B------:R-:W-:Y:S01]  /*11430*/  IMAD.MOV.U32 R8, RZ, RZ, RZ ;  /* 0x000000ffff087224 */ /* 0x000fe200078e00ff */
        /* <DEDUP_REMOVED lines=271> */
.L_x_2322:
[----:B------:R-:W-:Y:S01]  /*12530*/  MOV R25, RZ ;  /* 0x000000ff00197202 */ /* 0x000fe20000000f00 */
[----:B------:R-:W-:Y:S06]  /*12540*/  BRA.U !UP0, `(.L_x_2323) ;  /* 0x0000001108487547 */ /* 0x000fec000b800000 */
[----:B------:R-:W1:Y:S01]  /*12550*/  LDCU.64 UR6, c[0x0][0x560] ;  /* 0x0000ac00ff0677ac */ /* 0x000e620008000a00 */
[----:B------:R-:W-:Y:S02]  /*12560*/  HFMA2 R8, -RZ, RZ, 0, 0 ;  /* 0x00000000ff087431 */ /* 0x000fe400000001ff */
[----:B------:R-:W-:Y:S01]  /*12570*/  VIADD R9, R7, 0x1 ;  /* 0x0000000107097836 */ /* 0x000fe20000000000 */
        /* <DEDUP_REMOVED lines=267> */
[----:B------:R-:W-:-:S05]  /*13630*/  SHF.R.U32.HI R0, RZ, UR7, R0 ;  /* 0x00000007ff007c19 */ /* 0x000fca0008011600 */
[----:B------:R-:W-:-:S04]  /*13640*/  IMAD.MOV R3, RZ, RZ, -R0 ;  /* 0x000000ffff037224 */ /* 0x000fc800078e0a00 */
[----:B--2---:R-:W-:-:S04]  /*13650*/  IMAD R8, R3, UR8, R9 ;  /* 0x0000000803087c24 */ /* 0x004fc8000f8e0209 */
[----:B---3--:R-:W-:-:S07]  /*13660*/  IMAD R25, R8, UR9, R25 ;  /* 0x0000000908197c24 */ /* 0x008fce000f8e0219 */
.L_x_2323:
        /* <DEDUP_REMOVED lines=276> */
.L_x_2324:
        /* <DEDUP_REMOVED lines=276> */
.L_x_2325:
        /* <DEDUP_REMOVED lines=23> */
[----:B------:R1:W-:Y:S04]  /*15a60*/  STG.E.U8 desc[UR36][R2.64+0x1], R27 ;  /* 0x0000011b02007986 */ /* 0x0003e8000c101124 */
[----:B------:R1:W-:Y:S04]  /*15a70*/  STG.E.U8 desc[UR36][R2.64+0x2], R23 ;  /* 0x0000021702007986 */ /* 0x0003e8000c101124 */
[----:B------:R1:W-:Y:S02]  /*15a80*/  STG.E.U8 desc[UR36][R2.64+0x3], R24 ;  /* 0x0000031802007986 */ /* 0x0003e4000c101124 */
.L_x_2327:
[----:B------:R-:W-:Y:S05]  /*15a90*/  BSYNC.RECONVERGENT B0 ;  /* 0x0000000000007941 */ /* 0x000fea0003800200 */
.L_x_2326:
        /* <DEDUP_REMOVED lines=31> */
[----:B-1----:R-:W-:-:S04]  /*15c90*/  IADD3 R0, PT, PT, R0, R9, RZ ;  /* 0x0000000900007210 */ /* 0x002fc80007ffe0ff */
[----:B------:R-:W-:-:S04]  /*15ca0*/  ISETP.NE.AND P1, PT, R0, UR4, PT ;  /* 0x0000000400007c0c */ /* 0x000fc8000bf25270 */
[----:B------:R-:W-:-:S05]  /*15cb0*/  SEL R0, RZ, 0x1, P1 ;  /* 0x00000001ff007807 */ /* 0x000fca0000800000 */
[----:B------:R2:W-:Y:S04]  /*15cc0*/  STS.U8 [UR5], R0 ;  /* 0x00000000ff007988 */ /* 0x0005e80008000005 */
.L_x_2329:
[----:B------:R-:W-:Y:S05]  /*15cd0*/  BSYNC.RECONVERGENT B0 ;  /* 0x0000000000007941 */ /* 0x000fea0003800200 */
.L_x_2328:
        /* <DEDUP_REMOVED lines=18> */
[----:B------:R-:W3:Y:S01]  /*15e00*/  LDCU.U8 UR5, c[0x0][0x381] ;  /* 0x00007020ff0577ac */ /* 0x000ee20008000000 */
[----:B--2---:R-:W-:Y:S01]  /*15e10*/  UISETP.NE.AND UP0, UPT, UR7, URZ, UPT ;  /* 0x000000ff0700728c */ /* 0x004fe2000bf05270 */
[----:B---3--:R-:W-:-:S08]  /*15e20*/  IMAD.U32 R31, RZ, RZ, UR5 ;  /* 0x00000005ff1f7e24 */ /* 0x008fd0000f8e00ff */
[----:B------:R-:W-:Y:S05]  /*15e30*/  BRA.U !UP0, `(.L_x_2331) ;  /* 0x0000000108907547 */ /* 0x000fea000b800000 */
[----:B------:R-:W2:Y:S01]  /*15e40*/  LDCU UR5, c[0x0][0x360] ;  /* 0x00006c00ff0577ac */ /* 0x000ea20008000800 */
[C---:B-1----:R-:W-:Y:S02]  /*15e50*/  PRMT R29, R31.reuse, 0x7610, R29 ;  /* 0x000076101f1d7816 */ /* 0x042fe4000000001d */
[C---:B------:R-:W-:Y:S01]  /*15e60*/  PRMT R23, R31.reuse, 0x7610, R23 ;  /* 0x000076101f177816 */ /* 0x040fe20000000017 */
[----:B------:R-:W1:Y:S01]  /*15e70*/  LDCU UR8, c[0x0][0x398] ;  /* 0x00007300ff0877ac */ /* 0x000e620008000800 */
[----:B------:R-:W-:Y:S01]  /*15e80*/  PRMT R27, R31, 0x7610, R27 ;  /* 0x000076101f1b7816 */ /* 0x000fe2000000001b */
[----:B--2---:R-:W-:-:S05]  /*15e90*/  IMAD R0, R19, UR5, R16 ;  /* 0x0000000513007c24 */ /* 0x004fca000f8e0210 */
[----:B-1----:R-:W-:-:S13]  /*15ea0*/  ISETP.GE.U32.AND P1, PT, R0, UR8, PT ;  /* 0x0000000800007c0c */ /* 0x002fda000bf26070 */
[----:B------:R-:W-:Y:S05]  /*15eb0*/  @P1 BRA `(.L_x_2332) ;  /* 0x0000000000f41947 */ /* 0x000fea0003800000 */
[----:B------:R-:W1:Y:S01]  /*15ec0*/  LDCU UR7, c[0x0][0x374] ;  /* 0x00006e80ff0777ac */ /* 0x000e620008000800 */
[----:B------:R-:W2:Y:S01]  /*15ed0*/  LDC R7, c[0x0][0x364] ;  /* 0x0000d900ff077b82 */ /* 0x000ea20000000800 */
[----:B------:R-:W-:Y:S01]  /*15ee0*/  BSSY.RECONVERGENT B1, `(.L_x_2333) ;  /* 0x0000018000017945 */ /* 0x000fe20003800200 */
[C---:B------:R-:W-:Y:S02]  /*15ef0*/  PRMT R29, R31.reuse, 0x7610, R29 ;  /* 0x000076101f1d7816 */ /* 0x040fe4000000001d */
[C---:B------:R-:W-:Y:S02]  /*15f00*/  PRMT R23, R31.reuse, 0x7610, R23 ;  /* 0x000076101f177816 */ /* 0x040fe40000000017 */
[----:B------:R-:W-:Y:S01]  /*15f10*/  PRMT R27, R31, 0x7610, R27 ;  /* 0x000076101f1b7816 */ /* 0x000fe2000000001b */
[----:B-1----:R-:W-:Y:S02]  /*15f20*/  IMAD R17, R17, UR7, RZ ;  /* 0x0000000711117c24 */ /* 0x002fe4000f8e02ff */
[----:B--2---:R-:W-:-:S07]  /*15f30*/  IMAD R7, R7, UR5, RZ ;  /* 0x0000000507077c24 */ /* 0x004fce000f8e02ff */
.L_x_2334:
[----:B------:R-:W1:Y:S01]  /*15f40*/  LDC.64 R2, c[0x0][0x770] ;  /* 0x0001dc00ff027b82 */ /* 0x000e620000000a00 */
[----:B------:R-:W-:-:S05]  /*15f50*/  IADD3 R9, PT, PT, R17, R0, RZ ;  /* 0x0000000011097210 */ /* 0x000fca0007ffe0ff */
[----:B-1----:R-:W-:-:S05]  /*15f60*/  IMAD.WIDE.U32 R2, R9, 0x4, R2 ;  /* 0x0000000409027825 */ /* 0x002fca00078e0002 */
[----:B------:R-:W2:Y:S04]  /*15f70*/  LDG.E.U8 R8, desc[UR36][R2.64+0x1] ;  /* 0x0000012402087981 */ /* 0x000ea8000c1e1100 */
[----:B------:R-:W3:Y:S04]  /*15f80*/  LDG.E.U8 R12, desc[UR36][R2.64+0x3] ;  /* 0x00000324020c7981 */ /* 0x000ee8000c1e1100 */
[----:B------:R-:W4:Y:S04]  /*15f90*/  LDG.E.U8 R6, desc[UR36][R2.64] ;  /* 0x0000002402067981 */ /* 0x000f28000c1e1100 */
[----:B------:R-:W5:Y:S01]  /*15fa0*/  LDG.E.U8 R10, desc[UR36][R2.64+0x2] ;  /* 0x00000224020a7981 */ /* 0x000f62000c1e1100 */
[----:B------:R-:W-:-:S05]  /*15fb0*/  IMAD.IADD R0, R7, 0x1, R0 ;  /* 0x0000000107007824 */ /* 0x000fca00078e0200 */
[----:B------:R-:W-:Y:S01]  /*15fc0*/  ISETP.GE.U32.AND P1, PT, R0, UR8, PT ;  /* 0x0000000800007c0c */ /* 0x000fe2000bf26070 */
[----:B--2---:R-:W-:Y:S02]  /*15fd0*/  IMAD.IADD R8, R8, 0x1, R29 ;  /* 0x0000000108087824 */ /* 0x004fe400078e021d */
[----:B---3--:R-:W-:Y:S01]  /*15fe0*/  IMAD.IADD R12, R12, 0x1, R27 ;  /* 0x000000010c0c7824 */ /* 0x008fe200078e021b */
        /* <DEDUP_REMOVED lines=8> */
.L_x_2333:
[----:B------:R-:W-:Y:S05]  /*16070*/  BRA `(.L_x_2332) ;  /* 0x0000000000847947 */ /* 0x000fea0003800000 */
.L_x_2331:
[----:B------:R-:W2:Y:S01]  /*16080*/  LDCU UR7, c[0x0][0x398] ;  /* 0x00007300ff0777ac */ /* 0x000ea20008000800 */
[C---:B-1----:R-:W-:Y:S02]  /*16090*/  PRMT R29, R31.reuse, 0x7610, R29 ;  /* 0x000076101f1d7816 */ /* 0x042fe4000000001d */
[C---:B------:R-:W-:Y:S02]  /*160a0*/  PRMT R23, R31.reuse, 0x7610, R23 ;  /* 0x000076101f177816 */ /* 0x040fe40000000017 */
[----:B------:R-:W-:Y:S02]  /*160b0*/  PRMT R27, R31, 0x7610, R27 ;  /* 0x000076101f1b7816 */ /* 0x000fe4000000001b */
[----:B--2---:R-:W-:-:S13]  /*160c0*/  ISETP.GE.U32.AND P1, PT, R19, UR7, PT ;  /* 0x0000000713007c0c */ /* 0x004fda000bf26070 */
[----:B------:R-:W-:Y:S05]  /*160d0*/  @P1 BRA `(.L_x_2332) ;  /* 0x00000000006c1947 */ /* 0x000fea0003800000 */
[----:B------:R-:W1:Y:S01]  /*160e0*/  LDCU UR5, c[0x0][0x374] ;  /* 0x00006e80ff0577ac */ /* 0x000e620008000800 */
[----:B------:R-:W2:Y:S01]  /*160f0*/  LDC R9, c[0x0][0x360] ;  /* 0x0000d800ff097b82 */ /* 0x000ea20000000800 */
[C---:B------:R-:W-:Y:S02]  /*16100*/  PRMT R29, R31.reuse, 0x7610, R29 ;  /* 0x000076101f1d7816 */ /* 0x040fe4000000001d */
[C---:B------:R-:W-:Y:S02]  /*16110*/  PRMT R23, R31.reuse, 0x7610, R23 ;  /* 0x000076101f177816 */ /* 0x040fe40000000017 */
[----:B------:R-:W-:Y:S02]  /*16120*/  PRMT R27, R31, 0x7610, R27 ;  /* 0x000076101f1b7816 */ /* 0x000fe4000000001b */
[----:B------:R-:W-:Y:S01]  /*16130*/  MOV R0, R19 ;  /* 0x0000001300007202 */ /* 0x000fe20000000f00 */
[----:B------:R-:W3:Y:S08]  /*16140*/  LDC.64 R2, c[0x0][0x770] ;  /* 0x0001dc00ff027b82 */ /* 0x000ef00000000a00 */
[----:B------:R-:W4:Y:S01]  /*16150*/  LDC R11, c[0x0][0x364] ;  /* 0x0000d900ff0b7b82 */ /* 0x000f220000000800 */
[----:B-1----:R-:W-:-:S07]  /*16160*/  IMAD R17, R17, UR5, RZ ;  /* 0x0000000511117c24 */ /* 0x002fce000f8e02ff */
.L_x_2335:
[----:B------:R-:W-:-:S04]  /*16170*/  IMAD.IADD R7, R17, 0x1, R0 ;  /* 0x0000000111077824 */ /* 0x000fc800078e0200 */
[----:B--2---:R-:W-:-:S04]  /*16180*/  IMAD R7, R7, R9, R16 ;  /* 0x0000000907077224 */ /* 0x004fc800078e0210 */
[----:B---3--:R-:W-:-:S05]  /*16190*/  IMAD.WIDE.U32 R6, R7, 0x4, R2 ;  /* 0x0000000407067825 */ /* 0x008fca00078e0002 */
[----:B------:R-:W2:Y:S04]  /*161a0*/  LDG.E.U8 R8, desc[UR36][R6.64] ;  /* 0x0000002406087981 */ /* 0x000ea8000c1e1100 */
[----:B------:R-:W3:Y:S04]  /*161b0*/  LDG.E.U8 R12, desc[UR36][R6.64+0x2] ;  /* 0x00000224060c7981 */ /* 0x000ee8000c1e1100 */
[----:B------:R-:W5:Y:S04]  /*161c0*/  LDG.E.U8 R10, desc[UR36][R6.64+0x1] ;  /* 0x00000124060a7981 */ /* 0x000f68000c1e1100 */
[----:B------:R-:W5:Y:S01]  /*161d0*/  LDG.E.U8 R14, desc[UR36][R6.64+0x3] ;  /* 0x00000324060e7981 */ /* 0x000f62000c1e1100 */
[----:B----4-:R-:W-:-:S04]  /*161e0*/  IADD3 R0, PT, PT, R11, R0, RZ ;  /* 0x000000000b007210 */ /* 0x010fc80007ffe0ff */
[----:B------:R-:W-:Y:S01]  /*161f0*/  ISETP.GE.U32.AND P1, PT, R0, UR7, PT ;  /* 0x0000000700007c0c */ /* 0x000fe2000bf26070 */
[----:B--2---:R-:W-:Y:S02]  /*16200*/  IMAD.IADD R8, R8, 0x1, R31 ;  /* 0x0000000108087824 */ /* 0x004fe400078e021f */
[----:B---3--:R-:W-:Y:S01]  /*16210*/  IMAD.IADD R12, R12, 0x1, R23 ;  /* 0x000000010c0c7824 */ /* 0x008fe200078e0217 */
[----:B-----5:R-:W-:Y:S02]  /*16220*/  IADD3 R10, PT, PT, R10, R29, RZ ;  /* 0x0000001d0a0a7210 */ /* 0x020fe40007ffe0ff */
[----:B------:R-:W-:Y:S02]  /*16230*/  IADD3 R14, PT, PT, R14, R27, RZ ;  /* 0x0000001b0e0e7210 */ /* 0x000fe40007ffe0ff */
[----:B------:R-:W-:Y:S02]  /*16240*/  PRMT R31, R8, 0x7610, R31 ;  /* 0x00007610081f7816 */ /* 0x000fe4000000001f */
[----:B------:R-:W-:-:S02]  /*16250*/  PRMT R29, R10, 0x7610, R29 ;  /* 0x000076100a1d7816 */ /* 0x000fc4000000001d */
[----:B------:R-:W-:Y:S02]  /*16260*/  PRMT R23, R12, 0x7610, R23 ;  /* 0x000076100c177816 */ /* 0x000fe40000000017 */
[----:B------:R-:W-:Y:S01]  /*16270*/  PRMT R27, R14, 0x7610, R27 ;  /* 0x000076100e1b7816 */ /* 0x000fe2000000001b */
[----:B------:R-:W-:Y:S06]  /*16280*/  @!P1 BRA `(.L_x_2335) ;  /* 0xfffffffc00b89947 */ /* 0x000fec000383ffff */
.L_x_2332:
[----:B------:R-:W-:Y:S05]  /*16290*/  BSYNC.RECONVERGENT B0 ;  /* 0x0000000000007941 */ /* 0x000fea0003800200 */
.L_x_2330:
[----:B------:R-:W1:Y:S01]  /*162a0*/  LDCU UR5, c[0x0][0x360] ;  /* 0x00006c00ff0577ac */ /* 0x000e620008000800 */
[----:B------:R-:W-:Y:S02]  /*162b0*/  LOP3.LUT R0, R27, 0xffff, RZ, 0xc0, !PT ;  /* 0x0000ffff1b007812 */ /* 0x000fe400078ec0ff */
[----:B------:R-:W-:Y:S01]  /*162c0*/  LOP3.LUT R3, R23, 0xffff, RZ, 0xc0, !PT ;  /* 0x0000ffff17037812 */ /* 0x000fe200078ec0ff */
[----:B------:R-:W-:Y:S01]  /*162d0*/  UIADD3 UR4, UPT, UPT, UR4, 0x10, URZ ;  /* 0x0000001004047890 */ /* 0x000fe2000fffe0ff */
[----:B------:R-:W-:Y:S02]  /*162e0*/  LOP3.LUT R2, R29, 0xffff, RZ, 0xc0, !PT ;  /* 0x0000ffff1d027812 */ /* 0x000fe400078ec0ff */
[----:B------:R-:W-:Y:S01]  /*162f0*/  LOP3.LUT R7, R31, 0xffff, RZ, 0xc0, !PT ;  /* 0x0000ffff1f077812 */ /* 0x000fe200078ec0ff */
[----:B------:R-:W-:Y:S01]  /*16300*/  ULEA UR8, UR6, UR4, 0x18 ;  /* 0x0000000406087291 */ /* 0x000fe2000f8ec0ff */
[----:B------:R-:W-:Y:S01]  /*16310*/  PRMT R3, R3, 0x3340, R0 ;  /* 0x0000334003037816 */ /* 0x000fe20000000000 */
[----:B------:R-:W2:Y:S01]  /*16320*/  LDCU UR6, c[0x0][0x364] ;  /* 0x00006c80ff0677ac */ /* 0x000ea20008000800 */
[----:B------:R-:W-:-:S04]  /*16330*/  PRMT R2, R7, 0x3340, R2 ;  /* 0x0000334007027816 */ /* 0x000fc80000000002 */
[----:B------:R-:W-:Y:S01]  /*16340*/  PRMT R3, R2, 0x5410, R3 ;  /* 0x0000541002037816 */ /* 0x000fe20000000003 */
[----:B-1----:R-:W-:-:S05]  /*16350*/  IMAD R0, R19, UR5, R16 ;  /* 0x0000000513007c24 */ /* 0x002fca000f8e0210 */
[----:B------:R-:W-:-:S05]  /*16360*/  LEA R0, R0, UR8, 0x2 ;  /* 0x0000000800007c11 */ /* 0x000fca000f8e10ff */
[----:B------:R1:W-:Y:S01]  /*16370*/  STS [R0], R3 ;  /* 0x0000000300007388 */ /* 0x0003e20000000800 */
[----:B--2---:R-:W-:-:S09]  /*16380*/  UISETP.GE.U32.AND UP0, UPT, UR6, 0x2, UPT ;  /* 0x000000020600788c */ /* 0x004fd2000bf06070 */
[----:B-1----:R-:W-:Y:S05]  /*16390*/  BRA.U !UP0, `(.L_x_2336) ;  /* 0x00000001088c7547 */ /* 0x002fea000b800000 */
[----:B------:R-:W-:-:S05]  /*163a0*/  UMOV UR4, UR6 ;  /* 0x0000000600047c82 */ /* 0x000fca0008000000 */
.L_x_2339:
[----:B------:R-:W-:Y:S01]  /*163b0*/  USHF.R.U32.HI UR7, URZ, 0x1, UR4 ;  /* 0x00000001ff077899 */ /* 0x000fe20008011604 */
[----:B------:R-:W-:Y:S05]  /*163c0*/  BAR.SYNC.DEFER_BLOCKING 0x0 ;  /* 0x0000000000007b1d */ /* 0x000fea0000010000 */
[----:B-1----:R-:W-:Y:S01]  /*163d0*/  VIADD R3, R19, UR7 ;  /* 0x0000000713037c36 */ /* 0x002fe20008000000 */
[----:B------:R-:W-:Y:S04]  /*163e0*/  BSSY.RECONVERGENT B0, `(.L_x_2337) ;  /* 0x000001b000007945 */ /* 0x000fe80003800200 */
[----:B------:R-:W-:-:S04]  /*163f0*/  ISETP.GE.U32.AND P1, PT, R3, UR6, PT ;  /* 0x0000000603007c0c */ /* 0x000fc8000bf26070 */
[----:B------:R-:W-:-:S13]  /*16400*/  ISETP.GE.U32.OR P1, PT, R19, UR7, P1 ;  /* 0x0000000713007c0c */ /* 0x000fda0008f26470 */
[----:B------:R-:W-:Y:S05]  /*16410*/  @P1 BRA `(.L_x_2338) ;  /* 0x00000000005c1947 */ /* 0x000fea0003800000 */
[----:B------:R-:W-:-:S05]  /*16420*/  IMAD R2, R3, UR5, R16 ;  /* 0x0000000503027c24 */ /* 0x000fca000f8e0210 */
[----:B------:R-:W-:-:S06]  /*16430*/  LEA R2, R2, UR8, 0x2 ;  /* 0x0000000802027c11 */ /* 0x000fcc000f8e10ff */
[----:B------:R-:W1:Y:S02]  /*16440*/  LDS R2, [R2] ;  /* 0x0000000002027984 */ /* 0x000e640000000800 */
[C---:B-1----:R-:W-:Y:S02]  /*16450*/  PRMT R10, R2.reuse, 0x7772, RZ ;  /* 0x00007772020a7816 */ /* 0x042fe400000000ff */
[C---:B------:R-:W-:Y:S02]  /*16460*/  PRMT R6, R2.reuse, 0x7770, RZ ;  /* 0x0000777002067816 */ /* 0x040fe400000000ff */
[C---:B------:R-:W-:Y:S01]  /*16470*/  PRMT R12, R2.reuse, 0x7773, RZ ;  /* 0x00007773020c7816 */ /* 0x040fe200000000ff */
        /* <DEDUP_REMOVED lines=17> */
.L_x_2338:
[----:B------:R-:W-:Y:S05]  /*16590*/  BSYNC.RECONVERGENT B0 ;  /* 0x0000000000007941 */ /* 0x000fea0003800200 */
.L_x_2337:
[----:B------:R-:W-:-:S03]  /*165a0*/  UISETP.GT.U32.AND UP0, UPT, UR4, 0x3, UPT ;  /* 0x000000030400788c */ /* 0x000fc6000bf04070 */
[----:B------:R-:W-:-:S06]  /*165b0*/  UMOV UR4, UR7 ;  /* 0x0000000700047c82 */ /* 0x000fcc0008000000 */
[----:B------:R-:W-:Y:S05]  /*165c0*/  BRA.U UP0, `(.L_x_2339) ;  /* 0xfffffffd00787547 */ /* 0x000fea000b83ffff */
.L_x_2336:
[----:B------:R-:W2:Y:S02]  /*165d0*/  LDCU UR4, c[0x0][0x39c] ;  /* 0x00007380ff0477ac */ /* 0x000ea40008000800 */
[----:B--2---:R-:W-:-:S09]  /*165e0*/  UISETP.NE.AND UP0, UPT, UR4, URZ, UPT ;  /* 0x000000ff0400728c */ /* 0x004fd2000bf05270 */
[----:B------:R-:W-:Y:S05]  /*165f0*/  BRA.U !UP0, `(.L_x_2340) ;  /* 0x0000000508347547 */ /* 0x000fea000b800000 */
[----:B------:R-:W-:Y:S02]  /*16600*/  UISETP.GE.U32.AND UP0, UPT, UR5, 0x21, UPT ;  /* 0x000000210500788c */ /* 0x000fe4000bf06070 */
[----:B------:R-:W-:-:S07]  /*16610*/  UMOV UR4, UR5 ;  /* 0x0000000500047c82 */ /* 0x000fce0008000000 */
[----:B------:R-:W-:Y:S05]  /*16620*/  BRA.U !UP0, `(.L_x_2341) ;  /* 0x0000000108b47547 */ /* 0x000fea000b800000 */
[----:B------:R-:W-:Y:S01]  /*16630*/  LOP3.LUT R2, R27, 0xffff, RZ, 0xc0, !PT ;  /* 0x0000ffff1b027812 */ /* 0x000fe200078ec0ff */
[----:B------:R-:W-:Y:S01]  /*16640*/  UISETP.GE.U32.AND UP0, UPT, UR5, 0x40, UPT ;  /* 0x000000400500788c */ /* 0x000fe2000bf06070 */
[----:B-1----:R-:W-:Y:S01]  /*16650*/  LOP3.LUT R3, R23, 0xffff, RZ, 0xc0, !PT ;  /* 0x0000ffff17037812 */ /* 0x002fe200078ec0ff */
[----:B------:R-:W-:Y:S01]  /*16660*/  UMOV UR4, 0x20 ;  /* 0x0000002000047882 */ /* 0x000fe20000000000 */
[----:B------:R-:W-:Y:S02]  /*16670*/  LOP3.LUT R6, R29, 0xffff, RZ, 0xc0, !PT ;  /* 0x0000ffff1d067812 */ /* 0x000fe400078ec0ff */
[----:B------:R-:W-:Y:S02]  /*16680*/  LOP3.LUT R7, R31, 0xffff, RZ, 0xc0, !PT ;  /* 0x0000ffff1f077812 */ /* 0x000fe400078ec0ff */
[----:B------:R-:W-:Y:S02]  /*16690*/  PRMT R2, R3, 0x3340, R2 ;  /* 0x0000334003027816 */ /* 0x000fe40000000002 */
[----:B------:R-:W-:-:S04]  /*166a0*/  PRMT R7, R7, 0x3340, R6 ;  /* 0x0000334007077816 */ /* 0x000fc80000000006 */
[----:B------:R-:W-:-:S05]  /*166b0*/  PRMT R7, R7, 0x5410, R2 ;  /* 0x0000541007077816 */ /* 0x000fca0000000002 */
[----:B------:R2:W-:Y:S01]  /*166c0*/  STS [R0], R7 ;  /* 0x0000000700007388 */ /* 0x0005e20000000800 */
[----:B------:R-:W-:Y:S05]  /*166d0*/  BRA.U !UP0, `(.L_x_2341) ;  /* 0x0000000108887547 */ /* 0x000fea000b800000 */
[----:B------:R-:W-:-:S07]  /*166e0*/  MOV R2, UR5 ;  /* 0x0000000500027c02 */ /* 0x000fce0008000f00 */
.L_x_2344:
[----:B------:R-:W-:Y:S01]  /*166f0*/  SHF.R.U32.HI R9, RZ, 0x1, R2 ;  /* 0x00000001ff097819 */ /* 0x000fe20000011602 */
[----:B------:R-:W-:Y:S01]  /*16700*/  BAR.SYNC.DEFER_BLOCKING 0x0 ;  /* 0x0000000000007b1d */ /* 0x000fe20000010000 */
[----:B------:R-:W-:-:S03]  /*16710*/  ISETP.GT.U32.AND P2, PT, R2, 0x7f, PT ;  /* 0x0000007f0200780c */ /* 0x000fc60003f44070 */
[----:B-1----:R-:W-:Y:S02]  /*16720*/  IMAD.IADD R3, R9, 0x1, R16 ;  /* 0x0000000109037824 */ /* 0x002fe400078e0210 */
[----:B------:R-:W-:Y:S03]  /*16730*/  BSSY.RECONVERGENT B0, `(.L_x_2342) ;  /* 0x000001a000007945 */ /* 0x000fe60003800200 */
[----:B------:R-:W-:-:S04]  /*16740*/  ISETP.GE.U32.AND P1, PT, R3, UR5, PT ;  /* 0x0000000503007c0c */ /* 0x000fc8000bf26070 */
[----:B------:R-:W-:-:S13]  /*16750*/  ISETP.GE.U32.OR P1, PT, R16, R9, P1 ;  /* 0x000000091000720c */ /* 0x000fda0000f26470 */
[----:B------:R-:W-:Y:S05]  /*16760*/  @P1 BRA `(.L_x_2343) ;  /* 0x0000000000581947 */ /* 0x000fea0003800000 */
[----:B------:R-:W-:-:S06]  /*16770*/  LEA R2, R9, R0, 0x2 ;  /* 0x0000000009027211 */ /* 0x000fcc00078e10ff */
        /* <DEDUP_REMOVED lines=12> */
[----:B--2---:R-:W-:Y:S02]  /*16840*/  LOP3.LUT R7, R6, 0xffff, RZ, 0xc0, !PT ;  /* 0x0000ffff06077812 */ /* 0x004fe400078ec0ff */
        /* <DEDUP_REMOVED lines=8> */
.L_x_2343:
[----:B------:R-:W-:Y:S05]  /*168d0*/  BSYNC.RECONVERGENT B0 ;  /* 0x0000000000007941 */ /* 0x000fea0003800200 */
.L_x_2342:
[----:B------:R-:W-:Y:S01]  /*168e0*/  IMAD.MOV.U32 R2, RZ, RZ, R9 ;  /* 0x000000ffff027224 */ /* 0x000fe200078e0009 */
[----:B------:R-:W-:Y:S06]  /*168f0*/  @P2 BRA `(.L_x_2344) ;  /* 0xfffffffc007c2947 */ /* 0x000fec000383ffff */
.L_x_2341:
[----:B------:R-:W-:Y:S01]  /*16900*/  BAR.SYNC.DEFER_BLOCKING 0x0 ;  /* 0x0000000000007b1d */ /* 0x000fe20000010000 */
[----:B------:R-:W-:-:S09]  /*16910*/  UISETP.GE.U32.AND UP0, UPT, UR4, 0x2, UPT ;  /* 0x000000020400788c */ /* 0x000fd2000bf06070 */
[----:B------:R-:W-:Y:S05]  /*16920*/  BRA.U !UP0, `(.L_x_2340) ;  /* 0x0000000108687547 */ /* 0x000fea000b800000 */
[----:B-12---:R-:W-:-:S07]  /*16930*/  HFMA2 R0, -RZ, RZ, 0, 5.9604644775390625e-08 ;  /* 0x00000001ff007431 */ /* 0x006fce00000001ff */
.L_x_2345:
[----:B------:R-:W-:Y:S02]  /*16940*/  LOP3.LUT R2, R31, 0xffff, RZ, 0xc0, !PT ;  /* 0x0000ffff1f027812 */ /* 0x000fe400078ec0ff */
[----:B------:R-:W-:Y:S02]  /*16950*/  LOP3.LUT R3, R29, 0xffff, RZ, 0xc0, !PT ;  /* 0x0000ffff1d037812 */ /* 0x000fe400078ec0ff */
[----:B------:R-:W-:Y:S02]  /*16960*/  LOP3.LUT R6, R23, 0xffff, RZ, 0xc0, !PT ;  /* 0x0000ffff17067812 */ /* 0x000fe400078ec0ff */
[----:B------:R-:W-:Y:S02]  /*16970*/  LOP3.LUT R7, R27, 0xffff, RZ, 0xc0, !PT ;  /* 0x0000ffff1b077812 */ /* 0x000fe400078ec0ff */
[----:B------:R-:W-:Y:S02]  /*16980*/  PRMT R2, R2, 0x8880, RZ ;  /* 0x0000888002027816 */ /* 0x000fe400000000ff */
[----:B------:R-:W-:-:S02]  /*16990*/  PRMT R8, R3, 0x8880, RZ ;  /* 0x0000888003087816 */ /* 0x000fc400000000ff */
[----:B------:R-:W-:Y:S01]  /*169a0*/  PRMT R9, R6, 0x8880, RZ ;  /* 0x0000888006097816 */ /* 0x000fe200000000ff */
[----:B------:R-:W-:Y:S01]  /*169b0*/  IMAD.MOV.U32 R3, RZ, RZ, R2 ;  /* 0x000000ffff037224 */ /* 0x000fe200078e0002 */
[----:B------:R-:W-:Y:S02]  /*169c0*/  PRMT R11, R7, 0x8880, RZ ;  /* 0x00008880070b7816 */ /* 0x000fe400000000ff */
[----:B------:R-:W-:Y:S02]  /*169d0*/  MOV R7, R8 ;  /* 0x0000000800077202 */ /* 0x000fe40000000f00 */
[----:B------:R-:W1:Y:S04]  /*169e0*/  SHFL.DOWN PT, R8, R9, R0, 0x1f ;  /* 0x08001f0009087589 */ /* 0x000e6800000e0000 */
[----:B------:R-:W2:Y:S04]  /*169f0*/  SHFL.DOWN PT, R2, R3, R0, 0x1f ;  /* 0x08001f0003027589 */ /* 0x000ea800000e0000 */
[----:B------:R-:W3:Y:S04]  /*16a00*/  SHFL.DOWN PT, R6, R7, R0, 0x1f ;  /* 0x08001f0007067589 */ /* 0x000ee800000e0000 */
[----:B------:R4:W5:Y:S02]  /*16a10*/  SHFL.DOWN PT, R10, R11, R0, 0x1f ;  /* 0x08001f000b0a7589 */ /* 0x00096400000e0000 */
[----:B----4-:R-:W-:-:S02]  /*16a20*/  IMAD.SHL.U32 R0, R0, 0x2, RZ ;  /* 0x0000000200007824 */ /* 0x010fc400078e00ff */
[----:B-1----:R-:W-:-:S03]  /*16a30*/  IMAD.IADD R8, R8, 0x1, R23 ;  /* 0x0000000108087824 */ /* 0x002fc600078e0217 */
[----:B------:R-:W-:Y:S02]  /*16a40*/  ISETP.GE.AND P1, PT, R0, UR4, PT ;  /* 0x0000000400007c0c */ /* 0x000fe4000bf26270 */
[----:B--2---:R-:W-:Y:S02]  /*16a50*/  IADD3 R2, PT, PT, R2, R31, RZ ;  /* 0x0000001f02027210 */ /* 0x004fe40007ffe0ff */
[----:B------:R-:W-:Y:S02]  /*16a60*/  PRMT R23, R8, 0x7610, R23 ;  /* 0x0000761008177816 */ /* 0x000fe40000000017 */
[----:B---3--:R-:W-:Y:S02]  /*16a70*/  IADD3 R6, PT, PT, R6, R29, RZ ;  /* 0x0000001d06067210 */ /* 0x008fe40007ffe0ff */
[----:B------:R-:W-:Y:S02]  /*16a80*/  PRMT R31, R2, 0x7610, R31 ;  /* 0x00007610021f7816 */ /* 0x000fe4000000001f */
[----:B-----5:R-:W-:-:S02]  /*16a90*/  IADD3 R10, PT, PT, R10, R27, RZ ;  /* 0x0000001b0a0a7210 */ /* 0x020fc40007ffe0ff */
[----:B------:R-:W-:Y:S02]  /*16aa0*/  PRMT R29, R6, 0x7610, R29 ;  /* 0x00007610061d7816 */ /* 0x000fe4000000001d */
[----:B------:R-:W-:Y:S01]  /*16ab0*/  PRMT R27, R10, 0x7610, R27 ;  /* 0x000076100a1b7816 */ /* 0x000fe2000000001b */
[----:B------:R-:W-:Y:S06]  /*16ac0*/  @!P1 BRA `(.L_x_2345) ;  /* 0xfffffffc009c9947 */ /* 0x000fec000383ffff */
.L_x_2340:
[----:B------:R-:W-:Y:S05]  /*16ad0*/  @!P0 EXIT ;  /* 0x000000000000894d */ /* 0x000fea0003800000 */
[----:B------:R-:W3:Y:S02]  /*16ae0*/  LDCU.64 UR4, c[0x0][0x768] ;  /* 0x0000ed00ff0477ac */ /* 0x000ee40008000a00 */
[----:B---3--:R-:W-:-:S04]  /*16af0*/  UISETP.NE.U32.AND UP0, UPT, UR4, URZ, UPT ;  /* 0x000000ff0400728c */ /* 0x008fc8000bf05070 */
[----:B------:R-:W-:-:S09]  /*16b00*/  UISETP.NE.AND.EX UP0, UPT, UR5, URZ, UPT, UP0 ;  /* 0x000000ff0500728c */ /* 0x000fd2000bf05300 */
[----:B------:R-:W-:Y:S05]  /*16b10*/  BRA.U UP0, `(.L_x_2346) ;  /* 0x00000009001c7547 */ /* 0x000fea000b800000 */
[----:B------:R-:W3:Y:S01]  /*16b20*/  LDCU.U8 UR6, c[0x0][0x788] ;  /* 0x0000f100ff0677ac */ /* 0x000ee20008000000 */
[----:B------:R-:W4:Y:S01]  /*16b30*/  LDCU.64 UR4, c[0x0][0x758] ;  /* 0x0000eb00ff0477ac */ /* 0x000f220008000a00 */
[----:B---3--:R-:W-:Y:S02]  /*16b40*/  ISETP.NE.AND P0, PT, RZ, UR6, PT ;  /* 0x00000006ff007c0c */ /* 0x008fe4000bf05270 */
[----:B----4-:R-:W-:Y:S02]  /*16b50*/  IADD3 R8, P4, PT, R26, UR4, RZ ;  /* 0x000000041a087c10 */ /* 0x010fe4000ff9e0ff */
[----:B------:R-:W-:Y:S02]  /*16b60*/  IADD3 R6, P3, PT, R25, UR4, RZ ;  /* 0x0000000419067c10 */ /* 0x000fe4000ff7e0ff */
[----:B------:R-:W-:Y:S02]  /*16b70*/  IADD3 R4, P2, PT, R22, UR4, RZ ;  /* 0x0000000416047c10 */ /* 0x000fe4000ff5e0ff */
[----:B------:R-:W-:Y:S01]  /*16b80*/  IADD3 R2, P1, PT, R18, UR4, RZ ;  /* 0x0000000412027c10 */ /* 0x000fe2000ff3e0ff */
[----:B--2---:R-:W-:Y:S01]  /*16b90*/  IMAD.X R7, RZ, RZ, UR5, P3 ;  /* 0x00000005ff077e24 */ /* 0x004fe200098e06ff */
[----:B------:R-:W-:-:S02]  /*16ba0*/  IADD3.X R9, PT, PT, RZ, UR5, RZ, P4, !PT ;  /* 0x00000005ff097c10 */ /* 0x000fc4000a7fe4ff */
[----:B------:R-:W-:Y:S02]  /*16bb0*/  IADD3.X R5, PT, PT, RZ, UR5, RZ, P2, !PT ;  /* 0x00000005ff057c10 */ /* 0x000fe400097fe4ff */
[----:B-1----:R-:W-:Y:S01]  /*16bc0*/  IADD3.X R3, PT, PT, RZ, UR5, RZ, P1, !PT ;  /* 0x00000005ff037c10 */ /* 0x002fe20008ffe4ff */
[----:B------:R-:W2:Y:S04]  /*16bd0*/  @P0 LDG.E.U8 R0, desc[UR36][R8.64] ;  /* 0x0000002408000981 */ /* 0x000ea8000c1e1100 */
[----:B------:R-:W3:Y:S04]  /*16be0*/  @P0 LDG.E.U8 R10, desc[UR36][R6.64] ;  /* 0x00000024060a0981 */ /* 0x000ee8000c1e1100 */
[----:B------:R-:W4:Y:S04]  /*16bf0*/  @P0 LDG.E.U8 R12, desc[UR36][R4.64] ;  /* 0x00000024040c0981 */ /* 0x000f28000c1e1100 */
[----:B------:R-:W5:Y:S01]  /*16c00*/  @P0 LDG.E.U8 R14, desc[UR36][R2.64] ;  /* 0x00000024020e0981 */ /* 0x000f62000c1e1100 */
[----:B------:R-:W1:Y:S02]  /*16c10*/  LDCU.U8 UR4, c[0x0][0x789] ;  /* 0x0000f120ff0477ac */ /* 0x000e640008000000 */
[----:B-1----:R-:W-:Y:S01]  /*16c20*/  ISETP.NE.AND P1, PT, RZ, UR4, PT ;  /* 0x00000004ff007c0c */ /* 0x002fe2000bf25270 */
[----:B--2---:R-:W-:Y:S01]  /*16c30*/  @P0 IMAD.IADD R0, R31, 0x1, R0 ;  /* 0x000000011f000824 */ /* 0x004fe200078e0200 */
[----:B---3--:R-:W-:-:S04]  /*16c40*/  @P0 IADD3 R10, PT, PT, R29, R10, RZ ;  /* 0x0000000a1d0a0210 */ /* 0x008fc80007ffe0ff */
[----:B------:R-:W-:Y:S02]  /*16c50*/  @P0 PRMT R31, R0, 0x7610, R31 ;  /* 0x00007610001f0816 */ /* 0x000fe4000000001f */
[----:B----4-:R-:W-:Y:S02]  /*16c60*/  @P0 IADD3 R12, PT, PT, R23, R12, RZ ;  /* 0x0000000c170c0210 */ /* 0x010fe40007ffe0ff */
[----:B------:R-:W-:-:S03]  /*16c70*/  @P0 PRMT R29, R10, 0x7610, R29 ;  /* 0x000076100a1d0816 */ /* 0x000fc6000000001d */
[----:B------:R1:W-:Y:S01]  /*16c80*/  @!P1 STG.E.U8 desc[UR36][R8.64], R31 ;  /* 0x0000001f08009986 */ /* 0x0003e2000c101124 */
[----:B-----5:R-:W-:Y:S01]  /*16c90*/  @P0 IMAD.IADD R14, R27, 0x1, R14 ;  /* 0x000000011b0e0824 */ /* 0x020fe200078e020e */
[----:B------:R-:W-:Y:S02]  /*16ca0*/  @P0 PRMT R23, R12, 0x7610, R23 ;  /* 0x000076100c170816 */ /* 0x000fe40000000017 */
[----:B------:R1:W-:Y:S02]  /*16cb0*/  @!P1 STG.E.U8 desc[UR36][R6.64], R29 ;  /* 0x0000001d06009986 */ /* 0x0003e4000c101124 */
[----:B------:R-:W-:Y:S02]  /*16cc0*/  @P0 PRMT R27, R14, 0x7610, R27 ;  /* 0x000076100e1b0816 */ /* 0x000fe4000000001b */
        /* <DEDUP_REMOVED lines=23> */
.L_x_2347:
[----:B------:R-:W2:Y:S01]  /*16e40*/  LDCU.64 UR6, c[0x0][0x758] ;  /* 0x0000eb00ff0677ac */ /* 0x000ea20008000a00 */
[----:B-1----:R-:W-:Y:S01]  /*16e50*/  PRMT R5, R31, 0x9910, RZ ;  /* 0x000099101f057816 */ /* 0x002fe200000000ff */
[----:B------:R-:W-:Y:S01]  /*16e60*/  UPRMT UR4, UR38, 0x9910, URZ ;  /* 0x0000991026047896 */ /* 0x000fe200080000ff */
[----:B------:R-:W1:Y:S05]  /*16e70*/  LDCU UR5, c[0x0][0x78c] ;  /* 0x0000f180ff0577ac */ /* 0x000e6a0008000800 */
        /* <DEDUP_REMOVED lines=22> */
.L_x_2348:
        /* <DEDUP_REMOVED lines=26> */
.L_x_2349:
[----:B------:R-:W2:Y:S01]  /*17180*/  LDCU.64 UR6, c[0x0][0x758] ;  /* 0x0000eb00ff0677ac */ /* 0x000ea20008000a00 */
[----:B-1----:R-:W-:Y:S02]  /*17190*/  PRMT R3, R23, 0x9910, RZ ;  /* 0x0000991017037816 */ /* 0x002fe400000000ff */
[----:B------:R-:W-:Y:S01]  /*171a0*/  PRMT R0, R27, 0x9910, RZ ;  /* 0x000099101b007816 */ /* 0x000fe200000000ff */
[----:B------:R-:W-:Y:S01]  /*171b0*/  UPRMT UR4, UR38, 0x9910, URZ ;  /* 0x0000991026047896 */ /* 0x000fe200080000ff */
[----:B------:R-:W1:Y:S05]  /*171c0*/  LDCU UR5, c[0x0][0x78c] ;  /* 0x0000f180ff0577ac */ /* 0x000e6a0008000800 */
[----:B------:R-:W-:-:S02]  /*171d0*/  IMAD R3, R3, UR4, RZ ;  /* 0x0000000403037c24 */ /* 0x000fc4000f8e02ff */
[----:B------:R-:W-:Y:S01]  /*171e0*/  IMAD R17, R0, UR4, RZ ;  /* 0x0000000400117c24 */ /* 0x000fe2000f8e02ff */
[----:B--2---:R-:W-:-:S05]  /*171f0*/  IADD3 R22, P0, PT, R22, UR6, RZ ;  /* 0x0000000616167c10 */ /* 0x004fca000ff1e0ff */
[----:B------:R-:W-:Y:S01]  /*17200*/  IMAD.X R23, RZ, RZ, UR7, P0 ;  /* 0x00000007ff177e24 */ /* 0x000fe200080e06ff */
[----:B-1----:R-:W-:-:S04]  /*17210*/  UISETP.NE.AND UP0, UPT, UR5, 0x1, UPT ;  /* 0x000000010500788c */ /* 0x002fc8000bf05270 */
[----:B------:R1:W-:Y:S05]  /*17220*/  STG.E.U8 desc[UR36][R22.64], R3 ;  /* 0x0000000316007986 */ /* 0x0003ea000c101124 */
        /* <DEDUP_REMOVED lines=17> */
.L_x_2350:
[----:B------:R-:W2:Y:S02]  /*17340*/  LDCU.64 UR4, c[0x0][0x758] ;  /* 0x0000eb00ff0477ac */ /* 0x000ea40008000a00 */
[----:B--2---:R-:W-:-:S04]  /*17350*/  IADD3 R18, P0, PT, R18, UR4, RZ ;  /* 0x0000000412127c10 */ /* 0x004fc8000ff1e0ff */
[----:B------:R-:W-:-:S05]  /*17360*/  IADD3.X R19, PT, PT, RZ, UR5, RZ, P0, !PT ;  /* 0x00000005ff137c10 */ /* 0x000fca00087fe4ff */
[----:B------:R-:W-:Y:S01]  /*17370*/  STG.E.U8 desc[UR36][R18.64], R17 ;  /* 0x0000001112007986 */ /* 0x000fe2000c101124 */
[----:B------:R-:W-:Y:S05]  /*17380*/  EXIT ;  /* 0x000000000000794d */ /* 0x000fea0003800000 */
.L_x_2346:
[----:B------:R-:W3:Y:S01]  /*17390*/  LDCU.U8 UR4, c[0x0][0x788] ;  /* 0x0000f100ff0477ac */ /* 0x000ee20008000000 */
[----:B------:R-:W4:Y:S01]  /*173a0*/  LDCU.U8 UR5, c[0x0][0x789] ;  /* 0x0000f120ff0577ac */ /* 0x000f220008000000 */
[----:B---3--:R-:W-:Y:S02]  /*173b0*/  UISETP.NE.AND UP1, UPT, UR4, URZ, UPT ;  /* 0x000000ff0400728c */ /* 0x008fe4000bf25270 */
[----:B----4-:R-:W-:-:S07]  /*173c0*/  UISETP.NE.AND UP0, UPT, UR5, URZ, UPT ;  /* 0x000000ff0500728c */ /* 0x010fce000bf05270 */
[----:B------:R-:W-:Y:S05]  /*173d0*/  BRA.U !UP1, `(.L_x_2351) ;  /* 0x0000000109307547 */ /* 0x000fea000b800000 */
[----:B------:R-:W3:Y:S04]  /*173e0*/  LDG.E.U8 R2, desc[UR36][R4.64+0x1] ;  /* 0x0000012404027981 */ /* 0x000ee8000c1e1100 */
[----:B-12---:R-:W2:Y:S04]  /*173f0*/  LDG.E.U8 R0, desc[UR36][R4.64] ;  /* 0x0000002404007981 */ /* 0x006ea8000c1e1100 */
[----:B------:R-:W4:Y:S04]  /*17400*/  LDG.E.U8 R6, desc[UR36][R4.64+0x2] ;  /* 0x0000022404067981 */ /* 0x000f28000c1e1100 */
[----:B------:R-:W5:Y:S01]  /*17410*/  LDG.E.U8 R8, desc[UR36][R4.64+0x3] ;  /* 0x0000032404087981 */ /* 0x000f62000c1e1100 */
[----:B---3--:R-:W-:Y:S01]  /*17420*/  IMAD.IADD R2, R29, 0x1, R2 ;  /* 0x000000011d027824 */ /* 0x008fe200078e0202 */
[----:B--2---:R-:W-:-:S02]  /*17430*/  IADD3 R0, PT, PT, R31, R0, RZ ;  /* 0x000000001f007210 */ /* 0x004fc40007ffe0ff */
[----:B----4-:R-:W-:Y:S02]  /*17440*/  IADD3 R6, PT, PT, R23, R6, RZ ;  /* 0x0000000617067210 */ /* 0x010fe40007ffe0ff */
[----:B-----5:R-:W-:Y:S02]  /*17450*/  IADD3 R8, PT, PT, R27, R8, RZ ;  /* 0x000000081b087210 */ /* 0x020fe40007ffe0ff */
[----:B------:R-:W-:Y:S02]  /*17460*/  PRMT R31, R0, 0x7610, R31 ;  /* 0x00007610001f7816 */ /* 0x000fe4000000001f */
[----:B------:R-:W-:Y:S02]  /*17470*/  PRMT R29, R2, 0x7610, R29 ;  /* 0x00007610021d7816 */ /* 0x000fe4000000001d */
[----:B------:R-:W-:Y:S02]  /*17480*/  PRMT R23, R6, 0x7610, R23 ;  /* 0x0000761006177816 */ /* 0x000fe40000000017 */
[----:B------:R-:W-:-:S07]  /*17490*/  PRMT R27, R8, 0x7610, R27 ;  /* 0x00007610081b7816 */ /* 0x000fce000000001b */
.L_x_2351:
[----:B------:R-:W-:Y:S05]  /*174a0*/  BRA.U !UP0, `(.L_x_2352) ;  /* 0x0000000508a47547 */ /* 0x000fea000b800000 */
[----:B------:R-:W3:Y:S01]  /*174b0*/  LDCU UR4, c[0x0][0x78c] ;  /* 0x0000f180ff0477ac */ /* 0x000ee20008000800 */
[----:B------:R-:W4:Y:S01]  /*174c0*/  LDCU.U8 UR38, c[0x0][0x380] ;  /* 0x00007000ff2677ac */ /* 0x000f220008000000 */
[----:B---3--:R-:W-:-:S09]  /*174d0*/  UISETP.NE.AND UP0, UPT, UR4, 0x1, UPT ;  /* 0x000000010400788c */ /* 0x008fd2000bf05270 */
[----:B----4-:R-:W-:Y:S05]  /*174e0*/  BRA.U !UP0, `(.L_x_2353) ;  /* 0x0000000108407547 */ /* 0x010fea000b800000 */
[----:B-12---:R-:W-:Y:S01]  /*174f0*/  MOV R0, 0x0 ;  /* 0x0000000000007802 */ /* 0x006fe20000000f00 */
        /* <DEDUP_REMOVED lines=15> */
.L_x_2353:
[----:B------:R-:W3:Y:S01]  /*175f0*/  LDCU.64 UR6, c[0x0][0x758] ;  /* 0x0000eb00ff0677ac */ /* 0x000ee20008000a00 */
[----:B------:R-:W-:Y:S01]  /*17600*/  PRMT R5, R31, 0x9910, RZ ;  /* 0x000099101f057816 */ /* 0x000fe200000000ff */
[----:B------:R-:W-:Y:S01]  /*17610*/  UPRMT UR4, UR38, 0x9910, URZ ;  /* 0x0000991026047896 */ /* 0x000fe200080000ff */
[----:B------:R-:W4:Y:S05]  /*17620*/  LDCU UR5, c[0x0][0x78c] ;  /* 0x0000f180ff0577ac */ /* 0x000f2a0008000800 */
[----:B------:R-:W-:Y:S01]  /*17630*/  IMAD R5, R5, UR4, RZ ;  /* 0x0000000405057c24 */ /* 0x000fe2000f8e02ff */
[----:B---3--:R-:W-:-:S05]  /*17640*/  IADD3 R2, P0, PT, R26, UR6, RZ ;  /* 0x000000061a027c10 */ /* 0x008fca000ff1e0ff */
[----:B-1----:R-:W-:Y:S01]  /*17650*/  IMAD.X R3, RZ, RZ, UR7, P0 ;  /* 0x00000007ff037e24 */ /* 0x002fe200080e06ff */
[----:B----4-:R-:W-:-:S04]  /*17660*/  UISETP.NE.AND UP0, UPT, UR5, 0x1, UPT ;  /* 0x000000010500788c */ /* 0x010fc8000bf05270 */
[----:B------:R1:W-:Y:S05]  /*17670*/  STG.E.U8 desc[UR36][R2.64], R5 ;  /* 0x0000000502007986 */ /* 0x0003ea000c101124 */
[----:B------:R-:W-:Y:S05]  /*17680*/  BRA.U !UP0, `(.L_x_2354) ;  /* 0x0000000108407547 */ /* 0x000fea000b800000 */
[----:B--2---:R-:W-:Y:S01]  /*17690*/  MOV R0, 0x0 ;  /* 0x0000000000007802 */ /* 0x004fe20000000f00 */
        /* <DEDUP_REMOVED lines=15> */
.L_x_2354:
[----:B------:R-:W3:Y:S01]  /*17790*/  LDCU.64 UR6, c[0x0][0x758] ;  /* 0x0000eb00ff0677ac */ /* 0x000ee20008000a00 */
[----:B-1----:R-:W-:Y:S01]  /*177a0*/  PRMT R5, R29, 0x9910, RZ ;  /* 0x000099101d057816 */ /* 0x002fe200000000ff */
[----:B------:R-:W-:Y:S01]  /*177b0*/  UPRMT UR4, UR38, 0x9910, URZ ;  /* 0x0000991026047896 */ /* 0x000fe200080000ff */
[----:B------:R-:W1:Y:S05]  /*177c0*/  LDCU UR5, c[0x0][0x78c] ;  /* 0x0000f180ff0577ac */ /* 0x000e6a0008000800 */
[----:B------:R-:W-:Y:S01]  /*177d0*/  IMAD R5, R5, UR4, RZ ;  /* 0x0000000405057c24 */ /* 0x000fe2000f8e02ff */
[----:B---3--:R-:W-:-:S04]  /*177e0*/  IADD3 R2, P0, PT, R25, UR6, RZ ;  /* 0x0000000619027c10 */ /* 0x008fc8000ff1e0ff */
[----:B------:R-:W-:Y:S01]  /*177f0*/  IADD3.X R3, PT, PT, RZ, UR7, RZ, P0, !PT ;  /* 0x00000007ff037c10 */ /* 0x000fe200087fe4ff */
[----:B-1----:R-:W-:-:S04]  /*17800*/  UISETP.NE.AND UP0, UPT, UR5, 0x1, UPT ;  /* 0x000000010500788c */ /* 0x002fc8000bf05270 */
[----:B------:R1:W-:Y:S05]  /*17810*/  STG.E.U8 desc[UR36][R2.64], R5 ;  /* 0x0000000502007986 */ /* 0x0003ea000c101124 */
[----:B------:R-:W-:Y:S05]  /*17820*/  BRA.U !UP0, `(.L_x_2355) ;  /* 0x0000000108407547 */ /* 0x000fea000b800000 */
[----:B--2---:R-:W-:Y:S01]  /*17830*/  MOV R0, 0x0 ;  /* 0x0000000000007802 */ /* 0x004fe20000000f00 */
        /* <DEDUP_REMOVED lines=15> */
.L_x_2355:
[----:B------:R-:W3:Y:S01]  /*17930*/  LDCU.64 UR6, c[0x0][0x758] ;  /* 0x0000eb00ff0677ac */ /* 0x000ee20008000a00 */
[----:B-1----:R-:W-:Y:S02]  /*17940*/  PRMT R3, R23, 0x9910, RZ ;  /* 0x0000991017037816 */ /* 0x002fe400000000ff */
[----:B--2---:R-:W-:Y:S01]  /*17950*/  PRMT R0, R27, 0x9910, RZ ;  /* 0x000099101b007816 */ /* 0x004fe200000000ff */
[----:B------:R-:W-:Y:S01]  /*17960*/  UPRMT UR4, UR38, 0x9910, URZ ;  /* 0x0000991026047896 */ /* 0x000fe200080000ff */
[----:B------:R-:W1:Y:S05]  /*17970*/  LDCU UR5, c[0x0][0x78c] ;  /* 0x0000f180ff0577ac */ /* 0x000e6a0008000800 */
[----:B------:R-:W-:-:S02]  /*17980*/  IMAD R3, R3, UR4, RZ ;  /* 0x0000000403037c24 */ /* 0x000fc4000f8e02ff */
[----:B------:R-:W-:Y:S01]  /*17990*/  IMAD R17, R0, UR4, RZ ;  /* 0x0000000400117c24 */ /* 0x000fe2000f8e02ff */
[----:B---3--:R-:W-:-:S04]  /*179a0*/  IADD3 R22, P0, PT, R22, UR6, RZ ;  /* 0x0000000616167c10 */ /* 0x008fc8000ff1e0ff */
        /* <DEDUP_REMOVED lines=20> */
.L_x_2356:
[----:B------:R-:W2:Y:S02]  /*17af0*/  LDCU.64 UR4, c[0x0][0x758] ;  /* 0x0000eb00ff0477ac */ /* 0x000ea40008000a00 */
[----:B--2---:R-:W-:-:S05]  /*17b00*/  IADD3 R18, P0, PT, R18, UR4, RZ ;  /* 0x0000000412127c10 */ /* 0x004fca000ff1e0ff */
[----:B------:R-:W-:-:S05]  /*17b10*/  IMAD.X R19, RZ, RZ, UR5, P0 ;  /* 0x00000005ff137e24 */ /* 0x000fca00080e06ff */
[----:B------:R-:W-:Y:S01]  /*17b20*/  STG.E.U8 desc[UR36][R18.64], R17 ;  /* 0x0000001112007986 */ /* 0x000fe2000c101124 */
[----:B------:R-:W-:Y:S05]  /*17b30*/  EXIT ;  /* 0x000000000000794d */ /* 0x000fea0003800000 */
.L_x_2352:
[----:B------:R-:W-:Y:S04]  /*17b40*/  STG.E.U8 desc[UR36][R4.64], R31 ;  /* 0x0000001f04007986 */ /* 0x000fe8000c101124 */
[----:B------:R-:W-:Y:S04]  /*17b50*/  STG.E.U8 desc[UR36][R4.64+0x1], R29 ;  /* 0x0000011d04007986 */ /* 0x000fe8000c101124 */
[----:B------:R-:W-:Y:S04]  /*17b60*/  STG.E.U8 desc[UR36][R4.64+0x2], R23 ;  /* 0x0000021704007986 */ /* 0x000fe8000c101124 */
[----:B------:R-:W-:Y:S01]  /*17b70*/  STG.E.U8 desc[UR36][R4.64+0x3], R27 ;  /* 0x0000031b04007986 */ /* 0x000fe2000c101124 */
[----:B------:R-:W-:Y:S05]  /*17b80*/  EXIT ;  /* 0x000000000000794d */ /* 0x000fea0003800000 */
.L_x_2321:
        /* <DEDUP_REMOVED lines=25> */
[----:B------:R-:W2:Y:S04]  /*17d20*/  @P0 LDG.E.U8 R0, desc[UR36][R8.64] ;  /* 0x0000002408000981 */ /* 0x000ea8000c1e1100 */
[----:B------:R-:W3:Y:S04]  /*17d30*/  @P0 LDG.E.U8 R10, desc[UR36][R6.64] ;  /* 0x00000024060a0981 */ /* 0x000ee8000c1e1100 */
[----:B------:R-:W4:Y:S04]  /*17d40*/  @P0 LDG.E.U8 R12, desc[UR36][R4.64] ;  /* 0x00000024040c0981 */ /* 0x000f28000c1e1100 */
[----:B------:R-:W5:Y:S01]  /*17d50*/  @P0 LDG.E.U8 R11, desc[UR36][R2.64] ;  /* 0x00000024020b0981 */ /* 0x000f62000c1e1100 */
[----:B------:R-:W1:Y:S02]  /*17d60*/  LDCU.U8 UR4, c[0x0][0x789] ;  /* 0x0000f120ff0477ac */ /* 0x000e640008000000 */
[----:B-1----:R-:W-:-:S02]  /*17d70*/  ISETP.NE.AND P1, PT, RZ, UR4, PT ;  /* 0x00000004ff007c0c */ /* 0x002fc4000bf25270 */
[----:B--2---:R-:W-:Y:S01]  /*17d80*/  @P0 IADD3 R0, PT, PT, R29, R0, RZ ;  /* 0x000000001d000210 */ /* 0x004fe20007ffe0ff */
[----:B---3--:R-:W-:-:S03]  /*17d90*/  @P0 IMAD.IADD R10, R27, 0x1, R10 ;  /* 0x000000011b0a0824 */ /* 0x008fc600078e020a */
[----:B------:R-:W-:Y:S02]  /*17da0*/  @P0 PRMT R29, R0, 0x7610, R29 ;  /* 0x00007610001d0816 */ /* 0x000fe4000000001d */
[----:B----4-:R-:W-:Y:S02]  /*17db0*/  @P0 IADD3 R12, PT, PT, R23, R12, RZ ;  /* 0x0000000c170c0210 */ /* 0x010fe40007ffe0ff */
[----:B------:R-:W-:-:S03]  /*17dc0*/  @P0 PRMT R27, R10, 0x7610, R27 ;  /* 0x000076100a1b0816 */ /* 0x000fc6000000001b */
[----:B------:R1:W-:Y:S01]  /*17dd0*/  @!P1 STG.E.U8 desc[UR36][R8.64], R29 ;  /* 0x0000001d08009986 */ /* 0x0003e2000c101124 */
[----:B-----5:R-:W-:Y:S02]  /*17de0*/  @P0 IADD3 R11, PT, PT, R24, R11, RZ ;  /* 0x0000000b180b0210 */ /* 0x020fe40007ffe0ff */
[----:B------:R-:W-:Y:S01]  /*17df0*/  @P0 PRMT R23, R12, 0x7610, R23 ;  /* 0x000076100c170816 */ /* 0x000fe20000000017 */
[----:B------:R1:W-:Y:S01]  /*17e00*/  @!P1 STG.E.U8 desc[UR36][R6.64], R27 ;  /* 0x0000001b06009986 */ /* 0x0003e2000c101124 */
[----:B------:R-:W-:-:S03]  /*17e10*/  @P0 PRMT R24, R11, 0x7610, R24 ;  /* 0x000076100b180816 */ /* 0x000fc60000000018 */
        /* <DEDUP_REMOVED lines=10> */
[----:B-1----:R-:W-:Y:S01]  /*17ec0*/  IMAD.MOV.U32 R8, RZ, RZ, 0x2ef ;  /* 0x000002efff087424 */ /* 0x002fe200078e00ff */
        /* <DEDUP_REMOVED lines=12> */
.L_x_2358:
[----:B------:R-:W2:Y:S01]  /*17f90*/  LDCU.64 UR4, c[0x0][0x758] ;  /* 0x0000eb00ff0477ac */ /* 0x000ea20008000a00 */
[----:B-1----:R-:W-:Y:S02]  /*17fa0*/  PRMT R5, R29, 0x9910, RZ ;  /* 0x000099101d057816 */ /* 0x002fe400000000ff */
[----:B---3--:R-:W-:-:S05]  /*17fb0*/  PRMT R0, R16, 0x9910, RZ ;  /* 0x0000991010007816 */ /* 0x008fca00000000ff */
        /* <DEDUP_REMOVED lines=23> */
.L_x_2359:
[----:B------:R-:W1:Y:S01]  /*18130*/  LDCU.64 UR4, c[0x0][0x758] ;  /* 0x0000eb00ff0477ac */ /* 0x000e620008000a00 */
[----:B------:R-:W-:Y:S02]  /*18140*/  PRMT R5, R27, 0x9910, RZ ;  /* 0x000099101b057816 */ /* 0x000fe400000000ff */
[----:B------:R-:W-:-:S05]  /*18150*/  PRMT R0, R16, 0x9910, RZ ;  /* 0x0000991010007816 */ /* 0x000fca00000000ff */
        /* <DEDUP_REMOVED lines=23> */
.L_x_2360:
[----:B------:R-:W1:Y:S01]  /*182d0*/  LDCU.64 UR4, c[0x0][0x758] ;  /* 0x0000eb00ff0477ac */ /* 0x000e620008000a00 */
[----:B------:R-:W-:Y:S02]  /*182e0*/  PRMT R3, R23, 0x9910, RZ ;  /* 0x0000991017037816 */ /* 0x000fe400000000ff */
[----:B------:R-:W-:Y:S02]  /*182f0*/  PRMT R17, R16, 0x9910, RZ ;  /* 0x0000991010117816 */ /* 0x000fe400000000ff */
        /* <DEDUP_REMOVED lines=25> */
.L_x_2361:
[----:B------:R-:W1:Y:S02]  /*18490*/  LDCU.64 UR4, c[0x0][0x758] ;  /* 0x0000eb00ff0477ac */ /* 0x000e640008000a00 */
[----:B-1----:R-:W-:-:S05]  /*184a0*/  IADD3 R18, P0, PT, R18, UR4, RZ ;  /* 0x0000000412127c10 */ /* 0x002fca000ff1e0ff */
[----:B------:R-:W-:-:S05]  /*184b0*/  IMAD.X R19, RZ, RZ, UR5, P0 ;  /* 0x00000005ff137e24 */ /* 0x000fca00080e06ff */
[----:B------:R-:W-:Y:S01]  /*184c0*/  STG.E.U8 desc[UR36][R18.64], R17 ;  /* 0x0000001112007986 */ /* 0x000fe2000c101124 */
[----:B------:R-:W-:Y:S05]  /*184d0*/  EXIT ;  /* 0x000000000000794d */ /* 0x000fea0003800000 */
.L_x_2357:
[----:B------:R-:W1:Y:S01]  /*184e0*/  LDCU.U8 UR4, c[0x0][0x788] ;  /* 0x0000f100ff0477ac */ /* 0x000e620008000000 */
[----:B------:R-:W2:Y:S01]  /*184f0*/  LDCU.U8 UR5, c[0x0][0x789] ;  /* 0x0000f120ff0577ac */ /* 0x000ea20008000000 */
[----:B-1----:R-:W-:Y:S02]  /*18500*/  UISETP.NE.AND UP0, UPT, UR4, URZ, UPT ;  /* 0x000000ff0400728c */ /* 0x002fe4000bf05270 */
[----:B--2---:R-:W-:-:S07]  /*18510*/  UISETP.NE.AND UP1, UPT, UR5, URZ, UPT ;  /* 0x000000ff0500728c */ /* 0x004fce000bf25270 */
[----:B------:R-:W-:Y:S05]  /*18520*/  BRA.U !UP0, `(.L_x_2362) ;  /* 0x0000000108307547 */ /* 0x000fea000b800000 */
[----:B------:R-:W2:Y:S04]  /*18530*/  LDG.E.U8 R6, desc[UR36][R4.64+0x2] ;  /* 0x0000022404067981 */ /* 0x000ea8000c1e1100 */
[----:B------:R-:W3:Y:S04]  /*18540*/  LDG.E.U8 R0, desc[UR36][R4.64] ;  /* 0x0000002404007981 */ /* 0x000ee8000c1e1100 */
[----:B------:R-:W4:Y:S04]  /*18550*/  LDG.E.U8 R2, desc[UR36][R4.64+0x1] ;  /* 0x0000012404027981 */ /* 0x000f28000c1e1100 */
[----:B------:R-:W5:Y:S01]  /*18560*/  LDG.E.U8 R3, desc[UR36][R4.64+0x3] ;  /* 0x0000032404037981 */ /* 0x000f62000c1e1100 */
        /* <DEDUP_REMOVED lines=8> */
.L_x_2362:
[----:B------:R-:W-:Y:S05]  /*185f0*/  BRA.U !UP1, `(.L_x_2363) ;  /* 0x0000000509a47547 */ /* 0x000fea000b800000 */
[----:B------:R-:W1:Y:S01]  /*18600*/  LDCU UR4, c[0x0][0x78c] ;  /* 0x0000f180ff0477ac */ /* 0x000e620008000800 */
[----:B------:R-:W2:Y:S01]  /*18610*/  LDC.U8 R16, c[0x0][0x380] ;  /* 0x0000e000ff107b82 */ /* 0x000ea20000000000 */
[----:B-1----:R-:W-:-:S09]  /*18620*/  UISETP.NE.AND UP0, UPT, UR4, 0x1, UPT ;  /* 0x000000010400788c */ /* 0x002fd2000bf05270 */
[----:B------:R-:W-:Y:S05]  /*18630*/  BRA.U !UP0, `(.L_x_2364) ;  /* 0x0000000108407547 */ /* 0x000fea000b800000 */
[----:B------:R-:W-:Y:S01]  /*18640*/  MOV R0, 0x0 ;  /* 0x0000000000007802 */ /* 0x000fe20000000f00 */
[----:B------:R-:W1:Y:S01]  /*18650*/  LDCU.64 UR4, c[0x4][0x590] ;  /* 0x0100b200ff0477ac */ /* 0x000e620008000a00 */
[----:B------:R-:W-:Y:S02]  /*18660*/  HFMA2 R8, -RZ, RZ, 0, 4.4763088226318359375e-05 ;  /* 0x000002efff087431 */ /* 0x000fe400000001ff */
[----:B------:R-:W-:Y:S01]  /*18670*/  IMAD.MOV.U32 R12, RZ, RZ, 0x1 ;  /* 0x00000001ff0c7424 */ /* 0x000fe200078e00ff */
[----:B------:R3:W4:Y:S01]  /*18680*/  LDC.64 R2, c[0x4][R0] ;  /* 0x0100000000027b82 */ /* 0x0007220000000a00 */
[----:B------:R-:W5:Y:S01]  /*18690*/  LDCU.64 UR6, c[0x4][0x578] ;  /* 0x0100af00ff0677ac */ /* 0x000f620008000a00 */
[----:B------:R-:W-:Y:S01]  /*186a0*/  MOV R13, RZ ;  /* 0x000000ff000d7202 */ /* 0x000fe20000000f00 */
[----:B------:R-:W0:Y:S01]  /*186b0*/  LDCU.64 UR8, c[0x4][0x2e0] ;  /* 0x01005c00ff0877ac */ /* 0x000e220008000a00 */
[----:B-1----:R-:W-:Y:S01]  /*186c0*/  MOV R4, UR4 ;  /* 0x0000000400047c02 */ /* 0x002fe20008000f00 */
[----:B------:R-:W-:Y:S01]  /*186d0*/  IMAD.U32 R5, RZ, RZ, UR5 ;  /* 0x00000005ff057e24 */ /* 0x000fe2000f8e00ff */
[----:B-----5:R-:W-:-:S02]  /*186e0*/  MOV R6, UR6 ;  /* 0x0000000600067c02 */ /* 0x020fc40008000f00 */
[----:B------:R-:W-:Y:S01]  /*186f0*/  MOV R7, UR7 ;  /* 0x0000000700077c02 */ /* 0x000fe20008000f00 */
[----:B0-----:R-:W-:Y:S01]  /*18700*/  IMAD.U32 R10, RZ, RZ, UR8 ;  /* 0x00000008ff0a7e24 */ /* 0x001fe2000f8e00ff */
[----:B---3--:R-:W-:-:S07]  /*18710*/  MOV R11, UR9 ;  /* 0x00000009000b7c02 */ /* 0x008fce0008000f00 */
[----:B------:R-:W-:-:S07]  /*18720*/  LEPC R20, `(.L_x_2364) ;  /* 0x000000001014794e */ /* 0x000fce0000000000 */
[----:B--2-4-:R-:W-:Y:S05]  /*18730*/  CALL.ABS.NOINC R2 ;  /* 0x0000000002007343 */ /* 0x014fea0003c00000 */
.L_x_2364:
[----:B------:R-:W1:Y:S01]  /*18740*/  LDCU.64 UR4, c[0x0][0x758] ;  /* 0x0000eb00ff0477ac */ /* 0x000e620008000a00 */
[----:B------:R-:W-:Y:S02]  /*18750*/  PRMT R5, R29, 0x9910, RZ ;  /* 0x000099101d057816 */ /* 0x000fe400000000ff */
[----:B--2---:R-:W-:-:S05]  /*18760*/  PRMT R0, R16, 0x9910, RZ ;  /* 0x0000991010007816 */ /* 0x004fca00000000ff */
        /* <DEDUP_REMOVED lines=23> */
.L_x_2365:
[----:B------:R-:W1:Y:S01]  /*188e0*/  LDCU.64 UR4, c[0x0][0x758] ;  /* 0x0000eb00ff0477ac */ /* 0x000e620008000a00 */
[----:B------:R-:W-:Y:S02]  /*188f0*/  PRMT R5, R27, 0x9910, RZ ;  /* 0x000099101b057816 */ /* 0x000fe400000000ff */
[----:B------:R-:W-:-:S05]  /*18900*/  PRMT R0, R16, 0x9910, RZ ;  /* 0x0000991010007816 */ /* 0x000fca00000000ff */
[----:B------:R-:W-:Y:S01]  /*18910*/  IMAD R5, R0, R5, RZ ;  /* 0x0000000500057224 */ /* 0x000fe200078e02ff */
[----:B-1----:R-:W-:Y:S01]  /*18920*/  IADD3 R2, P0, PT, R25, UR4, RZ ;  /* 0x0000000419027c10 */ /* 0x002fe2000ff1e0ff */
        /* <DEDUP_REMOVED lines=21> */
.L_x_2366:
        /* <DEDUP_REMOVED lines=28> */
.L_x_2367:
[----:B------:R-:W1:Y:S02]  /*18c40*/  LDCU.64 UR4, c[0x0][0x758] ;  /* 0x0000eb00ff0477ac */ /* 0x000e640008000a00 */
[----:B-1----:R-:W-:-:S04]  /*18c50*/  IADD3 R18, P0, PT, R18, UR4, RZ ;  /* 0x0000000412127c10 */ /* 0x002fc8000ff1e0ff */
[----:B------:R-:W-:-:S05]  /*18c60*/  IADD3.X R19, PT, PT, RZ, UR5, RZ, P0, !PT ;  /* 0x00000005ff137c10 */ /* 0x000fca00087fe4ff */
[----:B------:R-:W-:Y:S01]  /*18c70*/  STG.E.U8 desc[UR36][R18.64], R17 ;  /* 0x0000001112007986 */ /* 0x000fe2000c101124 */
[----:B------:R-:W-:Y:S05]  /*18c80*/  EXIT ;  /* 0x000000000000794d */ /* 0x000fea0003800000 */
.L_x_2363:
[----:B------:R-:W-:Y:S04]  /*18c90*/  STG.E.U8 desc[UR36][R4.64], R29 ;  /* 0x0000001d04007986 */ /* 0x000fe8000c101124 */
[----:B------:R-:W-:Y:S04]  /*18ca0*/  STG.E.U8 desc[UR36][R4.64+0x1], R27 ;  /* 0x0000011b04007986 */ /* 0x000fe8000c101124 */
[----:B------:R-:W-:Y:S04]  /*18cb0*/  STG.E.U8 desc[UR36][R4.64+0x2], R23 ;  /* 0x0000021704007986 */ /* 0x000fe8000c101124 */
[----:B------:R-:W-:Y:S01]  /*18cc0*/  STG.E.U8 desc[UR36][R4.64+0x3], R24 ;  /* 0x0000031804007986 */ /* 0x000fe2000c101124 */
[----:B------:R-:W-:Y:S05]  /*18cd0*/  EXIT ;  /* 0x000000000000794d */ /* 0x000fea0003800000 */
.L_x_2368:
        /* <DEDUP_REMOVED lines=10> */
.L_x_7285:


//--------------------- .text._ZN2at6native13reduce_kernelILi512ELi1ENS0_8ReduceOpIhNS0_7MeanOpsIhhhhEEjhLi4ELi4EEEEEvT1_ --------------------------
	.section	.text._ZN2at6native13reduce_kernelILi512ELi1ENS0_8ReduceOpIhNS0_7MeanOpsIhhhhEEjhLi4ELi4EEEEEvT1_,"ax",@progbits
	.align	128
        .global         _ZN2at6native13reduce_kernelILi512ELi1ENS0_8ReduceOpIhNS0_7MeanOpsIhhhhEEjhLi4ELi4EEEEEvT1_
        .type           _ZN2at6native13reduce_kernelILi512ELi1ENS0_8ReduceOpIhNS0_7MeanOpsIhhhhEEjhLi4ELi4EEEEEvT1_,@function
        .size           _ZN2at6native13reduce_kernelILi512ELi1ENS0_8ReduceOpIhNS0_7MeanOpsIhhhhEEjhLi4ELi4EEEEEvT1_,(.L_x_7286 - _ZN2at6native13reduce_kernelILi512ELi1ENS0_8ReduceOpIhNS0_7MeanOpsIhhhhEEjhLi4ELi4EEEEEvT1_)
        .other          _ZN2at6native13reduce_kernelILi512ELi1ENS0_8ReduceOpIhNS0_7MeanOpsIhhhhEEjhLi4ELi4EEEEEvT1_,@"STO_CUDA_ENTRY STV_DEFAULT"
_ZN2at6native13reduce_kernelILi512ELi1ENS0_8ReduceOpIhNS0_7MeanOpsIhhhhEEjhLi4ELi4EEEEEvT1_:
.text._ZN2at6native13reduce_kernelILi512ELi1ENS0_8ReduceOpIhNS0_7MeanOpsIhhhhEEjhLi4ELi4EEEEEvT1_:
        /* <DEDUP_REMOVED lines=295> */
.L_x_2369:
        /* <DEDUP_REMOVED lines=43> */
.L_x_2376:
[----:B------:R-:W-:Y:S05]  /*1520*/  BSYNC.RECONVERGENT B2 ;  /* 0x0000000000027941 */ /* 0x000fea0003800200 */
.L_x_2375:
[----:B------:R-:W-:Y:S02]  /*1530*/  IADD3 R2, P0, PT, R13, 0x4, RZ ;  /* 0x000000040d027810 */ /* 0x000fe40007f1e0ff */
[----:B------:R-:W-:-:S03]  /*1540*/  IADD3 R10, PT, PT, R11, -0x4, R0 ;  /* 0xfffffffc0b0a7810 */ /* 0x000fc60007ffe000 */
[----:B------:R-:W-:-:S08]  /*1550*/  IMAD.X R3, RZ, RZ, R12, P0 ;  /* 0x000000ffff037224 */ /* 0x000fd000000e060c */
.L_x_2374:
[----:B------:R-:W-:Y:S05]  /*1560*/  BSYNC.RECONVERGENT B1 ;  /* 0x0000000000017941 */ /* 0x000fea0003800200 */
.L_x_2373:
        /* <DEDUP_REMOVED lines=14> */
.L_x_2379:
        /* <DEDUP_REMOVED lines=15> */
.L_x_2378:
[----:B------:R-:W-:Y:S05]  /*1740*/  BSYNC.RECONVERGENT B1 ;  /* 0x0000000000017941 */ /* 0x000fea0003800200 */
.L_x_2377:
        /* <DEDUP_REMOVED lines=10> */
.L_x_2381:
[----:B------:R-:W-:Y:S05]  /*17f0*/  BSYNC.RECONVERGENT B1 ;  /* 0x0000000000017941 */ /* 0x000fea0003800200 */
.L_x_2380:
[----:B------:R-:W-:-:S04]  /*1800*/  IADD3 R9, PT, PT, R0, R11, R9 ;  /* 0x0000000b00097210 */ /* 0x000fc80007ffe009 */
[----:B------:R-:W-:-:S04]  /*1810*/  IADD3 R9, PT, PT, R9, R8, RZ ;  /* 0x0000000809097210 */ /* 0x000fc80007ffe0ff */
[----:B------:R-:W-:Y:S01]  /*1820*/  PRMT R6, R9, 0x7610, R6 ;  /* 0x0000761009067816 */ /* 0x000fe20000000006 */
[----:B------:R-:W-:Y:S06]  /*1830*/  BRA `(.L_x_2371) ;  /* 0x0000009000c07947 */ /* 0x000fec0003800000 */
.L_x_2372:
        /* <DEDUP_REMOVED lines=20> */
.L_x_2386:
        /* <DEDUP_REMOVED lines=24> */
.L_x_2385:
[----:B------:R-:W-:-:S07]  /*1b00*/  PRMT R12, R11, 0x7610, R12 ;  /* 0x000076100b0c7816 */ /* 0x000fce000000000c */
.L_x_2384:
[----:B------:R-:W-:Y:S05]  /*1b10*/  BSYNC.RECONVERGENT B1 ;  /* 0x0000000000017941 */ /* 0x000fea0003800200 */
.L_x_2383:
        /* <DEDUP_REMOVED lines=23> */
.L_x_2388:
[----:B------:R-:W-:Y:S05]  /*1c90*/  BSYNC.RECONVERGENT B1 ;  /* 0x0000000000017941 */ /* 0x000fea0003800200 */
.L_x_2387:
        /* <DEDUP_REMOVED lines=16> */
.L_x_2390:
[----:B------:R-:W-:Y:S05]  /*1da0*/  BSYNC.RECONVERGENT B1 ;  /* 0x0000000000017941 */ /* 0x000fea0003800200 */
.L_x_2389:
[----:B------:R-:W-:-:S04]  /*1db0*/  IADD3 R5, PT, PT, R7, R6, R5 ;  /* 0x0000000607057210 */ /* 0x000fc80007ffe005 */
[----:B------:R-:W-:-:S04]  /*1dc0*/  IADD3 R5, PT, PT, R5, R8, RZ ;  /* 0x0000000805057210 */ /* 0x000fc80007ffe0ff */
[----:B------:R-:W-:Y:S01]  /*1dd0*/  PRMT R6, R5, 0x7610, R6 ;  /* 0x0000761005067816 */ /* 0x000fe20000000006 */
[----:B------:R-:W-:Y:S06]  /*1de0*/  BRA `(.L_x_2371) ;  /* 0x0000008c00547947 */ /* 0x000fec0003800000 */
.L_x_2382:
        /* <DEDUP_REMOVED lines=17> */
.L_x_2395:
        /* <DEDUP_REMOVED lines=28> */
.L_x_2394:
[----:B------:R-:W-:Y:S02]  /*20c0*/  PRMT R16, R14, 0x7610, R16 ;  /* 0x000076100e107816 */ /* 0x000fe40000000010 */
[----:B------:R-:W-:Y:S02]  /*20d0*/  PRMT R11, R17, 0x7610, R11 ;  /* 0x00007610110b7816 */ /* 0x000fe4000000000b */
[----:B------:R-:W-:Y:S02]  /*20e0*/  PRMT R14, R10, 0x7610, R14 ;  /* 0x000076100a0e7816 */ /* 0x000fe4000000000e */
[----:B------:R-:W-:-:S07]  /*20f0*/  PRMT R12, R13, 0x7610, R12 ;  /* 0x000076100d0c7816 */ /* 0x000fce000000000c */
.L_x_2393:
[----:B------:R-:W-:Y:S05]  /*2100*/  BSYNC.RECONVERGENT B1 ;  /* 0x0000000000017941 */ /* 0x000fea0003800200 */
.L_x_2392:
        /* <DEDUP_REMOVED lines=27> */
.L_x_2397:
[----:B------:R-:W-:Y:S05]  /*22c0*/  BSYNC.RECONVERGENT B1 ;  /* 0x0000000000017941 */ /* 0x000fea0003800200 */
.L_x_2396:
        /* <DEDUP_REMOVED lines=16> */
.L_x_2399:
[----:B------:R-:W-:Y:S05]  /*23d0*/  BSYNC.RECONVERGENT B1 ;  /* 0x0000000000017941 */ /* 0x000fea0003800200 */
.L_x_2398:
[----:B------:R-:W-:-:S04]  /*23e0*/  IADD3 R7, PT, PT, R7, R8, R9 ;  /* 0x0000000807077210 */ /* 0x000fc80007ffe009 */
[----:B------:R-:W-:Y:S01]  /*23f0*/  IADD3 R6, PT, PT, R7, R6, RZ ;  /* 0x0000000607067210 */ /* 0x000fe20007ffe0ff */
[----:B------:R-:W-:Y:S06]  /*2400*/  BRA `(.L_x_2371) ;  /* 0x0000008400cc7947 */ /* 0x000fec0003800000 */
.L_x_2391:
        /* <DEDUP_REMOVED lines=21> */
.L_x_2407:
        /* <DEDUP_REMOVED lines=290> */
.L_x_2403:
        /* <DEDUP_REMOVED lines=230> */
.L_x_2404:
        /* <DEDUP_REMOVED lines=230> */
.L_x_2405:
        /* <DEDUP_REMOVED lines=230> */
.L_x_2406:
[----:B------:R-:W-:-:S05]  /*62a0*/  IADD3 R14, P1, PT, R19, R10, RZ ;  /* 0x0000000a130e7210 */ /* 0x000fca0007f3e0ff */
[----:B------:R-:W-:-:S06]  /*62b0*/  IMAD.X R15, RZ, RZ, R11, P1 ;  /* 0x000000ffff0f7224 */ /* 0x000fcc00008e060b */
[----:B------:R1:W5:Y:S02]  /*62c0*/  LDG.E.U8 R15, desc[UR36][R14.64] ;  /* 0x000000240e0f7981 */ /* 0x000364000c1e1100 */
.L_x_2402:
        /* <DEDUP_REMOVED lines=11> */
.L_x_2401:
[----:B------:R-:W-:Y:S05]  /*6380*/  BSYNC.RECONVERGENT B1 ;  /* 0x0000000000017941 */ /* 0x000fea0003800200 */
.L_x_2400:
        /* <DEDUP_REMOVED lines=24> */
.L_x_2410:
        /* <DEDUP_REMOVED lines=276> */
.L_x_2411:
        /* <DEDUP_REMOVED lines=274> */
.L_x_2412:
        /* <DEDUP_REMOVED lines=274> */
.L_x_2413:
        /* <DEDUP_REMOVED lines=274> */
.L_x_2414:
[----:B------:R-:W-:-:S04]  /*a9b0*/  IADD3 R8, P0, PT, R15, R12, RZ ;  /* 0x0000000c0f087210 */ /* 0x000fc80007f1e0ff */
[----:B------:R-:W-:-:S05]  /*a9c0*/  IADD3.X R9, PT, PT, RZ, R13, RZ, P0, !PT ;  /* 0x0000000dff097210 */ /* 0x000fca00007fe4ff */
[----:B------:R0:W5:Y:S04]  /*a9d0*/  LDG.E.U8 R8, desc[UR36][R8.64] ;  /* 0x0000002408087981 */ /* 0x000168000c1e1100 */
.L_x_2409:
[----:B------:R-:W-:Y:S05]  /*a9e0*/  BSYNC.RECONVERGENT B1 ;  /* 0x0000000000017941 */ /* 0x000fea0003800200 */
.L_x_2408:
        /* <DEDUP_REMOVED lines=17> */
.L_x_2416:
[----:B------:R-:W-:Y:S05]  /*ab00*/  BSYNC.RECONVERGENT B1 ;  /* 0x0000000000017941 */ /* 0x000fea0003800200 */
.L_x_2415:
[----:B------:R-:W-:-:S04]  /*ab10*/  IADD3 R5, PT, PT, R5, R6, R7 ;  /* 0x0000000605057210 */ /* 0x000fc80007ffe007 */
[----:B------:R-:W-:-:S04]  /*ab20*/  IADD3 R5, PT, PT, R5, R4, RZ ;  /* 0x0000000405057210 */ /* 0x000fc80007ffe0ff */
[----:B------:R-:W-:-:S07]  /*ab30*/  PRMT R6, R5, 0x7610, R6 ;  /* 0x0000761005067816 */ /* 0x000fce0000000006 */
.L_x_2371:
[----:B------:R-:W-:Y:S05]  /*ab40*/  BSYNC.RECONVERGENT B0 ;  /* 0x0000000000007941 */ /* 0x000fea0003800200 */
.L_x_2370:
        /* <DEDUP_REMOVED lines=16> */
.L_x_2418:
        /* <DEDUP_REMOVED lines=13> */
.L_x_2417:
        /* <DEDUP_REMOVED lines=18> */
.L_x_2421:
        /* <DEDUP_REMOVED lines=12> */
.L_x_2420:
[----:B------:R-:W-:Y:S01]  /*af00*/  BAR.SYNC.DEFER_BLOCKING 0x0 ;  /* 0x0000000000007b1d */ /* 0x000fe20000010000 */
[----:B------:R-:W-:-:S09]  /*af10*/  UISETP.GE.U32.AND UP0, UPT, UR4, 0x2, UPT ;  /* 0x000000020400788c */ /* 0x000fd2000bf06070 */
[----:B------:R-:W-:Y:S05]  /*af20*/  BRA.U !UP0, `(.L_x_2419) ;  /* 0x00000001081c7547 */ /* 0x000fea000b800000 */
[----:B------:R-:W-:-:S07]  /*af30*/  HFMA2 R2, -RZ, RZ, 0, 5.9604644775390625e-08 ;  /* 0x00000001ff027431 */ /* 0x000fce00000001ff */
.L_x_2422:
[----:B012-4-:R-:W-:-:S06]  /*af40*/  LOP3.LUT R5, R6, 0xff, RZ, 0xc0, !PT ;  /* 0x000000ff06057812 */ /* 0x017fcc00078ec0ff */
[----:B------:R0:W1:Y:S02]  /*af50*/  SHFL.DOWN PT, R5, R5, R2, 0x1f ;  /* 0x08001f0205057589 */ /* 0x00006400000e0000 */
[----:B0-----:R-:W-:-:S04]  /*af60*/  SHF.L.U32 R2, R2, 0x1, RZ ;  /* 0x0000000102027819 */ /* 0x001fc800000006ff */
[----:B------:R-:W-:Y:S01]  /*af70*/  ISETP.GE.AND P0, PT, R2, UR4, PT ;  /* 0x0000000402007c0c */ /* 0x000fe2000bf06270 */
[----:B-1----:R-:W-:-:S12]  /*af80*/  IMAD.IADD R6, R5, 0x1, R6 ;  /* 0x0000000105067824 */ /* 0x002fd800078e0206 */
[----:B------:R-:W-:Y:S05]  /*af90*/  @!P0 BRA `(.L_x_2422) ;  /* 0xfffffffc00e88947 */ /* 0x000fea000383ffff */
.L_x_2419:
        /* <DEDUP_REMOVED lines=287> */
.L_x_2423:
        /* <DEDUP_REMOVED lines=290> */
.L_x_2425:
        /* <DEDUP_REMOVED lines=26> */
.L_x_2427:
[----:B------:R-:W-:Y:S05]  /*d550*/  BSYNC.RECONVERGENT B0 ;  /* 0x0000000000007941 */ /* 0x000fea0003800200 */
.L_x_2426:
        /* <DEDUP_REMOVED lines=35> */
.L_x_2429:
[----:B------:R-:W-:Y:S05]  /*d790*/  BSYNC.RECONVERGENT B0 ;  /* 0x0000000000007941 */ /* 0x000fea0003800200 */
.L_x_2428:
        /* <DEDUP_REMOVED lines=31> */
.L_x_2434:
        /* <DEDUP_REMOVED lines=9> */
.L_x_2433:
[----:B------:R-:W-:Y:S05]  /*da20*/  BRA `(.L_x_2432) ;  /* 0x0000000000487947 */ /* 0x000fea0003800000 */
.L_x_2431:
        /* <DEDUP_REMOVED lines=9> */
.L_x_2435:
        /* <DEDUP_REMOVED lines=9> */
.L_x_2432:
[----:B------:R-:W-:Y:S05]  /*db50*/  BSYNC.RECONVERGENT B0 ;  /* 0x0000000000007941 */ /* 0x000fea0003800200 */
.L_x_2430:
        /* <DEDUP_REMOVED lines=11> */
.L_x_2437:
        /* <DEDUP_REMOVED lines=13> */
.L_x_2436:
        /* <DEDUP_REMOVED lines=10> */
.L_x_2440:
        /* <DEDUP_REMOVED lines=12> */
.L_x_2439:
[----:B------:R-:W-:Y:S01]  /*de40*/  BAR.SYNC.DEFER_BLOCKING 0x0 ;  /* 0x0000000000007b1d */ /* 0x000fe20000010000 */
[----:B------:R-:W-:-:S09]  /*de50*/  UISETP.GE.U32.AND UP0, UPT, UR4, 0x2, UPT ;  /* 0x000000020400788c */ /* 0x000fd2000bf06070 */
[----:B------:R-:W-:Y:S05]  /*de60*/  BRA.U !UP0, `(.L_x_2438) ;  /* 0x0000000108207547 */ /* 0x000fea000b800000 */
[----:B------:R-:W-:-:S07]  /*de70*/  HFMA2 R0, -RZ, RZ, 0, 5.9604644775390625e-08 ;  /* 0x00000001ff007431 */ /* 0x000fce00000001ff */
.L_x_2441:
[----:B------:R-:W-:-:S05]  /*de80*/  LOP3.LUT R3, R5, 0xff, RZ, 0xc0, !PT ;  /* 0x000000ff05037812 */ /* 0x000fca00078ec0ff */
[----:B01----:R0:W1:Y:S02]  /*de90*/  SHFL.DOWN PT, R2, R3, R0, 0x1f ;  /* 0x08001f0003027589 */ /* 0x00306400000e0000 */
[----:B0-----:R-:W-:-:S05]  /*dea0*/  IMAD.SHL.U32 R0, R0, 0x2, RZ ;  /* 0x0000000200007824 */ /* 0x001fca00078e00ff */
[----:B------:R-:W-:Y:S02]  /*deb0*/  ISETP.GE.AND P1, PT, R0, UR4, PT ;  /* 0x0000000400007c0c */ /* 0x000fe4000bf26270 */
[----:B-1----:R-:W-:-:S04]  /*dec0*/  IADD3 R2, PT, PT, R2, R5, RZ ;  /* 0x0000000502027210 */ /* 0x002fc80007ffe0ff */
[----:B------:R-:W-:-:S07]  /*ded0*/  PRMT R5, R2, 0x7610, R5 ;  /* 0x0000761002057816 */ /* 0x000fce0000000005 */
[----:B------:R-:W-:Y:S05]  /*dee0*/  @!P1 BRA `(.L_x_2441) ;  /* 0xfffffffc00e49947 */ /* 0x000fea000383ffff */
.L_x_2438:
        /* <DEDUP_REMOVED lines=16> */
.L_x_2443:
        /* <DEDUP_REMOVED lines=24> */
.L_x_2445:
[----:B------:R-:W0:Y:S02]  /*e170*/  LDCU.64 UR4, c[0x0][0x758] ;  /* 0x0000eb00ff0477ac */ /* 0x000e240008000a00 */
[----:B0-----:R-:W-:-:S04]  /*e180*/  IADD3 R16, P0, PT, R16, UR4, RZ ;  /* 0x0000000410107c10 */ /* 0x001fc8000ff1e0ff */
[----:B------:R-:W-:-:S05]  /*e190*/  IADD3.X R17, PT, PT, RZ, UR5, RZ, P0, !PT ;  /* 0x00000005ff117c10 */ /* 0x000fca00087fe4ff */
[----:B------:R-:W-:Y:S01]  /*e1a0*/  STG.E.U8 desc[UR36][R16.64], R19 ;  /* 0x0000001310007986 */ /* 0x000fe2000c101124 */
[----:B------:R-:W-:Y:S05]  /*e1b0*/  EXIT ;  /* 0x000000000000794d */ /* 0x000fea0003800000 */
.L_x_2444:
[----:B------:R-:W-:Y:S01]  /*e1c0*/  STG.E.U8 desc[UR36][R2.64], R5 ;  /* 0x0000000502007986 */ /* 0x000fe2000c101124 */
[----:B------:R-:W-:Y:S05]  /*e1d0*/  EXIT ;  /* 0x000000000000794d */ /* 0x000fea0003800000 */
.L_x_2442:
        /* <DEDUP_REMOVED lines=8> */
.L_x_2446:
        /* <DEDUP_REMOVED lines=24> */
.L_x_2448:
[----:B------:R-:W2:Y:S02]  /*e3e0*/  LDCU.64 UR4, c[0x0][0x758] ;  /* 0x0000eb00ff0477ac */ /* 0x000ea40008000a00 */
[----:B--2---:R-:W-:-:S05]  /*e3f0*/  IADD3 R16, P0, PT, R16, UR4, RZ ;  /* 0x0000000410107c10 */ /* 0x004fca000ff1e0ff */
[----:B------:R-:W-:-:S05]  /*e400*/  IMAD.X R17, RZ, RZ, UR5, P0 ;  /* 0x00000005ff117e24 */ /* 0x000fca00080e06ff */
[----:B------:R-:W-:Y:S01]  /*e410*/  STG.E.U8 desc[UR36][R16.64], R19 ;  /* 0x0000001310007986 */ /* 0x000fe2000c101124 */
[----:B------:R-:W-:Y:S05]  /*e420*/  EXIT ;  /* 0x000000000000794d */ /* 0x000fea0003800000 */
.L_x_2447:
[----:B------:R-:W-:Y:S01]  /*e430*/  STG.E.U8 desc[UR36][R8.64], R5 ;  /* 0x0000000508007986 */ /* 0x000fe2000c101124 */
[----:B------:R-:W-:Y:S05]  /*e440*/  EXIT ;  /* 0x000000000000794d */ /* 0x000fea0003800000 */
.L_x_2424:
        /* <DEDUP_REMOVED lines=25> */
.L_x_2450:
        /* <DEDUP_REMOVED lines=24> */
.L_x_2452:
[----:B------:R-:W0:Y:S02]  /*e760*/  LDCU.64 UR4, c[0x0][0x758] ;  /* 0x0000eb00ff0477ac */ /* 0x000e240008000a00 */
[----:B0-----:R-:W-:-:S05]  /*e770*/  IADD3 R16, P0, PT, R16, UR4, RZ ;  /* 0x0000000410107c10 */ /* 0x001fca000ff1e0ff */
[----:B------:R-:W-:-:S05]  /*e780*/  IMAD.X R17, RZ, RZ, UR5, P0 ;  /* 0x00000005ff117e24 */ /* 0x000fca00080e06ff */
[----:B------:R-:W-:Y:S01]  /*e790*/  STG.E.U8 desc[UR36][R16.64], R19 ;  /* 0x0000001310007986 */ /* 0x000fe2000c101124 */
[----:B------:R-:W-:Y:S05]  /*e7a0*/  EXIT ;  /* 0x000000000000794d */ /* 0x000fea0003800000 */
.L_x_2451:
[----:B------:R-:W-:Y:S01]  /*e7b0*/  STG.E.U8 desc[UR36][R2.64], R6 ;  /* 0x0000000602007986 */ /* 0x000fe2000c101124 */
[----:B------:R-:W-:Y:S05]  /*e7c0*/  EXIT ;  /* 0x000000000000794d */ /* 0x000fea0003800000 */
.L_x_2449:
        /* <DEDUP_REMOVED lines=8> */
.L_x_2453:
        /* <DEDUP_REMOVED lines=24> */
.L_x_2455:
[----:B------:R-:W0:Y:S02]  /*e9d0*/  LDCU.64 UR4, c[0x0][0x758] ;  /* 0x0000eb00ff0477ac */ /* 0x000e240008000a00 */
[----:B0-----:R-:W-:-:S04]  /*e9e0*/  IADD3 R16, P0, PT, R16, UR4, RZ ;  /* 0x0000000410107c10 */ /* 0x001fc8000ff1e0ff */
[----:B------:R-:W-:-:S05]  /*e9f0*/  IADD3.X R17, PT, PT, RZ, UR5, RZ, P0, !PT ;  /* 0x00000005ff117c10 */ /* 0x000fca00087fe4ff */
[----:B------:R-:W-:Y:S01]  /*ea00*/  STG.E.U8 desc[UR36][R16.64], R19 ;  /* 0x0000001310007986 */ /* 0x000fe2000c101124 */
[----:B------:R-:W-:Y:S05]  /*ea10*/  EXIT ;  /* 0x000000000000794d */ /* 0x000fea0003800000 */
.L_x_2454:
[----:B------:R-:W-:Y:S01]  /*ea20*/  STG.E.U8 desc[UR36][R8.64], R6 ;  /* 0x0000000608007986 */ /* 0x000fe2000c101124 */
[----:B------:R-:W-:Y:S05]  /*ea30*/  EXIT ;  /* 0x000000000000794d */ /* 0x000fea0003800000 */
.L_x_2456:
        /* <DEDUP_REMOVED lines=12> */
.L_x_7286:


//--------------------- .text._ZN2at6native13reduce_kernelILi256ELi2ENS0_8ReduceOpIhNS0_7MeanOpsIhhhhEEjhLi4ELi4EEEEEvT1_ --------------------------
	.section	.text._ZN2at6native13reduce_kernelILi256ELi2ENS0_8ReduceOpIhNS0_7MeanOpsIhhhhEEjhLi4ELi4EEEEEvT1_,"ax",@progbits
	.align	128
        .global         _ZN2at6native13reduce_kernelILi256ELi2ENS0_8ReduceOpIhNS0_7MeanOpsIhhhhEEjhLi4ELi4EEEEEvT1_
        .type           _ZN2at6native13reduce_kernelILi256ELi2ENS0_8ReduceOpIhNS0_7MeanOpsIhhhhEEjhLi4ELi4EEEEEvT1_,@function
        .size           _ZN2at6native13reduce_kernelILi256ELi2ENS0_8ReduceOpIhNS0_7MeanOpsIhhhhEEjhLi4ELi4EEEEEvT1_,(.L_x_7287 - _ZN2at6native13reduce_kernelILi256ELi2ENS0_8ReduceOpIhNS0_7MeanOpsIhhhhEEjhLi4ELi4EEEEEvT1_)
        .other          _ZN2at6native13reduce_kernelILi256ELi2ENS0_8ReduceOpIhNS0_7MeanOpsIhhhhEEjhLi4ELi4EEEEEvT1_,@"STO_CUDA_ENTRY STV_DEFAULT"
_ZN2at6native13reduce_kernelILi256ELi2ENS0_8ReduceOpIhNS0_7MeanOpsIhhhhEEjhLi4ELi4EEEEEvT1_:
.text._ZN2at6native13reduce_kernelILi256ELi2ENS0_8ReduceOpIhNS0_7MeanOpsIhhhhEEjhLi4ELi4EEEEEvT1_:
        /* <DEDUP_REMOVED lines=296> */
.L_x_2457:
        /* <DEDUP_REMOVED lines=31> */
.L_x_2461:
        /* <DEDUP_REMOVED lines=30> */
.L_x_2465:
[----:B------:R-:W-:Y:S05]  /*1650*/  BSYNC.RECONVERGENT B1 ;  /* 0x0000000000017941 */ /* 0x000fea0003800200 */
.L_x_2464:
[----:B------:R-:W0:Y:S01]  /*1660*/  LDC R4, c[0x0][0x388] ;  /* 0x0000e200ff047b82 */ /* 0x000e220000000800 */
[----:B------:R-:W-:-:S05]  /*1670*/  IADD3 R22, P0, PT, R9, 0x4, RZ ;  /* 0x0000000409167810 */ /* 0x000fca0007f1e0ff */
[----:B------:R-:W-:Y:S01]  /*1680*/  IMAD.X R25, RZ, RZ, R25, P0 ;  /* 0x000000ffff197224 */ /* 0x000fe200000e0619 */
[----:B0-----:R-:W-:-:S07]  /*1690*/  IADD3 R4, PT, PT, R7, -0x4, R4 ;  /* 0xfffffffc07047810 */ /* 0x001fce0007ffe004 */
.L_x_2463:
[----:B------:R-:W-:Y:S05]  /*16a0*/  BSYNC.RECONVERGENT B0 ;  /* 0x0000000000007941 */ /* 0x000fea0003800200 */
.L_x_2462:
        /* <DEDUP_REMOVED lines=19> */
.L_x_2468:
        /* <DEDUP_REMOVED lines=16> */
.L_x_2467:
[----:B------:R-:W-:Y:S05]  /*18e0*/  BSYNC.RECONVERGENT B0 ;  /* 0x0000000000007941 */ /* 0x000fea0003800200 */
.L_x_2466:
        /* <DEDUP_REMOVED lines=10> */
.L_x_2470:
[----:B------:R-:W-:Y:S05]  /*1990*/  BSYNC.RECONVERGENT B0 ;  /* 0x0000000000007941 */ /* 0x000fea0003800200 */
.L_x_2469:
[----:B------:R-:W-:Y:S02]  /*19a0*/  IADD3 R3, PT, PT, R8, R9, R3 ;  /* 0x0000000908037210 */ /* 0x000fe40007ffe003 */
[----:B------:R-:W-:-:S03]  /*19b0*/  PRMT R22, RZ, 0x7610, R22 ;  /* 0x00007610ff167816 */ /* 0x000fc60000000016 */
[----:B------:R-:W-:-:S05]  /*19c0*/  IMAD.IADD R3, R3, 0x1, R0 ;  /* 0x0000000103037824 */ /* 0x000fca00078e0200 */
[----:B------:R-:W-:Y:S01]  /*19d0*/  PRMT R17, R3, 0x7610, R17 ;  /* 0x0000761003117816 */ /* 0x000fe20000000011 */
[----:B------:R-:W-:Y:S06]  /*19e0*/  BRA `(.L_x_2459) ;  /* 0x0000009c00cc7947 */ /* 0x000fec0003800000 */
.L_x_2460:
        /* <DEDUP_REMOVED lines=27> */
.L_x_2475:
        /* <DEDUP_REMOVED lines=39> */
.L_x_2474:
[----:B------:R-:W-:Y:S02]  /*1e10*/  PRMT R20, R24, 0x7610, R20 ;  /* 0x0000761018147816 */ /* 0x000fe40000000014 */
[----:B------:R-:W-:Y:S02]  /*1e20*/  PRMT R10, R4, 0x7610, R10 ;  /* 0x00007610040a7816 */ /* 0x000fe4000000000a */
[----:B------:R-:W-:Y:S02]  /*1e30*/  PRMT R24, R8, 0x7610, R24 ;  /* 0x0000761008187816 */ /* 0x000fe40000000018 */
[----:B------:R-:W-:Y:S02]  /*1e40*/  PRMT R21, R9, 0x7610, R21 ;  /* 0x0000761009157816 */ /* 0x000fe40000000015 */
[----:B------:R-:W-:-:S07]  /*1e50*/  PRMT R11, R5, 0x7610, R11 ;  /* 0x00007610050b7816 */ /* 0x000fce000000000b */
.L_x_2473:
[----:B------:R-:W-:Y:S05]  /*1e60*/  BSYNC.RECONVERGENT B0 ;  /* 0x0000000000007941 */ /* 0x000fea0003800200 */
.L_x_2472:
        /* <DEDUP_REMOVED lines=37> */
.L_x_2477:
[----:B------:R-:W-:Y:S05]  /*20c0*/  BSYNC.RECONVERGENT B0 ;  /* 0x0000000000007941 */ /* 0x000fea0003800200 */
.L_x_2476:
        /* <DEDUP_REMOVED lines=20> */
.L_x_2479:
[----:B------:R-:W-:Y:S05]  /*2210*/  BSYNC.RECONVERGENT B0 ;  /* 0x0000000000007941 */ /* 0x000fea0003800200 */
.L_x_2478:
[----:B------:R-:W-:Y:S02]  /*2220*/  IADD3 R16, PT, PT, R16, R17, R7 ;  /* 0x0000001110107210 */ /* 0x000fe40007ffe007 */
[----:B------:R-:W-:-:S03]  /*2230*/  IADD3 R3, PT, PT, R14, R15, R3 ;  /* 0x0000000f0e037210 */ /* 0x000fc60007ffe003 */
[----:B------:R-:W-:Y:S01]  /*2240*/  IMAD.IADD R16, R16, 0x1, R13 ;  /* 0x0000000110107824 */ /* 0x000fe200078e020d */
[----:B------:R-:W-:-:S04]  /*2250*/  IADD3 R3, PT, PT, R3, R12, RZ ;  /* 0x0000000c03037210 */ /* 0x000fc80007ffe0ff */
[----:B------:R-:W-:Y:S02]  /*2260*/  PRMT R17, R16, 0x7610, R17 ;  /* 0x0000761010117816 */ /* 0x000fe40000000011 */
[----:B------:R-:W-:Y:S01]  /*2270*/  PRMT R22, R3, 0x7610, R22 ;  /* 0x0000761003167816 */ /* 0x000fe20000000016 */
[----:B------:R-:W-:Y:S06]  /*2280*/  BRA `(.L_x_2459) ;  /* 0x0000009400a47947 */ /* 0x000fec0003800000 */
.L_x_2471:
        /* <DEDUP_REMOVED lines=24> */
.L_x_2484:
        /* <DEDUP_REMOVED lines=44> */
.L_x_2483:
[----:B------:R-:W-:Y:S02]  /*26d0*/  PRMT R12, R30, 0x7610, R12 ;  /* 0x000076101e0c7816 */ /* 0x000fe4000000000c */
[----:B------:R-:W-:-:S07]  /*26e0*/  PRMT R30, R4, 0x7610, R30 ;  /* 0x00007610041e7816 */ /* 0x000fce000000001e */
.L_x_2482:
[----:B------:R-:W-:Y:S05]  /*26f0*/  BSYNC.RECONVERGENT B0 ;  /* 0x0000000000007941 */ /* 0x000fea0003800200 */
.L_x_2481:
        /* <DEDUP_REMOVED lines=41> */
.L_x_2486:
[----:B------:R-:W-:Y:S05]  /*2990*/  BSYNC.RECONVERGENT B0 ;  /* 0x0000000000007941 */ /* 0x000fea0003800200 */
.L_x_2485:
        /* <DEDUP_REMOVED lines=21> */
.L_x_2488:
[----:B------:R-:W-:Y:S05]  /*2af0*/  BSYNC.RECONVERGENT B0 ;  /* 0x0000000000007941 */ /* 0x000fea0003800200 */
.L_x_2487:
[----:B------:R-:W-:Y:S02]  /*2b00*/  IADD3 R7, PT, PT, R24, R21, R7 ;  /* 0x0000001518077210 */ /* 0x000fe40007ffe007 */
[----:B------:R-:W-:-:S03]  /*2b10*/  IADD3 R20, PT, PT, R20, R17, R3 ;  /* 0x0000001114147210 */ /* 0x000fc60007ffe003 */
[----:B------:R-:W-:Y:S01]  /*2b20*/  IMAD.IADD R7, R7, 0x1, R16 ;  /* 0x0000000107077824 */ /* 0x000fe200078e0210 */
[----:B------:R-:W-:-:S04]  /*2b30*/  IADD3 R20, PT, PT, R20, R15, RZ ;  /* 0x0000000f14147210 */ /* 0x000fc80007ffe0ff */
[----:B------:R-:W-:Y:S02]  /*2b40*/  PRMT R17, R7, 0x7610, R17 ;  /* 0x0000761007117816 */ /* 0x000fe40000000011 */
[----:B------:R-:W-:Y:S01]  /*2b50*/  PRMT R22, R20, 0x7610, R22 ;  /* 0x0000761014167816 */ /* 0x000fe20000000016 */
[----:B------:R-:W-:Y:S06]  /*2b60*/  BRA `(.L_x_2459) ;  /* 0x0000008c006c7947 */ /* 0x000fec0003800000 */
.L_x_2480:
        /* <DEDUP_REMOVED lines=31> */
.L_x_2496:
        /* <DEDUP_REMOVED lines=307> */
.L_x_2492:
        /* <DEDUP_REMOVED lines=243> */
.L_x_2493:
        /* <DEDUP_REMOVED lines=243> */
.L_x_2494:
        /* <DEDUP_REMOVED lines=242> */
.L_x_2495:
[----:B------:R-:W-:-:S04]  /*6e10*/  LOP3.LUT R7, R22, 0xfffffffe, RZ, 0xc0, !PT ;  /* 0xfffffffe16077812 */ /* 0x000fc800078ec0ff */
[----:B------:R-:W-:-:S05]  /*6e20*/  IADD3 R6, P1, PT, R7, R16, RZ ;  /* 0x0000001007067210 */ /* 0x000fca0007f3e0ff */
[----:B------:R-:W-:-:S05]  /*6e30*/  IMAD.X R7, RZ, RZ, R17, P1 ;  /* 0x000000ffff077224 */ /* 0x000fca00008e0611 */
[----:B------:R-:W2:Y:S02]  /*6e40*/  LDG.E.U16 R6, desc[UR36][R6.64] ;  /* 0x0000002406067981 */ /* 0x000ea4000c1e1500 */
[C---:B--2---:R-:W-:Y:S02]  /*6e50*/  PRMT R31, R6.reuse, 0x7770, RZ ;  /* 0x00007770061f7816 */ /* 0x044fe400000000ff */
[----:B------:R-:W-:-:S07]  /*6e60*/  PRMT R32, R6, 0x7771, RZ ;  /* 0x0000777106207816 */ /* 0x000fce00000000ff */
.L_x_2491:
        /* <DEDUP_REMOVED lines=15> */
.L_x_2490:
[----:B0-----:R-:W-:Y:S05]  /*6f60*/  BSYNC.RECONVERGENT B0 ;  /* 0x0000000000007941 */ /* 0x001fea0003800200 */
.L_x_2489:
        /* <DEDUP_REMOVED lines=285> */
.L_x_2500:
[----:B------:R-:W-:Y:S02]  /*8140*/  SHF.R.U32.HI R20, RZ, 0x1, R20 ;  /* 0x00000001ff147819 */ /* 0x000fe40000011614 */
[----:B------:R-:W-:-:S07]  /*8150*/  MOV R21, RZ ;  /* 0x000000ff00157202 */ /* 0x000fce0000000f00 */
.L_x_2499:
        /* <DEDUP_REMOVED lines=286> */
.L_x_2502:
[----:B------:R-:W-:Y:S01]  /*9340*/  SHF.R.U32.HI R20, RZ, 0x1, R29 ;  /* 0x00000001ff147819 */ /* 0x000fe2000001161d */
[----:B------:R-:W-:-:S07]  /*9350*/  IMAD.MOV.U32 R21, RZ, RZ, RZ ;  /* 0x000000ffff157224 */ /* 0x000fce00078e00ff */
.L_x_2501:
        /* <DEDUP_REMOVED lines=283> */
.L_x_2504:
[----:B------:R-:W-:Y:S01]  /*a510*/  SHF.R.U32.HI R20, RZ, 0x1, R13 ;  /* 0x00000001ff147819 */ /* 0x000fe2000001160d */
[----:B------:R-:W-:-:S07]  /*a520*/  IMAD.MOV.U32 R21, RZ, RZ, RZ ;  /* 0x000000ffff157224 */ /* 0x000fce00078e00ff */
.L_x_2503:
        /* <DEDUP_REMOVED lines=283> */
.L_x_2506:
[----:B------:R-:W-:Y:S01]  /*b6e0*/  SHF.R.U32.HI R20, RZ, 0x1, R20 ;  /* 0x00000001ff147819 */ /* 0x000fe20000011614 */
[----:B------:R-:W-:-:S07]  /*b6f0*/  IMAD.MOV.U32 R21, RZ, RZ, RZ ;  /* 0x000000ffff157224 */ /* 0x000fce00078e00ff */
.L_x_2505:
[----:B------:R-:W-:-:S04]  /*b700*/  LEA R24, P0, R20, R24, 0x1 ;  /* 0x0000001814187211 */ /* 0x000fc800078008ff */
[----:B------:R-:W-:-:S05]  /*b710*/  LEA.HI.X R25, R20, R22, R21, 0x1, P0 ;  /* 0x0000001614197211 */ /* 0x000fca00000f0c15 */
[----:B------:R-:W2:Y:S02]  /*b720*/  LDG.E.U16 R24, desc[UR36][R24.64] ;  /* 0x0000002418187981 */ /* 0x000ea4000c1e1500 */
[C---:B--2---:R-:W-:Y:S02]  /*b730*/  PRMT R31, R24.reuse, 0x7770, RZ ;  /* 0x00007770181f7816 */ /* 0x044fe400000000ff */
[----:B------:R-:W-:-:S07]  /*b740*/  PRMT R32, R24, 0x7771, RZ ;  /* 0x0000777118207816 */ /* 0x000fce00000000ff */
.L_x_2498:
[----:B------:R-:W-:Y:S05]  /*b750*/  BSYNC.RECONVERGENT B0 ;  /* 0x0000000000007941 */ /* 0x000fea0003800200 */
.L_x_2497:
        /* <DEDUP_REMOVED lines=21> */
.L_x_2508:
[----:B------:R-:W-:Y:S05]  /*b8b0*/  BSYNC.RECONVERGENT B0 ;  /* 0x0000000000007941 */ /* 0x000fea0003800200 */
.L_x_2507:
[----:B------:R-:W-:Y:S02]  /*b8c0*/  IADD3 R3, PT, PT, R12, R3, R4 ;  /* 0x000000030c037210 */ /* 0x000fe40007ffe004 */
[----:B------:R-:W-:-:S03]  /*b8d0*/  IADD3 R0, PT, PT, R11, R0, R5 ;  /* 0x000000000b007210 */ /* 0x000fc60007ffe005 */
[----:B------:R-:W-:Y:S01]  /*b8e0*/  IMAD.IADD R3, R3, 0x1, R10 ;  /* 0x0000000103037824 */ /* 0x000fe200078e020a */
[----:B------:R-:W-:-:S04]  /*b8f0*/  IADD3 R0, PT, PT, R0, R9, RZ ;  /* 0x0000000900007210 */ /* 0x000fc80007ffe0ff */
[----:B------:R-:W-:Y:S02]  /*b900*/  PRMT R17, R3, 0x7610, R17 ;  /* 0x0000761003117816 */ /* 0x000fe40000000011 */
[----:B------:R-:W-:-:S07]  /*b910*/  PRMT R22, R0, 0x7610, R22 ;  /* 0x0000761000167816 */ /* 0x000fce0000000016 */
.L_x_2459:
[----:B------:R-:W-:Y:S05]  /*b920*/  BSYNC.RECONVERGENT B6 ;  /* 0x0000000000067941 */ /* 0x000fea0003800200 */
.L_x_2458:
        /* <DEDUP_REMOVED lines=15> */
[----:B------:R-:W-:-:S07]  /*ba20*/  MOV R4, R8 ;  /* 0x0000000800047202 */ /* 0x000fce0000000f00 */
.L_x_2512:
        /* <DEDUP_REMOVED lines=10> */
[----:B------:R-:W-:-:S06]  /*bad0*/  LEA R4, R4, R3, 0x1 ;  /* 0x0000000304047211 */ /* 0x000fcc00078e08ff */
        /* <DEDUP_REMOVED lines=9> */
.L_x_2511:
[----:B------:R-:W-:Y:S05]  /*bb70*/  BSYNC.RECONVERGENT B0 ;  /* 0x0000000000007941 */ /* 0x000fea0003800200 */
.L_x_2510:
[----:B------:R-:W-:Y:S01]  /*bb80*/  MOV R4, R10 ;  /* 0x0000000a00047202 */ /* 0x000fe20000000f00 */
[----:B------:R-:W-:Y:S06]  /*bb90*/  @P1 BRA `(.L_x_2512) ;  /* 0xfffffffc00a41947 */ /* 0x000fec000383ffff */
.L_x_2509:
        /* <DEDUP_REMOVED lines=15> */
[----:B------:R-:W-:-:S04]  /*bc90*/  IMAD.MOV.U32 R0, RZ, RZ, 0x20 ;  /* 0x00000020ff007424 */ /* 0x000fc800078e00ff */
[----:B------:R1:W-:Y:S01]  /*bca0*/  STS.U16 [R3], R4 ;  /* 0x0000000403007388 */ /* 0x0003e20000000400 */
[----:B------:R-:W-:Y:S05]  /*bcb0*/  @!P0 BRA `(.L_x_2514) ;  /* 0x0000000000608947 */ /* 0x000fea0003800000 */
[----:B-1----:R-:W-:-:S07]  /*bcc0*/  MOV R4, R10 ;  /* 0x0000000a00047202 */ /* 0x002fce0000000f00 */
.L_x_2517:
        /* <DEDUP_REMOVED lines=9> */
[----:B------:R-:W-:-:S05]  /*bd60*/  LOP3.LUT R4, R4, 0x7fe, RZ, 0xc0, !PT ;  /* 0x000007fe04047812 */ /* 0x000fca00078ec0ff */
[----:B------:R-:W-:-:S06]  /*bd70*/  IMAD.IADD R4, R3, 0x1, R4 ;  /* 0x0000000103047824 */ /* 0x000fcc00078e0204 */
[----:B------:R-:W1:Y:S02]  /*bd80*/  LDS.U16 R4, [R4] ;  /* 0x0000000004047984 */ /* 0x000e640000000400 */
[C---:B-1----:R-:W-:Y:S02]  /*bd90*/  PRMT R6, R4.reuse, 0x7770, RZ ;  /* 0x0000777004067816 */ /* 0x042fe400000000ff */
[----:B------:R-:W-:Y:S02]  /*bda0*/  PRMT R5, R4, 0x7771, RZ ;  /* 0x0000777104057816 */ /* 0x000fe400000000ff */
[----:B------:R-:W-:Y:S02]  /*bdb0*/  IADD3 R6, PT, PT, R17, R6, RZ ;  /* 0x0000000611067210 */ /* 0x000fe40007ffe0ff */
[----:B------:R-:W-:Y:S02]  /*bdc0*/  IADD3 R5, PT, PT, R22, R5, RZ ;  /* 0x0000000516057210 */ /* 0x000fe40007ffe0ff */
[----:B------:R-:W-:-:S02]  /*bdd0*/  PRMT R17, R6, 0x7610, R17 ;  /* 0x0000761006117816 */ /* 0x000fc40000000011 */
[C---:B------:R-:W-:Y:S02]  /*bde0*/  PRMT R8, R5.reuse, 0x7604, R6 ;  /* 0x0000760405087816 */ /* 0x040fe40000000006 */
[----:B------:R-:W-:-:S03]  /*bdf0*/  PRMT R22, R5, 0x7610, R22 ;  /* 0x0000761005167816 */ /* 0x000fc60000000016 */
[----:B------:R1:W-:Y:S04]  /*be00*/  STS.U16 [R3], R8 ;  /* 0x0000000803007388 */ /* 0x0003e80000000400 */
.L_x_2516:
[----:B------:R-:W-:Y:S05]  /*be10*/  BSYNC.RECONVERGENT B0 ;  /* 0x0000000000007941 */ /* 0x000fea0003800200 */
.L_x_2515:
[----:B------:R-:W-:Y:S01]  /*be20*/  IMAD.MOV.U32 R4, RZ, RZ, R7 ;  /* 0x000000ffff047224 */ /* 0x000fe200078e0007 */
[----:B------:R-:W-:Y:S06]  /*be30*/  @P1 BRA `(.L_x_2517) ;  /* 0xfffffffc00a41947 */ /* 0x000fec000383ffff */
.L_x_2514:
[----:B------:R-:W-:Y:S01]  /*be40*/  ISETP.GE.U32.AND P0, PT, R0, 0x2, PT ;  /* 0x000000020000780c */ /* 0x000fe20003f06070 */
[----:B------:R-:W-:Y:S05]  /*be50*/  WARPSYNC.ALL ;  /* 0x0000000000007948 */ /* 0x000fea0003800000 */
[----:B------:R-:W-:Y:S07]  /*be60*/  BAR.SYNC.DEFER_BLOCKING 0x0 ;  /* 0x0000000000007b1d */ /* 0x000fee0000010000 */
[----:B------:R-:W-:Y:S05]  /*be70*/  @!P0 BRA `(.L_x_2513) ;  /* 0x00000000002c8947 */ /* 0x000fea0003800000 */
[----:B-1----:R-:W-:-:S07]  /*be80*/  HFMA2 R3, -RZ, RZ, 0, 5.9604644775390625e-08 ;  /* 0x00000001ff037431 */ /* 0x002fce00000001ff */
.L_x_2518:
[----:B------:R-:W-:Y:S02]  /*be90*/  LOP3.LUT R6, R22, 0xff, RZ, 0xc0, !PT ;  /* 0x000000ff16067812 */ /* 0x000fe400078ec0ff */
[----:B------:R-:W-:-:S03]  /*bea0*/  LOP3.LUT R4, R17, 0xff, RZ, 0xc0, !PT ;  /* 0x000000ff11047812 */ /* 0x000fc600078ec0ff */
[----:B------:R-:W1:Y:S04]  /*beb0*/  SHFL.DOWN PT, R5, R6, R3, 0x1f ;  /* 0x08001f0306057589 */ /* 0x000e6800000e0000 */
[----:B------:R2:W3:Y:S02]  /*bec0*/  SHFL.DOWN PT, R4, R4, R3, 0x1f ;  /* 0x08001f0304047589 */ /* 0x0004e400000e0000 */
[----:B--2---:R-:W-:-:S04]  /*bed0*/  SHF.L.U32 R3, R3, 0x1, RZ ;  /* 0x0000000103037819 */ /* 0x004fc800000006ff */
[----:B------:R-:W-:Y:S02]  /*bee0*/  ISETP.GE.AND P0, PT, R3, R0, PT ;  /* 0x000000000300720c */ /* 0x000fe40003f06270 */
[----:B-1----:R-:W-:Y:S01]  /*bef0*/  IADD3 R5, PT, PT, R5, R22, RZ ;  /* 0x0000001605057210 */ /* 0x002fe20007ffe0ff */
[----:B---3--:R-:W-:-:S03]  /*bf00*/  IMAD.IADD R17, R4, 0x1, R17 ;  /* 0x0000000104117824 */ /* 0x008fc600078e0211 */
[----:B------:R-:W-:-:S07]  /*bf10*/  PRMT R22, R5, 0x7610, R22 ;  /* 0x0000761005167816 */ /* 0x000fce0000000016 */
[----:B------:R-:W-:Y:S05]  /*bf20*/  @!P0 BRA `(.L_x_2518) ;  /* 0xfffffffc00d88947 */ /* 0x000fea000383ffff */
.L_x_2513:
[----:B------:R-:W2:Y:S01]  /*bf30*/  LDCU UR9, c[0x0][0x558] ;  /* 0x0000ab00ff0977ac */ /* 0x000ea20008000800 */
[----:B------:R-:W-:Y:S01]  /*bf40*/  MOV R25, RZ ;  /* 0x000000ff00197202 */ /* 0x000fe20000000f00 */
        /* <DEDUP_REMOVED lines=9> */
[----:B---3--:R-:W-:-:S04]  /*bfe0*/  IMAD R0, R19, UR8, R0 ;  /* 0x0000000813007c24 */ /* 0x008fc8000f8e0200 */
[----:B------:R-:W-:Y:S02]  /*bff0*/  IMAD.SHL.U32 R7, R0, 0x2, RZ ;  /* 0x0000000200077824 */ /* 0x000fe400078e00ff */
[----:B------:R-:W-:Y:S05]  /*c000*/  BRA.U !UP0, `(.L_x_2519) ;  /* 0x0000001108447547 */ /* 0x000fea000b800000 */
[----:B------:R-:W1:Y:S01]  /*c010*/  LDCU.64 UR8, c[0x0][0x560] ;  /* 0x0000ac00ff0877ac */ /* 0x000e620008000a00 */
[----:B------:R-:W-:Y:S01]  /*c020*/  HFMA2 R6, -RZ, RZ, 0, 0 ;  /* 0x00000000ff067431 */ /* 0x000fe200000001ff */
[----:B------:R-:W2:Y:S01]  /*c030*/  LDCU UR7, c[0x0][0x55c] ;  /* 0x0000ab80ff0777ac */ /* 0x000ea20008000800 */
[----:B------:R-:W3:Y:S01]  /*c040*/  LDCU UR6, c[0x0][0x688] ;  /* 0x0000d100ff0677ac */ /* 0x000ee20008000800 */
[----:B------:R-:W-:Y:S02]  /*c050*/  UISETP.NE.AND UP1, UPT, UR5, URZ, UPT ;  /* 0x000000ff0500728c */ /* 0x000fe4000bf25270 */
        /* <DEDUP_REMOVED lines=268> */
.L_x_2519:
        /* <DEDUP_REMOVED lines=276> */
.L_x_2520:
        /* <DEDUP_REMOVED lines=10> */
[----:B------:R-:W-:Y:S01]  /*e300*/  HFMA2 R24, -RZ, RZ, 0, 0 ;  /* 0x00000000ff187431 */ /* 0x000fe200000001ff */
        /* <DEDUP_REMOVED lines=275> */
.L_x_2522:
        /* <DEDUP_REMOVED lines=276> */
.L_x_2523:
        /* <DEDUP_REMOVED lines=24> */
.L_x_2525:
[----:B------:R-:W-:Y:S05]  /*10700*/  BSYNC.RECONVERGENT B0 ;  /* 0x0000000000007941 */ /* 0x000fea0003800200 */
.L_x_2524:
        /* <DEDUP_REMOVED lines=35> */
.L_x_2527:
[----:B------:R-:W-:Y:S05]  /*10940*/  BSYNC.RECONVERGENT B0 ;  /* 0x0000000000007941 */ /* 0x000fea0003800200 */
.L_x_2526:
        /* <DEDUP_REMOVED lines=35> */
.L_x_2532:
[----:B------:R-:W-:-:S04]  /*10b80*/  IMAD.IADD R7, R19, 0x1, R0 ;  /* 0x0000000113077824 */ /* 0x000fc800078e0200 */
[----:B---3--:R-:W-:-:S05]  /*10b90*/  IMAD.WIDE.U32 R6, R7, 0x2, R2 ;  /* 0x0000000207067825 */ /* 0x008fca00078e0002 */
[----:B------:R-:W2:Y:S04]  /*10ba0*/  LDG.E.U8 R8, desc[UR36][R6.64+0x1] ;  /* 0x0000012406087981 */ /* 0x000ea8000c1e1100 */
[----:B------:R-:W3:Y:S01]  /*10bb0*/  LDG.E.U8 R11, desc[UR36][R6.64] ;  /* 0x00000024060b7981 */ /* 0x000ee2000c1e1100 */
        /* <DEDUP_REMOVED lines=8> */
.L_x_2531:
[----:B------:R-:W-:Y:S05]  /*10c40*/  BRA `(.L_x_2530) ;  /* 0x00000000005c7947 */ /* 0x000fea0003800000 */
.L_x_2529:
[----:B------:R-:W1:Y:S01]  /*10c50*/  LDCU UR7, c[0x0][0x398] ;  /* 0x00007300ff0777ac */ /* 0x000e620008000800 */
[----:B------:R-:W-:Y:S02]  /*10c60*/  PRMT R17, R22, 0x7610, R17 ;  /* 0x0000761016117816 */ /* 0x000fe40000000011 */
[----:B-1----:R-:W-:-:S13]  /*10c70*/  ISETP.GE.U32.AND P1, PT, R23, UR7, PT ;  /* 0x0000000717007c0c */ /* 0x002fda000bf26070 */
[----:B------:R-:W-:Y:S05]  /*10c80*/  @P1 BRA `(.L_x_2530) ;  /* 0x00000000004c1947 */ /* 0x000fea0003800000 */
[----:B------:R-:W1:Y:S01]  /*10c90*/  LDCU UR6, c[0x0][0x374] ;  /* 0x00006e80ff0677ac */ /* 0x000e620008000800 */
[----:B------:R-:W2:Y:S01]  /*10ca0*/  LDC R10, c[0x0][0x360] ;  /* 0x0000d800ff0a7b82 */ /* 0x000ea20000000800 */
[----:B------:R-:W-:Y:S02]  /*10cb0*/  PRMT R17, R22, 0x7610, R17 ;  /* 0x0000761016117816 */ /* 0x000fe40000000011 */
[----:B------:R-:W-:-:S05]  /*10cc0*/  MOV R0, R23 ;  /* 0x0000001700007202 */ /* 0x000fca0000000f00 */
[----:B------:R-:W3:Y:S08]  /*10cd0*/  LDC.64 R2, c[0x0][0x770] ;  /* 0x0001dc00ff027b82 */ /* 0x000ef00000000a00 */
[----:B------:R-:W4:Y:S01]  /*10ce0*/  LDC R11, c[0x0][0x364] ;  /* 0x0000d900ff0b7b82 */ /* 0x000f220000000800 */
[----:B-1----:R-:W-:-:S07]  /*10cf0*/  IMAD R19, R19, UR6, RZ ;  /* 0x0000000613137c24 */ /* 0x002fce000f8e02ff */
.L_x_2533:
[----:B------:R-:W-:-:S05]  /*10d00*/  IADD3 R7, PT, PT, R19, R0, RZ ;  /* 0x0000000013077210 */ /* 0x000fca0007ffe0ff */
[----:B--2---:R-:W-:-:S04]  /*10d10*/  IMAD R7, R7, R10, R18 ;  /* 0x0000000a07077224 */ /* 0x004fc800078e0212 */
[----:B---3--:R-:W-:-:S05]  /*10d20*/  IMAD.WIDE.U32 R6, R7, 0x2, R2 ;  /* 0x0000000207067825 */ /* 0x008fca00078e0002 */
[----:B------:R-:W2:Y:S04]  /*10d30*/  LDG.E.U8 R9, desc[UR36][R6.64] ;  /* 0x0000002406097981 */ /* 0x000ea8000c1e1100 */
[----:B------:R-:W3:Y:S01]  /*10d40*/  LDG.E.U8 R8, desc[UR36][R6.64+0x1] ;  /* 0x0000012406087981 */ /* 0x000ee2000c1e1100 */
[----:B----4-:R-:W-:-:S05]  /*10d50*/  IMAD.IADD R0, R11, 0x1, R0 ;  /* 0x000000010b007824 */ /* 0x010fca00078e0200 */
[----:B------:R-:W-:Y:S02]  /*10d60*/  ISETP.GE.U32.AND P1, PT, R0, UR7, PT ;  /* 0x0000000700007c0c */ /* 0x000fe4000bf26070 */
[----:B--2---:R-:W-:Y:S02]  /*10d70*/  IADD3 R9, PT, PT, R9, R22, RZ ;  /* 0x0000001609097210 */ /* 0x004fe40007ffe0ff */
[----:B---3--:R-:W-:Y:S02]  /*10d80*/  IADD3 R8, PT, PT, R8, R17, RZ ;  /* 0x0000001108087210 */ /* 0x008fe40007ffe0ff */
[----:B------:R-:W-:Y:S02]  /*10d90*/  PRMT R22, R9, 0x7610, R22 ;  /* 0x0000761009167816 */ /* 0x000fe40000000016 */
[----:B------:R-:W-:-:S05]  /*10da0*/  PRMT R17, R8, 0x7610, R17 ;  /* 0x0000761008117816 */ /* 0x000fca0000000011 */
[----:B------:R-:W-:Y:S05]  /*10db0*/  @!P1 BRA `(.L_x_2533) ;  /* 0xfffffffc00d09947 */ /* 0x000fea000383ffff */
.L_x_2530:
[----:B------:R-:W-:Y:S05]  /*10dc0*/  BSYNC.RECONVERGENT B0 ;  /* 0x0000000000007941 */ /* 0x000fea0003800200 */
.L_x_2528:
        /* <DEDUP_REMOVED lines=11> */
.L_x_2537:
[----:B------:R-:W-:Y:S01]  /*10e80*/  USHF.R.U32.HI UR7, URZ, 0x1, UR4 ;  /* 0x00000001ff077899 */ /* 0x000fe20008011604 */
[----:B------:R-:W-:Y:S05]  /*10e90*/  BAR.SYNC.DEFER_BLOCKING 0x0 ;  /* 0x0000000000007b1d */ /* 0x000fea0000010000 */
[----:B------:R-:W-:Y:S01]  /*10ea0*/  VIADD R3, R23, UR7 ;  /* 0x0000000717037c36 */ /* 0x000fe20008000000 */
[----:B------:R-:W-:Y:S04]  /*10eb0*/  BSSY.RECONVERGENT B0, `(.L_x_2535) ;  /* 0x000000f000007945 */ /* 0x000fe80003800200 */
[----:B------:R-:W-:-:S04]  /*10ec0*/  ISETP.GE.U32.AND P1, PT, R3, UR5, PT ;  /* 0x0000000503007c0c */ /* 0x000fc8000bf26070 */
[----:B------:R-:W-:-:S13]  /*10ed0*/  ISETP.GE.U32.OR P1, PT, R23, UR7, P1 ;  /* 0x0000000717007c0c */ /* 0x000fda0008f26470 */
[----:B-1----:R-:W-:Y:S05]  /*10ee0*/  @P1 BRA `(.L_x_2536) ;  /* 0x00000000002c1947 */ /* 0x002fea0003800000 */
[----:B------:R-:W-:-:S05]  /*10ef0*/  IMAD R2, R3, UR6, R18 ;  /* 0x0000000603027c24 */ /* 0x000fca000f8e0212 */
[----:B------:R-:W-:-:S06]  /*10f00*/  LEA R2, R2, UR8, 0x1 ;  /* 0x0000000802027c11 */ /* 0x000fcc000f8e08ff */
        /* <DEDUP_REMOVED lines=9> */
.L_x_2536:
[----:B------:R-:W-:Y:S05]  /*10fa0*/  BSYNC.RECONVERGENT B0 ;  /* 0x0000000000007941 */ /* 0x000fea0003800200 */
.L_x_2535:
[----:B------:R-:W-:-:S03]  /*10fb0*/  UISETP.GT.U32.AND UP0, UPT, UR4, 0x3, UPT ;  /* 0x000000030400788c */ /* 0x000fc6000bf04070 */
[----:B------:R-:W-:-:S06]  /*10fc0*/  UMOV UR4, UR7 ;  /* 0x0000000700047c82 */ /* 0x000fcc0008000000 */
[----:B------:R-:W-:Y:S05]  /*10fd0*/  BRA.U UP0, `(.L_x_2537) ;  /* 0xfffffffd00a87547 */ /* 0x000fea000b83ffff */
.L_x_2534:
        /* <DEDUP_REMOVED lines=12> */
.L_x_2542:
[----:B------:R-:W-:Y:S01]  /*110a0*/  USHF.R.U32.HI UR7, URZ, 0x1, UR5 ;  /* 0x00000001ff077899 */ /* 0x000fe20008011605 */
[----:B------:R-:W-:Y:S05]  /*110b0*/  BAR.SYNC.DEFER_BLOCKING 0x0 ;  /* 0x0000000000007b1d */ /* 0x000fea0000010000 */
[----:B------:R-:W-:Y:S01]  /*110c0*/  VIADD R2, R18, UR7 ;  /* 0x0000000712027c36 */ /* 0x000fe20008000000 */
[----:B------:R-:W-:Y:S04]  /*110d0*/  BSSY.RECONVERGENT B0, `(.L_x_2540) ;  /* 0x000000e000007945 */ /* 0x000fe80003800200 */
[----:B------:R-:W-:-:S04]  /*110e0*/  ISETP.GE.U32.AND P1, PT, R2, UR6, PT ;  /* 0x0000000602007c0c */ /* 0x000fc8000bf26070 */
[----:B------:R-:W-:-:S13]  /*110f0*/  ISETP.GE.U32.OR P1, PT, R18, UR7, P1 ;  /* 0x0000000712007c0c */ /* 0x000fda0008f26470 */
[----:B---3--:R-:W-:Y:S05]  /*11100*/  @P1 BRA `(.L_x_2541) ;  /* 0x0000000000281947 */ /* 0x008fea0003800000 */
[----:B------:R-:W-:-:S09]  /*11110*/  ULOP3.LUT UR8, UR5, 0x7fe, URZ, 0xc0, !UPT ;  /* 0x000007fe05087892 */ /* 0x000fd2000f8ec0ff */
[----:B------:R-:W2:Y:S02]  /*11120*/  LDS.U16 R2, [R0+UR8] ;  /* 0x0000000800027984 */ /* 0x000ea40008000400 */
[C---:B--2---:R-:W-:Y:S02]  /*11130*/  PRMT R3, R2.reuse, 0x7770, RZ ;  /* 0x0000777002037816 */ /* 0x044fe400000000ff */
[----:B------:R-:W-:Y:S02]  /*11140*/  PRMT R2, R2, 0x7771, RZ ;  /* 0x0000777102027816 */ /* 0x000fe400000000ff */
[----:B------:R-:W-:Y:S02]  /*11150*/  IADD3 R3, PT, PT, R22, R3, RZ ;  /* 0x0000000316037210 */ /* 0x000fe40007ffe0ff */
[----:B------:R-:W-:Y:S02]  /*11160*/  IADD3 R2, PT, PT, R17, R2, RZ ;  /* 0x0000000211027210 */ /* 0x000fe40007ffe0ff */
[----:B------:R-:W-:-:S02]  /*11170*/  PRMT R22, R3, 0x7610, R22 ;  /* 0x0000761003167816 */ /* 0x000fc40000000016 */
[C---:B-1----:R-:W-:Y:S02]  /*11180*/  PRMT R7, R2.reuse, 0x7604, R3 ;  /* 0x0000760402077816 */ /* 0x042fe40000000003 */
[----:B------:R-:W-:-:S03]  /*11190*/  PRMT R17, R2, 0x7610, R17 ;  /* 0x0000761002117816 */ /* 0x000fc60000000011 */
[----:B------:R3:W-:Y:S04]  /*111a0*/  STS.U16 [R0], R7 ;  /* 0x0000000700007388 */ /* 0x0007e80000000400 */
.L_x_2541:
[----:B------:R-:W-:Y:S05]  /*111b0*/  BSYNC.RECONVERGENT B0 ;  /* 0x0000000000007941 */ /* 0x000fea0003800200 */
.L_x_2540:
[----:B------:R-:W-:-:S03]  /*111c0*/  UISETP.GT.U32.AND UP0, UPT, UR5, 0x7f, UPT ;  /* 0x0000007f0500788c */ /* 0x000fc6000bf04070 */
[----:B------:R-:W-:-:S06]  /*111d0*/  UMOV UR5, UR7 ;  /* 0x0000000700057c82 */ /* 0x000fcc0008000000 */
[----:B------:R-:W-:Y:S05]  /*111e0*/  BRA.U UP0, `(.L_x_2542) ;  /* 0xfffffffd00ac7547 */ /* 0x000fea000b83ffff */
.L_x_2539:
[----:B------:R-:W-:Y:S01]  /*111f0*/  BAR.SYNC.DEFER_BLOCKING 0x0 ;  /* 0x0000000000007b1d */ /* 0x000fe20000010000 */
[----:B------:R-:W-:-:S09]  /*11200*/  UISETP.GE.U32.AND UP0, UPT, UR4, 0x2, UPT ;  /* 0x000000020400788c */ /* 0x000fd2000bf06070 */
[----:B------:R-:W-:Y:S05]  /*11210*/  BRA.U !UP0, `(.L_x_2538) ;  /* 0x00000001082c7547 */ /* 0x000fea000b800000 */
[----:B-123--:R-:W-:-:S07]  /*11220*/  IMAD.MOV.U32 R0, RZ, RZ, 0x1 ;  /* 0x00000001ff007424 */ /* 0x00efce00078e00ff */
.L_x_2543:
[----:B------:R-:W-:Y:S02]  /*11230*/  LOP3.LUT R7, R17, 0xff, RZ, 0xc0, !PT ;  /* 0x000000ff11077812 */ /* 0x000fe400078ec0ff */
[----:B------:R-:W-:-:S03]  /*11240*/  LOP3.LUT R3, R22, 0xff, RZ, 0xc0, !PT ;  /* 0x000000ff16037812 */ /* 0x000fc600078ec0ff */
        /* <DEDUP_REMOVED lines=8> */
.L_x_2538:
        /* <DEDUP_REMOVED lines=43> */
.L_x_2545:
        /* <DEDUP_REMOVED lines=28> */
.L_x_2546:
[----:B------:R-:W2:Y:S02]  /*11740*/  LDCU.64 UR4, c[0x0][0x758] ;  /* 0x0000eb00ff0477ac */ /* 0x000ea40008000a00 */
[----:B--2---:R-:W-:-:S05]  /*11750*/  IADD3 R16, P0, PT, R16, UR4, RZ ;  /* 0x0000000410107c10 */ /* 0x004fca000ff1e0ff */
[----:B------:R-:W-:-:S05]  /*11760*/  IMAD.X R17, RZ, RZ, UR5, P0 ;  /* 0x00000005ff117e24 */ /* 0x000fca00080e06ff */
[----:B------:R-:W-:Y:S01]  /*11770*/  STG.E.U8 desc[UR36][R16.64], R19 ;  /* 0x0000001310007986 */ /* 0x000fe2000c101124 */
[----:B------:R-:W-:Y:S05]  /*11780*/  EXIT ;  /* 0x000000000000794d */ /* 0x000fea0003800000 */
.L_x_2544:
        /* <DEDUP_REMOVED lines=11> */
.L_x_2547:
        /* <DEDUP_REMOVED lines=21> */
.L_x_2549:
        /* <DEDUP_REMOVED lines=28> */
.L_x_2550:
[----:B------:R-:W1:Y:S02]  /*11b50*/  LDCU.64 UR4, c[0x0][0x758] ;  /* 0x0000eb00ff0477ac */ /* 0x000e640008000a00 */
[----:B-1----:R-:W-:-:S04]  /*11b60*/  IADD3 R16, P0, PT, R16, UR4, RZ ;  /* 0x0000000410107c10 */ /* 0x002fc8000ff1e0ff */
[----:B------:R-:W-:-:S05]  /*11b70*/  IADD3.X R17, PT, PT, RZ, UR5, RZ, P0, !PT ;  /* 0x00000005ff117c10 */ /* 0x000fca00087fe4ff */
[----:B------:R-:W-:Y:S01]  /*11b80*/  STG.E.U8 desc[UR36][R16.64], R19 ;  /* 0x0000001310007986 */ /* 0x000fe2000c101124 */
[----:B------:R-:W-:Y:S05]  /*11b90*/  EXIT ;  /* 0x000000000000794d */ /* 0x000fea0003800000 */
.L_x_2548:
[----:B------:R-:W-:Y:S04]  /*11ba0*/  STG.E.U8 desc[UR36][R4.64], R22 ;  /* 0x0000001604007986 */ /* 0x000fe8000c101124 */
[----:B------:R-:W-:Y:S01]  /*11bb0*/  STG.E.U8 desc[UR36][R4.64+0x1], R17 ;  /* 0x0000011104007986 */ /* 0x000fe2000c101124 */
[----:B------:R-:W-:Y:S05]  /*11bc0*/  EXIT ;  /* 0x000000000000794d */ /* 0x000fea0003800000 */
.L_x_2521:
        /* <DEDUP_REMOVED lines=52> */
.L_x_2552:
        /* <DEDUP_REMOVED lines=28> */
.L_x_2553:
[----:B------:R-:W1:Y:S02]  /*120d0*/  LDCU.64 UR4, c[0x0][0x758] ;  /* 0x0000eb00ff0477ac */ /* 0x000e640008000a00 */
[----:B-1----:R-:W-:-:S04]  /*120e0*/  IADD3 R16, P0, PT, R16, UR4, RZ ;  /* 0x0000000410107c10 */ /* 0x002fc8000ff1e0ff */
[----:B------:R-:W-:-:S05]  /*120f0*/  IADD3.X R17, PT, PT, RZ, UR5, RZ, P0, !PT ;  /* 0x00000005ff117c10 */ /* 0x000fca00087fe4ff */
[----:B------:R-:W-:Y:S01]  /*12100*/  STG.E.U8 desc[UR36][R16.64], R19 ;  /* 0x0000001310007986 */ /* 0x000fe2000c101124 */
[----:B------:R-:W-:Y:S05]  /*12110*/  EXIT ;  /* 0x000000000000794d */ /* 0x000fea0003800000 */
.L_x_2551:
        /* <DEDUP_REMOVED lines=11> */
.L_x_2554:
        /* <DEDUP_REMOVED lines=21> */
.L_x_2556:
        /* <DEDUP_REMOVED lines=28> */
.L_x_2557:
[----:B------:R-:W1:Y:S02]  /*124e0*/  LDCU.64 UR4, c[0x0][0x758] ;  /* 0x0000eb00ff0477ac */ /* 0x000e640008000a00 */
[----:B-1----:R-:W-:-:S04]  /*124f0*/  IADD3 R16, P0, PT, R16, UR4, RZ ;  /* 0x0000000410107c10 */ /* 0x002fc8000ff1e0ff */
[----:B------:R-:W-:-:S05]  /*12500*/  IADD3.X R17, PT, PT, RZ, UR5, RZ, P0, !PT ;  /* 0x00000005ff117c10 */ /* 0x000fca00087fe4ff */
[----:B------:R-:W-:Y:S01]  /*12510*/  STG.E.U8 desc[UR36][R16.64], R19 ;  /* 0x0000001310007986 */ /* 0x000fe2000c101124 */
[----:B------:R-:W-:Y:S05]  /*12520*/  EXIT ;  /* 0x000000000000794d */ /* 0x000fea0003800000 */
.L_x_2555:
[----:B------:R-:W-:Y:S04]  /*12530*/  STG.E.U8 desc[UR36][R4.64], R17 ;  /* 0x0000001104007986 */ /* 0x000fe8000c101124 */
[----:B------:R-:W-:Y:S01]  /*12540*/  STG.E.U8 desc[UR36][R4.64+0x1], R22 ;  /* 0x0000011604007986 */ /* 0x000fe2000c101124 */
[----:B------:R-:W-:Y:S05]  /*12550*/  EXIT ;  /* 0x000000000000794d */ /* 0x000fea0003800000 */
.L_x_2558:
        /* <DEDUP_REMOVED lines=10> */
.L_x_7287:


//--------------------- .text._ZN2at6native13reduce_kernelILi128ELi4ENS0_8ReduceOpIhNS0_7MeanOpsIhhhhEEjhLi4ELi4EEEEEvT1_ --------------------------
	.section	.text._ZN2at6native13reduce_kernelILi128ELi4ENS0_8ReduceOpIhNS0_7MeanOpsIhhhhEEjhLi4ELi4EEEEEvT1_,"ax",@progbits
	.align	128
        .global         _ZN2at6native13reduce_kernelILi128ELi4ENS0_8ReduceOpIhNS0_7MeanOpsIhhhhEEjhLi4ELi4EEEEEvT1_
        .type           _ZN2at6native13reduce_kernelILi128ELi4ENS0_8ReduceOpIhNS0_7MeanOpsIhhhhEEjhLi4ELi4EEEEEvT1_,@function
        .size           _ZN2at6native13reduce_kernelILi128ELi4ENS0_8ReduceOpIhNS0_7MeanOpsIhhhhEEjhLi4ELi4EEEEEvT1_,(.L_x_7288 - _ZN2at6native13reduce_kernelILi128ELi4ENS0_8ReduceOpIhNS0_7MeanOpsIhhhhEEjhLi4ELi4EEEEEvT1_)
        .other          _ZN2at6native13reduce_kernelILi128ELi4ENS0_8ReduceOpIhNS0_7MeanOpsIhhhhEEjhLi4ELi4EEEEEvT1_,@"STO_CUDA_ENTRY STV_DEFAULT"
_ZN2at6native13reduce_kernelILi128ELi4ENS0_8ReduceOpIhNS0_7MeanOpsIhhhhEEjhLi4ELi4EEEEEvT1_:
.text._ZN2at6native13reduce_kernelILi128ELi4ENS0_8ReduceOpIhNS0_7MeanOpsIhhhhEEjhLi4ELi4EEEEEvT1_:
        /* <DEDUP_REMOVED lines=296> */
.L_x_2559:
        /* <DEDUP_REMOVED lines=31> */
.L_x_2563:
        /* <DEDUP_REMOVED lines=30> */
.L_x_2567:
[----:B------:R-:W-:Y:S05]  /*1650*/  BSYNC.RECONVERGENT B1 ;  /* 0x0000000000017941 */ /* 0x000fea0003800200 */
.L_x_2566:
[----:B------:R-:W0:Y:S01]  /*1660*/  LDC R0, c[0x0][0x388] ;  /* 0x0000e200ff007b82 */ /* 0x000e220000000800 */
[----:B------:R-:W-:-:S05]  /*1670*/  IADD3 R24, P0, PT, R9, 0x4, RZ ;  /* 0x0000000409187810 */ /* 0x000fca0007f1e0ff */
[----:B------:R-:W-:Y:S01]  /*1680*/  IMAD.X R25, RZ, RZ, R25, P0 ;  /* 0x000000ffff197224 */ /* 0x000fe200000e0619 */
[----:B0-----:R-:W-:-:S07]  /*1690*/  IADD3 R0, PT, PT, R7, -0x4, R0 ;  /* 0xfffffffc07007810 */ /* 0x001fce0007ffe000 */
.L_x_2565:
[----:B------:R-:W-:Y:S05]  /*16a0*/  BSYNC.RECONVERGENT B0 ;  /* 0x0000000000007941 */ /* 0x000fea0003800200 */
.L_x_2564:
        /* <DEDUP_REMOVED lines=18> */
.L_x_2570:
        /* <DEDUP_REMOVED lines=15> */
.L_x_2569:
[----:B------:R-:W-:Y:S05]  /*18c0*/  BSYNC.RECONVERGENT B0 ;  /* 0x0000000000007941 */ /* 0x000fea0003800200 */
.L_x_2568:
        /* <DEDUP_REMOVED lines=10> */
.L_x_2572:
[----:B------:R-:W-:Y:S05]  /*1970*/  BSYNC.RECONVERGENT B0 ;  /* 0x0000000000007941 */ /* 0x000fea0003800200 */
.L_x_2571:
[----:B------:R-:W-:Y:S02]  /*1980*/  IADD3 R6, PT, PT, R9, R8, R6 ;  /* 0x0000000809067210 */ /* 0x000fe40007ffe006 */
[----:B------:R-:W-:Y:S02]  /*1990*/  PRMT R24, RZ, 0x7610, R24 ;  /* 0x00007610ff187816 */ /* 0x000fe40000000018 */
[----:B------:R-:W-:Y:S01]  /*19a0*/  PRMT R23, RZ, 0x7610, R23 ;  /* 0x00007610ff177816 */ /* 0x000fe20000000017 */
[----:B------:R-:W-:Y:S01]  /*19b0*/  IMAD.IADD R6, R6, 0x1, R3 ;  /* 0x0000000106067824 */ /* 0x000fe200078e0203 */
[----:B------:R-:W-:-:S04]  /*19c0*/  PRMT R27, RZ, 0x7610, R27 ;  /* 0x00007610ff1b7816 */ /* 0x000fc8000000001b */
[----:B------:R-:W-:Y:S01]  /*19d0*/  PRMT R29, R6, 0x7610, R29 ;  /* 0x00007610061d7816 */ /* 0x000fe2000000001d */
[----:B------:R-:W-:Y:S06]  /*19e0*/  BRA `(.L_x_2561) ;  /* 0x000000a800b07947 */ /* 0x000fec0003800000 */
.L_x_2562:
        /* <DEDUP_REMOVED lines=43> */
.L_x_2577:
        /* <DEDUP_REMOVED lines=56> */
.L_x_2576:
[----:B------:R-:W-:Y:S02]  /*2020*/  PRMT R31, R43, 0x7610, R31 ;  /* 0x000076102b1f7816 */ /* 0x000fe4000000001f */
[----:B------:R-:W-:Y:S02]  /*2030*/  PRMT R30, R42, 0x7610, R30 ;  /* 0x000076102a1e7816 */ /* 0x000fe4000000001e */
[----:B------:R-:W-:Y:S02]  /*2040*/  PRMT R42, R38, 0x7610, R42 ;  /* 0x00007610262a7816 */ /* 0x000fe4000000002a */
[----:B------:R-:W-:Y:S02]  /*2050*/  PRMT R43, R39, 0x7610, R43 ;  /* 0x00007610272b7816 */ /* 0x000fe4000000002b */
[----:B------:R-:W-:Y:S02]  /*2060*/  PRMT R38, R4, 0x7610, R38 ;  /* 0x0000761004267816 */ /* 0x000fe40000000026 */
[----:B------:R-:W-:-:S07]  /*2070*/  PRMT R39, R5, 0x7610, R39 ;  /* 0x0000761005277816 */ /* 0x000fce0000000027 */
.L_x_2575:
[----:B------:R-:W-:Y:S05]  /*2080*/  BSYNC.RECONVERGENT B0 ;  /* 0x0000000000007941 */ /* 0x000fea0003800200 */
.L_x_2574:
        /* <DEDUP_REMOVED lines=48> */
.L_x_2579:
[----:B------:R-:W-:Y:S05]  /*2390*/  BSYNC.RECONVERGENT B0 ;  /* 0x0000000000007941 */ /* 0x000fea0003800200 */
.L_x_2578:
        /* <DEDUP_REMOVED lines=30> */
.L_x_2581:
[----:B------:R-:W-:Y:S05]  /*2580*/  BSYNC.RECONVERGENT B0 ;  /* 0x0000000000007941 */ /* 0x000fea0003800200 */
.L_x_2580:
        /* <DEDUP_REMOVED lines=13> */
.L_x_2573:
        /* <DEDUP_REMOVED lines=41> */
.L_x_2586:
        /* <DEDUP_REMOVED lines=60> */
.L_x_2585:
[----:B------:R-:W-:Y:S02]  /*2cb0*/  PRMT R33, R45, 0x7610, R33 ;  /* 0x000076102d217816 */ /* 0x000fe40000000021 */
[----:B------:R-:W-:Y:S02]  /*2cc0*/  PRMT R42, R38, 0x7610, R42 ;  /* 0x00007610262a7816 */ /* 0x000fe4000000002a */
[----:B------:R-:W-:Y:S02]  /*2cd0*/  PRMT R38, R4, 0x7610, R38 ;  /* 0x0000761004267816 */ /* 0x000fe40000000026 */
[----:B------:R-:W-:-:S07]  /*2ce0*/  PRMT R45, R5, 0x7610, R45 ;  /* 0x00007610052d7816 */ /* 0x000fce000000002d */
.L_x_2584:
[----:B------:R-:W-:Y:S05]  /*2cf0*/  BSYNC.RECONVERGENT B0 ;  /* 0x0000000000007941 */ /* 0x000fea0003800200 */
.L_x_2583:
        /* <DEDUP_REMOVED lines=52> */
.L_x_2588:
[----:B------:R-:W-:Y:S05]  /*3040*/  BSYNC.RECONVERGENT B0 ;  /* 0x0000000000007941 */ /* 0x000fea0003800200 */
.L_x_2587:
        /* <DEDUP_REMOVED lines=32> */
.L_x_2590:
[----:B------:R-:W-:Y:S05]  /*3250*/  BSYNC.RECONVERGENT B0 ;  /* 0x0000000000007941 */ /* 0x000fea0003800200 */
.L_x_2589:
        /* <DEDUP_REMOVED lines=13> */
.L_x_2582:
        /* <DEDUP_REMOVED lines=49> */
.L_x_2598:
        /* <DEDUP_REMOVED lines=313> */
.L_x_2594:
        /* <DEDUP_REMOVED lines=245> */
.L_x_2595:
        /* <DEDUP_REMOVED lines=244> */
.L_x_2596:
        /* <DEDUP_REMOVED lines=244> */
.L_x_2597:
        /* <DEDUP_REMOVED lines=8> */
.L_x_2593:
        /* <DEDUP_REMOVED lines=23> */
.L_x_2592:
[----:B0-----:R-:W-:Y:S05]  /*7990*/  BSYNC.RECONVERGENT B0 ;  /* 0x0000000000007941 */ /* 0x001fea0003800200 */
.L_x_2591:
        /* <DEDUP_REMOVED lines=283> */
.L_x_2602:
[----:B------:R-:W-:Y:S01]  /*8b50*/  SHF.R.U32.HI R26, RZ, 0x2, R26 ;  /* 0x00000002ff1a7819 */ /* 0x000fe2000001161a */
[----:B------:R-:W-:-:S07]  /*8b60*/  IMAD.MOV.U32 R27, RZ, RZ, RZ ;  /* 0x000000ffff1b7224 */ /* 0x000fce00078e00ff */
.L_x_2601:
        /* <DEDUP_REMOVED lines=288> */
.L_x_2604:
[----:B------:R-:W-:Y:S02]  /*9d70*/  SHF.R.U32.HI R26, RZ, 0x2, R34 ;  /* 0x00000002ff1a7819 */ /* 0x000fe40000011622 */
[----:B------:R-:W-:-:S07]  /*9d80*/  MOV R27, RZ ;  /* 0x000000ff001b7202 */ /* 0x000fce0000000f00 */
.L_x_2603:
        /* <DEDUP_REMOVED lines=285> */
.L_x_2606:
[----:B------:R-:W-:Y:S02]  /*af60*/  SHF.R.U32.HI R26, RZ, 0x2, R38 ;  /* 0x00000002ff1a7819 */ /* 0x000fe40000011626 */
[----:B------:R-:W-:-:S07]  /*af70*/  MOV R27, RZ ;  /* 0x000000ff001b7202 */ /* 0x000fce0000000f00 */
.L_x_2605:
        /* <DEDUP_REMOVED lines=285> */
.L_x_2608:
[----:B------:R-:W-:Y:S02]  /*c150*/  SHF.R.U32.HI R26, RZ, 0x2, R26 ;  /* 0x00000002ff1a7819 */ /* 0x000fe4000001161a */
[----:B------:R-:W-:-:S07]  /*c160*/  MOV R27, RZ ;  /* 0x000000ff001b7202 */ /* 0x000fce0000000f00 */
.L_x_2607:
[----:B------:R-:W-:-:S04]  /*c170*/  LEA R22, P0, R26, R48, 0x2 ;  /* 0x000000301a167211 */ /* 0x000fc800078010ff */
[----:B------:R-:W-:-:S05]  /*c180*/  LEA.HI.X R23, R26, R21, R27, 0x2, P0 ;  /* 0x000000151a177211 */ /* 0x000fca00000f141b */
[----:B------:R-:W2:Y:S02]  /*c190*/  LDG.E R22, desc[UR36][R22.64] ;  /* 0x0000002416167981 */ /* 0x000ea4000c1e1900 */
[C---:B--2---:R-:W-:Y:S02]  /*c1a0*/  PRMT R44, R22.reuse, 0x7770, RZ ;  /* 0x00007770162c7816 */ /* 0x044fe400000000ff */
[C---:B------:R-:W-:Y:S02]  /*c1b0*/  PRMT R29, R22.reuse, 0x7771, RZ ;  /* 0x00007771161d7816 */ /* 0x040fe400000000ff */
[C---:B------:R-:W-:Y:S02]  /*c1c0*/  PRMT R46, R22.reuse, 0x7772, RZ ;  /* 0x00007772162e7816 */ /* 0x040fe400000000ff */
[----:B------:R-:W-:-:S07]  /*c1d0*/  PRMT R49, R22, 0x7773, RZ ;  /* 0x0000777316317816 */ /* 0x000fce00000000ff */
.L_x_2600:
[----:B------:R-:W-:Y:S05]  /*c1e0*/  BSYNC.RECONVERGENT B0 ;  /* 0x0000000000007941 */ /* 0x000fea0003800200 */
.L_x_2599:
        /* <DEDUP_REMOVED lines=31> */
.L_x_2610:
[----:B------:R-:W-:Y:S05]  /*c3e0*/  BSYNC.RECONVERGENT B0 ;  /* 0x0000000000007941 */ /* 0x000fea0003800200 */
.L_x_2609:
        /* <DEDUP_REMOVED lines=12> */
.L_x_2561:
[----:B------:R-:W-:Y:S05]  /*c4b0*/  BSYNC.RECONVERGENT B6 ;  /* 0x0000000000067941 */ /* 0x000fea0003800200 */
.L_x_2560:
        /* <DEDUP_REMOVED lines=22> */
.L_x_2614:
        /* <DEDUP_REMOVED lines=32> */
.L_x_2613:
[----:B------:R-:W-:Y:S05]  /*c820*/  BSYNC.RECONVERGENT B0 ;  /* 0x0000000000007941 */ /* 0x000fea0003800200 */
.L_x_2612:
[----:B------:R-:W-:Y:S01]  /*c830*/  IMAD.MOV.U32 R4, RZ, RZ, R14 ;  /* 0x000000ffff047224 */ /* 0x000fe200078e000e */
[----:B------:R-:W-:Y:S06]  /*c840*/  @P1 BRA `(.L_x_2614) ;  /* 0xfffffffc00741947 */ /* 0x000fec000383ffff */
.L_x_2611:
        /* <DEDUP_REMOVED lines=25> */
.L_x_2619:
        /* <DEDUP_REMOVED lines=31> */
.L_x_2618:
[----:B------:R-:W-:Y:S05]  /*cbd0*/  BSYNC.RECONVERGENT B0 ;  /* 0x0000000000007941 */ /* 0x000fea0003800200 */
.L_x_2617:
[----:B-1----:R-:W-:Y:S01]  /*cbe0*/  IMAD.MOV.U32 R4, RZ, RZ, R11 ;  /* 0x000000ffff047224 */ /* 0x002fe200078e000b */
[----:B------:R-:W-:Y:S06]  /*cbf0*/  @P1 BRA `(.L_x_2619) ;  /* 0xfffffffc00781947 */ /* 0x000fec000383ffff */
.L_x_2616:
[----:B------:R-:W-:Y:S01]  /*cc00*/  ISETP.GE.U32.AND P0, PT, R0, 0x2, PT ;  /* 0x000000020000780c */ /* 0x000fe20003f06070 */
[----:B------:R-:W-:Y:S05]  /*cc10*/  WARPSYNC.ALL ;  /* 0x0000000000007948 */ /* 0x000fea0003800000 */
[----:B------:R-:W-:Y:S07]  /*cc20*/  BAR.SYNC.DEFER_BLOCKING 0x0 ;  /* 0x0000000000007b1d */ /* 0x000fee0000010000 */
[----:B------:R-:W-:Y:S05]  /*cc30*/  @!P0 BRA `(.L_x_2615) ;  /* 0x0000000000448947 */ /* 0x000fea0003800000 */
[----:B-1----:R-:W-:-:S07]  /*cc40*/  HFMA2 R3, -RZ, RZ, 0, 5.9604644775390625e-08 ;  /* 0x00000001ff037431 */ /* 0x002fce00000001ff */
.L_x_2620:
[----:B------:R-:W-:Y:S02]  /*cc50*/  LOP3.LUT R10, R24, 0xff, RZ, 0xc0, !PT ;  /* 0x000000ff180a7812 */ /* 0x000fe400078ec0ff */
[----:B------:R-:W-:Y:S02]  /*cc60*/  LOP3.LUT R4, R29, 0xff, RZ, 0xc0, !PT ;  /* 0x000000ff1d047812 */ /* 0x000fe400078ec0ff */
[----:B------:R-:W-:Y:S01]  /*cc70*/  LOP3.LUT R6, R27, 0xff, RZ, 0xc0, !PT ;  /* 0x000000ff1b067812 */ /* 0x000fe200078ec0ff */
[----:B------:R-:W1:Y:S01]  /*cc80*/  SHFL.DOWN PT, R5, R10, R3, 0x1f ;  /* 0x08001f030a057589 */ /* 0x000e6200000e0000 */
[----:B------:R-:W-:-:S03]  /*cc90*/  LOP3.LUT R8, R23, 0xff, RZ, 0xc0, !PT ;  /* 0x000000ff17087812 */ /* 0x000fc600078ec0ff */
[----:B------:R-:W2:Y:S04]  /*cca0*/  SHFL.DOWN PT, R4, R4, R3, 0x1f ;  /* 0x08001f0304047589 */ /* 0x000ea800000e0000 */
[----:B------:R-:W3:Y:S04]  /*ccb0*/  SHFL.DOWN PT, R6, R6, R3, 0x1f ;  /* 0x08001f0306067589 */ /* 0x000ee800000e0000 */
[----:B------:R4:W5:Y:S02]  /*ccc0*/  SHFL.DOWN PT, R8, R8, R3, 0x1f ;  /* 0x08001f0308087589 */ /* 0x00096400000e0000 */
[----:B----4-:R-:W-:-:S02]  /*ccd0*/  IMAD.SHL.U32 R3, R3, 0x2, RZ ;  /* 0x0000000203037824 */ /* 0x010fc400078e00ff */
[----:B-1----:R-:W-:-:S03]  /*cce0*/  IMAD.IADD R5, R5, 0x1, R24 ;  /* 0x0000000105057824 */ /* 0x002fc600078e0218 */
[----:B------:R-:W-:Y:S02]  /*ccf0*/  ISETP.GE.AND P0, PT, R3, R0, PT ;  /* 0x000000000300720c */ /* 0x000fe40003f06270 */
[----:B--2---:R-:W-:Y:S02]  /*cd00*/  IADD3 R29, PT, PT, R4, R29, RZ ;  /* 0x0000001d041d7210 */ /* 0x004fe40007ffe0ff */
[----:B------:R-:W-:Y:S01]  /*cd10*/  PRMT R24, R5, 0x7610, R24 ;  /* 0x0000761005187816 */ /* 0x000fe20000000018 */
[----:B---3--:R-:W-:Y:S01]  /*cd20*/  IMAD.IADD R27, R6, 0x1, R27 ;  /* 0x00000001061b7824 */ /* 0x008fe200078e021b */
[----:B-----5:R-:W-:-:S07]  /*cd30*/  IADD3 R23, PT, PT, R8, R23, RZ ;  /* 0x0000001708177210 */ /* 0x020fce0007ffe0ff */
[----:B------:R-:W-:Y:S05]  /*cd40*/  @!P0 BRA `(.L_x_2620) ;  /* 0xfffffffc00c08947 */ /* 0x000fea000383ffff */
.L_x_2615:
[----:B------:R-:W3:Y:S01]  /*cd50*/  LDCU UR9, c[0x0][0x558] ;  /* 0x0000ab00ff0977ac */ /* 0x000ee20008000800 */
[----:B------:R-:W-:Y:S01]  /*cd60*/  MOV R31, RZ ;  /* 0x000000ff001f7202 */ /* 0x000fe20000000f00 */
        /* <DEDUP_REMOVED lines=9> */
[----:B----4-:R-:W-:-:S04]  /*ce00*/  IMAD R0, R17, UR8, R0 ;  /* 0x0000000811007c24 */ /* 0x010fc8000f8e0200 */
        /* <DEDUP_REMOVED lines=275> */
.L_x_2621:
        /* <DEDUP_REMOVED lines=276> */
.L_x_2622:
        /* <DEDUP_REMOVED lines=276> */
.L_x_2623:
        /* <DEDUP_REMOVED lines=276> */
.L_x_2624:
        /* <DEDUP_REMOVED lines=286> */
.L_x_2626:
        /* <DEDUP_REMOVED lines=276> */
.L_x_2627:
        /* <DEDUP_REMOVED lines=276> */
.L_x_2628:
        /* <DEDUP_REMOVED lines=276> */
.L_x_2629:
        /* <DEDUP_REMOVED lines=26> */
.L_x_2631:
[----:B------:R-:W-:Y:S05]  /*15a40*/  BSYNC.RECONVERGENT B0 ;  /* 0x0000000000007941 */ /* 0x000fea0003800200 */
.L_x_2630:
        /* <DEDUP_REMOVED lines=35> */
.L_x_2633:
[----:B------:R-:W-:Y:S05]  /*15c80*/  BSYNC.RECONVERGENT B0 ;  /* 0x0000000000007941 */ /* 0x000fea0003800200 */
.L_x_2632:
        /* <DEDUP_REMOVED lines=20> */
[----:B---3--:R-:W-:-:S08]  /*15dd0*/  MOV R31, UR5 ;  /* 0x00000005001f7c02 */ /* 0x008fd00008000f00 */
        /* <DEDUP_REMOVED lines=17> */
.L_x_2638:
[----:B------:R-:W1:Y:S01]  /*15ef0*/  LDC.64 R2, c[0x0][0x770] ;  /* 0x0001dc00ff027b82 */ /* 0x000e620000000a00 */
[----:B------:R-:W-:-:S04]  /*15f00*/  IMAD.IADD R9, R17, 0x1, R0 ;  /* 0x0000000111097824 */ /* 0x000fc800078e0200 */
[----:B-1----:R-:W-:-:S05]  /*15f10*/  IMAD.WIDE.U32 R2, R9, 0x4, R2 ;  /* 0x0000000409027825 */ /* 0x002fca00078e0002 */
[----:B------:R-:W2:Y:S04]  /*15f20*/  LDG.E.U8 R6, desc[UR36][R2.64] ;  /* 0x0000002402067981 */ /* 0x000ea8000c1e1100 */
[----:B------:R-:W3:Y:S04]  /*15f30*/  LDG.E.U8 R10, desc[UR36][R2.64+0x2] ;  /* 0x00000224020a7981 */ /* 0x000ee8000c1e1100 */
[----:B------:R-:W4:Y:S04]  /*15f40*/  LDG.E.U8 R8, desc[UR36][R2.64+0x1] ;  /* 0x0000012402087981 */ /* 0x000f28000c1e1100 */
[----:B------:R-:W5:Y:S01]  /*15f50*/  LDG.E.U8 R12, desc[UR36][R2.64+0x3] ;  /* 0x00000324020c7981 */ /* 0x000f62000c1e1100 */
[----:B------:R-:W-:-:S04]  /*15f60*/  IADD3 R0, PT, PT, R7, R0, RZ ;  /* 0x0000000007007210 */ /* 0x000fc80007ffe0ff */
        /* <DEDUP_REMOVED lines=11> */
.L_x_2637:
[----:B------:R-:W-:Y:S05]  /*16020*/  BRA `(.L_x_2636) ;  /* 0x0000000000847947 */ /* 0x000fea0003800000 */
.L_x_2635:
        /* <DEDUP_REMOVED lines=8> */
[C---:B------:R-:W-:Y:S01]  /*160b0*/  PRMT R29, R31.reuse, 0x7610, R29 ;  /* 0x000076101f1d7816 */ /* 0x040fe2000000001d */
[----:B------:R-:W-:Y:S01]  /*160c0*/  IMAD.MOV.U32 R0, RZ, RZ, R19 ;  /* 0x000000ffff007224 */ /* 0x000fe200078e0013 */
[C---:B------:R-:W-:Y:S02]  /*160d0*/  PRMT R23, R31.reuse, 0x7610, R23 ;  /* 0x000076101f177816 */ /* 0x040fe40000000017 */
[----:B------:R-:W-:-:S03]  /*160e0*/  PRMT R27, R31, 0x7610, R27 ;  /* 0x000076101f1b7816 */ /* 0x000fc6000000001b */
[----:B------:R-:W3:Y:S08]  /*160f0*/  LDC.64 R2, c[0x0][0x770] ;  /* 0x0001dc00ff027b82 */ /* 0x000ef00000000a00 */
[----:B------:R-:W4:Y:S01]  /*16100*/  LDC R11, c[0x0][0x364] ;  /* 0x0000d900ff0b7b82 */ /* 0x000f220000000800 */
[----:B-1----:R-:W-:-:S07]  /*16110*/  IMAD R17, R17, UR5, RZ ;  /* 0x0000000511117c24 */ /* 0x002fce000f8e02ff */
.L_x_2639:
[----:B------:R-:W-:-:S05]  /*16120*/  IADD3 R7, PT, PT, R17, R0, RZ ;  /* 0x0000000011077210 */ /* 0x000fca0007ffe0ff */
        /* <DEDUP_REMOVED lines=17> */
.L_x_2636:
[----:B------:R-:W-:Y:S05]  /*16240*/  BSYNC.RECONVERGENT B0 ;  /* 0x0000000000007941 */ /* 0x000fea0003800200 */
.L_x_2634:
        /* <DEDUP_REMOVED lines=17> */
.L_x_2643:
[----:B------:R-:W-:Y:S01]  /*16360*/  USHF.R.U32.HI UR7, URZ, 0x1, UR4 ;  /* 0x00000001ff077899 */ /* 0x000fe20008011604 */
[----:B------:R-:W-:Y:S05]  /*16370*/  BAR.SYNC.DEFER_BLOCKING 0x0 ;  /* 0x0000000000007b1d */ /* 0x000fea0000010000 */
[----:B-1----:R-:W-:Y:S01]  /*16380*/  IADD3 R3, PT, PT, R19, UR7, RZ ;  /* 0x0000000713037c10 */ /* 0x002fe2000fffe0ff */
[----:B------:R-:W-:Y:S03]  /*16390*/  BSSY.RECONVERGENT B0, `(.L_x_2641) ;  /* 0x000001b000007945 */ /* 0x000fe60003800200 */
        /* <DEDUP_REMOVED lines=10> */
[----:B------:R-:W-:Y:S02]  /*16440*/  PRMT R6, R2, 0x7770, RZ ;  /* 0x0000777002067816 */ /* 0x000fe400000000ff */
[----:B------:R-:W-:-:S02]  /*16450*/  IADD3 R12, PT, PT, R27, R12, RZ ;  /* 0x0000000c1b0c7210 */ /* 0x000fc40007ffe0ff */
[----:B------:R-:W-:Y:S02]  /*16460*/  IADD3 R8, PT, PT, R29, R8, RZ ;  /* 0x000000081d087210 */ /* 0x000fe40007ffe0ff */
[----:B------:R-:W-:Y:S02]  /*16470*/  IADD3 R6, PT, PT, R31, R6, RZ ;  /* 0x000000061f067210 */ /* 0x000fe40007ffe0ff */
[----:B------:R-:W-:Y:S02]  /*16480*/  LOP3.LUT R3, R12, 0xffff, RZ, 0xc0, !PT ;  /* 0x0000ffff0c037812 */ /* 0x000fe400078ec0ff */
[----:B------:R-:W-:Y:S02]  /*16490*/  LOP3.LUT R14, R10, 0xffff, RZ, 0xc0, !PT ;  /* 0x0000ffff0a0e7812 */ /* 0x000fe400078ec0ff */
[----:B------:R-:W-:Y:S02]  /*164a0*/  LOP3.LUT R2, R8, 0xffff, RZ, 0xc0, !PT ;  /* 0x0000ffff08027812 */ /* 0x000fe400078ec0ff */
[----:B------:R-:W-:-:S02]  /*164b0*/  LOP3.LUT R7, R6, 0xffff, RZ, 0xc0, !PT ;  /* 0x0000ffff06077812 */ /* 0x000fc400078ec0ff */
[----:B------:R-:W-:Y:S02]  /*164c0*/  PRMT R3, R14, 0x3340, R3 ;  /* 0x000033400e037816 */ /* 0x000fe40000000003 */
[----:B------:R-:W-:Y:S02]  /*164d0*/  PRMT R2, R7, 0x3340, R2 ;  /* 0x0000334007027816 */ /* 0x000fe40000000002 */
[----:B------:R-:W-:Y:S02]  /*164e0*/  PRMT R31, R6, 0x7610, R31 ;  /* 0x00007610061f7816 */ /* 0x000fe4000000001f */
[----:B------:R-:W-:Y:S02]  /*164f0*/  PRMT R3, R2, 0x5410, R3 ;  /* 0x0000541002037816 */ /* 0x000fe40000000003 */
[----:B------:R-:W-:Y:S02]  /*16500*/  PRMT R29, R8, 0x7610, R29 ;  /* 0x00007610081d7816 */ /* 0x000fe4000000001d */
[----:B------:R-:W-:Y:S01]  /*16510*/  PRMT R23, R10, 0x7610, R23 ;  /* 0x000076100a177816 */ /* 0x000fe20000000017 */
[----:B------:R1:W-:Y:S01]  /*16520*/  STS [R0], R3 ;  /* 0x0000000300007388 */ /* 0x0003e20000000800 */
[----:B------:R-:W-:-:S07]  /*16530*/  PRMT R27, R12, 0x7610, R27 ;  /* 0x000076100c1b7816 */ /* 0x000fce000000001b */
.L_x_2642:
[----:B------:R-:W-:Y:S05]  /*16540*/  BSYNC.RECONVERGENT B0 ;  /* 0x0000000000007941 */ /* 0x000fea0003800200 */
.L_x_2641:
[----:B------:R-:W-:-:S03]  /*16550*/  UISETP.GT.U32.AND UP0, UPT, UR4, 0x3, UPT ;  /* 0x000000030400788c */ /* 0x000fc6000bf04070 */
[----:B------:R-:W-:-:S06]  /*16560*/  UMOV UR4, UR7 ;  /* 0x0000000700047c82 */ /* 0x000fcc0008000000 */
[----:B------:R-:W-:Y:S05]  /*16570*/  BRA.U UP0, `(.L_x_2643) ;  /* 0xfffffffd00787547 */ /* 0x000fea000b83ffff */
.L_x_2640:
        /* <DEDUP_REMOVED lines=17> */
[----:B------:R-:W-:-:S07]  /*16690*/  IMAD.U32 R2, RZ, RZ, UR5 ;  /* 0x00000005ff027e24 */ /* 0x000fce000f8e00ff */
.L_x_2648:
[----:B------:R-:W-:Y:S01]  /*166a0*/  SHF.R.U32.HI R9, RZ, 0x1, R2 ;  /* 0x00000001ff097819 */ /* 0x000fe20000011602 */
[----:B------:R-:W-:Y:S01]  /*166b0*/  BAR.SYNC.DEFER_BLOCKING 0x0 ;  /* 0x0000000000007b1d */ /* 0x000fe20000010000 */
[----:B------:R-:W-:Y:S02]  /*166c0*/  ISETP.GT.U32.AND P2, PT, R2, 0x7f, PT ;  /* 0x0000007f0200780c */ /* 0x000fe40003f44070 */
[----:B-1----:R-:W-:-:S03]  /*166d0*/  IADD3 R3, PT, PT, R9, R16, RZ ;  /* 0x0000001009037210 */ /* 0x002fc60007ffe0ff */
[----:B------:R-:W-:Y:S01]  /*166e0*/  BSSY.RECONVERGENT B0, `(.L_x_2646) ;  /* 0x000001a000007945 */ /* 0x000fe20003800200 */
        /* <DEDUP_REMOVED lines=25> */
.L_x_2647:
[----:B------:R-:W-:Y:S05]  /*16880*/  BSYNC.RECONVERGENT B0 ;  /* 0x0000000000007941 */ /* 0x000fea0003800200 */
.L_x_2646:
[----:B------:R-:W-:Y:S01]  /*16890*/  MOV R2, R9 ;  /* 0x0000000900027202 */ /* 0x000fe20000000f00 */
[----:B------:R-:W-:Y:S06]  /*168a0*/  @P2 BRA `(.L_x_2648) ;  /* 0xfffffffc007c2947 */ /* 0x000fec000383ffff */
.L_x_2645:
[----:B------:R-:W-:Y:S01]  /*168b0*/  BAR.SYNC.DEFER_BLOCKING 0x0 ;  /* 0x0000000000007b1d */ /* 0x000fe20000010000 */
[----:B------:R-:W-:-:S09]  /*168c0*/  UISETP.GE.U32.AND UP0, UPT, UR4, 0x2, UPT ;  /* 0x000000020400788c */ /* 0x000fd2000bf06070 */
[----:B------:R-:W-:Y:S05]  /*168d0*/  BRA.U !UP0, `(.L_x_2644) ;  /* 0x0000000108507547 */ /* 0x000fea000b800000 */
[----:B-12---:R-:W-:-:S07]  /*168e0*/  HFMA2 R0, -RZ, RZ, 0, 5.9604644775390625e-08 ;  /* 0x00000001ff007431 */ /* 0x006fce00000001ff */
.L_x_2649:
        /* <DEDUP_REMOVED lines=19> */
.L_x_2644:
        /* <DEDUP_REMOVED lines=55> */
.L_x_2651:
        /* <DEDUP_REMOVED lines=26> */
.L_x_2652:
        /* <DEDUP_REMOVED lines=26> */
.L_x_2653:
        /* <DEDUP_REMOVED lines=28> */
.L_x_2654:
[----:B------:R-:W2:Y:S02]  /*17290*/  LDCU.64 UR4, c[0x0][0x758] ;  /* 0x0000eb00ff0477ac */ /* 0x000ea40008000a00 */
[----:B--2---:R-:W-:-:S04]  /*172a0*/  IADD3 R18, P0, PT, R18, UR4, RZ ;  /* 0x0000000412127c10 */ /* 0x004fc8000ff1e0ff */
[----:B------:R-:W-:-:S05]  /*172b0*/  IADD3.X R19, PT, PT, RZ, UR5, RZ, P0, !PT ;  /* 0x00000005ff137c10 */ /* 0x000fca00087fe4ff */
[----:B------:R-:W-:Y:S01]  /*172c0*/  STG.E.U8 desc[UR36][R18.64], R17 ;  /* 0x0000001112007986 */ /* 0x000fe2000c101124 */
[----:B------:R-:W-:Y:S05]  /*172d0*/  EXIT ;  /* 0x000000000000794d */ /* 0x000fea0003800000 */
.L_x_2650:
        /* <DEDUP_REMOVED lines=17> */
.L_x_2655:
        /* <DEDUP_REMOVED lines=21> */
.L_x_2657:
        /* <DEDUP_REMOVED lines=26> */
.L_x_2658:
        /* <DEDUP_REMOVED lines=26> */
.L_x_2659:
        /* <DEDUP_REMOVED lines=28> */
.L_x_2660:
[----:B------:R-:W2:Y:S02]  /*17a40*/  LDCU.64 UR4, c[0x0][0x758] ;  /* 0x0000eb00ff0477ac */ /* 0x000ea40008000a00 */
[----:B--2---:R-:W-:-:S05]  /*17a50*/  IADD3 R18, P0, PT, R18, UR4, RZ ;  /* 0x0000000412127c10 */ /* 0x004fca000ff1e0ff */
[----:B------:R-:W-:-:S05]  /*17a60*/  IMAD.X R19, RZ, RZ, UR5, P0 ;  /* 0x00000005ff137e24 */ /* 0x000fca00080e06ff */
[----:B------:R-:W-:Y:S01]  /*17a70*/  STG.E.U8 desc[UR36][R18.64], R17 ;  /* 0x0000001112007986 */ /* 0x000fe2000c101124 */
[----:B------:R-:W-:Y:S05]  /*17a80*/  EXIT ;  /* 0x000000000000794d */ /* 0x000fea0003800000 */
.L_x_2656:
[----:B------:R-:W-:Y:S04]  /*17a90*/  STG.E.U8 desc[UR36][R4.64], R31 ;  /* 0x0000001f04007986 */ /* 0x000fe8000c101124 */
[----:B------:R-:W-:Y:S04]  /*17aa0*/  STG.E.U8 desc[UR36][R4.64+0x1], R29 ;  /* 0x0000011d04007986 */ /* 0x000fe8000c101124 */
[----:B------:R-:W-:Y:S04]  /*17ab0*/  STG.E.U8 desc[UR36][R4.64+0x2], R23 ;  /* 0x0000021704007986 */ /* 0x000fe8000c101124 */
[----:B------:R-:W-:Y:S01]  /*17ac0*/  STG.E.U8 desc[UR36][R4.64+0x3], R27 ;  /* 0x0000031b04007986 */ /* 0x000fe2000c101124 */
[----:B------:R-:W-:Y:S05]  /*17ad0*/  EXIT ;  /* 0x000000000000794d */ /* 0x000fea0003800000 */
.L_x_2625:
        /* <DEDUP_REMOVED lines=64> */
.L_x_2662:
        /* <DEDUP_REMOVED lines=26> */
.L_x_2663:
        /* <DEDUP_REMOVED lines=26> */
.L_x_2664:
        /* <DEDUP_REMOVED lines=28> */
.L_x_2665:
[----:B------:R-:W1:Y:S02]  /*183e0*/  LDCU.64 UR4, c[0x0][0x758] ;  /* 0x0000eb00ff0477ac */ /* 0x000e640008000a00 */
[----:B-1----:R-:W-:-:S05]  /*183f0*/  IADD3 R18, P0, PT, R18, UR4, RZ ;  /* 0x0000000412127c10 */ /* 0x002fca000ff1e0ff */
[----:B------:R-:W-:-:S05]  /*18400*/  IMAD.X R19, RZ, RZ, UR5, P0 ;  /* 0x00000005ff137e24 */ /* 0x000fca00080e06ff */
[----:B------:R-:W-:Y:S01]  /*18410*/  STG.E.U8 desc[UR36][R18.64], R17 ;  /* 0x0000001112007986 */ /* 0x000fe2000c101124 */
[----:B------:R-:W-:Y:S05]  /*18420*/  EXIT ;  /* 0x000000000000794d */ /* 0x000fea0003800000 */
.L_x_2661:
        /* <DEDUP_REMOVED lines=17> */
.L_x_2666:
        /* <DEDUP_REMOVED lines=21> */
.L_x_2668:
        /* <DEDUP_REMOVED lines=26> */
.L_x_2669:
        /* <DEDUP_REMOVED lines=26> */
.L_x_2670:
        /* <DEDUP_REMOVED lines=28> */
.L_x_2671:
[----:B------:R-:W1:Y:S02]  /*18b90*/  LDCU.64 UR4, c[0x0][0x758] ;  /* 0x0000eb00ff0477ac */ /* 0x000e640008000a00 */
[----:B-1----:R-:W-:-:S04]  /*18ba0*/  IADD3 R18, P0, PT, R18, UR4, RZ ;  /* 0x0000000412127c10 */ /* 0x002fc8000ff1e0ff */
[----:B------:R-:W-:-:S05]  /*18bb0*/  IADD3.X R19, PT, PT, RZ, UR5, RZ, P0, !PT ;  /* 0x00000005ff137c10 */ /* 0x000fca00087fe4ff */
[----:B------:R-:W-:Y:S01]  /*18bc0*/  STG.E.U8 desc[UR36][R18.64], R17 ;  /* 0x0000001112007986 */ /* 0x000fe2000c101124 */
[----:B------:R-:W-:Y:S05]  /*18bd0*/  EXIT ;  /* 0x000000000000794d */ /* 0x000fea0003800000 */
.L_x_2667:
[----:B------:R-:W-:Y:S04]  /*18be0*/  STG.E.U8 desc[UR36][R4.64], R29 ;  /* 0x0000001d04007986 */ /* 0x000fe8000c101124 */
[----:B------:R-:W-:Y:S04]  /*18bf0*/  STG.E.U8 desc[UR36][R4.64+0x1], R27 ;  /* 0x0000011b04007986 */ /* 0x000fe8000c101124 */
[----:B------:R-:W-:Y:S04]  /*18c00*/  STG.E.U8 desc[UR36][R4.64+0x2], R23 ;  /* 0x0000021704007986 */ /* 0x000fe8000c101124 */
[----:B------:R-:W-:Y:S01]  /*18c10*/  STG.E.U8 desc[UR36][R4.64+0x3], R24 ;  /* 0x0000031804007986 */ /* 0x000fe2000c101124 */
[----:B------:R-:W-:Y:S05]  /*18c20*/  EXIT ;  /* 0x000000000000794d */ /* 0x000fea0003800000 */
.L_x_2672:
        /* <DEDUP_REMOVED lines=13> */
.L_x_7288:


//--------------------- .text._ZN2at6native13reduce_kernelILi512ELi1ENS0_8ReduceOpIN3c108BFloat16ENS0_7MeanOpsIS4_fffEEjfLi4ELi8EEEEEvT1_ --------------------------
	.section	.text._ZN2at6native13reduce_kernelILi512ELi1ENS0_8ReduceOpIN3c108BFloat16ENS0_7MeanOpsIS4_fffEEjfLi4ELi8EEEEEvT1_,"ax",@progbits
	.align	128
        .global         _ZN2at6native13reduce_kernelILi512ELi1ENS0_8ReduceOpIN3c108BFloat16ENS0_7MeanOpsIS4_fffEEjfLi4ELi8EEEEEvT1_
        .type           _ZN2at6native13reduce_kernelILi512ELi1ENS0_8ReduceOpIN3c108BFloat16ENS0_7MeanOpsIS4_fffEEjfLi4ELi8EEEEEvT1_,@function
        .size           _ZN2at6native13reduce_kernelILi512ELi1ENS0_8ReduceOpIN3c108BFloat16ENS0_7MeanOpsIS4_fffEEjfLi4ELi8EEEEEvT1_,(.L_x_7289 - _ZN2at6native13reduce_kernelILi512ELi1ENS0_8ReduceOpIN3c108BFloat16ENS0_7MeanOpsIS4_fffEEjfLi4ELi8EEEEEvT1_)
        .other          _ZN2at6native13reduce_kernelILi512ELi1ENS0_8ReduceOpIN3c108BFloat16ENS0_7MeanOpsIS4_fffEEjfLi4ELi8EEEEEvT1_,@"STO_CUDA_ENTRY STV_DEFAULT"
_ZN2at6native13reduce_kernelILi512ELi1ENS0_8ReduceOpIN3c108BFloat16ENS0_7MeanOpsIS4_fffEEjfLi4ELi8EEEEEvT1_:
.text._ZN2at6native13reduce_kernelILi512ELi1ENS0_8ReduceOpIN3c108BFloat16ENS0_7MeanOpsIS4_fffEEjfLi4ELi8EEEEEvT1_:
        /* <DEDUP_REMOVED lines=295> */
.L_x_2673:
        /* <DEDUP_REMOVED lines=42> */
[----:B------:R-:W2:Y:S02]  /*1510*/  LDG.E.U16 R4, desc[UR36][R4.64] ;  /* 0x0000002404047981 */ /* 0x000ea4000c1e1500 */
[----:B--2---:R-:W-:-:S04]  /*1520*/  IMAD.U32 R9, R4, 0x10000, RZ ;  /* 0x0001000004097824 */ /* 0x004fc800078e00ff */
[----:B0-----:R-:W-:-:S07]  /*1530*/  FADD.FTZ R9, R9, UR4 ;  /* 0x0000000409097e21 */ /* 0x001fce0008010000 */
.L_x_2680:
[----:B------:R-:W-:Y:S05]  /*1540*/  BSYNC.RECONVERGENT B2 ;  /* 0x0000000000027941 */ /* 0x000fea0003800200 */
.L_x_2679:
[----:B------:R-:W-:Y:S02]  /*1550*/  IADD3 R2, P0, PT, R2, 0x10, RZ ;  /* 0x0000001002027810 */ /* 0x000fe40007f1e0ff */
[----:B------:R-:W-:Y:S02]  /*1560*/  IADD3 R10, PT, PT, R11, -0x8, R24 ;  /* 0xfffffff80b0a7810 */ /* 0x000fe40007ffe018 */
[----:B------:R-:W-:-:S09]  /*1570*/  IADD3.X R3, PT, PT, RZ, R3, RZ, P0, !PT ;  /* 0x00000003ff037210 */ /* 0x000fd200007fe4ff */
.L_x_2678:
[----:B------:R-:W-:Y:S05]  /*1580*/  BSYNC.RECONVERGENT B1 ;  /* 0x0000000000017941 */ /* 0x000fea0003800200 */
.L_x_2677:
        /* <DEDUP_REMOVED lines=14> */
[-C--:B------:R-:W-:Y:S01]  /*1670*/  MOV R13, R12.reuse ;  /* 0x0000000c000d7202 */ /* 0x080fe20000000f00 */
[----:B------:R-:W-:Y:S01]  /*1680*/  IMAD.MOV.U32 R11, RZ, RZ, R12 ;  /* 0x000000ffff0b7224 */ /* 0x000fe200078e000c */
[-C--:B------:R-:W-:Y:S02]  /*1690*/  MOV R14, R12.reuse ;  /* 0x0000000c000e7202 */ /* 0x080fe40000000f00 */
[-C--:B------:R-:W-:Y:S02]  /*16a0*/  MOV R15, R12.reuse ;  /* 0x0000000c000f7202 */ /* 0x080fe40000000f00 */
[----:B------:R-:W-:-:S07]  /*16b0*/  MOV R18, R12 ;  /* 0x0000000c00127202 */ /* 0x000fce0000000f00 */
.L_x_2683:
[C---:B------:R-:W-:Y:S01]  /*16c0*/  IMAD.WIDE.U32 R4, R21.reuse, 0x10, R2 ;  /* 0x0000001015047825 */ /* 0x040fe200078e0002 */
[----:B------:R-:W0:Y:S05]  /*16d0*/  LDCU UR4, c[0x0][0x394] ;  /* 0x00007280ff0477ac */ /* 0x000e2a0008000800 */
[----:B------:R-:W2:Y:S01]  /*16e0*/  LDG.E.128 R4, desc[UR36][R4.64] ;  /* 0x0000002404047981 */ /* 0x000ea2000c1e1d00 */
[----:B0-----:R-:W-:-:S05]  /*16f0*/  VIADD R21, R21, UR4 ;  /* 0x0000000415157c36 */ /* 0x001fca0008000000 */
[----:B------:R-:W-:-:S04]  /*1700*/  LEA R23, R21, 0x7, 0x3 ;  /* 0x0000000715177811 */ /* 0x000fc800078e18ff */
[----:B------:R-:W-:Y:S02]  /*1710*/  ISETP.GE.U32.AND P1, PT, R23, R10, PT ;  /* 0x0000000a1700720c */ /* 0x000fe40003f26070 */
[----:B--2---:R-:W-:Y:S01]  /*1720*/  PRMT R19, R7, 0x7632, R19 ;  /* 0x0000763207137816 */ /* 0x004fe20000000013 */
[----:B------:R-:W-:Y:S01]  /*1730*/  IMAD.U32 R22, R5, 0x10000, RZ ;  /* 0x0001000005167824 */ /* 0x000fe200078e00ff */
[----:B------:R-:W-:Y:S02]  /*1740*/  SHF.L.U32 R24, R7, 0x10, RZ ;  /* 0x0000001007187819 */ /* 0x000fe400000006ff */
[----:B------:R-:W-:Y:S01]  /*1750*/  PRMT R7, R6, 0x7632, R7 ;  /* 0x0000763206077816 */ /* 0x000fe20000000007 */
[----:B------:R-:W-:Y:S01]  /*1760*/  FADD.FTZ R15, R22, R15 ;  /* 0x0000000f160f7221 */ /* 0x000fe20000010000 */
[----:B------:R-:W-:Y:S01]  /*1770*/  SHF.L.U32 R23, R6, 0x10, RZ ;  /* 0x0000001006177819 */ /* 0x000fe200000006ff */
[----:B------:R-:W-:Y:S01]  /*1780*/  FADD.FTZ R13, R24, R13 ;  /* 0x0000000d180d7221 */ /* 0x000fe20000010000 */
[----:B------:R-:W-:Y:S01]  /*1790*/  PRMT R6, R5, 0x7632, R6 ;  /* 0x0000763205067816 */ /* 0x000fe20000000006 */
[----:B------:R-:W-:Y:S01]  /*17a0*/  IMAD.U32 R7, R7, 0x10000, RZ ;  /* 0x0001000007077824 */ /* 0x000fe200078e00ff */
[C---:B------:R-:W-:Y:S01]  /*17b0*/  PRMT R20, R4.reuse, 0x7632, R20 ;  /* 0x0000763204147816 */ /* 0x040fe20000000014 */
[----:B------:R-:W-:Y:S01]  /*17c0*/  FADD.FTZ R14, R23, R14 ;  /* 0x0000000e170e7221 */ /* 0x000fe20000010000 */
[----:B------:R-:W-:Y:S01]  /*17d0*/  SHF.L.U32 R4, R4, 0x10, RZ ;  /* 0x0000001004047819 */ /* 0x000fe200000006ff */
[----:B------:R-:W-:Y:S01]  /*17e0*/  FADD.FTZ R12, R7, R12 ;  /* 0x0000000c070c7221 */ /* 0x000fe20000010000 */
[----:B------:R-:W-:-:S02]  /*17f0*/  SHF.L.U32 R19, R19, 0x10, RZ ;  /* 0x0000001013137819 */ /* 0x000fc400000006ff */
[----:B------:R-:W-:Y:S01]  /*1800*/  SHF.L.U32 R6, R6, 0x10, RZ ;  /* 0x0000001006067819 */ /* 0x000fe200000006ff */
[----:B------:R-:W-:Y:S01]  /*1810*/  FADD.FTZ R9, R4, R9 ;  /* 0x0000000904097221 */ /* 0x000fe20000010000 */
[----:B------:R-:W-:Y:S01]  /*1820*/  SHF.L.U32 R5, R20, 0x10, RZ ;  /* 0x0000001014057819 */ /* 0x000fe200000006ff */
[----:B------:R-:W-:Y:S02]  /*1830*/  FADD.FTZ R8, R19, R8 ;  /* 0x0000000813087221 */ /* 0x000fe40000010000 */
[----:B------:R-:W-:Y:S02]  /*1840*/  FADD.FTZ R11, R6, R11 ;  /* 0x0000000b060b7221 */ /* 0x000fe40000010000 */
[----:B------:R-:W-:Y:S01]  /*1850*/  FADD.FTZ R18, R5, R18 ;  /* 0x0000001205127221 */ /* 0x000fe20000010000 */
[----:B------:R-:W-:Y:S06]  /*1860*/  @!P1 BRA `(.L_x_2683) ;  /* 0xfffffffc00949947 */ /* 0x000fec000383ffff */
.L_x_2682:
[----:B------:R-:W-:Y:S05]  /*1870*/  BSYNC.RECONVERGENT B1 ;  /* 0x0000000000017941 */ /* 0x000fea0003800200 */
.L_x_2681:
        /* <DEDUP_REMOVED lines=8> */
[----:B--2---:R-:W-:-:S05]  /*1900*/  SHF.L.U32 R0, R2, 0x10, RZ ;  /* 0x0000001002007819 */ /* 0x004fca00000006ff */
[----:B------:R-:W-:-:S07]  /*1910*/  FADD.FTZ R9, R9, R0 ;  /* 0x0000000009097221 */ /* 0x000fce0000010000 */
.L_x_2685:
[----:B------:R-:W-:Y:S05]  /*1920*/  BSYNC.RECONVERGENT B1 ;  /* 0x0000000000017941 */ /* 0x000fea0003800200 */
.L_x_2684:
[----:B------:R-:W-:-:S04]  /*1930*/  FADD.FTZ R18, R18, R9 ;  /* 0x0000000912127221 */ /* 0x000fc80000010000 */
[----:B------:R-:W-:-:S04]  /*1940*/  FADD.FTZ R18, R18, R15 ;  /* 0x0000000f12127221 */ /* 0x000fc80000010000 */
[----:B------:R-:W-:-:S04]  /*1950*/  FADD.FTZ R11, R18, R11 ;  /* 0x0000000b120b7221 */ /* 0x000fc80000010000 */
[----:B------:R-:W-:-:S04]  /*1960*/  FADD.FTZ R11, R11, R14 ;  /* 0x0000000e0b0b7221 */ /* 0x000fc80000010000 */
[----:B------:R-:W-:-:S04]  /*1970*/  FADD.FTZ R12, R11, R12 ;  /* 0x0000000c0b0c7221 */ /* 0x000fc80000010000 */
[----:B------:R-:W-:-:S04]  /*1980*/  FADD.FTZ R9, R12, R13 ;  /* 0x0000000d0c097221 */ /* 0x000fc80000010000 */
[----:B------:R-:W-:Y:S01]  /*1990*/  FADD.FTZ R9, R9, R8 ;  /* 0x0000000809097221 */ /* 0x000fe20000010000 */
[----:B------:R-:W-:Y:S06]  /*19a0*/  BRA `(.L_x_2675) ;  /* 0x0000009400587947 */ /* 0x000fec0003800000 */
.L_x_2676:
        /* <DEDUP_REMOVED lines=18> */
.L_x_2690:
[C---:B------:R-:W-:Y:S01]  /*1ad0*/  IADD3 R15, PT, PT, R21.reuse, R0, RZ ;  /* 0x00000000150f7210 */ /* 0x040fe20007ffe0ff */
        /* <DEDUP_REMOVED lines=12> */
[----:B------:R-:W-:Y:S02]  /*1ba0*/  ISETP.GE.U32.AND P0, PT, R23, R24, PT ;  /* 0x000000181700720c */ /* 0x000fe40003f06070 */
[----:B--2---:R-:W-:Y:S01]  /*1bb0*/  SHF.L.U32 R23, R12, 0x10, RZ ;  /* 0x000000100c177819 */ /* 0x004fe200000006ff */
[----:B---3--:R-:W-:Y:S01]  /*1bc0*/  IMAD.U32 R6, R14, 0x10000, RZ ;  /* 0x000100000e067824 */ /* 0x008fe200078e00ff */
[----:B----4-:R-:W-:Y:S02]  /*1bd0*/  SHF.L.U32 R8, R18, 0x10, RZ ;  /* 0x0000001012087819 */ /* 0x010fe400000006ff */
[----:B-----5:R-:W-:Y:S01]  /*1be0*/  SHF.L.U32 R20, R10, 0x10, RZ ;  /* 0x000000100a147819 */ /* 0x020fe200000006ff */
[----:B------:R-:W-:Y:S01]  /*1bf0*/  FADD.FTZ R4, R23, R4 ;  /* 0x0000000417047221 */ /* 0x000fe20000010000 */
[----:B------:R-:W-:Y:S01]  /*1c00*/  FADD.FTZ R7, R6, R7 ;  /* 0x0000000706077221 */ /* 0x000fe20000010000 */
[----:B------:R-:W-:Y:S02]  /*1c10*/  FADD.FTZ R5, R8, R5 ;  /* 0x0000000508057221 */ /* 0x000fe40000010000 */
[----:B------:R-:W-:-:S02]  /*1c20*/  FADD.FTZ R9, R20, R9 ;  /* 0x0000000914097221 */ /* 0x000fc40000010000 */
[----:B------:R-:W-:Y:S05]  /*1c30*/  @!P0 BRA `(.L_x_2690) ;  /* 0xfffffffc00a48947 */ /* 0x000fea000383ffff */
[----:B------:R-:W-:Y:S05]  /*1c40*/  BSYNC.RECONVERGENT B2 ;  /* 0x0000000000027941 */ /* 0x000fea0003800200 */
.L_x_2689:
[----:B------:R-:W-:-:S07]  /*1c50*/  PRMT R6, R10, 0x7610, R6 ;  /* 0x000076100a067816 */ /* 0x000fce0000000006 */
.L_x_2688:
[----:B------:R-:W-:Y:S05]  /*1c60*/  BSYNC.RECONVERGENT B1 ;  /* 0x0000000000017941 */ /* 0x000fea0003800200 */
.L_x_2687:
        /* <DEDUP_REMOVED lines=13> */
[C---:B------:R-:W-:Y:S01]  /*1d40*/  IADD3 R15, PT, PT, R13.reuse, R0, RZ ;  /* 0x000000000d0f7210 */ /* 0x040fe20007ffe0ff */
[----:B------:R-:W-:-:S03]  /*1d50*/  IMAD.WIDE.U32 R10, R13, 0x2, R2 ;  /* 0x000000020d0a7825 */ /* 0x000fc600078e0002 */
[C---:B------:R-:W-:Y:S02]  /*1d60*/  ISETP.GE.U32.AND P1, PT, R15.reuse, R24, PT ;  /* 0x000000180f00720c */ /* 0x040fe40003f26070 */
[----:B------:R0:W5:Y:S11]  /*1d70*/  LDG.E.U16 R18, desc[UR36][R10.64] ;  /* 0x000000240a127981 */ /* 0x000176000c1e1500 */
[----:B------:R-:W-:-:S05]  /*1d80*/  @!P1 IMAD.WIDE.U32 R2, R15, 0x2, R2 ;  /* 0x000000020f029825 */ /* 0x000fca00078e0002 */
[----:B------:R0:W5:Y:S02]  /*1d90*/  @!P1 LDG.E.U16 R6, desc[UR36][R2.64] ;  /* 0x0000002402069981 */ /* 0x000164000c1e1500 */
.L_x_2692:
[----:B------:R-:W-:Y:S05]  /*1da0*/  BSYNC.RECONVERGENT B1 ;  /* 0x0000000000017941 */ /* 0x000fea0003800200 */
.L_x_2691:
[----:B------:R-:W-:Y:S04]  /*1db0*/  BSSY.RECONVERGENT B1, `(.L_x_2693) ;  /* 0x0000012000017945 */ /* 0x000fe80003800200 */
[----:B------:R-:W-:Y:S05]  /*1dc0*/  @P0 BRA `(.L_x_2694) ;  /* 0x0000000000400947 */ /* 0x000fea0003800000 */
[----:B------:R-:W-:Y:S01]  /*1dd0*/  IMAD.IADD R21, R21, 0x1, R0 ;  /* 0x0000000115157824 */ /* 0x000fe200078e0200 */
[----:B0----5:R-:W-:-:S04]  /*1de0*/  SHF.L.U32 R3, R12, 0x10, RZ ;  /* 0x000000100c037819 */ /* 0x021fc800000006ff */
[----:B------:R-:W-:Y:S01]  /*1df0*/  ISETP.GE.U32.AND P0, PT, R21, R24, PT ;  /* 0x000000181500720c */ /* 0x000fe20003f06070 */
[----:B------:R-:W-:-:S12]  /*1e00*/  FADD.FTZ R4, R4, R3 ;  /* 0x0000000304047221 */ /* 0x000fd80000010000 */
[----:B------:R-:W-:Y:S05]  /*1e10*/  @P0 BRA `(.L_x_2694) ;  /* 0x00000000002c0947 */ /* 0x000fea0003800000 */
[----:B------:R-:W-:Y:S01]  /*1e20*/  IADD3 R3, PT, PT, R21, R0, RZ ;  /* 0x0000000015037210 */ /* 0x000fe20007ffe0ff */
[----:B------:R-:W-:-:S03]  /*1e30*/  IMAD.U32 R14, R14, 0x10000, RZ ;  /* 0x000100000e0e7824 */ /* 0x000fc600078e00ff */
[----:B------:R-:W-:Y:S01]  /*1e40*/  ISETP.GE.U32.AND P0, PT, R3, R24, PT ;  /* 0x000000180300720c */ /* 0x000fe20003f06070 */
[----:B------:R-:W-:-:S12]  /*1e50*/  FADD.FTZ R7, R7, R14 ;  /* 0x0000000e07077221 */ /* 0x000fd80000010000 */
[----:B------:R-:W-:Y:S05]  /*1e60*/  @P0 BRA `(.L_x_2694) ;  /* 0x0000000000180947 */ /* 0x000fea0003800000 */
[----:B------:R-:W-:Y:S02]  /*1e70*/  IADD3 R3, PT, PT, R3, R0, RZ ;  /* 0x0000000003037210 */ /* 0x000fe40007ffe0ff */
[----:B------:R-:W-:Y:S02]  /*1e80*/  SHF.L.U32 R18, R18, 0x10, RZ ;  /* 0x0000001012127819 */ /* 0x000fe400000006ff */
[----:B------:R-:W-:-:S03]  /*1e90*/  ISETP.GE.U32.AND P0, PT, R3, R24, PT ;  /* 0x000000180300720c */ /* 0x000fc60003f06070 */
[----:B------:R-:W-:-:S10]  /*1ea0*/  FADD.FTZ R5, R5, R18 ;  /* 0x0000001205057221 */ /* 0x000fd40000010000 */
[----:B------:R-:W-:-:S04]  /*1eb0*/  @!P0 IMAD.U32 R6, R6, 0x10000, RZ ;  /* 0x0001000006068824 */ /* 0x000fc800078e00ff */
[----:B------:R-:W-:-:S07]  /*1ec0*/  @!P0 FADD.FTZ R9, R9, R6 ;  /* 0x0000000609098221 */ /* 0x000fce0000010000 */
.L_x_2694:
[----:B------:R-:W-:Y:S05]  /*1ed0*/  BSYNC.RECONVERGENT B1 ;  /* 0x0000000000017941 */ /* 0x000fea0003800200 */
.L_x_2693:
[----:B------:R-:W-:-:S04]  /*1ee0*/  FADD.FTZ R4, R4, R7 ;  /* 0x0000000704047221 */ /* 0x000fc80000010000 */
[----:B------:R-:W-:-:S04]  /*1ef0*/  FADD.FTZ R4, R4, R5 ;  /* 0x0000000504047221 */ /* 0x000fc80000010000 */
[----:B------:R-:W-:Y:S01]  /*1f00*/  FADD.FTZ R9, R4, R9 ;  /* 0x0000000904097221 */ /* 0x000fe20000010000 */
[----:B------:R-:W-:Y:S06]  /*1f10*/  BRA `(.L_x_2675) ;  /* 0x0000008c00fc7947 */ /* 0x000fec0003800000 */
.L_x_2686:
        /* <DEDUP_REMOVED lines=14> */
.L_x_2699:
        /* <DEDUP_REMOVED lines=8> */
[----:B------:R-:W2:Y:S01]  /*2080*/  LDG.E.U16 R18, desc[UR36][R18.64] ;  /* 0x0000002412127981 */ /* 0x000ea2000c1e1500 */
[----:B------:R-:W-:-:S04]  /*2090*/  IMAD.WIDE.U32 R10, R11, 0x2, R2 ;  /* 0x000000020b0a7825 */ /* 0x000fc800078e0002 */
[--C-:B------:R-:W-:Y:S02]  /*20a0*/  IMAD.WIDE.U32 R14, R15, 0x2, R2.reuse ;  /* 0x000000020f0e7825 */ /* 0x100fe400078e0002 */
[----:B------:R-:W3:Y:S02]  /*20b0*/  LDG.E.U16 R10, desc[UR36][R10.64] ;  /* 0x000000240a0a7981 */ /* 0x000ee4000c1e1500 */
[----:B------:R-:W-:Y:S02]  /*20c0*/  IMAD.WIDE.U32 R12, R13, 0x2, R2 ;  /* 0x000000020d0c7825 */ /* 0x000fe400078e0002 */
[----:B------:R-:W4:Y:S04]  /*20d0*/  LDG.E.U16 R15, desc[UR36][R14.64] ;  /* 0x000000240e0f7981 */ /* 0x000f28000c1e1500 */
[----:B------:R-:W5:Y:S01]  /*20e0*/  LDG.E.U16 R12, desc[UR36][R12.64] ;  /* 0x000000240c0c7981 */ /* 0x000f62000c1e1500 */
[----:B------:R-:W-:-:S04]  /*20f0*/  IMAD.IADD R21, R9, 0x1, R4 ;  /* 0x0000000109157824 */ /* 0x000fc800078e0204 */
[----:B------:R-:W-:-:S05]  /*2100*/  IMAD R9, R4, 0x3, R21 ;  /* 0x0000000304097824 */ /* 0x000fca00078e0215 */
[----:B------:R-:W-:Y:S02]  /*2110*/  ISETP.GE.U32.AND P0, PT, R9, R24, PT ;  /* 0x000000180900720c */ /* 0x000fe40003f06070 */
[----:B--2---:R-:W-:Y:S02]  /*2120*/  SHF.L.U32 R9, R18, 0x10, RZ ;  /* 0x0000001012097819 */ /* 0x004fe400000006ff */
[----:B---3--:R-:W-:Y:S02]  /*2130*/  SHF.L.U32 R20, R10, 0x10, RZ ;  /* 0x000000100a147819 */ /* 0x008fe400000006ff */
[----:B----4-:R-:W-:Y:S01]  /*2140*/  SHF.L.U32 R22, R15, 0x10, RZ ;  /* 0x000000100f167819 */ /* 0x010fe200000006ff */
[----:B-----5:R-:W-:Y:S02]  /*2150*/  IMAD.U32 R23, R12, 0x10000, RZ ;  /* 0x000100000c177824 */ /* 0x020fe400078e00ff */
[----:B------:R-:W-:Y:S01]  /*2160*/  FADD.FTZ R8, R9, R8 ;  /* 0x0000000809087221 */ /* 0x000fe20000010000 */
[----:B------:R-:W-:Y:S01]  /*2170*/  FADD.FTZ R7, R20, R7 ;  /* 0x0000000714077221 */ /* 0x000fe20000010000 */
[----:B------:R-:W-:Y:S01]  /*2180*/  FADD.FTZ R5, R22, R5 ;  /* 0x0000000516057221 */ /* 0x000fe20000010000 */
[----:B------:R-:W-:Y:S01]  /*2190*/  FADD.FTZ R6, R23, R6 ;  /* 0x0000000617067221 */ /* 0x000fe20000010000 */
[----:B------:R-:W-:Y:S06]  /*21a0*/  @!P0 BRA `(.L_x_2699) ;  /* 0xfffffffc00948947 */ /* 0x000fec000383ffff */
[----:B------:R-:W-:Y:S05]  /*21b0*/  BSYNC.RECONVERGENT B2 ;  /* 0x0000000000027941 */ /* 0x000fea0003800200 */
.L_x_2698:
[----:B------:R-:W-:Y:S02]  /*21c0*/  PRMT R14, R18, 0x7610, R14 ;  /* 0x00007610120e7816 */ /* 0x000fe4000000000e */
[----:B------:R-:W-:Y:S02]  /*21d0*/  PRMT R13, R10, 0x7610, R13 ;  /* 0x000076100a0d7816 */ /* 0x000fe4000000000d */
[----:B------:R-:W-:-:S07]  /*21e0*/  PRMT R9, R15, 0x7610, R9 ;  /* 0x000076100f097816 */ /* 0x000fce0000000009 */
.L_x_2697:
[----:B------:R-:W-:Y:S05]  /*21f0*/  BSYNC.RECONVERGENT B1 ;  /* 0x0000000000017941 */ /* 0x000fea0003800200 */
.L_x_2696:
        /* <DEDUP_REMOVED lines=12> */
[----:B------:R-:W-:-:S05]  /*22c0*/  IMAD.IADD R19, R19, 0x1, R4 ;  /* 0x0000000113137824 */ /* 0x000fca00078e0204 */
[----:B------:R-:W-:-:S13]  /*22d0*/  ISETP.GE.U32.AND P1, PT, R19, R24, PT ;  /* 0x000000181300720c */ /* 0x000fda0003f26070 */
[----:B0-----:R-:W-:Y:S05]  /*22e0*/  @P1 BRA `(.L_x_2701) ;  /* 0x0000000000201947 */ /* 0x001fea0003800000 */
[----:B------:R-:W-:Y:S01]  /*22f0*/  IADD3 R15, PT, PT, R19, R4, RZ ;  /* 0x00000004130f7210 */ /* 0x000fe20007ffe0ff */
[----:B------:R-:W-:-:S03]  /*2300*/  IMAD R11, R0, R19, RZ ;  /* 0x00000013000b7224 */ /* 0x000fc600078e02ff */
[----:B------:R-:W-:Y:S01]  /*2310*/  ISETP.GE.U32.AND P1, PT, R15, R24, PT ;  /* 0x000000180f00720c */ /* 0x000fe20003f26070 */
[----:B------:R-:W-:-:S05]  /*2320*/  IMAD.WIDE.U32 R10, R11, 0x2, R2 ;  /* 0x000000020b0a7825 */ /* 0x000fca00078e0002 */
[----:B------:R0:W5:Y:S07]  /*2330*/  LDG.E.U16 R12, desc[UR36][R10.64] ;  /* 0x000000240a0c7981 */ /* 0x00016e000c1e1500 */
[----:B------:R-:W-:-:S04]  /*2340*/  @!P1 IMAD R15, R0, R15, RZ ;  /* 0x0000000f000f9224 */ /* 0x000fc800078e02ff */
[----:B------:R-:W-:-:S05]  /*2350*/  @!P1 IMAD.WIDE.U32 R2, R15, 0x2, R2 ;  /* 0x000000020f029825 */ /* 0x000fca00078e0002 */
[----:B------:R0:W5:Y:S02]  /*2360*/  @!P1 LDG.E.U16 R9, desc[UR36][R2.64] ;  /* 0x0000002402099981 */ /* 0x000164000c1e1500 */
.L_x_2701:
[----:B------:R-:W-:Y:S05]  /*2370*/  BSYNC.RECONVERGENT B1 ;  /* 0x0000000000017941 */ /* 0x000fea0003800200 */
.L_x_2700:
[----:B------:R-:W-:Y:S04]  /*2380*/  BSSY.RECONVERGENT B1, `(.L_x_2702) ;  /* 0x0000012000017945 */ /* 0x000fe80003800200 */
[----:B------:R-:W-:Y:S05]  /*2390*/  @P0 BRA `(.L_x_2703) ;  /* 0x0000000000400947 */ /* 0x000fea0003800000 */
[----:B------:R-:W-:Y:S01]  /*23a0*/  IADD3 R21, PT, PT, R21, R4, RZ ;  /* 0x0000000415157210 */ /* 0x000fe20007ffe0ff */
[----:B0----5:R-:W-:-:S03]  /*23b0*/  IMAD.U32 R3, R14, 0x10000, RZ ;  /* 0x000100000e037824 */ /* 0x021fc600078e00ff */
[----:B------:R-:W-:Y:S01]  /*23c0*/  ISETP.GE.U32.AND P0, PT, R21, R24, PT ;  /* 0x000000181500720c */ /* 0x000fe20003f06070 */
[----:B------:R-:W-:-:S12]  /*23d0*/  FADD.FTZ R8, R8, R3 ;  /* 0x0000000308087221 */ /* 0x000fd80000010000 */
[----:B------:R-:W-:Y:S05]  /*23e0*/  @P0 BRA `(.L_x_2703) ;  /* 0x00000000002c0947 */ /* 0x000fea0003800000 */
[----:B------:R-:W-:Y:S02]  /*23f0*/  IADD3 R3, PT, PT, R21, R4, RZ ;  /* 0x0000000415037210 */ /* 0x000fe40007ffe0ff */
[----:B------:R-:W-:Y:S02]  /*2400*/  SHF.L.U32 R0, R13, 0x10, RZ ;  /* 0x000000100d007819 */ /* 0x000fe400000006ff */
[----:B------:R-:W-:-:S03]  /*2410*/  ISETP.GE.U32.AND P0, PT, R3, R24, PT ;  /* 0x000000180300720c */ /* 0x000fc60003f06070 */
[----:B------:R-:W-:-:S10]  /*2420*/  FADD.FTZ R7, R7, R0 ;  /* 0x0000000007077221 */ /* 0x000fd40000010000 */
[----:B------:R-:W-:Y:S05]  /*2430*/  @P0 BRA `(.L_x_2703) ;  /* 0x0000000000180947 */ /* 0x000fea0003800000 */
[----:B------:R-:W-:-:S05]  /*2440*/  IMAD.IADD R3, R3, 0x1, R4 ;  /* 0x0000000103037824 */ /* 0x000fca00078e0204 */
[----:B------:R-:W-:Y:S02]  /*2450*/  ISETP.GE.U32.AND P0, PT, R3, R24, PT ;  /* 0x000000180300720c */ /* 0x000fe40003f06070 */
[----:B------:R-:W-:-:S05]  /*2460*/  SHF.L.U32 R3, R12, 0x10, RZ ;  /* 0x000000100c037819 */ /* 0x000fca00000006ff */
[----:B------:R-:W-:-:S06]  /*2470*/  FADD.FTZ R6, R6, R3 ;  /* 0x0000000306067221 */ /* 0x000fcc0000010000 */
[----:B------:R-:W-:-:S05]  /*2480*/  @!P0 SHF.L.U32 R0, R9, 0x10, RZ ;  /* 0x0000001009008819 */ /* 0x000fca00000006ff */
[----:B------:R-:W-:-:S07]  /*2490*/  @!P0 FADD.FTZ R5, R5, R0 ;  /* 0x0000000005058221 */ /* 0x000fce0000010000 */
.L_x_2703:
[----:B------:R-:W-:Y:S05]  /*24a0*/  BSYNC.RECONVERGENT B1 ;  /* 0x0000000000017941 */ /* 0x000fea0003800200 */
.L_x_2702:
[----:B------:R-:W-:-:S04]  /*24b0*/  FADD.FTZ R7, R8, R7 ;  /* 0x0000000708077221 */ /* 0x000fc80000010000 */
[----:B------:R-:W-:-:S04]  /*24c0*/  FADD.FTZ R6, R7, R6 ;  /* 0x0000000607067221 */ /* 0x000fc80000010000 */
[----:B-----5:R-:W-:Y:S01]  /*24d0*/  FADD.FTZ R9, R6, R5 ;  /* 0x0000000506097221 */ /* 0x020fe20000010000 */
[----:B------:R-:W-:Y:S06]  /*24e0*/  BRA `(.L_x_2675) ;  /* 0x0000008800887947 */ /* 0x000fec0003800000 */
.L_x_2695:
[----:B------:R-:W0:Y:S01]  /*24f0*/  LDCU UR4, c[0x0][0x394] ;  /* 0x00007280ff0477ac */ /* 0x000e220008000800 */
[----:B------:R-:W1:Y:S01]  /*2500*/  LDC R9, c[0x0][0x384] ;  /* 0x0000e100ff097b82 */ /* 0x000e620000000800 */
        /* <DEDUP_REMOVED lines=16> */
.L_x_2711:
[----:B------:R-:W1:Y:S01]  /*2610*/  LDCU UR4, c[0x0][0x394] ;  /* 0x00007280ff0477ac */ /* 0x000e620008000800 */
[C---:B-----5:R-:W-:Y:S02]  /*2620*/  @!P0 PRMT R12, R2.reuse, 0x7610, R12 ;  /* 0x00007610020c8816 */ /* 0x060fe4000000000c */
[C---:B------:R-:W-:Y:S02]  /*2630*/  @!P0 PRMT R0, R2.reuse, 0x7610, R0 ;  /* 0x0000761002008816 */ /* 0x040fe40000000000 */
[C---:B------:R-:W-:Y:S02]  /*2640*/  @!P0 PRMT R7, R2.reuse, 0x7610, R7 ;  /* 0x0000761002078816 */ /* 0x040fe40000000007 */
[----:B------:R-:W-:Y:S01]  /*2650*/  @!P0 PRMT R6, R2, 0x7610, R6 ;  /* 0x0000761002068816 */ /* 0x000fe20000000006 */
[----:B0-----:R-:W-:Y:S06]  /*2660*/  @!P0 BRA `(.L_x_2706) ;  /* 0x0000003c00b08947 */ /* 0x001fec0003800000 */
[----:B------:R-:W2:Y:S01]  /*2670*/  LDCU.64 UR30, c[0x0][0x3d0] ;  /* 0x00007a00ff1e77ac */ /* 0x000ea20008000a00 */
[----:B------:R-:W-:Y:S01]  /*2680*/  MOV R7, R21 ;  /* 0x0000001500077202 */ /* 0x000fe20000000f00 */
        /* <DEDUP_REMOVED lines=8> */
[----:B------:R-:W-:Y:S01]  /*2710*/  SHF.R.U32.HI R12, RZ, UR31, R0 ;  /* 0x0000001fff0c7c19 */ /* 0x000fe20008011600 */
[----:B------:R-:W0:Y:S03]  /*2720*/  LDCU UR74, c[0x0][0x500] ;  /* 0x0000a000ff4a77ac */ /* 0x000e260008000800 */
[----:B------:R-:W-:Y:S01]  /*2730*/  IADD3 R0, PT, PT, -R12, RZ, RZ ;  /* 0x000000ff0c007210 */ /* 0x000fe20007ffe1ff */
[----:B------:R-:W0:Y:S04]  /*2740*/  LDCU UR73, c[0x0][0x3f8] ;  /* 0x00007f00ff4977ac */ /* 0x000e280008000800 */
        /* <DEDUP_REMOVED lines=268> */
[----:B------:R-:W2:Y:S01]  /*3810*/  @P2 LDC R19, c[0x0][0x4ec] ;  /* 0x00013b00ff132b82 */ /* 0x000ea20000000800 */
[----:B0-----:R-:W-:-:S05]  /*3820*/  IMAD.HI.U32 R6, R12, UR53, R6 ;  /* 0x000000350c067c27 */ /* 0x001fca000f8e0006 */
[----:B------:R-:W-:Y:S02]  /*3830*/  SHF.R.U32.HI R7, RZ, UR27, R6 ;  /* 0x0000001bff077c19 */ /* 0x000fe40008011606 */
[----:B------:R-:W0:Y:S01]  /*3840*/  @P2 LDC R18, c[0x0][0x558] ;  /* 0x00015600ff122b82 */ /* 0x000e220000000800 */
[----:B------:R-:W-:Y:S01]  /*3850*/  @P2 IMAD.MOV.U32 R6, RZ, RZ, RZ ;  /* 0x000000ffff062224 */ /* 0x000fe200078e00ff */
[----:B------:R-:W-:-:S05]  /*3860*/  IADD3 R15, PT, PT, -R7, RZ, RZ ;  /* 0x000000ff070f7210 */ /* 0x000fca0007ffe1ff */
[----:B------:R-:W-:Y:S02]  /*3870*/  IMAD R15, R15, UR52, R12 ;  /* 0x000000340f0f7c24 */ /* 0x000fe4000f8e020c */
[----:B------:R-:W3:Y:S02]  /*3880*/  @P2 LDC.64 R12, c[0x0][0x4f0] ;  /* 0x00013c00ff0c2b82 */ /* 0x000ee40000000a00 */
[----:B------:R-:W-:Y:S02]  /*3890*/  IMAD R0, R15, UR28, R0 ;  /* 0x0000001c0f007c24 */ /* 0x000fe4000f8e0200 */
[----:B---3--:R-:W-:-:S05]  /*38a0*/  @P2 IMAD.HI.U32 R12, R7, R12, R6 ;  /* 0x0000000c070c2227 */ /* 0x008fca00078e0006 */
[----:B------:R-:W-:-:S04]  /*38b0*/  @P2 SHF.R.U32.HI R12, RZ, R13, R12 ;  /* 0x0000000dff0c2219 */ /* 0x000fc8000001160c */
[----:B------:R-:W-:-:S05]  /*38c0*/  @P2 IADD3 R6, PT, PT, -R12, RZ, RZ ;  /* 0x000000ff0c062210 */ /* 0x000fca0007ffe1ff */
[----:B--2---:R-:W-:-:S04]  /*38d0*/  @P2 IMAD R7, R6, R19, R7 ;  /* 0x0000001306072224 */ /* 0x004fc800078e0207 */
[----:B0-----:R-:W-:-:S07]  /*38e0*/  @P2 IMAD R0, R7, R18, R0 ;  /* 0x0000001207002224 */ /* 0x001fce00078e0200 */
.L_x_2707:
[----:B------:R-:W-:Y:S01]  /*38f0*/  LOP3.LUT R7, R0, 0xfffffffe, RZ, 0xc0, !PT ;  /* 0xfffffffe00077812 */ /* 0x000fe200078ec0ff */
[----:B------:R-:W-:Y:S02]  /*3900*/  HFMA2 R18, -RZ, RZ, 0, 0 ;  /* 0x00000000ff127431 */ /* 0x000fe400000001ff */
[----:B-1----:R-:W-:Y:S01]  /*3910*/  VIADD R19, R21, UR4 ;  /* 0x0000000415137c36 */ /* 0x002fe20008000000 */
[----:B------:R-:W1:Y:S01]  /*3920*/  LDCU UR52, c[0x0][0x3cc] ;  /* 0x00007980ff3477ac */ /* 0x000e620008000800 */
[----:B------:R-:W-:-:S04]  /*3930*/  IADD3 R6, P2, PT, R7, R4, RZ ;  /* 0x0000000407067210 */ /* 0x000fc80007f5e0ff */
[----:B------:R-:W-:-:S05]  /*3940*/  IADD3.X R7, PT, PT, RZ, R5, RZ, P2, !PT ;  /* 0x00000005ff077210 */ /* 0x000fca00017fe4ff */
[----:B------:R2:W5:Y:S01]  /*3950*/  LDG.E.U16 R6, desc[UR36][R6.64] ;  /* 0x0000002406067981 */ /* 0x000562000c1e1500 */
[----:B------:R-:W-:-:S05]  /*3960*/  IMAD.HI.U32 R0, R19, UR30, R18 ;  /* 0x0000001e13007c27 */ /* 0x000fca000f8e0012 */
[----:B------:R-:W-:-:S04]  /*3970*/  SHF.R.U32.HI R15, RZ, UR31, R0 ;  /* 0x0000001fff0f7c19 */ /* 0x000fc80008011600 */
[----:B------:R-:W-:-:S05]  /*3980*/  IADD3 R13, PT, PT, -R15, RZ, RZ ;  /* 0x000000ff0f0d7210 */ /* 0x000fca0007ffe1ff */
[----:B-1----:R-:W-:-:S04]  /*3990*/  IMAD R0, R13, UR52, R19 ;  /* 0x000000340d007c24 */ /* 0x002fc8000f8e0213 */
[----:B------:R-:W-:Y:S01]  /*39a0*/  IMAD R0, R0, UR5, RZ ;  /* 0x0000000500007c24 */ /* 0x000fe2000f8e02ff */
[----:B--2---:R-:W-:Y:S06]  /*39b0*/  @!P1 BRA `(.L_x_2708) ;  /* 0x0000000c00689947 */ /* 0x004fec0003800000 */
        /* <DEDUP_REMOVED lines=218> */
.L_x_2708:
[----:B------:R-:W-:Y:S01]  /*4760*/  LOP3.LUT R13, R0, 0xfffffffe, RZ, 0xc0, !PT ;  /* 0xfffffffe000d7812 */ /* 0x000fe200078ec0ff */
[----:B------:R-:W1:Y:S03]  /*4770*/  LDCU UR52, c[0x0][0x3cc] ;  /* 0x00007980ff3477ac */ /* 0x000e660008000800 */
[----:B------:R-:W-:-:S05]  /*4780*/  IADD3 R12, P2, PT, R13, R4, RZ ;  /* 0x000000040d0c7210 */ /* 0x000fca0007f5e0ff */
[----:B------:R-:W-:-:S05]  /*4790*/  IMAD.X R13, RZ, RZ, R5, P2 ;  /* 0x000000ffff0d7224 */ /* 0x000fca00010e0605 */
[----:B------:R2:W5:Y:S01]  /*47a0*/  LDG.E.U16 R7, desc[UR36][R12.64] ;  /* 0x000000240c077981 */ /* 0x000562000c1e1500 */
[----:B------:R-:W-:Y:S02]  /*47b0*/  IADD3 R19, PT, PT, R19, UR4, RZ ;  /* 0x0000000413137c10 */ /* 0x000fe4000fffe0ff */
[----:B------:R-:W-:-:S05]  /*47c0*/  MOV R18, RZ ;  /* 0x000000ff00127202 */ /* 0x000fca0000000f00 */
[----:B------:R-:W-:-:S05]  /*47d0*/  IMAD.HI.U32 R0, R19, UR30, R18 ;  /* 0x0000001e13007c27 */ /* 0x000fca000f8e0012 */
[----:B------:R-:W-:-:S05]  /*47e0*/  SHF.R.U32.HI R22, RZ, UR31, R0 ;  /* 0x0000001fff167c19 */ /* 0x000fca0008011600 */
[----:B------:R-:W-:-:S04]  /*47f0*/  IMAD.MOV R15, RZ, RZ, -R22 ;  /* 0x000000ffff0f7224 */ /* 0x000fc800078e0a16 */
[----:B-1----:R-:W-:-:S04]  /*4800*/  IMAD R0, R15, UR52, R19 ;  /* 0x000000340f007c24 */ /* 0x002fc8000f8e0213 */
[----:B------:R-:W-:Y:S01]  /*4810*/  IMAD R0, R0, UR5, RZ ;  /* 0x0000000500007c24 */ /* 0x000fe2000f8e02ff */
[----:B--2---:R-:W-:Y:S06]  /*4820*/  @!P1 BRA `(.L_x_2709) ;  /* 0x0000000c00949947 */ /* 0x004fec0003800000 */
        /* <DEDUP_REMOVED lines=229> */
.L_x_2709:
[----:B------:R-:W-:Y:S01]  /*5680*/  LOP3.LUT R13, R0, 0xfffffffe, RZ, 0xc0, !PT ;  /* 0xfffffffe000d7812 */ /* 0x000fe200078ec0ff */
[----:B------:R-:W1:Y:S01]  /*5690*/  LDCU UR52, c[0x0][0x3cc] ;  /* 0x00007980ff3477ac */ /* 0x000e620008000800 */
[----:B------:R-:W-:Y:S02]  /*56a0*/  IADD3 R19, PT, PT, R19, UR4, RZ ;  /* 0x0000000413137c10 */ /* 0x000fe4000fffe0ff */
[----:B------:R-:W-:Y:S02]  /*56b0*/  IADD3 R12, P2, PT, R13, R4, RZ ;  /* 0x000000040d0c7210 */ /* 0x000fe40007f5e0ff */
[----:B------:R-:W-:-:S03]  /*56c0*/  MOV R18, RZ ;  /* 0x000000ff00127202 */ /* 0x000fc60000000f00 */
[----:B------:R-:W-:Y:S02]  /*56d0*/  IMAD.X R13, RZ, RZ, R5, P2 ;  /* 0x000000ffff0d7224 */ /* 0x000fe400010e0605 */
[----:B------:R-:W-:-:S03]  /*56e0*/  IMAD.HI.U32 R15, R19, UR30, R18 ;  /* 0x0000001e130f7c27 */ /* 0x000fc6000f8e0012 */
[----:B------:R2:W5:Y:S02]  /*56f0*/  LDG.E.U16 R0, desc[UR36][R12.64] ;  /* 0x000000240c007981 */ /* 0x000564000c1e1500 */
[----:B--2---:R-:W-:-:S05]  /*5700*/  SHF.R.U32.HI R13, RZ, UR31, R15 ;  /* 0x0000001fff0d7c19 */ /* 0x004fca000801160f */
[----:B------:R-:W-:-:S04]  /*5710*/  IMAD.MOV R15, RZ, RZ, -R13 ;  /* 0x000000ffff0f7224 */ /* 0x000fc800078e0a0d */
[----:B-1----:R-:W-:-:S04]  /*5720*/  IMAD R15, R15, UR52, R19 ;  /* 0x000000340f0f7c24 */ /* 0x002fc8000f8e0213 */
        /* <DEDUP_REMOVED lines=220> */
.L_x_2710:
[----:B------:R-:W-:-:S04]  /*64f0*/  LOP3.LUT R13, R15, 0xfffffffe, RZ, 0xc0, !PT ;  /* 0xfffffffe0f0d7812 */ /* 0x000fc800078ec0ff */
[----:B------:R-:W-:-:S04]  /*6500*/  IADD3 R12, P1, PT, R13, R4, RZ ;  /* 0x000000040d0c7210 */ /* 0x000fc80007f3e0ff */
[----:B------:R-:W-:-:S05]  /*6510*/  IADD3.X R13, PT, PT, RZ, R5, RZ, P1, !PT ;  /* 0x00000005ff0d7210 */ /* 0x000fca0000ffe4ff */
[----:B------:R2:W5:Y:S04]  /*6520*/  LDG.E.U16 R12, desc[UR36][R12.64] ;  /* 0x000000240c0c7981 */ /* 0x000568000c1e1500 */
.L_x_2706:
[----:B------:R-:W3:Y:S01]  /*6530*/  LDCU UR5, c[0x0][0x38c] ;  /* 0x00007180ff0577ac */ /* 0x000ee20008000800 */
[----:B-1----:R-:W-:Y:S01]  /*6540*/  MOV R22, UR4 ;  /* 0x0000000400167c02 */ /* 0x002fe20008000f00 */
[----:B-----5:R-:W-:Y:S01]  /*6550*/  IMAD.U32 R18, R7, 0x10000, RZ ;  /* 0x0001000007127824 */ /* 0x020fe200078e00ff */
[----:B--2---:R-:W-:Y:S02]  /*6560*/  SHF.L.U32 R13, R6, 0x10, RZ ;  /* 0x00000010060d7819 */ /* 0x004fe400000006ff */
[----:B------:R-:W-:Y:S01]  /*6570*/  SHF.L.U32 R26, R12, 0x10, RZ ;  /* 0x000000100c1a7819 */ /* 0x000fe200000006ff */
[----:B------:R-:W-:Y:S02]  /*6580*/  IMAD R21, R22, 0x4, R21 ;  /* 0x0000000416157824 */ /* 0x000fe400078e0215 */
[----:B------:R-:W-:Y:S01]  /*6590*/  FADD.FTZ R11, R18, R11 ;  /* 0x0000000b120b7221 */ /* 0x000fe20000010000 */
[----:B------:R-:W-:Y:S01]  /*65a0*/  FADD.FTZ R20, R13, R20 ;  /* 0x000000140d147221 */ /* 0x000fe20000010000 */
[----:B------:R-:W-:-:S02]  /*65b0*/  IMAD R15, R22, 0x3, R21 ;  /* 0x00000003160f7824 */ /* 0x000fc400078e0215 */
[----:B------:R-:W-:Y:S01]  /*65c0*/  FADD.FTZ R9, R26, R9 ;  /* 0x000000091a097221 */ /* 0x000fe20000010000 */
[----:B---3--:R-:W-:-:S04]  /*65d0*/  MOV R24, UR5 ;  /* 0x0000000500187c02 */ /* 0x008fc80008000f00 */
[----:B------:R-:W-:Y:S02]  /*65e0*/  ISETP.GE.U32.AND P1, PT, R15, R24, PT ;  /* 0x000000180f00720c */ /* 0x000fe40003f26070 */
[----:B------:R-:W-:-:S05]  /*65f0*/  SHF.L.U32 R15, R0, 0x10, RZ ;  /* 0x00000010000f7819 */ /* 0x000fca00000006ff */
[----:B------:R-:W-:-:S06]  /*6600*/  FADD.FTZ R10, R15, R10 ;  /* 0x0000000a0f0a7221 */ /* 0x000fcc0000010000 */
[----:B------:R-:W-:Y:S05]  /*6610*/  @!P1 BRA `(.L_x_2711) ;  /* 0xffffffbc00fc9947 */ /* 0x000fea000383ffff */
.L_x_2705:
[----:B0-----:R-:W-:Y:S05]  /*6620*/  BSYNC.RECONVERGENT B1 ;  /* 0x0000000000017941 */ /* 0x001fea0003800200 */
.L_x_2704:
        /* <DEDUP_REMOVED lines=285> */
.L_x_2715:
[----:B------:R-:W-:Y:S02]  /*7800*/  SHF.R.U32.HI R12, RZ, 0x1, R6 ;  /* 0x00000001ff0c7819 */ /* 0x000fe40000011606 */
[----:B------:R-:W-:-:S07]  /*7810*/  MOV R13, RZ ;  /* 0x000000ff000d7202 */ /* 0x000fce0000000f00 */
.L_x_2714:
[----:B------:R-:W0:Y:S02]  /*7820*/  LDCU.64 UR4, c[0x0][0x758] ;  /* 0x0000eb00ff0477ac */ /* 0x000e240008000a00 */
[----:B0-----:R-:W-:-:S05]  /*7830*/  IADD3 R3, P1, PT, R14, UR4, RZ ;  /* 0x000000040e037c10 */ /* 0x001fca000ff3e0ff */
[----:B------:R-:W-:Y:S01]  /*7840*/  IMAD.X R2, RZ, RZ, UR5, P1 ;  /* 0x00000005ff027e24 */ /* 0x000fe200088e06ff */
        /* <DEDUP_REMOVED lines=281> */
.L_x_2717:
[----:B------:R-:W-:Y:S02]  /*89e0*/  SHF.R.U32.HI R18, RZ, 0x1, R7 ;  /* 0x00000001ff127819 */ /* 0x000fe40000011607 */
[----:B------:R-:W-:-:S07]  /*89f0*/  MOV R19, RZ ;  /* 0x000000ff00137202 */ /* 0x000fce0000000f00 */
.L_x_2716:
        /* <DEDUP_REMOVED lines=281> */
.L_x_2719:
[----:B------:R-:W-:Y:S02]  /*9b90*/  SHF.R.U32.HI R18, RZ, 0x1, R0 ;  /* 0x00000001ff127819 */ /* 0x000fe40000011600 */
[----:B------:R-:W-:-:S07]  /*9ba0*/  MOV R19, RZ ;  /* 0x000000ff00137202 */ /* 0x000fce0000000f00 */
.L_x_2718:
        /* <DEDUP_REMOVED lines=281> */
.L_x_2721:
[----:B------:R-:W-:Y:S02]  /*ad40*/  SHF.R.U32.HI R12, RZ, 0x1, R5 ;  /* 0x00000001ff0c7819 */ /* 0x000fe40000011605 */
[----:B------:R-:W-:-:S07]  /*ad50*/  MOV R13, RZ ;  /* 0x000000ff000d7202 */ /* 0x000fce0000000f00 */
.L_x_2720:
[----:B------:R-:W-:-:S04]  /*ad60*/  LEA R4, P0, R12, R3, 0x1 ;  /* 0x000000030c047211 */ /* 0x000fc800078008ff */
[----:B------:R-:W-:-:S05]  /*ad70*/  LEA.HI.X R5, R12, R2, R13, 0x1, P0 ;  /* 0x000000020c057211 */ /* 0x000fca00000f0c0d */
[----:B------:R0:W5:Y:S04]  /*ad80*/  LDG.E.U16 R8, desc[UR36][R4.64] ;  /* 0x0000002404087981 */ /* 0x000168000c1e1500 */
.L_x_2713:
[----:B------:R-:W-:Y:S05]  /*ad90*/  BSYNC.RECONVERGENT B1 ;  /* 0x0000000000017941 */ /* 0x000fea0003800200 */
.L_x_2712:
[----:B------:R-:W-:Y:S01]  /*ada0*/  ISETP.GE.U32.AND P0, PT, R21, R24, PT ;  /* 0x000000181500720c */ /* 0x000fe20003f06070 */
[----:B------:R-:W-:-:S12]  /*adb0*/  BSSY.RECONVERGENT B1, `(.L_x_2722) ;  /* 0x0000012000017945 */ /* 0x000fd80003800200 */
[----:B------:R-:W-:Y:S05]  /*adc0*/  @P0 BRA `(.L_x_2723) ;  /* 0x0000000000400947 */ /* 0x000fea0003800000 */
[----:B------:R-:W-:Y:S02]  /*add0*/  IADD3 R21, PT, PT, R21, R22, RZ ;  /* 0x0000001615157210 */ /* 0x000fe40007ffe0ff */
[----:B-----5:R-:W-:Y:S02]  /*ade0*/  SHF.L.U32 R3, R6, 0x10, RZ ;  /* 0x0000001006037819 */ /* 0x020fe400000006ff */
[----:B------:R-:W-:-:S03]  /*adf0*/  ISETP.GE.U32.AND P0, PT, R21, R24, PT ;  /* 0x000000181500720c */ /* 0x000fc60003f06070 */
[----:B------:R-:W-:-:S10]  /*ae00*/  FADD.FTZ R20, R20, R3 ;  /* 0x0000000314147221 */ /* 0x000fd40000010000 */
[----:B------:R-:W-:Y:S05]  /*ae10*/  @P0 BRA `(.L_x_2723) ;  /* 0x00000000002c0947 */ /* 0x000fea0003800000 */
[----:B------:R-:W-:Y:S01]  /*ae20*/  IMAD.IADD R3, R21, 0x1, R22 ;  /* 0x0000000115037824 */ /* 0x000fe200078e0216 */
[----:B------:R-:W-:-:S04]  /*ae30*/  SHF.L.U32 R2, R7, 0x10, RZ ;  /* 0x0000001007027819 */ /* 0x000fc800000006ff */
[----:B------:R-:W-:Y:S01]  /*ae40*/  ISETP.GE.U32.AND P0, PT, R3, R24, PT ;  /* 0x000000180300720c */ /* 0x000fe20003f06070 */
[----:B------:R-:W-:-:S12]  /*ae50*/  FADD.FTZ R11, R11, R2 ;  /* 0x000000020b0b7221 */ /* 0x000fd80000010000 */
[----:B------:R-:W-:Y:S05]  /*ae60*/  @P0 BRA `(.L_x_2723) ;  /* 0x0000000000180947 */ /* 0x000fea0003800000 */
[----:B------:R-:W-:-:S04]  /*ae70*/  IADD3 R3, PT, PT, R3, R22, RZ ;  /* 0x0000001603037210 */ /* 0x000fc80007ffe0ff */
[----:B------:R-:W-:Y:S02]  /*ae80*/  ISETP.GE.U32.AND P0, PT, R3, R24, PT ;  /* 0x000000180300720c */ /* 0x000fe40003f06070 */
[----:B------:R-:W-:-:S05]  /*ae90*/  SHF.L.U32 R3, R0, 0x10, RZ ;  /* 0x0000001000037819 */ /* 0x000fca00000006ff */
[----:B------:R-:W-:-:S06]  /*aea0*/  FADD.FTZ R10, R10, R3 ;  /* 0x000000030a0a7221 */ /* 0x000fcc0000010000 */
[----:B------:R-:W-:-:S04]  /*aeb0*/  @!P0 IMAD.U32 R8, R8, 0x10000, RZ ;  /* 0x0001000008088824 */ /* 0x000fc800078e00ff */
[----:B------:R-:W-:-:S07]  /*aec0*/  @!P0 FADD.FTZ R9, R9, R8 ;  /* 0x0000000809098221 */ /* 0x000fce0000010000 */
.L_x_2723:
[----:B------:R-:W-:Y:S05]  /*aed0*/  BSYNC.RECONVERGENT B1 ;  /* 0x0000000000017941 */ /* 0x000fea0003800200 */
.L_x_2722:
[----:B------:R-:W-:-:S04]  /*aee0*/  FADD.FTZ R11, R20, R11 ;  /* 0x0000000b140b7221 */ /* 0x000fc80000010000 */
[----:B------:R-:W-:-:S04]  /*aef0*/  FADD.FTZ R10, R11, R10 ;  /* 0x0000000a0b0a7221 */ /* 0x000fc80000010000 */
[----:B------:R-:W-:-:S07]  /*af00*/  FADD.FTZ R9, R10, R9 ;  /* 0x000000090a097221 */ /* 0x000fce0000010000 */
.L_x_2675:
[----:B------:R-:W-:Y:S05]  /*af10*/  BSYNC.RECONVERGENT B0 ;  /* 0x0000000000007941 */ /* 0x000fea0003800200 */
.L_x_2674:
        /* <DEDUP_REMOVED lines=17> */
.L_x_2725:
        /* <DEDUP_REMOVED lines=13> */
.L_x_2724:
        /* <DEDUP_REMOVED lines=18> */
.L_x_2728:
        /* <DEDUP_REMOVED lines=12> */
.L_x_2727:
[----:B------:R-:W-:Y:S01]  /*b2e0*/  BAR.SYNC.DEFER_BLOCKING 0x0 ;  /* 0x0000000000007b1d */ /* 0x000fe20000010000 */
[----:B------:R-:W-:-:S09]  /*b2f0*/  UISETP.GE.U32.AND UP0, UPT, UR4, 0x2, UPT ;  /* 0x000000020400788c */ /* 0x000fd2000bf06070 */
[----:B------:R-:W-:Y:S05]  /*b300*/  BRA.U !UP0, `(.L_x_2726) ;  /* 0x0000000108187547 */ /* 0x000fea000b800000 */
[----:B-1-34-:R-:W-:-:S07]  /*b310*/  HFMA2 R2, -RZ, RZ, 0, 5.9604644775390625e-08 ;  /* 0x00000001ff027431 */ /* 0x01afce00000001ff */
.L_x_2729:
[----:B------:R1:W3:Y:S02]  /*b320*/  SHFL.DOWN PT, R4, R9, R2, 0x1f ;  /* 0x08001f0209047589 */ /* 0x0002e400000e0000 */
[----:B-1----:R-:W-:-:S04]  /*b330*/  SHF.L.U32 R2, R2, 0x1, RZ ;  /* 0x0000000102027819 */ /* 0x002fc800000006ff */
[----:B------:R-:W-:Y:S01]  /*b340*/  ISETP.GE.AND P0, PT, R2, UR4, PT ;  /* 0x0000000402007c0c */ /* 0x000fe2000bf06270 */
[----:B---3--:R-:W-:-:S12]  /*b350*/  FADD.FTZ R9, R4, R9 ;  /* 0x0000000904097221 */ /* 0x008fd80000010000 */
[----:B------:R-:W-:Y:S05]  /*b360*/  @!P0 BRA `(.L_x_2729) ;  /* 0xfffffffc00ec8947 */ /* 0x000fea000383ffff */
.L_x_2726:
        /* <DEDUP_REMOVED lines=282> */
.L_x_2730:
        /* <DEDUP_REMOVED lines=296> */
.L_x_2732:
        /* <DEDUP_REMOVED lines=24> */
.L_x_2734:
[----:B------:R-:W-:Y:S05]  /*d910*/  BSYNC.RECONVERGENT B0 ;  /* 0x0000000000007941 */ /* 0x000fea0003800200 */
.L_x_2733:
        /* <DEDUP_REMOVED lines=35> */
.L_x_2736:
[----:B------:R-:W-:Y:S05]  /*db50*/  BSYNC.RECONVERGENT B0 ;  /* 0x0000000000007941 */ /* 0x000fea0003800200 */
.L_x_2735:
        /* <DEDUP_REMOVED lines=31> */
.L_x_2741:
        /* <DEDUP_REMOVED lines=8> */
.L_x_2740:
[----:B------:R-:W-:Y:S05]  /*ddd0*/  BRA `(.L_x_2739) ;  /* 0x0000000000447947 */ /* 0x000fea0003800000 */
.L_x_2738:
        /* <DEDUP_REMOVED lines=9> */
.L_x_2742:
        /* <DEDUP_REMOVED lines=8> */
.L_x_2739:
[----:B------:R-:W-:Y:S05]  /*def0*/  BSYNC.RECONVERGENT B0 ;  /* 0x0000000000007941 */ /* 0x000fea0003800200 */
.L_x_2737:
        /* <DEDUP_REMOVED lines=12> */
.L_x_2744:
        /* <DEDUP_REMOVED lines=13> */
.L_x_2743:
        /* <DEDUP_REMOVED lines=9> */
.L_x_2747:
        /* <DEDUP_REMOVED lines=12> */
.L_x_2746:
[----:B------:R-:W-:Y:S01]  /*e1e0*/  BAR.SYNC.DEFER_BLOCKING 0x0 ;  /* 0x0000000000007b1d */ /* 0x000fe20000010000 */
[----:B------:R-:W-:-:S09]  /*e1f0*/  UISETP.GE.U32.AND UP0, UPT, UR4, 0x2, UPT ;  /* 0x000000020400788c */ /* 0x000fd2000bf06070 */
[----:B------:R-:W-:Y:S05]  /*e200*/  BRA.U !UP0, `(.L_x_2745) ;  /* 0x0000000108187547 */ /* 0x000fea000b800000 */
[----:B------:R-:W-:-:S07]  /*e210*/  IMAD.MOV.U32 R0, RZ, RZ, 0x1 ;  /* 0x00000001ff007424 */ /* 0x000fce00078e00ff */
.L_x_2748:
[----:B01----:R0:W1:Y:S02]  /*e220*/  SHFL.DOWN PT, R4, R7, R0, 0x1f ;  /* 0x08001f0007047589 */ /* 0x00306400000e0000 */
[----:B0-----:R-:W-:-:S04]  /*e230*/  SHF.L.U32 R0, R0, 0x1, RZ ;  /* 0x0000000100007819 */ /* 0x001fc800000006ff */
[----:B------:R-:W-:Y:S01]  /*e240*/  ISETP.GE.AND P1, PT, R0, UR4, PT ;  /* 0x0000000400007c0c */ /* 0x000fe2000bf26270 */
[----:B-1----:R-:W-:-:S12]  /*e250*/  FADD.FTZ R7, R4, R7 ;  /* 0x0000000704077221 */ /* 0x002fd80000010000 */
[----:B------:R-:W-:Y:S05]  /*e260*/  @!P1 BRA `(.L_x_2748) ;  /* 0xfffffffc00ec9947 */ /* 0x000fea000383ffff */
.L_x_2745:
        /* <DEDUP_REMOVED lines=15> */
.L_x_2750:
        /* <DEDUP_REMOVED lines=22> */
.L_x_2752:
[----:B------:R-:W2:Y:S02]  /*e4c0*/  LDCU.64 UR4, c[0x0][0x760] ;  /* 0x0000ec00ff0477ac */ /* 0x000ea40008000a00 */
[----:B--2---:R-:W-:-:S05]  /*e4d0*/  IADD3 R16, P0, PT, R16, UR4, RZ ;  /* 0x0000000410107c10 */ /* 0x004fca000ff1e0ff */
[----:B------:R-:W-:-:S05]  /*e4e0*/  IMAD.X R17, RZ, RZ, UR5, P0 ;  /* 0x00000005ff117e24 */ /* 0x000fca00080e06ff */
[----:B------:R-:W-:Y:S01]  /*e4f0*/  STG.E desc[UR36][R16.64], R19 ;  /* 0x0000001310007986 */ /* 0x000fe2000c101924 */
[----:B------:R-:W-:Y:S05]  /*e500*/  EXIT ;  /* 0x000000000000794d */ /* 0x000fea0003800000 */
.L_x_2751:
[----:B------:R-:W-:Y:S01]  /*e510*/  STG.E desc[UR36][R2.64], R7 ;  /* 0x0000000702007986 */ /* 0x000fe2000c101924 */
[----:B------:R-:W-:Y:S05]  /*e520*/  EXIT ;  /* 0x000000000000794d */ /* 0x000fea0003800000 */
.L_x_2749:
[----:B------:R-:W2:Y:S01]  /*e530*/  LDCU.U8 UR4, c[0x0][0x790] ;  /* 0x0000f200ff0477ac */ /* 0x000ea20008000000 */
[----:B------:R-:W3:Y:S01]  /*e540*/  LDCU.U8 UR5, c[0x0][0x791] ;  /* 0x0000f220ff0577ac */ /* 0x000ee20008000000 */
[----:B--2---:R-:W-:Y:S02]  /*e550*/  UISETP.NE.AND UP0, UPT, UR4, URZ, UPT ;  /* 0x000000ff0400728c */ /* 0x004fe4000bf05270 */
[----:B---3--:R-:W-:-:S07]  /*e560*/  UISETP.NE.AND UP1, UPT, UR5, URZ, UPT ;  /* 0x000000ff0500728c */ /* 0x008fce000bf25270 */
[----:B------:R-:W-:Y:S05]  /*e570*/  BRA.U !UP0, `(.L_x_2753) ;  /* 0x0000000108087547 */ /* 0x000fea000b800000 */
[----:B------:R-:W0:Y:S02]  /*e580*/  LDG.E R0, desc[UR36][R2.64] ;  /* 0x0000002402007981 */ /* 0x000e24000c1e1900 */
[----:B01----:R-:W-:-:S07]  /*e590*/  FADD.FTZ R7, R7, R0 ;  /* 0x0000000007077221 */ /* 0x003fce0000010000 */
.L_x_2753:
        /* <DEDUP_REMOVED lines=22> */
.L_x_2755:
[----:B------:R-:W2:Y:S02]  /*e700*/  LDCU.64 UR4, c[0x0][0x760] ;  /* 0x0000ec00ff0477ac */ /* 0x000ea40008000a00 */
[----:B--2---:R-:W-:-:S04]  /*e710*/  IADD3 R16, P0, PT, R16, UR4, RZ ;  /* 0x0000000410107c10 */ /* 0x004fc8000ff1e0ff */
[----:B------:R-:W-:-:S05]  /*e720*/  IADD3.X R17, PT, PT, RZ, UR5, RZ, P0, !PT ;  /* 0x00000005ff117c10 */ /* 0x000fca00087fe4ff */
[----:B------:R-:W-:Y:S01]  /*e730*/  STG.E desc[UR36][R16.64], R19 ;  /* 0x0000001310007986 */ /* 0x000fe2000c101924 */
[----:B------:R-:W-:Y:S05]  /*e740*/  EXIT ;  /* 0x000000000000794d */ /* 0x000fea0003800000 */
.L_x_2754:
[----:B------:R-:W-:Y:S01]  /*e750*/  STG.E desc[UR36][R2.64], R7 ;  /* 0x0000000702007986 */ /* 0x000fe2000c101924 */
[----:B------:R-:W-:Y:S05]  /*e760*/  EXIT ;  /* 0x000000000000794d */ /* 0x000fea0003800000 */
.L_x_2731:
        /* <DEDUP_REMOVED lines=24> */
.L_x_2757:
        /* <DEDUP_REMOVED lines=22> */
.L_x_2759:
[----:B------:R-:W0:Y:S02]  /*ea50*/  LDCU.64 UR4, c[0x0][0x760] ;  /* 0x0000ec00ff0477ac */ /* 0x000e240008000a00 */
[----:B0-----:R-:W-:-:S04]  /*ea60*/  IADD3 R18, P0, PT, R18, UR4, RZ ;  /* 0x0000000412127c10 */ /* 0x001fc8000ff1e0ff */
[----:B------:R-:W-:-:S05]  /*ea70*/  IADD3.X R19, PT, PT, RZ, UR5, RZ, P0, !PT ;  /* 0x00000005ff137c10 */ /* 0x000fca00087fe4ff */
[----:B------:R-:W-:Y:S01]  /*ea80*/  STG.E desc[UR36][R18.64], R17 ;  /* 0x0000001112007986 */ /* 0x000fe2000c101924 */
[----:B------:R-:W-:Y:S05]  /*ea90*/  EXIT ;  /* 0x000000000000794d */ /* 0x000fea0003800000 */
.L_x_2758:
[----:B------:R-:W-:Y:S01]  /*eaa0*/  STG.E desc[UR36][R2.64], R9 ;  /* 0x0000000902007986 */ /* 0x000fe2000c101924 */
[----:B------:R-:W-:Y:S05]  /*eab0*/  EXIT ;  /* 0x000000000000794d */ /* 0x000fea0003800000 */
.L_x_2756:
[----:B------:R-:W0:Y:S01]  /*eac0*/  LDCU.U8 UR4, c[0x0][0x790] ;  /* 0x0000f200ff0477ac */ /* 0x000e220008000000 */
[----:B------:R-:W1:Y:S01]  /*ead0*/  LDCU.U8 UR5, c[0x0][0x791] ;  /* 0x0000f220ff0577ac */ /* 0x000e620008000000 */
[----:B0-----:R-:W-:Y:S02]  /*eae0*/  UISETP.NE.AND UP0, UPT, UR4, URZ, UPT ;  /* 0x000000ff0400728c */ /* 0x001fe4000bf05270 */
[----:B-1----:R-:W-:-:S07]  /*eaf0*/  UISETP.NE.AND UP1, UPT, UR5, URZ, UPT ;  /* 0x000000ff0500728c */ /* 0x002fce000bf25270 */
[----:B------:R-:W-:Y:S05]  /*eb00*/  BRA.U !UP0, `(.L_x_2760) ;  /* 0x0000000108087547 */ /* 0x000fea000b800000 */
[----:B------:R-:W2:Y:S02]  /*eb10*/  LDG.E R0, desc[UR36][R2.64] ;  /* 0x0000002402007981 */ /* 0x000ea4000c1e1900 */
[----:B--2---:R-:W-:-:S07]  /*eb20*/  FADD.FTZ R9, R9, R0 ;  /* 0x0000000009097221 */ /* 0x004fce0000010000 */
.L_x_2760:
        /* <DEDUP_REMOVED lines=22> */
.L_x_2762:
[----:B------:R-:W0:Y:S02]  /*ec90*/  LDCU.64 UR4, c[0x0][0x760] ;  /* 0x0000ec00ff0477ac */ /* 0x000e240008000a00 */
[----:B0-----:R-:W-:-:S04]  /*eca0*/  IADD3 R18, P0, PT, R18, UR4, RZ ;  /* 0x0000000412127c10 */ /* 0x001fc8000ff1e0ff */
[----:B------:R-:W-:-:S05]  /*ecb0*/  IADD3.X R19, PT, PT, RZ, UR5, RZ, P0, !PT ;  /* 0x00000005ff137c10 */ /* 0x000fca00087fe4ff */
[----:B------:R-:W-:Y:S01]  /*ecc0*/  STG.E desc[UR36][R18.64], R17 ;  /* 0x0000001112007986 */ /* 0x000fe2000c101924 */
[----:B------:R-:W-:Y:S05]  /*ecd0*/  EXIT ;  /* 0x000000000000794d */ /* 0x000fea0003800000 */
.L_x_2761:
[----:B------:R-:W-:Y:S01]  /*ece0*/  STG.E desc[UR36][R2.64], R9 ;  /* 0x0000000902007986 */ /* 0x000fe2000c101924 */
[----:B------:R-:W-:Y:S05]  /*ecf0*/  EXIT ;  /* 0x000000000000794d */ /* 0x000fea0003800000 */
.L_x_2763:
        /* <DEDUP_REMOVED lines=16> */
.L_x_7289:


//--------------------- .text._ZN2at6native13reduce_kernelILi256ELi2ENS0_8ReduceOpIN3c108BFloat16ENS0_7MeanOpsIS4_fffEEjfLi4ELi8EEEEEvT1_ --------------------------
	.section	.text._ZN2at6native13reduce_kernelILi256ELi2ENS0_8ReduceOpIN3c108BFloat16ENS0_7MeanOpsIS4_fffEEjfLi4ELi8EEEEEvT1_,"ax",@progbits
	.align	128
        .global         _ZN2at6native13reduce_kernelILi256ELi2ENS0_8ReduceOpIN3c108BFloat16ENS0_7MeanOpsIS4_fffEEjfLi4ELi8EEEEEvT1_
        .type           _ZN2at6native13reduce_kernelILi256ELi2ENS0_8ReduceOpIN3c108BFloat16ENS0_7MeanOpsIS4_fffEEjfLi4ELi8EEEEEvT1_,@function
        .size           _ZN2at6native13reduce_kernelILi256ELi2ENS0_8ReduceOpIN3c108BFloat16ENS0_7MeanOpsIS4_fffEEjfLi4ELi8EEEEEvT1_,(.L_x_7290 - _ZN2at6native13reduce_kernelILi256ELi2ENS0_8ReduceOpIN3c108BFloat16ENS0_7MeanOpsIS4_fffEEjfLi4ELi8EEEEEvT1_)
        .other          _ZN2at6native13reduce_kernelILi256ELi2ENS0_8ReduceOpIN3c108BFloat16ENS0_7MeanOpsIS4_fffEEjfLi4ELi8EEEEEvT1_,@"STO_CUDA_ENTRY STV_DEFAULT"
_ZN2at6native13reduce_kernelILi256ELi2ENS0_8ReduceOpIN3c108BFloat16ENS0_7MeanOpsIS4_fffEEjfLi4ELi8EEEEEvT1_:
.text._ZN2at6native13reduce_kernelILi256ELi2ENS0_8ReduceOpIN3c108BFloat16ENS0_7MeanOpsIS4_fffEEjfLi4ELi8EEEEEvT1_:
        /* <DEDUP_REMOVED lines=296> */
.L_x_2764:
        /* <DEDUP_REMOVED lines=32> */
.L_x_2768:
        /* <DEDUP_REMOVED lines=26> */
[----:B------:R-:W2:Y:S02]  /*1620*/  LDG.E.U16 R4, desc[UR36][R4.64] ;  /* 0x0000002404047981 */ /* 0x000ea4000c1e1500 */
[----:B--2---:R-:W-:-:S05]  /*1630*/  SHF.L.U32 R3, R4, 0x10, RZ ;  /* 0x0000001004037819 */ /* 0x004fca00000006ff */
[----:B0-----:R-:W-:-:S07]  /*1640*/  FADD.FTZ R3, R3, UR4 ;  /* 0x0000000403037e21 */ /* 0x001fce0008010000 */
.L_x_2772:
[----:B------:R-:W-:Y:S05]  /*1650*/  BSYNC.RECONVERGENT B1 ;  /* 0x0000000000017941 */ /* 0x000fea0003800200 */
.L_x_2771:
[----:B------:R-:W0:Y:S01]  /*1660*/  LDC R5, c[0x0][0x38c] ;  /* 0x0000e300ff057b82 */ /* 0x000e220000000800 */
[----:B------:R-:W-:-:S05]  /*1670*/  IADD3 R18, P0, PT, R18, 0x10, RZ ;  /* 0x0000001012127810 */ /* 0x000fca0007f1e0ff */
[----:B------:R-:W-:Y:S01]  /*1680*/  IMAD.X R19, RZ, RZ, R19, P0 ;  /* 0x000000ffff137224 */ /* 0x000fe200000e0613 */
[----:B0-----:R-:W-:-:S07]  /*1690*/  IADD3 R24, PT, PT, R6, -0x8, R5 ;  /* 0xfffffff806187810 */ /* 0x001fce0007ffe005 */
.L_x_2770:
[----:B------:R-:W-:Y:S05]  /*16a0*/  BSYNC.RECONVERGENT B0 ;  /* 0x0000000000007941 */ /* 0x000fea0003800200 */
.L_x_2769:
[----:B------:R-:W0:Y:S01]  /*16b0*/  LDC.64 R4, c[0x0][0x3a0] ;  /* 0x0000e800ff047b82 */ /* 0x000e220000000a00 */
[----:B------:R-:W-:Y:S01]  /*16c0*/  BSSY.RECONVERGENT B0, `(.L_x_2773) ;  /* 0x0000032000007945 */ /* 0x000fe20003800200 */
[-C--:B------:R-:W-:Y:S01]  /*16d0*/  MOV R13, R8.reuse ;  /* 0x00000008000d7202 */ /* 0x080fe20000000f00 */
[----:B------:R-:W-:Y:S01]  /*16e0*/  IMAD.MOV.U32 R10, RZ, RZ, R8 ;  /* 0x000000ffff0a7224 */ /* 0x000fe200078e0008 */
[-C--:B------:R-:W-:Y:S02]  /*16f0*/  MOV R9, R8.reuse ;  /* 0x0000000800097202 */ /* 0x080fe40000000f00 */
[-C--:B------:R-:W-:Y:S02]  /*1700*/  MOV R11, R8.reuse ;  /* 0x00000008000b7202 */ /* 0x080fe40000000f00 */
[----:B------:R-:W1:Y:S01]  /*1710*/  LDC R6, c[0x0][0x3a8] ;  /* 0x0000ea00ff067b82 */ /* 0x000e620000000800 */
[----:B------:R-:W-:Y:S01]  /*1720*/  MOV R12, R8 ;  /* 0x00000008000c7202 */ /* 0x000fe20000000f00 */
        /* <DEDUP_REMOVED lines=11> */
[--C-:B------:R-:W-:Y:S01]  /*17e0*/  IMAD.MOV.U32 R13, RZ, RZ, R8.reuse ;  /* 0x000000ffff0d7224 */ /* 0x100fe200078e0008 */
[-C--:B------:R-:W-:Y:S01]  /*17f0*/  MOV R9, R8.reuse ;  /* 0x0000000800097202 */ /* 0x080fe20000000f00 */
[----:B------:R-:W-:Y:S01]  /*1800*/  IMAD.MOV.U32 R11, RZ, RZ, R8 ;  /* 0x000000ffff0b7224 */ /* 0x000fe200078e0008 */
[-C--:B------:R-:W-:Y:S02]  /*1810*/  MOV R10, R8.reuse ;  /* 0x00000008000a7202 */ /* 0x080fe40000000f00 */
[----:B------:R-:W-:-:S07]  /*1820*/  MOV R12, R8 ;  /* 0x00000008000c7202 */ /* 0x000fce0000000f00 */
.L_x_2775:
[C---:B------:R-:W-:Y:S01]  /*1830*/  IMAD.WIDE.U32 R4, R15.reuse, 0x10, R18 ;  /* 0x000000100f047825 */ /* 0x040fe200078e0012 */
[----:B------:R-:W0:Y:S05]  /*1840*/  LDCU UR4, c[0x0][0x394] ;  /* 0x00007280ff0477ac */ /* 0x000e2a0008000800 */
[----:B------:R-:W2:Y:S01]  /*1850*/  LDG.E.128 R4, desc[UR36][R4.64] ;  /* 0x0000002404047981 */ /* 0x000ea2000c1e1d00 */
[----:B0-----:R-:W-:-:S04]  /*1860*/  IADD3 R15, PT, PT, R15, UR4, RZ ;  /* 0x000000040f0f7c10 */ /* 0x001fc8000fffe0ff */
[----:B------:R-:W-:-:S04]  /*1870*/  LEA R21, R15, 0x7, 0x3 ;  /* 0x000000070f157811 */ /* 0x000fc800078e18ff */
[----:B------:R-:W-:Y:S02]  /*1880*/  ISETP.GE.U32.AND P1, PT, R21, R24, PT ;  /* 0x000000181500720c */ /* 0x000fe40003f26070 */
[C---:B--2---:R-:W-:Y:S01]  /*1890*/  PRMT R14, R7.reuse, 0x7632, R14 ;  /* 0x00007632070e7816 */ /* 0x044fe2000000000e */
[----:B------:R-:W-:Y:S01]  /*18a0*/  IMAD.U32 R28, R7, 0x10000, RZ ;  /* 0x00010000071c7824 */ /* 0x000fe200078e00ff */
[C---:B------:R-:W-:Y:S02]  /*18b0*/  PRMT R7, R6.reuse, 0x7632, R7 ;  /* 0x0000763206077816 */ /* 0x040fe40000000007 */
[----:B------:R-:W-:Y:S01]  /*18c0*/  SHF.L.U32 R26, R6, 0x10, RZ ;  /* 0x00000010061a7819 */ /* 0x000fe200000006ff */
[----:B------:R-:W-:Y:S01]  /*18d0*/  FADD.FTZ R13, R28, R13 ;  /* 0x0000000d1c0d7221 */ /* 0x000fe20000010000 */
[C---:B------:R-:W-:Y:S02]  /*18e0*/  PRMT R6, R5.reuse, 0x7632, R6 ;  /* 0x0000763205067816 */ /* 0x040fe40000000006 */
[----:B------:R-:W-:Y:S01]  /*18f0*/  SHF.L.U32 R20, R5, 0x10, RZ ;  /* 0x0000001005147819 */ /* 0x000fe200000006ff */
[----:B------:R-:W-:Y:S01]  /*1900*/  FADD.FTZ R9, R26, R9 ;  /* 0x000000091a097221 */ /* 0x000fe20000010000 */
[C---:B------:R-:W-:Y:S01]  /*1910*/  PRMT R5, R4.reuse, 0x7632, R5 ;  /* 0x0000763204057816 */ /* 0x040fe20000000005 */
[----:B------:R-:W-:Y:S01]  /*1920*/  IMAD.U32 R4, R4, 0x10000, RZ ;  /* 0x0001000004047824 */ /* 0x000fe200078e00ff */
[----:B------:R-:W-:Y:S01]  /*1930*/  SHF.L.U32 R25, R14, 0x10, RZ ;  /* 0x000000100e197819 */ /* 0x000fe200000006ff */
[----:B------:R-:W-:Y:S01]  /*1940*/  FADD.FTZ R11, R20, R11 ;  /* 0x0000000b140b7221 */ /* 0x000fe20000010000 */
[----:B------:R-:W-:Y:S01]  /*1950*/  SHF.L.U32 R21, R7, 0x10, RZ ;  /* 0x0000001007157819 */ /* 0x000fe200000006ff */
[----:B------:R-:W-:Y:S01]  /*1960*/  IMAD.U32 R7, R6, 0x10000, RZ ;  /* 0x0001000006077824 */ /* 0x000fe200078e00ff */
[----:B------:R-:W-:Y:S01]  /*1970*/  SHF.L.U32 R5, R5, 0x10, RZ ;  /* 0x0000001005057819 */ /* 0x000fe200000006ff */
[----:B------:R-:W-:Y:S01]  /*1980*/  FADD.FTZ R3, R4, R3 ;  /* 0x0000000304037221 */ /* 0x000fe20000010000 */
[----:B------:R-:W-:Y:S01]  /*1990*/  FADD.FTZ R0, R25, R0 ;  /* 0x0000000019007221 */ /* 0x000fe20000010000 */
[----:B------:R-:W-:Y:S01]  /*19a0*/  FADD.FTZ R8, R21, R8 ;  /* 0x0000000815087221 */ /* 0x000fe20000010000 */
[----:B------:R-:W-:Y:S01]  /*19b0*/  FADD.FTZ R10, R7, R10 ;  /* 0x0000000a070a7221 */ /* 0x000fe20000010000 */
[----:B------:R-:W-:Y:S01]  /*19c0*/  FADD.FTZ R12, R5, R12 ;  /* 0x0000000c050c7221 */ /* 0x000fe20000010000 */
[----:B------:R-:W-:Y:S06]  /*19d0*/  @!P1 BRA `(.L_x_2775) ;  /* 0xfffffffc00949947 */ /* 0x000fec000383ffff */
.L_x_2774:
[----:B------:R-:W-:Y:S05]  /*19e0*/  BSYNC.RECONVERGENT B0 ;  /* 0x0000000000007941 */ /* 0x000fea0003800200 */
.L_x_2773:
[----:B------:R-:W-:Y:S04]  /*19f0*/  BSSY.RECONVERGENT B0, `(.L_x_2776) ;  /* 0x000000a000007945 */ /* 0x000fe80003800200 */
[----:B------:R-:W-:Y:S05]  /*1a00*/  @P0 BRA `(.L_x_2777) ;  /* 0x0000000000200947 */ /* 0x000fea0003800000 */
[----:B------:R-:W-:-:S04]  /*1a10*/  LOP3.LUT R4, R24, 0xfffffff8, RZ, 0xc0, !PT ;  /* 0xfffffff818047812 */ /* 0x000fc800078ec0ff */
[----:B------:R-:W-:-:S04]  /*1a20*/  IADD3 R5, PT, PT, R4, R23, RZ ;  /* 0x0000001704057210 */ /* 0x000fc80007ffe0ff */
[----:B------:R-:W-:-:S13]  /*1a30*/  ISETP.GE.U32.AND P0, PT, R5, R24, PT ;  /* 0x000000180500720c */ /* 0x000fda0003f06070 */
[----:B------:R-:W-:Y:S05]  /*1a40*/  @P0 BRA `(.L_x_2777) ;  /* 0x0000000000100947 */ /* 0x000fea0003800000 */
[----:B------:R-:W-:-:S06]  /*1a50*/  IMAD.WIDE R18, R5, 0x2, R18 ;  /* 0x0000000205127825 */ /* 0x000fcc00078e0212 */
[----:B------:R-:W2:Y:S02]  /*1a60*/  LDG.E.U16 R18, desc[UR36][R18.64] ;  /* 0x0000002412127981 */ /* 0x000ea4000c1e1500 */
[----:B--2---:R-:W-:-:S04]  /*1a70*/  IMAD.U32 R4, R18, 0x10000, RZ ;  /* 0x0001000012047824 */ /* 0x004fc800078e00ff */
[----:B------:R-:W-:-:S07]  /*1a80*/  FADD.FTZ R3, R3, R4 ;  /* 0x0000000403037221 */ /* 0x000fce0000010000 */
.L_x_2777:
[----:B------:R-:W-:Y:S05]  /*1a90*/  BSYNC.RECONVERGENT B0 ;  /* 0x0000000000007941 */ /* 0x000fea0003800200 */
.L_x_2776:
[----:B------:R-:W-:Y:S01]  /*1aa0*/  FADD.FTZ R12, R12, R3 ;  /* 0x000000030c0c7221 */ /* 0x000fe20000010000 */
[----:B------:R-:W-:-:S03]  /*1ab0*/  HFMA2 R19, -RZ, RZ, 0, 0 ;  /* 0x00000000ff137431 */ /* 0x000fc600000001ff */
[----:B------:R-:W-:-:S04]  /*1ac0*/  FADD.FTZ R11, R12, R11 ;  /* 0x0000000b0c0b7221 */ /* 0x000fc80000010000 */
[----:B------:R-:W-:-:S04]  /*1ad0*/  FADD.FTZ R10, R11, R10 ;  /* 0x0000000a0b0a7221 */ /* 0x000fc80000010000 */
[----:B------:R-:W-:-:S04]  /*1ae0*/  FADD.FTZ R9, R10, R9 ;  /* 0x000000090a097221 */ /* 0x000fc80000010000 */
[----:B------:R-:W-:-:S04]  /*1af0*/  FADD.FTZ R8, R9, R8 ;  /* 0x0000000809087221 */ /* 0x000fc80000010000 */
[----:B------:R-:W-:-:S04]  /*1b00*/  FADD.FTZ R13, R8, R13 ;  /* 0x0000000d080d7221 */ /* 0x000fc80000010000 */
[----:B------:R-:W-:Y:S01]  /*1b10*/  FADD.FTZ R18, R13, R0 ;  /* 0x000000000d127221 */ /* 0x000fe20000010000 */
[----:B------:R-:W-:Y:S06]  /*1b20*/  BRA `(.L_x_2766) ;  /* 0x0000009c00687947 */ /* 0x000fec0003800000 */
.L_x_2767:
        /* <DEDUP_REMOVED lines=26> */
.L_x_2782:
        /* <DEDUP_REMOVED lines=8> */
[----:B------:R1:W2:Y:S01]  /*1d50*/  LDG.E R20, desc[UR36][R20.64] ;  /* 0x0000002414147981 */ /* 0x0002a2000c1e1900 */
[----:B------:R-:W-:Y:S01]  /*1d60*/  LOP3.LUT R5, R5, 0xfffffffc, RZ, 0xc0, !PT ;  /* 0xfffffffc05057812 */ /* 0x000fe200078ec0ff */
[----:B------:R-:W-:Y:S01]  /*1d70*/  IMAD.WIDE.U32 R24, R25, 0x4, R18 ;  /* 0x0000000419187825 */ /* 0x000fe200078e0012 */
[----:B------:R-:W-:-:S02]  /*1d80*/  SHF.R.U32.HI R7, RZ, 0x1, R27 ;  /* 0x00000001ff077819 */ /* 0x000fc4000001161b */
[----:B------:R-:W-:Y:S02]  /*1d90*/  LOP3.LUT R29, R4, 0x1, RZ, 0xc0, !PT ;  /* 0x00000001041d7812 */ /* 0x000fe400078ec0ff */
[----:B------:R-:W-:Y:S01]  /*1da0*/  IADD3 R4, P0, PT, R18, R5, RZ ;  /* 0x0000000512047210 */ /* 0x000fe20007f1e0ff */
[----:B------:R-:W-:Y:S01]  /*1db0*/  IMAD.WIDE.U32 R6, R7, 0x4, R18 ;  /* 0x0000000407067825 */ /* 0x000fe200078e0012 */
[----:B------:R-:W3:Y:S02]  /*1dc0*/  LDG.E R24, desc[UR36][R24.64] ;  /* 0x0000002418187981 */ /* 0x000ee4000c1e1900 */
[----:B------:R-:W-:-:S03]  /*1dd0*/  IADD3.X R5, PT, PT, R19, R29, RZ, P0, !PT ;  /* 0x0000001d13057210 */ /* 0x000fc600007fe4ff */
[----:B------:R-:W4:Y:S04]  /*1de0*/  LDG.E R6, desc[UR36][R6.64] ;  /* 0x0000002406067981 */ /* 0x000f28000c1e1900 */
[----:B------:R-:W5:Y:S01]  /*1df0*/  LDG.E R4, desc[UR36][R4.64] ;  /* 0x0000002404047981 */ /* 0x000f62000c1e1900 */
[----:B-1----:R-:W-:-:S05]  /*1e00*/  IADD3 R21, PT, PT, R27, R8, RZ ;  /* 0x000000081b157210 */ /* 0x002fca0007ffe0ff */
[----:B------:R-:W-:-:S05]  /*1e10*/  IMAD R31, R8, 0x3, R21 ;  /* 0x00000003081f7824 */ /* 0x000fca00078e0215 */
[----:B------:R-:W-:Y:S01]  /*1e20*/  ISETP.GE.U32.AND P0, PT, R31, R0, PT ;  /* 0x000000001f00720c */ /* 0x000fe20003f06070 */
[C---:B--2---:R-:W-:Y:S01]  /*1e30*/  IMAD.U32 R28, R20.reuse, 0x10000, RZ ;  /* 0x00010000141c7824 */ /* 0x044fe200078e00ff */
[----:B------:R-:W-:-:S03]  /*1e40*/  PRMT R26, R20, 0x7632, R26 ;  /* 0x00007632141a7816 */ /* 0x000fc6000000001a */
[----:B------:R-:W-:Y:S01]  /*1e50*/  FADD.FTZ R9, R28, R9 ;  /* 0x000000091c097221 */ /* 0x000fe20000010000 */
[----:B------:R-:W-:Y:S02]  /*1e60*/  SHF.L.U32 R27, R26, 0x10, RZ ;  /* 0x000000101a1b7819 */ /* 0x000fe400000006ff */
[----:B---3--:R-:W-:Y:S02]  /*1e70*/  PRMT R25, R24, 0x7632, R25 ;  /* 0x0000763218197816 */ /* 0x008fe40000000019 */
[----:B----4-:R-:W-:Y:S02]  /*1e80*/  PRMT R7, R6, 0x7632, R7 ;  /* 0x0000763206077816 */ /* 0x010fe40000000007 */
[----:B-----5:R-:W-:Y:S01]  /*1e90*/  PRMT R5, R4, 0x7632, R5 ;  /* 0x0000763204057816 */ /* 0x020fe20000000005 */
[----:B------:R-:W-:Y:S01]  /*1ea0*/  IMAD.U32 R26, R25, 0x10000, RZ ;  /* 0x00010000191a7824 */ /* 0x000fe200078e00ff */
[----:B------:R-:W-:Y:S01]  /*1eb0*/  SHF.L.U32 R29, R24, 0x10, RZ ;  /* 0x00000010181d7819 */ /* 0x000fe200000006ff */
[----:B------:R-:W-:Y:S01]  /*1ec0*/  IMAD.U32 R30, R6, 0x10000, RZ ;  /* 0x00010000061e7824 */ /* 0x000fe200078e00ff */
[----:B------:R-:W-:-:S02]  /*1ed0*/  SHF.L.U32 R28, R4, 0x10, RZ ;  /* 0x00000010041c7819 */ /* 0x000fc400000006ff */
[----:B------:R-:W-:Y:S02]  /*1ee0*/  SHF.L.U32 R5, R5, 0x10, RZ ;  /* 0x0000001005057819 */ /* 0x000fe400000006ff */
[----:B------:R-:W-:Y:S01]  /*1ef0*/  SHF.L.U32 R32, R7, 0x10, RZ ;  /* 0x0000001007207819 */ /* 0x000fe200000006ff */
        /* <DEDUP_REMOVED lines=9> */
.L_x_2781:
[C---:B------:R-:W-:Y:S02]  /*1f90*/  PRMT R28, R20.reuse, 0x7610, R28 ;  /* 0x00007610141c7816 */ /* 0x040fe4000000001c */
[----:B------:R-:W-:Y:S02]  /*1fa0*/  PRMT R27, R20, 0x7632, R27 ;  /* 0x00007632141b7816 */ /* 0x000fe4000000001b */
[C---:B------:R-:W-:Y:S02]  /*1fb0*/  PRMT R25, R24.reuse, 0x7610, R25 ;  /* 0x0000761018197816 */ /* 0x040fe40000000019 */
[----:B------:R-:W-:Y:S02]  /*1fc0*/  PRMT R24, R24, 0x7632, R24 ;  /* 0x0000763218187816 */ /* 0x000fe40000000018 */
[C---:B------:R-:W-:Y:S02]  /*1fd0*/  PRMT R26, R4.reuse, 0x7610, R26 ;  /* 0x00007610041a7816 */ /* 0x040fe4000000001a */
[----:B------:R-:W-:-:S02]  /*1fe0*/  PRMT R20, R4, 0x7632, R20 ;  /* 0x0000763204147816 */ /* 0x000fc40000000014 */
[----:B------:R-:W-:-:S07]  /*1ff0*/  PRMT R7, R6, 0x7632, R7 ;  /* 0x0000763206077816 */ /* 0x000fce0000000007 */
.L_x_2780:
[----:B------:R-:W-:Y:S05]  /*2000*/  BSYNC.RECONVERGENT B0 ;  /* 0x0000000000007941 */ /* 0x000fea0003800200 */
.L_x_2779:
[----:B------:R-:W-:Y:S01]  /*2010*/  ISETP.GE.U32.AND P0, PT, R21, R0, PT ;  /* 0x000000001500720c */ /* 0x000fe20003f06070 */
[----:B------:R-:W-:-:S12]  /*2020*/  BSSY.RECONVERGENT B0, `(.L_x_2783) ;  /* 0x000001e000007945 */ /* 0x000fd80003800200 */
        /* <DEDUP_REMOVED lines=17> */
[----:B------:R-:W-:Y:S02]  /*2140*/  IADD3 R31, PT, PT, R29, R8, RZ ;  /* 0x000000081d1f7210 */ /* 0x000fe40007ffe0ff */
[----:B------:R-:W-:Y:S02]  /*2150*/  SHF.R.U32.HI R5, RZ, 0x1, R29 ;  /* 0x00000001ff057819 */ /* 0x000fe4000001161d */
[----:B------:R-:W-:-:S03]  /*2160*/  ISETP.GE.U32.AND P1, PT, R31, R0, PT ;  /* 0x000000001f00720c */ /* 0x000fc60003f26070 */
[----:B------:R-:W-:-:S06]  /*2170*/  IMAD.WIDE.U32 R4, R5, 0x4, R18 ;  /* 0x0000000405047825 */ /* 0x000fcc00078e0012 */
[----:B------:R-:W2:Y:S04]  /*2180*/  LDG.E R4, desc[UR36][R4.64] ;  /* 0x0000002404047981 */ /* 0x000ea8000c1e1900 */
[----:B------:R-:W-:-:S05]  /*2190*/  @!P1 SHF.R.U32.HI R29, RZ, 0x1, R31 ;  /* 0x00000001ff1d9819 */ /* 0x000fca000001161f */
[----:B------:R-:W-:-:S06]  /*21a0*/  @!P1 IMAD.WIDE.U32 R18, R29, 0x4, R18 ;  /* 0x000000041d129825 */ /* 0x000fcc00078e0012 */
[----:B------:R-:W3:Y:S01]  /*21b0*/  @!P1 LDG.E R18, desc[UR36][R18.64] ;  /* 0x0000002412129981 */ /* 0x000ee2000c1e1900 */
[C---:B--2---:R-:W-:Y:S02]  /*21c0*/  PRMT R26, R4.reuse, 0x7610, R26 ;  /* 0x00007610041a7816 */ /* 0x044fe4000000001a */
[----:B------:R-:W-:Y:S02]  /*21d0*/  PRMT R20, R4, 0x7632, R20 ;  /* 0x0000763204147816 */ /* 0x000fe40000000014 */
[C---:B---3--:R-:W-:Y:S02]  /*21e0*/  @!P1 PRMT R6, R18.reuse, 0x7610, R6 ;  /* 0x0000761012069816 */ /* 0x048fe40000000006 */
[----:B------:R-:W-:-:S07]  /*21f0*/  @!P1 PRMT R7, R18, 0x7632, R7 ;  /* 0x0000763212079816 */ /* 0x000fce0000000007 */
.L_x_2784:
[----:B------:R-:W-:Y:S05]  /*2200*/  BSYNC.RECONVERGENT B0 ;  /* 0x0000000000007941 */ /* 0x000fea0003800200 */
.L_x_2783:
[----:B------:R-:W-:Y:S04]  /*2210*/  BSSY.RECONVERGENT B0, `(.L_x_2785) ;  /* 0x000001a000007945 */ /* 0x000fe80003800200 */
[----:B------:R-:W-:Y:S05]  /*2220*/  @P0 BRA `(.L_x_2786) ;  /* 0x0000000000600947 */ /* 0x000fea0003800000 */
[----:B------:R-:W-:Y:S01]  /*2230*/  IADD3 R5, PT, PT, R21, R8, RZ ;  /* 0x0000000815057210 */ /* 0x000fe20007ffe0ff */
[----:B------:R-:W-:Y:S01]  /*2240*/  IMAD.U32 R28, R28, 0x10000, RZ ;  /* 0x000100001c1c7824 */ /* 0x000fe200078e00ff */
[----:B------:R-:W-:Y:S02]  /*2250*/  SHF.L.U32 R27, R27, 0x10, RZ ;  /* 0x000000101b1b7819 */ /* 0x000fe400000006ff */
[----:B------:R-:W-:Y:S01]  /*2260*/  ISETP.GE.U32.AND P0, PT, R5, R0, PT ;  /* 0x000000000500720c */ /* 0x000fe20003f06070 */
[----:B------:R-:W-:Y:S02]  /*2270*/  FADD.FTZ R9, R9, R28 ;  /* 0x0000001c09097221 */ /* 0x000fe40000010000 */
[----:B------:R-:W-:-:S10]  /*2280*/  FADD.FTZ R10, R10, R27 ;  /* 0x0000001b0a0a7221 */ /* 0x000fd40000010000 */
        /* <DEDUP_REMOVED lines=9> */
[----:B------:R-:W-:-:S03]  /*2320*/  IMAD.U32 R26, R26, 0x10000, RZ ;  /* 0x000100001a1a7824 */ /* 0x000fc600078e00ff */
[----:B------:R-:W-:Y:S01]  /*2330*/  ISETP.GE.U32.AND P0, PT, R5, R0, PT ;  /* 0x000000000500720c */ /* 0x000fe20003f06070 */
[----:B------:R-:W-:Y:S01]  /*2340*/  FADD.FTZ R13, R13, R26 ;  /* 0x0000001a0d0d7221 */ /* 0x000fe20000010000 */
[----:B------:R-:W-:-:S05]  /*2350*/  SHF.L.U32 R5, R20, 0x10, RZ ;  /* 0x0000001014057819 */ /* 0x000fca00000006ff */
[----:B------:R-:W-:-:S06]  /*2360*/  FADD.FTZ R14, R14, R5 ;  /* 0x000000050e0e7221 */ /* 0x000fcc0000010000 */
[----:B------:R-:W-:Y:S01]  /*2370*/  @!P0 SHF.L.U32 R6, R6, 0x10, RZ ;  /* 0x0000001006068819 */ /* 0x000fe200000006ff */
[----:B------:R-:W-:-:S04]  /*2380*/  @!P0 IMAD.U32 R0, R7, 0x10000, RZ ;  /* 0x0001000007008824 */ /* 0x000fc800078e00ff */
[----:B------:R-:W-:Y:S01]  /*2390*/  @!P0 FADD.FTZ R15, R15, R6 ;  /* 0x000000060f0f8221 */ /* 0x000fe20000010000 */
[----:B------:R-:W-:-:S07]  /*23a0*/  @!P0 FADD.FTZ R3, R3, R0 ;  /* 0x0000000003038221 */ /* 0x000fce0000010000 */
.L_x_2786:
[----:B------:R-:W-:Y:S05]  /*23b0*/  BSYNC.RECONVERGENT B0 ;  /* 0x0000000000007941 */ /* 0x000fea0003800200 */
.L_x_2785:
[----:B------:R-:W-:Y:S01]  /*23c0*/  FADD.FTZ R12, R9, R12 ;  /* 0x0000000c090c7221 */ /* 0x000fe20000010000 */
[----:B------:R-:W-:-:S03]  /*23d0*/  FADD.FTZ R11, R10, R11 ;  /* 0x0000000b0a0b7221 */ /* 0x000fc60000010000 */
[----:B------:R-:W-:Y:S01]  /*23e0*/  FADD.FTZ R12, R12, R13 ;  /* 0x0000000d0c0c7221 */ /* 0x000fe20000010000 */
[----:B------:R-:W-:-:S03]  /*23f0*/  FADD.FTZ R14, R11, R14 ;  /* 0x0000000e0b0e7221 */ /* 0x000fc60000010000 */
[----:B------:R-:W-:Y:S01]  /*2400*/  FADD.FTZ R18, R12, R15 ;  /* 0x0000000f0c127221 */ /* 0x000fe20000010000 */
[----:B------:R-:W-:Y:S01]  /*2410*/  FADD.FTZ R19, R14, R3 ;  /* 0x000000030e137221 */ /* 0x000fe20000010000 */
[----:B------:R-:W-:Y:S06]  /*2420*/  BRA `(.L_x_2766) ;  /* 0x0000009400287947 */ /* 0x000fec0003800000 */
.L_x_2778:
        /* <DEDUP_REMOVED lines=23> */
.L_x_2791:
[----:B------:R-:W-:Y:S02]  /*25a0*/  IMAD R4, R24, R25, RZ ;  /* 0x0000001918047224 */ /* 0x000fe400078e02ff */
[----:B------:R-:W-:-:S03]  /*25b0*/  IMAD.IADD R25, R25, 0x1, R8 ;  /* 0x0000000119197824 */ /* 0x000fc600078e0208 */
[----:B------:R-:W-:Y:S01]  /*25c0*/  SHF.R.U32.HI R27, RZ, 0x1, R4 ;  /* 0x00000001ff1b7819 */ /* 0x000fe20000011604 */
[----:B------:R-:W-:Y:S01]  /*25d0*/  IMAD R4, R24, R25, RZ ;  /* 0x0000001918047224 */ /* 0x000fe200078e02ff */
[----:B------:R-:W-:-:S03]  /*25e0*/  IADD3 R5, PT, PT, R25, R8, RZ ;  /* 0x0000000819057210 */ /* 0x000fc60007ffe0ff */
[----:B------:R-:W-:Y:S01]  /*25f0*/  IMAD.WIDE.U32 R26, R27, 0x4, R18 ;  /* 0x000000041b1a7825 */ /* 0x000fe200078e0012 */
[----:B------:R-:W-:Y:S02]  /*2600*/  IADD3 R25, PT, PT, R5, R8, RZ ;  /* 0x0000000805197210 */ /* 0x000fe40007ffe0ff */
[----:B------:R-:W-:Y:S01]  /*2610*/  SHF.R.U32.HI R11, RZ, 0x1, R4 ;  /* 0x00000001ff0b7819 */ /* 0x000fe20000011604 */
[C---:B------:R-:W-:Y:S02]  /*2620*/  IMAD R5, R24.reuse, R5, RZ ;  /* 0x0000000518057224 */ /* 0x040fe400078e02ff */
[----:B------:R-:W-:Y:S01]  /*2630*/  IMAD R4, R24, R25, RZ ;  /* 0x0000001918047224 */ /* 0x000fe200078e02ff */
[----:B------:R-:W2:Y:S01]  /*2640*/  LDG.E R26, desc[UR36][R26.64] ;  /* 0x000000241a1a7981 */ /* 0x000ea2000c1e1900 */
[----:B------:R-:W-:Y:S01]  /*2650*/  IMAD.WIDE.U32 R10, R11, 0x4, R18 ;  /* 0x000000040b0a7825 */ /* 0x000fe200078e0012 */
[----:B------:R-:W-:Y:S02]  /*2660*/  SHF.R.U32.HI R5, RZ, 0x1, R5 ;  /* 0x00000001ff057819 */ /* 0x000fe40000011605 */
[----:B------:R-:W-:-:S03]  /*2670*/  SHF.R.U32.HI R7, RZ, 0x1, R4 ;  /* 0x00000001ff077819 */ /* 0x000fc60000011604 */
[--C-:B------:R-:W-:Y:S01]  /*2680*/  IMAD.WIDE.U32 R4, R5, 0x4, R18.reuse ;  /* 0x0000000405047825 */ /* 0x100fe200078e0012 */
[----:B------:R-:W3:Y:S03]  /*2690*/  LDG.E R10, desc[UR36][R10.64] ;  /* 0x000000240a0a7981 */ /* 0x000ee6000c1e1900 */
[----:B------:R-:W-:Y:S02]  /*26a0*/  IMAD.WIDE.U32 R6, R7, 0x4, R18 ;  /* 0x0000000407067825 */ /* 0x000fe400078e0012 */
[----:B------:R-:W4:Y:S04]  /*26b0*/  LDG.E R4, desc[UR36][R4.64] ;  /* 0x0000002404047981 */ /* 0x000f28000c1e1900 */
[----:B------:R-:W5:Y:S01]  /*26c0*/  LDG.E R6, desc[UR36][R6.64] ;  /* 0x0000002406067981 */ /* 0x000f62000c1e1900 */
[----:B------:R-:W-:-:S04]  /*26d0*/  IMAD.IADD R25, R25, 0x1, R8 ;  /* 0x0000000119197824 */ /* 0x000fc800078e0208 */
[----:B------:R-:W-:-:S05]  /*26e0*/  IMAD R31, R8, 0x3, R25 ;  /* 0x00000003081f7824 */ /* 0x000fca00078e0219 */
[----:B------:R-:W-:Y:S02]  /*26f0*/  ISETP.GE.U32.AND P0, PT, R31, R0, PT ;  /* 0x000000001f00720c */ /* 0x000fe40003f06070 */
[C---:B--2---:R-:W-:Y:S02]  /*2700*/  SHF.L.U32 R30, R26.reuse, 0x10, RZ ;  /* 0x000000101a1e7819 */ /* 0x044fe400000006ff */
[----:B------:R-:W-:-:S03]  /*2710*/  PRMT R28, R26, 0x7632, R28 ;  /* 0x000076321a1c7816 */ /* 0x000fc6000000001c */
[----:B------:R-:W-:Y:S01]  /*2720*/  FADD.FTZ R9, R30, R9 ;  /* 0x000000091e097221 */ /* 0x000fe20000010000 */
[----:B------:R-:W-:Y:S02]  /*2730*/  SHF.L.U32 R27, R28, 0x10, RZ ;  /* 0x000000101c1b7819 */ /* 0x000fe400000006ff */
[C---:B---3--:R-:W-:Y:S01]  /*2740*/  PRMT R11, R10.reuse, 0x7632, R11 ;  /* 0x000076320a0b7816 */ /* 0x048fe2000000000b */
[----:B------:R-:W-:Y:S02]  /*2750*/  IMAD.U32 R29, R10, 0x10000, RZ ;  /* 0x000100000a1d7824 */ /* 0x000fe400078e00ff */
[----:B------:R-:W-:Y:S01]  /*2760*/  FADD.FTZ R12, R27, R12 ;  /* 0x0000000c1b0c7221 */ /* 0x000fe20000010000 */
[----:B------:R-:W-:Y:S01]  /*2770*/  SHF.L.U32 R28, R11, 0x10, RZ ;  /* 0x000000100b1c7819 */ /* 0x000fe200000006ff */
[----:B------:R-:W-:Y:S01]  /*2780*/  FADD.FTZ R14, R29, R14 ;  /* 0x0000000e1d0e7221 */ /* 0x000fe20000010000 */
[C---:B----4-:R-:W-:Y:S02]  /*2790*/  PRMT R5, R4.reuse, 0x7632, R5 ;  /* 0x0000763204057816 */ /* 0x050fe40000000005 */
[----:B------:R-:W-:Y:S01]  /*27a0*/  SHF.L.U32 R30, R4, 0x10, RZ ;  /* 0x00000010041e7819 */ /* 0x000fe200000006ff */
[----:B------:R-:W-:Y:S01]  /*27b0*/  FADD.FTZ R13, R28, R13 ;  /* 0x0000000d1c0d7221 */ /* 0x000fe20000010000 */
[C---:B-----5:R-:W-:Y:S01]  /*27c0*/  PRMT R7, R6.reuse, 0x7632, R7 ;  /* 0x0000763206077816 */ /* 0x060fe20000000007 */
[----:B------:R-:W-:Y:S01]  /*27d0*/  IMAD.U32 R5, R5, 0x10000, RZ ;  /* 0x0001000005057824 */ /* 0x000fe200078e00ff */
[----:B------:R-:W-:Y:S01]  /*27e0*/  SHF.L.U32 R32, R6, 0x10, RZ ;  /* 0x0000001006207819 */ /* 0x000fe200000006ff */
[----:B------:R-:W-:Y:S01]  /*27f0*/  FADD.FTZ R15, R30, R15 ;  /* 0x0000000f1e0f7221 */ /* 0x000fe20000010000 */
[----:B------:R-:W-:Y:S01]  /*2800*/  SHF.L.U32 R34, R7, 0x10, RZ ;  /* 0x0000001007227819 */ /* 0x000fe200000006ff */
[----:B------:R-:W-:-:S02]  /*2810*/  FADD.FTZ R20, R5, R20 ;  /* 0x0000001405147221 */ /* 0x000fc40000010000 */
[----:B------:R-:W-:Y:S02]  /*2820*/  FADD.FTZ R21, R32, R21 ;  /* 0x0000001520157221 */ /* 0x000fe40000010000 */
[----:B------:R-:W-:Y:S01]  /*2830*/  FADD.FTZ R3, R34, R3 ;  /* 0x0000000322037221 */ /* 0x000fe20000010000 */
[----:B------:R-:W-:Y:S06]  /*2840*/  @!P0 BRA `(.L_x_2791) ;  /* 0xfffffffc00548947 */ /* 0x000fec000383ffff */
[----:B------:R-:W-:Y:S05]  /*2850*/  BSYNC.RECONVERGENT B1 ;  /* 0x0000000000017941 */ /* 0x000fea0003800200 */
.L_x_2790:
[C---:B------:R-:W-:Y:S02]  /*2860*/  PRMT R29, R26.reuse, 0x7610, R29 ;  /* 0x000076101a1d7816 */ /* 0x040fe4000000001d */
[----:B------:R-:W-:Y:S02]  /*2870*/  PRMT R28, R26, 0x7632, R28 ;  /* 0x000076321a1c7816 */ /* 0x000fe4000000001c */
[C---:B------:R-:W-:Y:S02]  /*2880*/  PRMT R26, R10.reuse, 0x7610, R26 ;  /* 0x000076100a1a7816 */ /* 0x040fe4000000001a */
[----:B------:R-:W-:Y:S02]  /*2890*/  PRMT R10, R10, 0x7632, R10 ;  /* 0x000076320a0a7816 */ /* 0x000fe4000000000a */
[C---:B------:R-:W-:Y:S02]  /*28a0*/  PRMT R27, R4.reuse, 0x7610, R27 ;  /* 0x00007610041b7816 */ /* 0x040fe4000000001b */
[----:B------:R-:W-:-:S02]  /*28b0*/  PRMT R11, R4, 0x7632, R11 ;  /* 0x00007632040b7816 */ /* 0x000fc4000000000b */
[----:B------:R-:W-:-:S07]  /*28c0*/  PRMT R7, R6, 0x7632, R7 ;  /* 0x0000763206077816 */ /* 0x000fce0000000007 */
.L_x_2789:
[----:B------:R-:W-:Y:S05]  /*28d0*/  BSYNC.RECONVERGENT B0 ;  /* 0x0000000000007941 */ /* 0x000fea0003800200 */
.L_x_2788:
[----:B------:R-:W-:Y:S01]  /*28e0*/  ISETP.GE.U32.AND P0, PT, R25, R0, PT ;  /* 0x000000001900720c */ /* 0x000fe20003f06070 */
[----:B------:R-:W-:-:S12]  /*28f0*/  BSSY.RECONVERGENT B0, `(.L_x_2792) ;  /* 0x0000022000007945 */ /* 0x000fd80003800200 */
        /* <DEDUP_REMOVED lines=33> */
.L_x_2793:
[----:B------:R-:W-:Y:S05]  /*2b10*/  BSYNC.RECONVERGENT B0 ;  /* 0x0000000000007941 */ /* 0x000fea0003800200 */
.L_x_2792:
[----:B------:R-:W-:Y:S04]  /*2b20*/  BSSY.RECONVERGENT B0, `(.L_x_2794) ;  /* 0x000001a000007945 */ /* 0x000fe80003800200 */
[----:B------:R-:W-:Y:S05]  /*2b30*/  @P0 BRA `(.L_x_2795) ;  /* 0x0000000000600947 */ /* 0x000fea0003800000 */
[----:B------:R-:W-:Y:S01]  /*2b40*/  IMAD.IADD R19, R25, 0x1, R8 ;  /* 0x0000000119137824 */ /* 0x000fe200078e0208 */
[----:B------:R-:W-:Y:S02]  /*2b50*/  SHF.L.U32 R4, R29, 0x10, RZ ;  /* 0x000000101d047819 */ /* 0x000fe400000006ff */
[----:B------:R-:W-:Y:S02]  /*2b60*/  SHF.L.U32 R5, R28, 0x10, RZ ;  /* 0x000000101c057819 */ /* 0x000fe400000006ff */
[----:B------:R-:W-:Y:S01]  /*2b70*/  ISETP.GE.U32.AND P0, PT, R19, R0, PT ;  /* 0x000000001300720c */ /* 0x000fe20003f06070 */
[----:B------:R-:W-:Y:S02]  /*2b80*/  FADD.FTZ R9, R9, R4 ;  /* 0x0000000409097221 */ /* 0x000fe40000010000 */
[----:B------:R-:W-:-:S10]  /*2b90*/  FADD.FTZ R12, R12, R5 ;  /* 0x000000050c0c7221 */ /* 0x000fd40000010000 */
        /* <DEDUP_REMOVED lines=9> */
[----:B------:R-:W-:-:S04]  /*2c30*/  SHF.L.U32 R11, R11, 0x10, RZ ;  /* 0x000000100b0b7819 */ /* 0x000fc800000006ff */
        /* <DEDUP_REMOVED lines=8> */
.L_x_2795:
[----:B------:R-:W-:Y:S05]  /*2cc0*/  BSYNC.RECONVERGENT B0 ;  /* 0x0000000000007941 */ /* 0x000fea0003800200 */
.L_x_2794:
[----:B------:R-:W-:Y:S01]  /*2cd0*/  FADD.FTZ R14, R9, R14 ;  /* 0x0000000e090e7221 */ /* 0x000fe20000010000 */
[----:B------:R-:W-:-:S03]  /*2ce0*/  FADD.FTZ R13, R12, R13 ;  /* 0x0000000d0c0d7221 */ /* 0x000fc60000010000 */
[----:B------:R-:W-:Y:S01]  /*2cf0*/  FADD.FTZ R14, R14, R15 ;  /* 0x0000000f0e0e7221 */ /* 0x000fe20000010000 */
[----:B------:R-:W-:-:S03]  /*2d00*/  FADD.FTZ R20, R13, R20 ;  /* 0x000000140d147221 */ /* 0x000fc60000010000 */
[----:B------:R-:W-:Y:S01]  /*2d10*/  FADD.FTZ R18, R14, R21 ;  /* 0x000000150e127221 */ /* 0x000fe20000010000 */
[----:B------:R-:W-:Y:S01]  /*2d20*/  FADD.FTZ R19, R20, R3 ;  /* 0x0000000314137221 */ /* 0x000fe20000010000 */
[----:B------:R-:W-:Y:S06]  /*2d30*/  BRA `(.L_x_2766) ;  /* 0x0000008800e47947 */ /* 0x000fec0003800000 */
.L_x_2787:
[----:B------:R-:W1:Y:S01]  /*2d40*/  LDCU UR4, c[0x0][0x394] ;  /* 0x00007280ff0477ac */ /* 0x000e620008000800 */
[----:B------:R-:W2:Y:S01]  /*2d50*/  LDC R5, c[0x0][0x384] ;  /* 0x0000e100ff057b82 */ /* 0x000ea20000000800 */
[----:B------:R-:W-:Y:S01]  /*2d60*/  BSSY.RECONVERGENT B0, `(.L_x_2796) ;  /* 0x0000415000007945 */ /* 0x000fe20003800200 */
[----:B------:R-:W-:Y:S01]  /*2d70*/  IMAD.MOV.U32 R4, RZ, RZ, R21 ;  /* 0x000000ffff047224 */ /* 0x000fe200078e0015 */
[----:B-1----:R-:W-:-:S05]  /*2d80*/  MOV R3, UR4 ;  /* 0x0000000400037c02 */ /* 0x002fca0008000f00 */
[----:B------:R-:W-:Y:S01]  /*2d90*/  IMAD R7, R3, 0x3, R21 ;  /* 0x0000000303077824 */ /* 0x000fe200078e0215 */
[-C--:B--2---:R-:W-:Y:S01]  /*2da0*/  MOV R6, R5.reuse ;  /* 0x0000000500067202 */ /* 0x084fe20000000f00 */
[--C-:B------:R-:W-:Y:S01]  /*2db0*/  IMAD.MOV.U32 R8, RZ, RZ, R5.reuse ;  /* 0x000000ffff087224 */ /* 0x100fe200078e0005 */
[-C--:B------:R-:W-:Y:S01]  /*2dc0*/  MOV R11, R5.reuse ;  /* 0x00000005000b7202 */ /* 0x080fe20000000f00 */
[----:B------:R-:W-:Y:S01]  /*2dd0*/  IMAD.MOV.U32 R10, RZ, RZ, R5 ;  /* 0x000000ffff0a7224 */ /* 0x000fe200078e0005 */
[----:B------:R-:W-:Y:S02]  /*2de0*/  ISETP.GE.U32.AND P0, PT, R7, R0, PT ;  /* 0x000000000700720c */ /* 0x000fe40003f06070 */
[-C--:B------:R-:W-:Y:S02]  /*2df0*/  MOV R7, R5.reuse ;  /* 0x0000000500077202 */ /* 0x080fe40000000f00 */
[-C--:B------:R-:W-:Y:S02]  /*2e00*/  MOV R12, R5.reuse ;  /* 0x00000005000c7202 */ /* 0x080fe40000000f00 */
[----:B------:R-:W-:-:S07]  /*2e10*/  MOV R9, R5 ;  /* 0x0000000500097202 */ /* 0x000fce0000000f00 */
[----:B------:R-:W-:Y:S05]  /*2e20*/  @P0 BRA `(.L_x_2797) ;  /* 0x0000004000200947 */ /* 0x000fea0003800000 */
[----:B------:R-:W-:-:S13]  /*2e30*/  ISETP.NE.AND P0, PT, R14, RZ, PT ;  /* 0x000000ff0e00720c */ /* 0x000fda0003f05270 */
[----:B------:R1:W5:Y:S01]  /*2e40*/  @!P0 LDG.E R13, desc[UR36][R18.64] ;  /* 0x00000024120d8981 */ /* 0x000362000c1e1900 */
        /* <DEDUP_REMOVED lines=10> */
.L_x_2803:
        /* <DEDUP_REMOVED lines=281> */
[----:B------:R-:W2:Y:S01]  /*4080*/  @P1 LDC.64 R14, c[0x0][0x4f0] ;  /* 0x00013c00ff0e1b82 */ /* 0x000ea20000000a00 */
[----:B0-----:R-:W-:-:S07]  /*4090*/  IMAD.HI.U32 R20, R28, UR53, R20 ;  /* 0x000000351c147c27 */ /* 0x001fce000f8e0014 */
[----:B------:R-:W0:Y:S01]  /*40a0*/  @P1 LDC R26, c[0x0][0x4ec] ;  /* 0x00013b00ff1a1b82 */ /* 0x000e220000000800 */
[----:B------:R-:W-:Y:S02]  /*40b0*/  SHF.R.U32.HI R21, RZ, UR26, R20 ;  /* 0x0000001aff157c19 */ /* 0x000fe40008011614 */
[----:B------:R-:W-:-:S05]  /*40c0*/  @P1 MOV R20, RZ ;  /* 0x000000ff00141202 */ /* 0x000fca0000000f00 */
[----:B------:R-:W3:Y:S01]  /*40d0*/  @P1 LDC R27, c[0x0][0x558] ;  /* 0x00015600ff1b1b82 */ /* 0x000ee20000000800 */
[----:B------:R-:W-:-:S04]  /*40e0*/  IMAD.MOV R3, RZ, RZ, -R21 ;  /* 0x000000ffff037224 */ /* 0x000fc800078e0a15 */
[----:B------:R-:W-:Y:S02]  /*40f0*/  IMAD R3, R3, UR52, R28 ;  /* 0x0000003403037c24 */ /* 0x000fe4000f8e021c */
[----:B--2---:R-:W-:-:S04]  /*4100*/  @P1 IMAD.HI.U32 R14, R21, R14, R20 ;  /* 0x0000000e150e1227 */ /* 0x004fc800078e0014 */
[----:B------:R-:W-:Y:S01]  /*4110*/  IMAD R0, R3, UR27, R0 ;  /* 0x0000001b03007c24 */ /* 0x000fe2000f8e0200 */
[----:B------:R-:W-:-:S04]  /*4120*/  @P1 SHF.R.U32.HI R14, RZ, R15, R14 ;  /* 0x0000000fff0e1219 */ /* 0x000fc8000001160e */
[----:B------:R-:W-:-:S05]  /*4130*/  @P1 IADD3 R15, PT, PT, -R14, RZ, RZ ;  /* 0x000000ff0e0f1210 */ /* 0x000fca0007ffe1ff */
[----:B0-----:R-:W-:-:S04]  /*4140*/  @P1 IMAD R21, R15, R26, R21 ;  /* 0x0000001a0f151224 */ /* 0x001fc800078e0215 */
[----:B---3--:R-:W-:-:S07]  /*4150*/  @P1 IMAD R0, R21, R27, R0 ;  /* 0x0000001b15001224 */ /* 0x008fce00078e0200 */
.L_x_2799:
[----:B------:R-:W-:-:S04]  /*4160*/  LOP3.LUT R15, R0, 0xfffffffc, RZ, 0xc0, !PT ;  /* 0xfffffffc000f7812 */ /* 0x000fc800078ec0ff */
[----:B------:R-:W-:-:S04]  /*4170*/  IADD3 R14, P1, PT, R15, R18, RZ ;  /* 0x000000120f0e7210 */ /* 0x000fc80007f3e0ff */
[----:B------:R-:W-:-:S05]  /*4180*/  IADD3.X R15, PT, PT, RZ, R19, RZ, P1, !PT ;  /* 0x00000013ff0f7210 */ /* 0x000fca0000ffe4ff */
[----:B------:R2:W3:Y:S01]  /*4190*/  LDG.E R14, desc[UR36][R14.64] ;  /* 0x000000240e0e7981 */ /* 0x0004e2000c1e1900 */
[----:B------:R-:W-:Y:S01]  /*41a0*/  MOV R26, RZ ;  /* 0x000000ff001a7202 */ /* 0x000fe20000000f00 */
[----:B-1----:R-:W-:-:S04]  /*41b0*/  VIADD R27, R4, UR4 ;  /* 0x00000004041b7c36 */ /* 0x002fc80008000000 */
        /* <DEDUP_REMOVED lines=226> */
.L_x_2800:
[----:B------:R-:W-:-:S04]  /*4fe0*/  LOP3.LUT R15, R0, 0xfffffffc, RZ, 0xc0, !PT ;  /* 0xfffffffc000f7812 */ /* 0x000fc800078ec0ff */
[----:B------:R-:W-:-:S05]  /*4ff0*/  IADD3 R14, P1, PT, R15, R18, RZ ;  /* 0x000000120f0e7210 */ /* 0x000fca0007f3e0ff */
[----:B------:R-:W-:-:S05]  /*5000*/  IMAD.X R15, RZ, RZ, R19, P1 ;  /* 0x000000ffff0f7224 */ /* 0x000fca00008e0613 */
[----:B------:R1:W2:Y:S01]  /*5010*/  LDG.E R14, desc[UR36][R14.64] ;  /* 0x000000240e0e7981 */ /* 0x0002a2000c1e1900 */
[----:B------:R-:W-:Y:S02]  /*5020*/  IADD3 R27, PT, PT, R27, UR4, RZ ;  /* 0x000000041b1b7c10 */ /* 0x000fe4000fffe0ff */
[----:B------:R-:W-:-:S05]  /*5030*/  MOV R26, RZ ;  /* 0x000000ff001a7202 */ /* 0x000fca0000000f00 */
[----:B------:R-:W-:-:S05]  /*5040*/  IMAD.HI.U32 R0, R27, UR30, R26 ;  /* 0x0000001e1b007c27 */ /* 0x000fca000f8e001a */
[----:B-1----:R-:W-:-:S05]  /*5050*/  SHF.R.U32.HI R15, RZ, UR31, R0 ;  /* 0x0000001fff0f7c19 */ /* 0x002fca0008011600 */
[----:B------:R-:W-:-:S04]  /*5060*/  IMAD.MOV R3, RZ, RZ, -R15 ;  /* 0x000000ffff037224 */ /* 0x000fc800078e0a0f */
[----:B------:R-:W-:-:S04]  /*5070*/  IMAD R0, R3, UR29, R27 ;  /* 0x0000001d03007c24 */ /* 0x000fc8000f8e021b */
[----:B------:R-:W-:Y:S01]  /*5080*/  IMAD R0, R0, UR5, RZ ;  /* 0x0000000500007c24 */ /* 0x000fe2000f8e02ff */
[C---:B--2---:R-:W-:Y:S02]  /*5090*/  PRMT R30, R14.reuse, 0x7610, R30 ;  /* 0x000076100e1e7816 */ /* 0x044fe4000000001e */
[----:B------:R-:W-:Y:S01]  /*50a0*/  PRMT R31, R14, 0x7632, R31 ;  /* 0x000076320e1f7816 */ /* 0x000fe2000000001f */
[----:B------:R-:W-:Y:S06]  /*50b0*/  BRA.U !UP0, `(.L_x_2801) ;  /* 0x0000000d08687547 */ /* 0x000fec000b800000 */
        /* <DEDUP_REMOVED lines=218> */
.L_x_2801:
[----:B------:R-:W-:-:S04]  /*5e60*/  LOP3.LUT R15, R0, 0xfffffffc, RZ, 0xc0, !PT ;  /* 0xfffffffc000f7812 */ /* 0x000fc800078ec0ff */
[----:B------:R-:W-:-:S04]  /*5e70*/  IADD3 R14, P1, PT, R15, R18, RZ ;  /* 0x000000120f0e7210 */ /* 0x000fc80007f3e0ff */
[----:B------:R-:W-:-:S05]  /*5e80*/  IADD3.X R15, PT, PT, RZ, R19, RZ, P1, !PT ;  /* 0x00000013ff0f7210 */ /* 0x000fca0000ffe4ff */
        /* <DEDUP_REMOVED lines=229> */
.L_x_2802:
[----:B------:R-:W-:-:S04]  /*6ce0*/  LOP3.LUT R15, R0, 0xfffffffc, RZ, 0xc0, !PT ;  /* 0xfffffffc000f7812 */ /* 0x000fc800078ec0ff */
[----:B------:R-:W-:-:S04]  /*6cf0*/  IADD3 R14, P1, PT, R15, R18, RZ ;  /* 0x000000120f0e7210 */ /* 0x000fc80007f3e0ff */
[----:B------:R-:W-:-:S05]  /*6d00*/  IADD3.X R15, PT, PT, RZ, R19, RZ, P1, !PT ;  /* 0x00000013ff0f7210 */ /* 0x000fca0000ffe4ff */
[----:B------:R-:W2:Y:S02]  /*6d10*/  LDG.E R14, desc[UR36][R14.64] ;  /* 0x000000240e0e7981 */ /* 0x000ea4000c1e1900 */
[C---:B--2---:R-:W-:Y:S02]  /*6d20*/  PRMT R33, R14.reuse, 0x7610, R33 ;  /* 0x000076100e217816 */ /* 0x044fe40000000021 */
[----:B------:R-:W-:-:S07]  /*6d30*/  PRMT R32, R14, 0x7632, R32 ;  /* 0x000076320e207816 */ /* 0x000fce0000000020 */
.L_x_2798:
[----:B------:R-:W2:Y:S01]  /*6d40*/  LDCU UR5, c[0x0][0x38c] ;  /* 0x00007180ff0577ac */ /* 0x000ea20008000800 */
[----:B-1----:R-:W-:Y:S01]  /*6d50*/  IMAD.U32 R3, RZ, RZ, UR4 ;  /* 0x00000004ff037e24 */ /* 0x002fe2000f8e00ff */
[----:B------:R-:W-:Y:S01]  /*6d60*/  SHF.L.U32 R14, R28, 0x10, RZ ;  /* 0x000000101c0e7819 */ /* 0x000fe200000006ff */
[----:B------:R-:W-:Y:S01]  /*6d70*/  IMAD.U32 R15, R29, 0x10000, RZ ;  /* 0x000100001d0f7824 */ /* 0x000fe200078e00ff */
[----:B------:R-:W-:Y:S02]  /*6d80*/  SHF.L.U32 R21, R30, 0x10, RZ ;  /* 0x000000101e157819 */ /* 0x000fe400000006ff */
[----:B------:R-:W-:Y:S01]  /*6d90*/  LEA R4, R3, R4, 0x2 ;  /* 0x0000000403047211 */ /* 0x000fe200078e10ff */
[----:B------:R-:W-:Y:S01]  /*6da0*/  FADD.FTZ R10, R15, R10 ;  /* 0x0000000a0f0a7221 */ /* 0x000fe20000010000 */
[----:B------:R-:W-:Y:S01]  /*6db0*/  FADD.FTZ R9, R14, R9 ;  /* 0x000000090e097221 */ /* 0x000fe20000010000 */
[----:B------:R-:W-:Y:S01]  /*6dc0*/  FADD.FTZ R12, R21, R12 ;  /* 0x0000000c150c7221 */ /* 0x000fe20000010000 */
[----:B------:R-:W-:Y:S01]  /*6dd0*/  SHF.L.U32 R15, R26, 0x10, RZ ;  /* 0x000000101a0f7819 */ /* 0x000fe200000006ff */
[----:B------:R-:W-:Y:S01]  /*6de0*/  IMAD R27, R3, 0x3, R4 ;  /* 0x00000003031b7824 */ /* 0x000fe200078e0204 */
[----:B------:R-:W-:Y:S01]  /*6df0*/  SHF.L.U32 R20, R34, 0x10, RZ ;  /* 0x0000001022147819 */ /* 0x000fe200000006ff */
[----:B------:R-:W-:Y:S01]  /*6e00*/  IMAD.U32 R14, R31, 0x10000, RZ ;  /* 0x000100001f0e7824 */ /* 0x000fe200078e00ff */
[----:B------:R-:W-:Y:S01]  /*6e10*/  SHF.L.U32 R36, R32, 0x10, RZ ;  /* 0x0000001020247819 */ /* 0x000fe200000006ff */
[----:B------:R-:W-:-:S02]  /*6e20*/  IMAD.U32 R21, R33, 0x10000, RZ ;  /* 0x0001000021157824 */ /* 0x000fc400078e00ff */
[----:B------:R-:W-:Y:S01]  /*6e30*/  FADD.FTZ R8, R15, R8 ;  /* 0x000000080f087221 */ /* 0x000fe20000010000 */
[----:B------:R-:W-:Y:S01]  /*6e40*/  FADD.FTZ R11, R14, R11 ;  /* 0x0000000b0e0b7221 */ /* 0x000fe20000010000 */
[----:B--2---:R-:W-:Y:S01]  /*6e50*/  MOV R0, UR5 ;  /* 0x0000000500007c02 */ /* 0x004fe20008000f00 */
[----:B------:R-:W-:Y:S01]  /*6e60*/  FADD.FTZ R7, R20, R7 ;  /* 0x0000000714077221 */ /* 0x000fe20000010000 */
[----:B------:R-:W-:Y:S01]  /*6e70*/  FADD.FTZ R6, R21, R6 ;  /* 0x0000000615067221 */ /* 0x000fe20000010000 */
[----:B------:R-:W-:Y:S01]  /*6e80*/  FADD.FTZ R5, R36, R5 ;  /* 0x0000000524057221 */ /* 0x000fe20000010000 */
[----:B------:R-:W-:-:S13]  /*6e90*/  ISETP.GE.U32.AND P1, PT, R27, R0, PT ;  /* 0x000000001b00720c */ /* 0x000fda0003f26070 */
[----:B------:R-:W-:Y:S05]  /*6ea0*/  @!P1 BRA `(.L_x_2803) ;  /* 0xffffffc000109947 */ /* 0x000fea000383ffff */
.L_x_2797:
[----:B0-----:R-:W-:Y:S05]  /*6eb0*/  BSYNC.RECONVERGENT B0 ;  /* 0x0000000000007941 */ /* 0x001fea0003800200 */
.L_x_2796:
        /* <DEDUP_REMOVED lines=285> */
.L_x_2807:
[----:B------:R-:W-:Y:S02]  /*8090*/  SHF.R.U32.HI R20, RZ, 0x2, R20 ;  /* 0x00000002ff147819 */ /* 0x000fe40000011614 */
[----:B------:R-:W-:-:S07]  /*80a0*/  MOV R21, RZ ;  /* 0x000000ff00157202 */ /* 0x000fce0000000f00 */
.L_x_2806:
        /* <DEDUP_REMOVED lines=286> */
.L_x_2809:
[----:B------:R-:W-:Y:S01]  /*9290*/  SHF.R.U32.HI R30, RZ, 0x2, R30 ;  /* 0x00000002ff1e7819 */ /* 0x000fe2000001161e */
[----:B------:R-:W-:-:S07]  /*92a0*/  IMAD.MOV.U32 R31, RZ, RZ, RZ ;  /* 0x000000ffff1f7224 */ /* 0x000fce00078e00ff */
.L_x_2808:
        /* <DEDUP_REMOVED lines=283> */
.L_x_2811:
[----:B------:R-:W-:Y:S02]  /*a460*/  SHF.R.U32.HI R20, RZ, 0x2, R13 ;  /* 0x00000002ff147819 */ /* 0x000fe4000001160d */
[----:B------:R-:W-:-:S07]  /*a470*/  MOV R21, RZ ;  /* 0x000000ff00157202 */ /* 0x000fce0000000f00 */
.L_x_2810:
        /* <DEDUP_REMOVED lines=283> */
.L_x_2813:
[----:B------:R-:W-:Y:S02]  /*b630*/  SHF.R.U32.HI R20, RZ, 0x2, R20 ;  /* 0x00000002ff147819 */ /* 0x000fe40000011614 */
[----:B------:R-:W-:-:S07]  /*b640*/  MOV R21, RZ ;  /* 0x000000ff00157202 */ /* 0x000fce0000000f00 */
.L_x_2812:
[----:B------:R-:W-:-:S04]  /*b650*/  LEA R14, P0, R20, R25, 0x2 ;  /* 0x00000019140e7211 */ /* 0x000fc800078010ff */
[----:B------:R-:W-:-:S05]  /*b660*/  LEA.HI.X R15, R20, R24, R21, 0x2, P0 ;  /* 0x00000018140f7211 */ /* 0x000fca00000f1415 */
[----:B------:R-:W2:Y:S02]  /*b670*/  LDG.E R14, desc[UR36][R14.64] ;  /* 0x000000240e0e7981 */ /* 0x000ea4000c1e1900 */
[C---:B--2---:R-:W-:Y:S02]  /*b680*/  PRMT R33, R14.reuse, 0x7610, R33 ;  /* 0x000076100e217816 */ /* 0x044fe40000000021 */
[----:B------:R-:W-:-:S07]  /*b690*/  PRMT R32, R14, 0x7632, R32 ;  /* 0x000076320e207816 */ /* 0x000fce0000000020 */
.L_x_2805:
[----:B------:R-:W-:Y:S05]  /*b6a0*/  BSYNC.RECONVERGENT B0 ;  /* 0x0000000000007941 */ /* 0x000fea0003800200 */
.L_x_2804:
[----:B------:R-:W-:Y:S01]  /*b6b0*/  ISETP.GE.U32.AND P0, PT, R4, R0, PT ;  /* 0x000000000400720c */ /* 0x000fe20003f06070 */
[----:B------:R-:W-:-:S12]  /*b6c0*/  BSSY.RECONVERGENT B0, `(.L_x_2814) ;  /* 0x000001a000007945 */ /* 0x000fd80003800200 */
        /* <DEDUP_REMOVED lines=21> */
[----:B------:R-:W-:Y:S01]  /*b820*/  @!P0 SHF.L.U32 R32, R32, 0x10, RZ ;  /* 0x0000001020208819 */ /* 0x000fe200000006ff */
[----:B------:R-:W-:-:S04]  /*b830*/  @!P0 IMAD.U32 R33, R33, 0x10000, RZ ;  /* 0x0001000021218824 */ /* 0x000fc800078e00ff */
[----:B------:R-:W-:Y:S01]  /*b840*/  @!P0 FADD.FTZ R6, R6, R33 ;  /* 0x0000002106068221 */ /* 0x000fe20000010000 */
[----:B------:R-:W-:-:S07]  /*b850*/  @!P0 FADD.FTZ R5, R5, R32 ;  /* 0x0000002005058221 */ /* 0x000fce0000010000 */
.L_x_2815:
[----:B------:R-:W-:Y:S05]  /*b860*/  BSYNC.RECONVERGENT B0 ;  /* 0x0000000000007941 */ /* 0x000fea0003800200 */
.L_x_2814:
[----:B------:R-:W-:Y:S01]  /*b870*/  FADD.FTZ R9, R12, R9 ;  /* 0x000000090c097221 */ /* 0x000fe20000010000 */
[----:B------:R-:W-:-:S03]  /*b880*/  FADD.FTZ R10, R11, R10 ;  /* 0x0000000a0b0a7221 */ /* 0x000fc60000010000 */
[----:B------:R-:W-:Y:S01]  /*b890*/  FADD.FTZ R9, R9, R8 ;  /* 0x0000000809097221 */ /* 0x000fe20000010000 */
[----:B------:R-:W-:-:S03]  /*b8a0*/  FADD.FTZ R10, R10, R7 ;  /* 0x000000070a0a7221 */ /* 0x000fc60000010000 */
[----:B------:R-:W-:Y:S01]  /*b8b0*/  FADD.FTZ R18, R9, R6 ;  /* 0x0000000609127221 */ /* 0x000fe20000010000 */
[----:B------:R-:W-:-:S07]  /*b8c0*/  FADD.FTZ R19, R10, R5 ;  /* 0x000000050a137221 */ /* 0x000fce0000010000 */
.L_x_2766:
[----:B------:R-:W-:Y:S05]  /*b8d0*/  BSYNC.RECONVERGENT B6 ;  /* 0x0000000000067941 */ /* 0x000fea0003800200 */
.L_x_2765:
        /* <DEDUP_REMOVED lines=15> */
.L_x_2817:
        /* <DEDUP_REMOVED lines=9> */
[----:B-1----:R-:W-:Y:S01]  /*ba60*/  @!P0 FADD.FTZ R18, R18, R6 ;  /* 0x0000000612128221 */ /* 0x002fe20000010000 */
[----:B------:R-:W-:-:S05]  /*ba70*/  @!P0 FADD.FTZ R19, R19, R7 ;  /* 0x0000000713138221 */ /* 0x000fca0000010000 */
[----:B------:R2:W-:Y:S01]  /*ba80*/  @!P0 STS.64 [R0], R18 ;  /* 0x0000001200008388 */ /* 0x0005e20000000a00 */
[----:B------:R-:W-:Y:S02]  /*ba90*/  ISETP.GT.U32.AND P0, PT, R4, 0x3, PT ;  /* 0x000000030400780c */ /* 0x000fe40003f04070 */
[----:B------:R-:W-:-:S11]  /*baa0*/  MOV R4, R9 ;  /* 0x0000000900047202 */ /* 0x000fd60000000f00 */
[----:B--2---:R-:W-:Y:S05]  /*bab0*/  @P0 BRA `(.L_x_2817) ;  /* 0xfffffffc00c40947 */ /* 0x004fea000383ffff */
.L_x_2816:
        /* <DEDUP_REMOVED lines=14> */
[----:B------:R-:W-:-:S04]  /*bba0*/  IMAD.MOV.U32 R0, RZ, RZ, 0x20 ;  /* 0x00000020ff007424 */ /* 0x000fc800078e00ff */
[----:B------:R1:W-:Y:S01]  /*bbb0*/  STS.64 [R3], R18 ;  /* 0x0000001203007388 */ /* 0x0003e20000000a00 */
[----:B------:R-:W-:Y:S05]  /*bbc0*/  @!P0 BRA `(.L_x_2819) ;  /* 0x00000000003c8947 */ /* 0x000fea0003800000 */
[----:B------:R-:W-:-:S07]  /*bbd0*/  MOV R4, R8 ;  /* 0x0000000800047202 */ /* 0x000fce0000000f00 */
.L_x_2820:
[----:B------:R-:W-:Y:S01]  /*bbe0*/  SHF.R.U32.HI R10, RZ, 0x1, R4 ;  /* 0x00000001ff0a7819 */ /* 0x000fe20000011604 */
[----:B------:R-:W-:Y:S05]  /*bbf0*/  WARPSYNC.ALL ;  /* 0x0000000000007948 */ /* 0x000fea0003800000 */
[----:B------:R-:W-:Y:S01]  /*bc00*/  IADD3 R5, PT, PT, R10, R23, RZ ;  /* 0x000000170a057210 */ /* 0x000fe20007ffe0ff */
[----:B------:R-:W-:Y:S03]  /*bc10*/  BAR.SYNC.DEFER_BLOCKING 0x0 ;  /* 0x0000000000007b1d */ /* 0x000fe60000010000 */
[----:B------:R-:W-:-:S04]  /*bc20*/  ISETP.GE.U32.AND P0, PT, R5, R8, PT ;  /* 0x000000080500720c */ /* 0x000fc80003f06070 */
[----:B------:R-:W-:-:S13]  /*bc30*/  ISETP.GE.U32.OR P0, PT, R23, R10, P0 ;  /* 0x0000000a1700720c */ /* 0x000fda0000706470 */
[----:B------:R-:W-:-:S05]  /*bc40*/  @!P0 IMAD R5, R10, 0x8, R3 ;  /* 0x000000080a058824 */ /* 0x000fca00078e0203 */
[----:B------:R-:W1:Y:S02]  /*bc50*/  @!P0 LDS.64 R6, [R5] ;  /* 0x0000000005068984 */ /* 0x000e640000000a00 */
[----:B-1----:R-:W-:Y:S01]  /*bc60*/  @!P0 FADD.FTZ R18, R18, R6 ;  /* 0x0000000612128221 */ /* 0x002fe20000010000 */
[----:B------:R-:W-:-:S05]  /*bc70*/  @!P0 FADD.FTZ R19, R19, R7 ;  /* 0x0000000713138221 */ /* 0x000fca0000010000 */
[----:B------:R2:W-:Y:S01]  /*bc80*/  @!P0 STS.64 [R3], R18 ;  /* 0x0000001203008388 */ /* 0x0005e20000000a00 */
[----:B------:R-:W-:Y:S02]  /*bc90*/  ISETP.GT.U32.AND P0, PT, R4, 0x7f, PT ;  /* 0x0000007f0400780c */ /* 0x000fe40003f04070 */
[----:B------:R-:W-:-:S11]  /*bca0*/  MOV R4, R10 ;  /* 0x0000000a00047202 */ /* 0x000fd60000000f00 */
[----:B--2---:R-:W-:Y:S05]  /*bcb0*/  @P0 BRA `(.L_x_2820) ;  /* 0xfffffffc00c80947 */ /* 0x004fea000383ffff */
.L_x_2819:
[----:B------:R-:W-:Y:S01]  /*bcc0*/  ISETP.GE.U32.AND P0, PT, R0, 0x2, PT ;  /* 0x000000020000780c */ /* 0x000fe20003f06070 */
[----:B------:R-:W-:Y:S05]  /*bcd0*/  WARPSYNC.ALL ;  /* 0x0000000000007948 */ /* 0x000fea0003800000 */
[----:B------:R-:W-:Y:S07]  /*bce0*/  BAR.SYNC.DEFER_BLOCKING 0x0 ;  /* 0x0000000000007b1d */ /* 0x000fee0000010000 */
[----:B------:R-:W-:Y:S05]  /*bcf0*/  @!P0 BRA `(.L_x_2818) ;  /* 0x0000000000208947 */ /* 0x000fea0003800000 */
[----:B-1----:R-:W-:-:S07]  /*bd00*/  HFMA2 R3, -RZ, RZ, 0, 5.9604644775390625e-08 ;  /* 0x00000001ff037431 */ /* 0x002fce00000001ff */
.L_x_2821:
[----:B------:R-:W1:Y:S04]  /*bd10*/  SHFL.DOWN PT, R5, R18, R3, 0x1f ;  /* 0x08001f0312057589 */ /* 0x000e6800000e0000 */
[----:B------:R2:W3:Y:S02]  /*bd20*/  SHFL.DOWN PT, R4, R19, R3, 0x1f ;  /* 0x08001f0313047589 */ /* 0x0004e400000e0000 */
[----:B--2---:R-:W-:-:S05]  /*bd30*/  IMAD.SHL.U32 R3, R3, 0x2, RZ ;  /* 0x0000000203037824 */ /* 0x004fca00078e00ff */
[----:B------:R-:W-:Y:S01]  /*bd40*/  ISETP.GE.AND P0, PT, R3, R0, PT ;  /* 0x000000000300720c */ /* 0x000fe20003f06270 */
[----:B-1----:R-:W-:Y:S01]  /*bd50*/  FADD.FTZ R18, R5, R18 ;  /* 0x0000001205127221 */ /* 0x002fe20000010000 */
[----:B---3--:R-:W-:-:S11]  /*bd60*/  FADD.FTZ R19, R4, R19 ;  /* 0x0000001304137221 */ /* 0x008fd60000010000 */
[----:B------:R-:W-:Y:S05]  /*bd70*/  @!P0 BRA `(.L_x_2821) ;  /* 0xfffffffc00e48947 */ /* 0x000fea000383ffff */
.L_x_2818:
[----:B------:R-:W2:Y:S01]  /*bd80*/  LDCU UR6, c[0x0][0x55c] ;  /* 0x0000ab80ff0677ac */ /* 0x000ea20008000800 */
[----:B------:R-:W-:Y:S01]  /*bd90*/  MOV R25, RZ ;  /* 0x000000ff00197202 */ /* 0x000fe20000000f00 */
[----:B--2---:R-:W-:-:S04]  /*bda0*/  UIADD3 UR5, UPT, UPT, UR6, -0x1, URZ ;  /* 0xffffffff06057890 */ /* 0x004fc8000fffe0ff */
[----:B------:R-:W-:-:S04]  /*bdb0*/  UISETP.LT.U32.AND UP0, UPT, UR5, 0x18, UPT ;  /* 0x000000180500788c */ /* 0x000fc8000bf01070 */
[----:B------:R-:W-:Y:S02]  /*bdc0*/  USEL UR4, UR5, 0x18, UP0 ;  /* 0x0000001805047887 */ /* 0x000fe40008000000 */
[----:B------:R-:W-:Y:S02]  /*bdd0*/  UISETP.NE.AND UP0, UPT, UR6, URZ, UPT ;  /* 0x000000ff0600728c */ /* 0x000fe4000bf05270 */
[----:B------:R-:W-:-:S07]  /*bde0*/  UIADD3 UR4, UPT, UPT, UR4, 0x1, URZ ;  /* 0x0000000104047890 */ /* 0x000fce000fffe0ff */
[----:B------:R-:W-:Y:S05]  /*bdf0*/  BRA.U !UP0, `(.L_x_2822) ;  /* 0x0000001108487547 */ /* 0x000fea000b800000 */
[----:B------:R-:W2:Y:S01]  /*be00*/  LDCU.64 UR8, c[0x0][0x560] ;  /* 0x0000ac00ff0877ac */ /* 0x000ea20008000a00 */
[----:B------:R-:W-:Y:S02]  /*be10*/  HFMA2 R4, -RZ, RZ, 0, 0 ;  /* 0x00000000ff047431 */ /* 0x000fe400000001ff */
        /* <DEDUP_REMOVED lines=272> */
.L_x_2822:
        /* <DEDUP_REMOVED lines=276> */
.L_x_2823:
        /* <DEDUP_REMOVED lines=292> */
.L_x_2825:
        /* <DEDUP_REMOVED lines=276> */
.L_x_2826:
        /* <DEDUP_REMOVED lines=24> */
.L_x_2828:
[----:B------:R-:W-:Y:S05]  /*10560*/  BSYNC.RECONVERGENT B0 ;  /* 0x0000000000007941 */ /* 0x000fea0003800200 */
.L_x_2827:
        /* <DEDUP_REMOVED lines=35> */
.L_x_2830:
[----:B------:R-:W-:Y:S05]  /*107a0*/  BSYNC.RECONVERGENT B0 ;  /* 0x0000000000007941 */ /* 0x000fea0003800200 */
.L_x_2829:
        /* <DEDUP_REMOVED lines=35> */
.L_x_2835:
        /* <DEDUP_REMOVED lines=10> */
.L_x_2834:
[----:B------:R-:W-:Y:S05]  /*10a80*/  BRA `(.L_x_2833) ;  /* 0x0000000000547947 */ /* 0x000fea0003800000 */
.L_x_2832:
        /* <DEDUP_REMOVED lines=11> */
.L_x_2836:
        /* <DEDUP_REMOVED lines=10> */
.L_x_2833:
[----:B------:R-:W-:Y:S05]  /*10be0*/  BSYNC.RECONVERGENT B0 ;  /* 0x0000000000007941 */ /* 0x000fea0003800200 */
.L_x_2831:
        /* <DEDUP_REMOVED lines=12> */
.L_x_2838:
        /* <DEDUP_REMOVED lines=14> */
.L_x_2837:
        /* <DEDUP_REMOVED lines=9> */
.L_x_2841:
        /* <DEDUP_REMOVED lines=13> */
.L_x_2840:
[----:B------:R-:W-:Y:S01]  /*10ef0*/  BAR.SYNC.DEFER_BLOCKING 0x0 ;  /* 0x0000000000007b1d */ /* 0x000fe20000010000 */
[----:B------:R-:W-:-:S09]  /*10f00*/  UISETP.GE.U32.AND UP0, UPT, UR4, 0x2, UPT ;  /* 0x000000020400788c */ /* 0x000fd2000bf06070 */
[----:B------:R-:W-:Y:S05]  /*10f10*/  BRA.U !UP0, `(.L_x_2839) ;  /* 0x0000000108207547 */ /* 0x000fea000b800000 */
[----:B-123--:R-:W-:-:S07]  /*10f20*/  HFMA2 R0, -RZ, RZ, 0, 5.9604644775390625e-08 ;  /* 0x00000001ff007431 */ /* 0x00efce00000001ff */
.L_x_2842:
[----:B------:R-:W1:Y:S04]  /*10f30*/  SHFL.DOWN PT, R3, R18, R0, 0x1f ;  /* 0x08001f0012037589 */ /* 0x000e6800000e0000 */
[----:B------:R2:W3:Y:S02]  /*10f40*/  SHFL.DOWN PT, R2, R19, R0, 0x1f ;  /* 0x08001f0013027589 */ /* 0x0004e400000e0000 */
[----:B--2---:R-:W-:-:S04]  /*10f50*/  SHF.L.U32 R0, R0, 0x1, RZ ;  /* 0x0000000100007819 */ /* 0x004fc800000006ff */
[----:B------:R-:W-:Y:S01]  /*10f60*/  ISETP.GE.AND P1, PT, R0, UR4, PT ;  /* 0x0000000400007c0c */ /* 0x000fe2000bf26270 */
[----:B-1----:R-:W-:Y:S01]  /*10f70*/  FADD.FTZ R18, R3, R18 ;  /* 0x0000001203127221 */ /* 0x002fe20000010000 */
[----:B---3--:R-:W-:-:S11]  /*10f80*/  FADD.FTZ R19, R2, R19 ;  /* 0x0000001302137221 */ /* 0x008fd60000010000 */
[----:B------:R-:W-:Y:S05]  /*10f90*/  @!P1 BRA `(.L_x_2842) ;  /* 0xfffffffc00e49947 */ /* 0x000fea000383ffff */
.L_x_2839:
        /* <DEDUP_REMOVED lines=40> */
.L_x_2844:
        /* <DEDUP_REMOVED lines=26> */
.L_x_2845:
[----:B------:R-:W2:Y:S02]  /*113c0*/  LDCU.64 UR4, c[0x0][0x760] ;  /* 0x0000ec00ff0477ac */ /* 0x000ea40008000a00 */
[----:B--2---:R-:W-:-:S04]  /*113d0*/  IADD3 R16, P0, PT, R16, UR4, RZ ;  /* 0x0000000410107c10 */ /* 0x004fc8000ff1e0ff */
[----:B------:R-:W-:-:S05]  /*113e0*/  IADD3.X R17, PT, PT, RZ, UR5, RZ, P0, !PT ;  /* 0x00000005ff117c10 */ /* 0x000fca00087fe4ff */
[----:B------:R-:W-:Y:S01]  /*113f0*/  STG.E desc[UR36][R16.64], R19 ;  /* 0x0000001310007986 */ /* 0x000fe2000c101924 */
[----:B------:R-:W-:Y:S05]  /*11400*/  EXIT ;  /* 0x000000000000794d */ /* 0x000fea0003800000 */
.L_x_2843:
        /* <DEDUP_REMOVED lines=9> */
.L_x_2846:
        /* <DEDUP_REMOVED lines=20> */
.L_x_2848:
        /* <DEDUP_REMOVED lines=26> */
.L_x_2849:
[----:B------:R-:W1:Y:S02]  /*11780*/  LDCU.64 UR4, c[0x0][0x760] ;  /* 0x0000ec00ff0477ac */ /* 0x000e640008000a00 */
[----:B-1----:R-:W-:-:S04]  /*11790*/  IADD3 R16, P0, PT, R16, UR4, RZ ;  /* 0x0000000410107c10 */ /* 0x002fc8000ff1e0ff */
[----:B------:R-:W-:-:S05]  /*117a0*/  IADD3.X R17, PT, PT, RZ, UR5, RZ, P0, !PT ;  /* 0x00000005ff117c10 */ /* 0x000fca00087fe4ff */
[----:B------:R-:W-:Y:S01]  /*117b0*/  STG.E desc[UR36][R16.64], R19 ;  /* 0x0000001310007986 */ /* 0x000fe2000c101924 */
[----:B------:R-:W-:Y:S05]  /*117c0*/  EXIT ;  /* 0x000000000000794d */ /* 0x000fea0003800000 */
.L_x_2847:
[----:B------:R-:W-:Y:S04]  /*117d0*/  STG.E desc[UR36][R4.64], R18 ;  /* 0x0000001204007986 */ /* 0x000fe8000c101924 */
[----:B------:R-:W-:Y:S01]  /*117e0*/  STG.E desc[UR36][R4.64+0x4], R19 ;  /* 0x0000041304007986 */ /* 0x000fe2000c101924 */
[----:B------:R-:W-:Y:S05]  /*117f0*/  EXIT ;  /* 0x000000000000794d */ /* 0x000fea0003800000 */
.L_x_2824:
        /* <DEDUP_REMOVED lines=49> */
.L_x_2851:
        /* <DEDUP_REMOVED lines=26> */
.L_x_2852:
[----:B------:R-:W1:Y:S02]  /*11cb0*/  LDCU.64 UR4, c[0x0][0x760] ;  /* 0x0000ec00ff0477ac */ /* 0x000e640008000a00 */
[----:B-1----:R-:W-:-:S04]  /*11cc0*/  IADD3 R24, P0, PT, R24, UR4, RZ ;  /* 0x0000000418187c10 */ /* 0x002fc8000ff1e0ff */
[----:B------:R-:W-:-:S05]  /*11cd0*/  IADD3.X R25, PT, PT, RZ, UR5, RZ, P0, !PT ;  /* 0x00000005ff197c10 */ /* 0x000fca00087fe4ff */
[----:B------:R-:W-:Y:S01]  /*11ce0*/  STG.E desc[UR36][R24.64], R19 ;  /* 0x0000001318007986 */ /* 0x000fe2000c101924 */
[----:B------:R-:W-:Y:S05]  /*11cf0*/  EXIT ;  /* 0x000000000000794d */ /* 0x000fea0003800000 */
.L_x_2850:
        /* <DEDUP_REMOVED lines=9> */
.L_x_2853:
        /* <DEDUP_REMOVED lines=20> */
.L_x_2855:
        /* <DEDUP_REMOVED lines=26> */
.L_x_2856:
[----:B------:R-:W1:Y:S02]  /*12070*/  LDCU.64 UR4, c[0x0][0x760] ;  /* 0x0000ec00ff0477ac */ /* 0x000e640008000a00 */
[----:B-1----:R-:W-:-:S04]  /*12080*/  IADD3 R24, P0, PT, R24, UR4, RZ ;  /* 0x0000000418187c10 */ /* 0x002fc8000ff1e0ff */
[----:B------:R-:W-:-:S05]  /*12090*/  IADD3.X R25, PT, PT, RZ, UR5, RZ, P0, !PT ;  /* 0x00000005ff197c10 */ /* 0x000fca00087fe4ff */
[----:B------:R-:W-:Y:S01]  /*120a0*/  STG.E desc[UR36][R24.64], R19 ;  /* 0x0000001318007986 */ /* 0x000fe2000c101924 */
[----:B------:R-:W-:Y:S05]  /*120b0*/  EXIT ;  /* 0x000000000000794d */ /* 0x000fea0003800000 */
.L_x_2854:
[----:B------:R-:W-:Y:S04]  /*120c0*/  STG.E desc[UR36][R4.64], R18 ;  /* 0x0000001204007986 */ /* 0x000fe8000c101924 */
[----:B------:R-:W-:Y:S01]  /*120d0*/  STG.E desc[UR36][R4.64+0x4], R19 ;  /* 0x0000041304007986 */ /* 0x000fe2000c101924 */
[----:B------:R-:W-:Y:S05]  /*120e0*/  EXIT ;  /* 0x000000000000794d */ /* 0x000fea0003800000 */
.L_x_2857:
        /* <DEDUP_REMOVED lines=9> */
.L_x_7290:


//--------------------- .text._ZN2at6native13reduce_kernelILi128ELi4ENS0_8ReduceOpIN3c108BFloat16ENS0_7MeanOpsIS4_fffEEjfLi4ELi8EEEEEvT1_ --------------------------
	.section	.text._ZN2at6native13reduce_kernelILi128ELi4ENS0_8ReduceOpIN3c108BFloat16ENS0_7MeanOpsIS4_fffEEjfLi4ELi8EEEEEvT1_,"ax",@progbits
	.align	128
        .global         _ZN2at6native13reduce_kernelILi128ELi4ENS0_8ReduceOpIN3c108BFloat16ENS0_7MeanOpsIS4_fffEEjfLi4ELi8EEEEEvT1_
        .type           _ZN2at6native13reduce_kernelILi128ELi4ENS0_8ReduceOpIN3c108BFloat16ENS0_7MeanOpsIS4_fffEEjfLi4ELi8EEEEEvT1_,@function
        .size           _ZN2at6native13reduce_kernelILi128ELi4ENS0_8ReduceOpIN3c108BFloat16ENS0_7MeanOpsIS4_fffEEjfLi4ELi8EEEEEvT1_,(.L_x_7291 - _ZN2at6native13reduce_kernelILi128ELi4ENS0_8ReduceOpIN3c108BFloat16ENS0_7MeanOpsIS4_fffEEjfLi4ELi8EEEEEvT1_)
        .other          _ZN2at6native13reduce_kernelILi128ELi4ENS0_8ReduceOpIN3c108BFloat16ENS0_7MeanOpsIS4_fffEEjfLi4ELi8EEEEEvT1_,@"STO_CUDA_ENTRY STV_DEFAULT"
_ZN2at6native13reduce_kernelILi128ELi4ENS0_8ReduceOpIN3c108BFloat16ENS0_7MeanOpsIS4_fffEEjfLi4ELi8EEEEEvT1_:
.text._ZN2at6native13reduce_kernelILi128ELi4ENS0_8ReduceOpIN3c108BFloat16ENS0_7MeanOpsIS4_fffEEjfLi4ELi8EEEEEvT1_:
[----:B------:R-:W0:Y:S01]  /*0000*/  LDC R1, c[0x0][0x37c] ;  /* 0x0000df00ff017b82 */ /* 0x000e220000000800 */
[----:B------:R-:W1:Y:S01]  /*0010*/  S2R R17, SR_TID.X ;  /* 0x0000000000117919 */ /* 0x000e620000002100 */
[----:B------:R-:W1:Y:S01]  /*0020*/  LDCU.128 UR8, c[0x0][0x3a0] ;  /* 0x00007400ff0877ac */ /* 0x000e620008000c00 */
        /* <DEDUP_REMOVED lines=293> */
.L_x_2858:
        /* <DEDUP_REMOVED lines=18> */
[----:B------:R2:W3:Y:S01]  /*13a0*/  LDC.64 R14, c[0x4][R0] ;  /* 0x01000000000e7b82 */ /* 0x0004e20000000a00 */
[----:B------:R-:W4:Y:S01]  /*13b0*/  LDCU.64 UR8, c[0x4][0x578] ;  /* 0x0100af00ff0877ac */ /* 0x000f220008000a00 */
[----:B------:R-:W-:Y:S01]  /*13c0*/  IMAD.MOV.U32 R13, RZ, RZ, RZ ;  /* 0x000000ffff0d7224 */ /* 0x000fe200078e00ff */
[----:B------:R-:W5:Y:S01]  /*13d0*/  LDCU.64 UR10, c[0x4][0x260] ;  /* 0x01004c00ff0a77ac */ /* 0x000f620008000a00 */
[----:B------:R-:W0:Y:S01]  /*13e0*/  LDCU UR4, c[0x0][0x38c] ;  /* 0x00007180ff0477ac */ /* 0x000e220008000800 */
[----:B-1----:R-:W-:Y:S02]  /*13f0*/  MOV R4, UR6 ;  /* 0x0000000600047c02 */ /* 0x002fe40008000f00 */
[----:B------:R-:W-:Y:S01]  /*1400*/  MOV R5, UR7 ;  /* 0x0000000700057c02 */ /* 0x000fe20008000f00 */
[----:B----4-:R-:W-:Y:S01]  /*1410*/  IMAD.U32 R6, RZ, RZ, UR8 ;  /* 0x00000008ff067e24 */ /* 0x010fe2000f8e00ff */
[----:B------:R-:W-:-:S02]  /*1420*/  MOV R7, UR9 ;  /* 0x0000000900077c02 */ /* 0x000fc40008000f00 */
[----:B-----5:R-:W-:Y:S01]  /*1430*/  MOV R10, UR10 ;  /* 0x0000000a000a7c02 */ /* 0x020fe20008000f00 */
[----:B------:R-:W-:Y:S01]  /*1440*/  IMAD.U32 R11, RZ, RZ, UR11 ;  /* 0x0000000bff0b7e24 */ /* 0x000fe2000f8e00ff */
[----:B0-2---:R-:W-:-:S07]  /*1450*/  MOV R18, UR4 ;  /* 0x0000000400127c02 */ /* 0x005fce0008000f00 */
[----:B------:R-:W-:-:S07]  /*1460*/  LEPC R20, `(.L_x_2862) ;  /* 0x000000001014794e */ /* 0x000fce0000000000 */
[----:B---3--:R-:W-:Y:S05]  /*1470*/  CALL.ABS.NOINC R14 ;  /* 0x000000000e007343 */ /* 0x008fea0003c00000 */
.L_x_2862:
        /* <DEDUP_REMOVED lines=29> */
.L_x_2866:
[----:B------:R-:W-:Y:S05]  /*1650*/  BSYNC.RECONVERGENT B1 ;  /* 0x0000000000017941 */ /* 0x000fea0003800200 */
.L_x_2865:
[----:B------:R-:W0:Y:S01]  /*1660*/  LDC R5, c[0x0][0x38c] ;  /* 0x0000e300ff057b82 */ /* 0x000e220000000800 */
[----:B------:R-:W-:-:S05]  /*1670*/  IADD3 R24, P0, PT, R24, 0x10, RZ ;  /* 0x0000001018187810 */ /* 0x000fca0007f1e0ff */
[----:B------:R-:W-:Y:S01]  /*1680*/  IMAD.X R25, RZ, RZ, R25, P0 ;  /* 0x000000ffff197224 */ /* 0x000fe200000e0619 */
[----:B0-----:R-:W-:-:S07]  /*1690*/  IADD3 R18, PT, PT, R6, -0x8, R5 ;  /* 0xfffffff806127810 */ /* 0x001fce0007ffe005 */
.L_x_2864:
[----:B------:R-:W-:Y:S05]  /*16a0*/  BSYNC.RECONVERGENT B0 ;  /* 0x0000000000007941 */ /* 0x000fea0003800200 */
.L_x_2863:
        /* <DEDUP_REMOVED lines=24> */
.L_x_2869:
        /* <DEDUP_REMOVED lines=27> */
.L_x_2868:
[----:B------:R-:W-:Y:S05]  /*19e0*/  BSYNC.RECONVERGENT B0 ;  /* 0x0000000000007941 */ /* 0x000fea0003800200 */
.L_x_2867:
        /* <DEDUP_REMOVED lines=10> */
.L_x_2871:
[----:B------:R-:W-:Y:S05]  /*1a90*/  BSYNC.RECONVERGENT B0 ;  /* 0x0000000000007941 */ /* 0x000fea0003800200 */
.L_x_2870:
[----:B------:R-:W-:Y:S01]  /*1aa0*/  FADD.FTZ R14, R14, R3 ;  /* 0x000000030e0e7221 */ /* 0x000fe20000010000 */
[----:B------:R-:W-:Y:S01]  /*1ab0*/  HFMA2 R25, -RZ, RZ, 0, 0 ;  /* 0x00000000ff197431 */ /* 0x000fe200000001ff */
[----:B------:R-:W-:Y:S02]  /*1ac0*/  CS2R R26, SRZ ;  /* 0x00000000001a7805 */ /* 0x000fe4000001ff00 */
[----:B------:R-:W-:-:S04]  /*1ad0*/  FADD.FTZ R13, R14, R13 ;  /* 0x0000000d0e0d7221 */ /* 0x000fc80000010000 */
[----:B------:R-:W-:-:S04]  /*1ae0*/  FADD.FTZ R12, R13, R12 ;  /* 0x0000000c0d0c7221 */ /* 0x000fc80000010000 */
[----:B------:R-:W-:-:S04]  /*1af0*/  FADD.FTZ R11, R12, R11 ;  /* 0x0000000b0c0b7221 */ /* 0x000fc80000010000 */
[----:B------:R-:W-:-:S04]  /*1b00*/  FADD.FTZ R11, R11, R10 ;  /* 0x0000000a0b0b7221 */ /* 0x000fc80000010000 */
[----:B------:R-:W-:-:S04]  /*1b10*/  FADD.FTZ R11, R11, R8 ;  /* 0x000000080b0b7221 */ /* 0x000fc80000010000 */
[----:B------:R-:W-:Y:S01]  /*1b20*/  FADD.FTZ R24, R11, R0 ;  /* 0x000000000b187221 */ /* 0x000fe20000010000 */
[----:B------:R-:W-:Y:S06]  /*1b30*/  BRA `(.L_x_2860) ;  /* 0x000000ac00307947 */ /* 0x000fec0003800000 */
.L_x_2861:
        /* <DEDUP_REMOVED lines=42> */
.L_x_2876:
[----:B------:R-:W-:Y:S02]  /*1de0*/  SHF.R.U32.HI R21, RZ, 0x2, R4 ;  /* 0x00000002ff157819 */ /* 0x000fe40000011604 */
[----:B------:R-:W-:-:S03]  /*1df0*/  IADD3 R4, PT, PT, R4, R3, RZ ;  /* 0x0000000304047210 */ /* 0x000fc60007ffe0ff */
[----:B------:R-:W-:Y:S01]  /*1e00*/  IMAD.WIDE.U32 R20, R21, 0x8, R24 ;  /* 0x0000000815147825 */ /* 0x000fe200078e0018 */
[----:B------:R-:W-:Y:S02]  /*1e10*/  SHF.R.U32.HI R29, RZ, 0x2, R4 ;  /* 0x00000002ff1d7819 */ /* 0x000fe40000011604 */
[----:B------:R-:W-:-:S03]  /*1e20*/  IADD3 R4, PT, PT, R4, R3, RZ ;  /* 0x0000000304047210 */ /* 0x000fc60007ffe0ff */
[----:B------:R-:W2:Y:S01]  /*1e30*/  LDG.E.64 R20, desc[UR36][R20.64] ;  /* 0x0000002414147981 */ /* 0x000ea2000c1e1b00 */
[----:B------:R-:W-:Y:S01]  /*1e40*/  IMAD.WIDE.U32 R28, R29, 0x8, R24 ;  /* 0x000000081d1c7825 */ /* 0x000fe200078e0018 */
[----:B------:R-:W-:-:S03]  /*1e50*/  SHF.R.U32.HI R33, RZ, 0x2, R4 ;  /* 0x00000002ff217819 */ /* 0x000fc60000011604 */
[----:B------:R-:W-:Y:S02]  /*1e60*/  IMAD.IADD R4, R4, 0x1, R3 ;  /* 0x0000000104047824 */ /* 0x000fe400078e0203 */
[----:B------:R-:W-:Y:S01]  /*1e70*/  IMAD.WIDE.U32 R32, R33, 0x8, R24 ;  /* 0x0000000821207825 */ /* 0x000fe200078e0018 */
[----:B------:R-:W3:Y:S02]  /*1e80*/  LDG.E.64 R28, desc[UR36][R28.64] ;  /* 0x000000241c1c7981 */ /* 0x000ee4000c1e1b00 */
[----:B------:R-:W-:-:S03]  /*1e90*/  SHF.R.U32.HI R35, RZ, 0x2, R4 ;  /* 0x00000002ff237819 */ /* 0x000fc60000011604 */
[----:B------:R-:W4:Y:S02]  /*1ea0*/  LDG.E.64 R32, desc[UR36][R32.64] ;  /* 0x0000002420207981 */ /* 0x000f24000c1e1b00 */
[----:B------:R-:W-:-:S06]  /*1eb0*/  IMAD.WIDE.U32 R34, R35, 0x8, R24 ;  /* 0x0000000823227825 */ /* 0x000fcc00078e0018 */
[----:B------:R-:W5:Y:S01]  /*1ec0*/  LDG.E.64 R34, desc[UR36][R34.64] ;  /* 0x0000002422227981 */ /* 0x000f62000c1e1b00 */
[----:B------:R-:W-:-:S05]  /*1ed0*/  IADD3 R4, PT, PT, R4, R3, RZ ;  /* 0x0000000304047210 */ /* 0x000fca0007ffe0ff */
[----:B------:R-:W-:-:S05]  /*1ee0*/  IMAD R43, R3, 0x3, R4 ;  /* 0x00000003032b7824 */ /* 0x000fca00078e0204 */
[----:B------:R-:W-:Y:S02]  /*1ef0*/  ISETP.GE.U32.AND P0, PT, R43, R30, PT ;  /* 0x0000001e2b00720c */ /* 0x000fe40003f06070 */
[C---:B--2---:R-:W-:Y:S01]  /*1f00*/  PRMT R36, R20.reuse, 0x7632, R36 ;  /* 0x0000763214247816 */ /* 0x044fe20000000024 */
[----:B------:R-:W-:Y:S01]  /*1f10*/  IMAD.U32 R41, R21, 0x10000, RZ ;  /* 0x0001000015297824 */ /* 0x000fe200078e00ff */
[----:B------:R-:W-:Y:S02]  /*1f20*/  SHF.L.U32 R39, R20, 0x10, RZ ;  /* 0x0000001014277819 */ /* 0x000fe400000006ff */
[----:B------:R-:W-:Y:S01]  /*1f30*/  SHF.L.U32 R36, R36, 0x10, RZ ;  /* 0x0000001024247819 */ /* 0x000fe200000006ff */
[----:B------:R-:W-:Y:S01]  /*1f40*/  FADD.FTZ R18, R41, R18 ;  /* 0x0000001229127221 */ /* 0x000fe20000010000 */
[----:B------:R-:W-:Y:S01]  /*1f50*/  PRMT R37, R21, 0x7632, R37 ;  /* 0x0000763215257816 */ /* 0x000fe20000000025 */
[----:B------:R-:W-:Y:S01]  /*1f60*/  FADD.FTZ R14, R39, R14 ;  /* 0x0000000e270e7221 */ /* 0x000fe20000010000 */
[----:B---3--:R-:W-:-:S02]  /*1f70*/  IMAD.U32 R40, R28, 0x10000, RZ ;  /* 0x000100001c287824 */ /* 0x008fc400078e00ff */
[----:B------:R-:W-:Y:S01]  /*1f80*/  FADD.FTZ R15, R36, R15 ;  /* 0x0000000f240f7221 */ /* 0x000fe20000010000 */
[----:B------:R-:W-:Y:S02]  /*1f90*/  PRMT R36, R28, 0x7632, R36 ;  /* 0x000076321c247816 */ /* 0x000fe40000000024 */
[----:B------:R-:W-:Y:S01]  /*1fa0*/  SHF.L.U32 R38, R37, 0x10, RZ ;  /* 0x0000001025267819 */ /* 0x000fe200000006ff */
[----:B------:R-:W-:Y:S01]  /*1fb0*/  FADD.FTZ R13, R40, R13 ;  /* 0x0000000d280d7221 */ /* 0x000fe20000010000 */
[----:B------:R-:W-:Y:S02]  /*1fc0*/  SHF.L.U32 R39, R36, 0x10, RZ ;  /* 0x0000001024277819 */ /* 0x000fe400000006ff */
[----:B----4-:R-:W-:Y:S01]  /*1fd0*/  PRMT R36, R32, 0x7632, R36 ;  /* 0x0000763220247816 */ /* 0x010fe20000000024 */
[----:B------:R-:W-:Y:S01]  /*1fe0*/  FADD.FTZ R31, R38, R31 ;  /* 0x0000001f261f7221 */ /* 0x000fe20000010000 */
[----:B------:R-:W-:Y:S01]  /*1ff0*/  PRMT R37, R29, 0x7632, R37 ;  /* 0x000076321d257816 */ /* 0x000fe20000000025 */
[----:B------:R-:W-:Y:S01]  /*2000*/  FADD.FTZ R12, R39, R12 ;  /* 0x0000000c270c7221 */ /* 0x000fe20000010000 */
[----:B------:R-:W-:Y:S01]  /*2010*/  SHF.L.U32 R38, R32, 0x10, RZ ;  /* 0x0000001020267819 */ /* 0x000fe200000006ff */
[----:B------:R-:W-:Y:S01]  /*2020*/  IMAD.U32 R39, R36, 0x10000, RZ ;  /* 0x0001000024277824 */ /* 0x000fe200078e00ff */
[----:B------:R-:W-:Y:S01]  /*2030*/  PRMT R36, R33, 0x7632, R36 ;  /* 0x0000763221247816 */ /* 0x000fe20000000024 */
[----:B------:R-:W-:Y:S01]  /*2040*/  IMAD.U32 R37, R37, 0x10000, RZ ;  /* 0x0001000025257824 */ /* 0x000fe200078e00ff */
[----:B------:R-:W-:Y:S01]  /*2050*/  SHF.L.U32 R42, R29, 0x10, RZ ;  /* 0x000000101d2a7819 */ /* 0x000fe200000006ff */
[----:B------:R-:W-:Y:S01]  /*2060*/  FADD.FTZ R8, R39, R8 ;  /* 0x0000000827087221 */ /* 0x000fe20000010000 */
[----:B------:R-:W-:Y:S01]  /*2070*/  SHF.L.U32 R39, R36, 0x10, RZ ;  /* 0x0000001024277819 */ /* 0x000fe200000006ff */
[----:B------:R-:W-:Y:S01]  /*2080*/  FADD.FTZ R10, R37, R10 ;  /* 0x0000000a250a7221 */ /* 0x000fe20000010000 */
[----:B-----5:R-:W-:Y:S01]  /*2090*/  PRMT R36, R34, 0x7632, R36 ;  /* 0x0000763222247816 */ /* 0x020fe20000000024 */
[----:B------:R-:W-:Y:S01]  /*20a0*/  FADD.FTZ R9, R38, R9 ;  /* 0x0000000926097221 */ /* 0x000fe20000010000 */
[C---:B------:R-:W-:Y:S01]  /*20b0*/  PRMT R37, R35.reuse, 0x7632, R37 ;  /* 0x0000763223257816 */ /* 0x040fe20000000025 */
[----:B------:R-:W-:Y:S01]  /*20c0*/  IMAD.U32 R43, R35, 0x10000, RZ ;  /* 0x00010000232b7824 */ /* 0x000fe200078e00ff */
[----:B------:R-:W-:Y:S01]  /*20d0*/  SHF.L.U32 R41, R36, 0x10, RZ ;  /* 0x0000001024297819 */ /* 0x000fe200000006ff */
[----:B------:R-:W-:Y:S01]  /*20e0*/  FADD.FTZ R11, R42, R11 ;  /* 0x0000000b2a0b7221 */ /* 0x000fe20000010000 */
[----:B------:R-:W-:Y:S01]  /*20f0*/  SHF.L.U32 R40, R33, 0x10, RZ ;  /* 0x0000001021287819 */ /* 0x000fe200000006ff */
[----:B------:R-:W-:Y:S01]  /*2100*/  FADD.FTZ R6, R39, R6 ;  /* 0x0000000627067221 */ /* 0x000fe20000010000 */
[----:B------:R-:W-:Y:S01]  /*2110*/  SHF.L.U32 R38, R34, 0x10, RZ ;  /* 0x0000001022267819 */ /* 0x000fe200000006ff */
[----:B------:R-:W-:Y:S01]  /*2120*/  FADD.FTZ R26, R43, R26 ;  /* 0x0000001a2b1a7221 */ /* 0x000fe20000010000 */
[----:B------:R-:W-:Y:S01]  /*2130*/  SHF.L.U32 R36, R37, 0x10, RZ ;  /* 0x0000001025247819 */ /* 0x000fe200000006ff */
[----:B------:R-:W-:Y:S01]  /*2140*/  FADD.FTZ R7, R40, R7 ;  /* 0x0000000728077221 */ /* 0x000fe20000010000 */
[----:B------:R-:W-:Y:S01]  /*2150*/  FADD.FTZ R0, R41, R0 ;  /* 0x0000000029007221 */ /* 0x000fe20000010000 */
[----:B------:R-:W-:-:S02]  /*2160*/  FADD.FTZ R5, R38, R5 ;  /* 0x0000000526057221 */ /* 0x000fc40000010000 */
[----:B------:R-:W-:Y:S01]  /*2170*/  FADD.FTZ R27, R36, R27 ;  /* 0x0000001b241b7221 */ /* 0x000fe20000010000 */
[----:B------:R-:W-:Y:S06]  /*2180*/  @!P0 BRA `(.L_x_2876) ;  /* 0xfffffffc00148947 */ /* 0x000fec000383ffff */
[----:B------:R-:W-:Y:S05]  /*2190*/  BSYNC.RECONVERGENT B1 ;  /* 0x0000000000017941 */ /* 0x000fea0003800200 */
.L_x_2875:
[C---:B------:R-:W-:Y:S02]  /*21a0*/  PRMT R41, R29.reuse, 0x7610, R41 ;  /* 0x000076101d297816 */ /* 0x040fe40000000029 */
[----:B------:R-:W-:Y:S02]  /*21b0*/  PRMT R42, R29, 0x7632, R42 ;  /* 0x000076321d2a7816 */ /* 0x000fe4000000002a */
[C---:B------:R-:W-:Y:S02]  /*21c0*/  PRMT R43, R32.reuse, 0x7610, R43 ;  /* 0x00007610202b7816 */ /* 0x040fe4000000002b */
[----:B------:R-:W-:Y:S02]  /*21d0*/  PRMT R44, R32, 0x7632, R44 ;  /* 0x00007632202c7816 */ /* 0x000fe4000000002c */
[----:B------:R-:W-:Y:S02]  /*21e0*/  PRMT R29, R34, 0x7610, R29 ;  /* 0x00007610221d7816 */ /* 0x000fe4000000001d */
[----:B------:R-:W-:-:S02]  /*21f0*/  PRMT R32, R35, 0x7610, R32 ;  /* 0x0000761023207816 */ /* 0x000fc40000000020 */
        /* <DEDUP_REMOVED lines=8> */
.L_x_2874:
[----:B------:R-:W-:Y:S05]  /*2280*/  BSYNC.RECONVERGENT B0 ;  /* 0x0000000000007941 */ /* 0x000fea0003800200 */
.L_x_2873:
        /* <DEDUP_REMOVED lines=23> */
[----:B------:R-:W-:Y:S02]  /*2400*/  IADD3 R21, PT, PT, R46, R3, RZ ;  /* 0x000000032e157210 */ /* 0x000fe40007ffe0ff */
[----:B------:R-:W-:Y:S02]  /*2410*/  SHF.R.U32.HI R33, RZ, 0x2, R46 ;  /* 0x00000002ff217819 */ /* 0x000fe4000001162e */
        /* <DEDUP_REMOVED lines=14> */
.L_x_2878:
[----:B------:R-:W-:Y:S05]  /*2500*/  BSYNC.RECONVERGENT B0 ;  /* 0x0000000000007941 */ /* 0x000fea0003800200 */
.L_x_2877:
[----:B------:R-:W-:Y:S04]  /*2510*/  BSSY.RECONVERGENT B0, `(.L_x_2879) ;  /* 0x000002a000007945 */ /* 0x000fe80003800200 */
[----:B------:R-:W-:Y:S05]  /*2520*/  @P0 BRA `(.L_x_2880) ;  /* 0x0000000000a00947 */ /* 0x000fea0003800000 */
[----:B------:R-:W-:Y:S01]  /*2530*/  IMAD.IADD R24, R4, 0x1, R3 ;  /* 0x0000000104187824 */ /* 0x000fe200078e0203 */
[----:B------:R-:W-:Y:S01]  /*2540*/  SHF.L.U32 R21, R36, 0x10, RZ ;  /* 0x0000001024157819 */ /* 0x000fe200000006ff */
[----:B------:R-:W-:Y:S01]  /*2550*/  IMAD.U32 R25, R38, 0x10000, RZ ;  /* 0x0001000026197824 */ /* 0x000fe200078e00ff */
[----:B------:R-:W-:Y:S02]  /*2560*/  SHF.L.U32 R4, R37, 0x10, RZ ;  /* 0x0000001025047819 */ /* 0x000fe400000006ff */
[----:B------:R-:W-:Y:S01]  /*2570*/  ISETP.GE.U32.AND P0, PT, R24, R30, PT ;  /* 0x0000001e1800720c */ /* 0x000fe20003f06070 */
[----:B------:R-:W-:Y:S01]  /*2580*/  FADD.FTZ R14, R14, R21 ;  /* 0x000000150e0e7221 */ /* 0x000fe20000010000 */
[----:B------:R-:W-:Y:S01]  /*2590*/  SHF.L.U32 R20, R39, 0x10, RZ ;  /* 0x0000001027147819 */ /* 0x000fe200000006ff */
[----:B------:R-:W-:Y:S01]  /*25a0*/  FADD.FTZ R15, R15, R4 ;  /* 0x000000040f0f7221 */ /* 0x000fe20000010000 */
[----:B------:R-:W-:-:S03]  /*25b0*/  FADD.FTZ R18, R18, R25 ;  /* 0x0000001912127221 */ /* 0x000fc60000010000 */
[----:B------:R-:W-:-:S06]  /*25c0*/  FADD.FTZ R31, R31, R20 ;  /* 0x000000141f1f7221 */ /* 0x000fcc0000010000 */
[----:B------:R-:W-:Y:S05]  /*25d0*/  @P0 BRA `(.L_x_2880) ;  /* 0x0000000000740947 */ /* 0x000fea0003800000 */
[----:B------:R-:W-:Y:S01]  /*25e0*/  IADD3 R20, PT, PT, R24, R3, RZ ;  /* 0x0000000318147210 */ /* 0x000fe20007ffe0ff */
[----:B------:R-:W-:Y:S01]  /*25f0*/  IMAD.U32 R28, R28, 0x10000, RZ ;  /* 0x000100001c1c7824 */ /* 0x000fe200078e00ff */
[----:B------:R-:W-:Y:S01]  /*2600*/  SHF.L.U32 R21, R40, 0x10, RZ ;  /* 0x0000001028157819 */ /* 0x000fe200000006ff */
[----:B------:R-:W-:Y:S01]  /*2610*/  IMAD.U32 R25, R42, 0x10000, RZ ;  /* 0x000100002a197824 */ /* 0x000fe200078e00ff */
[----:B------:R-:W-:Y:S01]  /*2620*/  ISETP.GE.U32.AND P0, PT, R20, R30, PT ;  /* 0x0000001e1400720c */ /* 0x000fe20003f06070 */
[----:B------:R-:W-:Y:S01]  /*2630*/  FADD.FTZ R13, R13, R28 ;  /* 0x0000001c0d0d7221 */ /* 0x000fe20000010000 */
[----:B------:R-:W-:Y:S01]  /*2640*/  SHF.L.U32 R4, R41, 0x10, RZ ;  /* 0x0000001029047819 */ /* 0x000fe200000006ff */
[----:B------:R-:W-:Y:S01]  /*2650*/  FADD.FTZ R12, R12, R21 ;  /* 0x000000150c0c7221 */ /* 0x000fe20000010000 */
[----:B------:R-:W-:-:S03]  /*2660*/  FADD.FTZ R10, R10, R25 ;  /* 0x000000190a0a7221 */ /* 0x000fc60000010000 */
[----:B------:R-:W-:-:S06]  /*2670*/  FADD.FTZ R11, R11, R4 ;  /* 0x000000040b0b7221 */ /* 0x000fcc0000010000 */
[----:B------:R-:W-:Y:S05]  /*2680*/  @P0 BRA `(.L_x_2880) ;  /* 0x0000000000480947 */ /* 0x000fea0003800000 */
[----:B------:R-:W-:Y:S02]  /*2690*/  IADD3 R3, PT, PT, R20, R3, RZ ;  /* 0x0000000314037210 */ /* 0x000fe40007ffe0ff */
[----:B------:R-:W-:Y:S02]  /*26a0*/  SHF.L.U32 R4, R43, 0x10, RZ ;  /* 0x000000102b047819 */ /* 0x000fe400000006ff */
[----:B------:R-:W-:Y:S01]  /*26b0*/  ISETP.GE.U32.AND P0, PT, R3, R30, PT ;  /* 0x0000001e0300720c */ /* 0x000fe20003f06070 */
[----:B------:R-:W-:Y:S01]  /*26c0*/  IMAD.U32 R3, R44, 0x10000, RZ ;  /* 0x000100002c037824 */ /* 0x000fe200078e00ff */
[----:B------:R-:W-:Y:S01]  /*26d0*/  SHF.L.U32 R20, R33, 0x10, RZ ;  /* 0x0000001021147819 */ /* 0x000fe200000006ff */
[----:B------:R-:W-:Y:S01]  /*26e0*/  FADD.FTZ R9, R9, R4 ;  /* 0x0000000409097221 */ /* 0x000fe20000010000 */
[----:B------:R-:W-:Y:S01]  /*26f0*/  SHF.L.U32 R45, R45, 0x10, RZ ;  /* 0x000000102d2d7819 */ /* 0x000fe200000006ff */
[----:B------:R-:W-:Y:S02]  /*2700*/  FADD.FTZ R8, R8, R3 ;  /* 0x0000000308087221 */ /* 0x000fe40000010000 */
[----:B------:R-:W-:-:S02]  /*2710*/  FADD.FTZ R7, R7, R20 ;  /* 0x0000001407077221 */ /* 0x000fc40000010000 */
[----:B------:R-:W-:-:S04]  /*2720*/  FADD.FTZ R6, R6, R45 ;  /* 0x0000002d06067221 */ /* 0x000fc80000010000 */
[----:B------:R-:W-:Y:S01]  /*2730*/  @!P0 SHF.L.U32 R3, R34, 0x10, RZ ;  /* 0x0000001022038819 */ /* 0x000fe200000006ff */
[----:B------:R-:W-:Y:S01]  /*2740*/  @!P0 IMAD.U32 R4, R29, 0x10000, RZ ;  /* 0x000100001d048824 */ /* 0x000fe200078e00ff */
[----:B------:R-:W-:Y:S01]  /*2750*/  @!P0 SHF.L.U32 R21, R32, 0x10, RZ ;  /* 0x0000001020158819 */ /* 0x000fe200000006ff */
[----:B------:R-:W-:Y:S02]  /*2760*/  @!P0 IMAD.U32 R20, R35, 0x10000, RZ ;  /* 0x0001000023148824 */ /* 0x000fe400078e00ff */
[----:B------:R-:W-:Y:S01]  /*2770*/  @!P0 FADD.FTZ R5, R5, R4 ;  /* 0x0000000405058221 */ /* 0x000fe20000010000 */
[----:B------:R-:W-:Y:S01]  /*2780*/  @!P0 FADD.FTZ R0, R0, R3 ;  /* 0x0000000300008221 */ /* 0x000fe20000010000 */
[----:B------:R-:W-:Y:S01]  /*2790*/  @!P0 FADD.FTZ R26, R26, R21 ;  /* 0x000000151a1a8221 */ /* 0x000fe20000010000 */
[----:B------:R-:W-:-:S07]  /*27a0*/  @!P0 FADD.FTZ R27, R27, R20 ;  /* 0x000000141b1b8221 */ /* 0x000fce0000010000 */
.L_x_2880:
[----:B------:R-:W-:Y:S05]  /*27b0*/  BSYNC.RECONVERGENT B0 ;  /* 0x0000000000007941 */ /* 0x000fea0003800200 */
.L_x_2879:
        /* <DEDUP_REMOVED lines=13> */
.L_x_2872:
[----:B------:R-:W-:-:S13]  /*2890*/  ISETP.NE.AND P0, PT, R5, 0x1, PT ;  /* 0x000000010500780c */ /* 0x000fda0003f05270 */
        /* <DEDUP_REMOVED lines=36> */
[----:B------:R-:W-:-:S07]  /*2ae0*/  MOV R18, R0 ;  /* 0x0000000000127202 */ /* 0x000fce0000000f00 */
.L_x_2885:
        /* <DEDUP_REMOVED lines=8> */
[----:B------:R-:W2:Y:S01]  /*2b70*/  LDG.E.64 R20, desc[UR36][R20.64] ;  /* 0x0000002414147981 */ /* 0x000ea2000c1e1b00 */
[----:B------:R-:W-:Y:S01]  /*2b80*/  IMAD.WIDE.U32 R28, R29, 0x8, R24 ;  /* 0x000000081d1c7825 */ /* 0x000fe200078e0018 */
[----:B------:R-:W-:Y:S02]  /*2b90*/  IADD3 R4, PT, PT, R4, R3, RZ ;  /* 0x0000000304047210 */ /* 0x000fe40007ffe0ff */
[----:B------:R-:W-:-:S03]  /*2ba0*/  SHF.R.U32.HI R33, RZ, 0x2, R32 ;  /* 0x00000002ff217819 */ /* 0x000fc60000011620 */
[----:B------:R-:W3:Y:S01]  /*2bb0*/  LDG.E.64 R28, desc[UR36][R28.64] ;  /* 0x000000241c1c7981 */ /* 0x000ee2000c1e1b00 */
[----:B------:R-:W-:Y:S02]  /*2bc0*/  IMAD R34, R41, R4, RZ ;  /* 0x0000000429227224 */ /* 0x000fe400078e02ff */
[----:B------:R-:W-:-:S03]  /*2bd0*/  IMAD.WIDE.U32 R32, R33, 0x8, R24 ;  /* 0x0000000821207825 */ /* 0x000fc600078e0018 */
[----:B------:R-:W-:-:S03]  /*2be0*/  SHF.R.U32.HI R35, RZ, 0x2, R34 ;  /* 0x00000002ff237819 */ /* 0x000fc60000011622 */
[----:B------:R-:W4:Y:S02]  /*2bf0*/  LDG.E.64 R32, desc[UR36][R32.64] ;  /* 0x0000002420207981 */ /* 0x000f24000c1e1b00 */
[----:B------:R-:W-:-:S06]  /*2c00*/  IMAD.WIDE.U32 R34, R35, 0x8, R24 ;  /* 0x0000000823227825 */ /* 0x000fcc00078e0018 */
[----:B------:R-:W5:Y:S01]  /*2c10*/  LDG.E.64 R34, desc[UR36][R34.64] ;  /* 0x0000002422227981 */ /* 0x000f62000c1e1b00 */
[----:B------:R-:W-:-:S04]  /*2c20*/  IMAD.IADD R4, R4, 0x1, R3 ;  /* 0x0000000104047824 */ /* 0x000fc800078e0203 */
[----:B------:R-:W-:-:S05]  /*2c30*/  IMAD R45, R3, 0x3, R4 ;  /* 0x00000003032d7824 */ /* 0x000fca00078e0204 */
[----:B------:R-:W-:Y:S02]  /*2c40*/  ISETP.GE.U32.AND P0, PT, R45, R30, PT ;  /* 0x0000001e2d00720c */ /* 0x000fe40003f06070 */
[C---:B--2---:R-:W-:Y:S02]  /*2c50*/  PRMT R36, R20.reuse, 0x7632, R36 ;  /* 0x0000763214247816 */ /* 0x044fe40000000024 */
[----:B------:R-:W-:Y:S02]  /*2c60*/  SHF.L.U32 R39, R20, 0x10, RZ ;  /* 0x0000001014277819 */ /* 0x000fe400000006ff */
[C---:B------:R-:W-:Y:S01]  /*2c70*/  PRMT R37, R21.reuse, 0x7632, R37 ;  /* 0x0000763215257816 */ /* 0x040fe20000000025 */
[----:B------:R-:W-:Y:S01]  /*2c80*/  IMAD.U32 R36, R36, 0x10000, RZ ;  /* 0x0001000024247824 */ /* 0x000fe200078e00ff */
[----:B------:R-:W-:Y:S01]  /*2c90*/  SHF.L.U32 R43, R21, 0x10, RZ ;  /* 0x00000010152b7819 */ /* 0x000fe200000006ff */
[----:B------:R-:W-:Y:S01]  /*2ca0*/  FADD.FTZ R18, R39, R18 ;  /* 0x0000001227127221 */ /* 0x000fe20000010000 */
[----:B------:R-:W-:Y:S01]  /*2cb0*/  SHF.L.U32 R38, R37, 0x10, RZ ;  /* 0x0000001025267819 */ /* 0x000fe200000006ff */
[----:B------:R-:W-:Y:S01]  /*2cc0*/  FADD.FTZ R31, R36, R31 ;  /* 0x0000001f241f7221 */ /* 0x000fe20000010000 */
[----:B---3--:R-:W-:Y:S01]  /*2cd0*/  PRMT R36, R28, 0x7632, R36 ;  /* 0x000076321c247816 */ /* 0x008fe20000000024 */
[----:B------:R-:W-:Y:S01]  /*2ce0*/  FADD.FTZ R14, R43, R14 ;  /* 0x0000000e2b0e7221 */ /* 0x000fe20000010000 */
[C---:B------:R-:W-:Y:S01]  /*2cf0*/  PRMT R37, R29.reuse, 0x7632, R37 ;  /* 0x000076321d257816 */ /* 0x040fe20000000025 */
[----:B------:R-:W-:Y:S01]  /*2d00*/  FADD.FTZ R15, R38, R15 ;  /* 0x0000000f260f7221 */ /* 0x000fe20000010000 */
[----:B------:R-:W-:Y:S01]  /*2d10*/  SHF.L.U32 R39, R36, 0x10, RZ ;  /* 0x0000001024277819 */ /* 0x000fe200000006ff */
[----:B------:R-:W-:Y:S01]  /*2d20*/  IMAD.U32 R42, R29, 0x10000, RZ ;  /* 0x000100001d2a7824 */ /* 0x000fe200078e00ff */
[C---:B----4-:R-:W-:Y:S01]  /*2d30*/  PRMT R36, R32.reuse, 0x7632, R36 ;  /* 0x0000763220247816 */ /* 0x050fe20000000024 */
[----:B------:R-:W-:Y:S01]  /*2d40*/  IMAD.U32 R38, R32, 0x10000, RZ ;  /* 0x0001000020267824 */ /* 0x000fe200078e00ff */
[----:B------:R-:W-:Y:S01]  /*2d50*/  SHF.L.U32 R37, R37, 0x10, RZ ;  /* 0x0000001025257819 */ /* 0x000fe200000006ff */
[----:B------:R-:W-:Y:S01]  /*2d60*/  FADD.FTZ R12, R39, R12 ;  /* 0x0000000c270c7221 */ /* 0x000fe20000010000 */
[----:B------:R-:W-:Y:S01]  /*2d70*/  SHF.L.U32 R39, R36, 0x10, RZ ;  /* 0x0000001024277819 */ /* 0x000fe200000006ff */
[----:B------:R-:W-:Y:S01]  /*2d80*/  FADD.FTZ R9, R38, R9 ;  /* 0x0000000926097221 */ /* 0x000fe20000010000 */
[----:B------:R-:W-:Y:S01]  /*2d90*/  PRMT R36, R33, 0x7632, R36 ;  /* 0x0000763221247816 */ /* 0x000fe20000000024 */
[----:B------:R-:W-:Y:S01]  /*2da0*/  FADD.FTZ R10, R37, R10 ;  /* 0x0000000a250a7221 */ /* 0x000fe20000010000 */
[----:B------:R-:W-:Y:S01]  /*2db0*/  SHF.L.U32 R40, R28, 0x10, RZ ;  /* 0x000000101c287819 */ /* 0x000fe200000006ff */
[----:B------:R-:W-:Y:S01]  /*2dc0*/  FADD.FTZ R8, R39, R8 ;  /* 0x0000000827087221 */ /* 0x000fe20000010000 */
[----:B-----5:R-:W-:Y:S01]  /*2dd0*/  PRMT R37, R35, 0x7632, R37 ;  /* 0x0000763223257816 */ /* 0x020fe20000000025 */
[----:B------:R-:W-:Y:S01]  /*2de0*/  IMAD.U32 R39, R36, 0x10000, RZ ;  /* 0x0001000024277824 */ /* 0x000fe200078e00ff */
[----:B------:R-:W-:Y:S01]  /*2df0*/  PRMT R36, R34, 0x7632, R36 ;  /* 0x0000763222247816 */ /* 0x000fe20000000024 */
[----:B------:R-:W-:Y:S01]  /*2e00*/  FADD.FTZ R13, R40, R13 ;  /* 0x0000000d280d7221 */ /* 0x000fe20000010000 */
[----:B------:R-:W-:Y:S01]  /*2e10*/  SHF.L.U32 R40, R33, 0x10, RZ ;  /* 0x0000001021287819 */ /* 0x000fe200000006ff */
[----:B------:R-:W-:Y:S01]  /*2e20*/  FADD.FTZ R11, R42, R11 ;  /* 0x0000000b2a0b7221 */ /* 0x000fe20000010000 */
[----:B------:R-:W-:Y:S01]  /*2e30*/  SHF.L.U32 R38, R34, 0x10, RZ ;  /* 0x0000001022267819 */ /* 0x000fe200000006ff */
[----:B------:R-:W-:Y:S01]  /*2e40*/  IMAD.U32 R43, R36, 0x10000, RZ ;  /* 0x00010000242b7824 */ /* 0x000fe200078e00ff */
[----:B------:R-:W-:Y:S01]  /*2e50*/  SHF.L.U32 R45, R35, 0x10, RZ ;  /* 0x00000010232d7819 */ /* 0x000fe200000006ff */
[----:B------:R-:W-:Y:S01]  /*2e60*/  FADD.FTZ R7, R40, R7 ;  /* 0x0000000728077221 */ /* 0x000fe20000010000 */
[----:B------:R-:W-:Y:S01]  /*2e70*/  SHF.L.U32 R36, R37, 0x10, RZ ;  /* 0x0000001025247819 */ /* 0x000fe200000006ff */
[----:B------:R-:W-:Y:S01]  /*2e80*/  FADD.FTZ R6, R39, R6 ;  /* 0x0000000627067221 */ /* 0x000fe20000010000 */
[----:B------:R-:W-:Y:S01]  /*2e90*/  FADD.FTZ R5, R38, R5 ;  /* 0x0000000526057221 */ /* 0x000fe20000010000 */
[----:B------:R-:W-:Y:S01]  /*2ea0*/  FADD.FTZ R26, R45, R26 ;  /* 0x0000001a2d1a7221 */ /* 0x000fe20000010000 */
[----:B------:R-:W-:Y:S01]  /*2eb0*/  FADD.FTZ R0, R43, R0 ;  /* 0x000000002b007221 */ /* 0x000fe20000010000 */
[----:B------:R-:W-:Y:S01]  /*2ec0*/  FADD.FTZ R27, R36, R27 ;  /* 0x0000001b241b7221 */ /* 0x000fe20000010000 */
[----:B------:R-:W-:Y:S06]  /*2ed0*/  @!P0 BRA `(.L_x_2885) ;  /* 0xfffffffc00048947 */ /* 0x000fec000383ffff */
[----:B------:R-:W-:Y:S05]  /*2ee0*/  BSYNC.RECONVERGENT B1 ;  /* 0x0000000000017941 */ /* 0x000fea0003800200 */
.L_x_2884:
        /* <DEDUP_REMOVED lines=14> */
.L_x_2883:
[----:B------:R-:W-:Y:S05]  /*2fd0*/  BSYNC.RECONVERGENT B0 ;  /* 0x0000000000007941 */ /* 0x000fea0003800200 */
.L_x_2882:
[----:B------:R-:W-:Y:S01]  /*2fe0*/  ISETP.GE.U32.AND P0, PT, R4, R30, PT ;  /* 0x0000001e0400720c */ /* 0x000fe20003f06070 */
[----:B------:R-:W-:-:S12]  /*2ff0*/  BSSY.RECONVERGENT B0, `(.L_x_2886) ;  /* 0x000002a000007945 */ /* 0x000fd80003800200 */
        /* <DEDUP_REMOVED lines=12> */
[----:B------:R-:W-:-:S05]  /*30c0*/  IMAD R20, R41, R48, RZ ;  /* 0x0000003029147224 */ /* 0x000fca00078e02ff */
        /* <DEDUP_REMOVED lines=10> */
[----:B------:R-:W-:-:S04]  /*3170*/  IADD3 R20, PT, PT, R48, R3, RZ ;  /* 0x0000000330147210 */ /* 0x000fc80007ffe0ff */
        /* <DEDUP_REMOVED lines=17> */
.L_x_2887:
[----:B------:R-:W-:Y:S05]  /*3290*/  BSYNC.RECONVERGENT B0 ;  /* 0x0000000000007941 */ /* 0x000fea0003800200 */
.L_x_2886:
[----:B------:R-:W-:Y:S04]  /*32a0*/  BSSY.RECONVERGENT B0, `(.L_x_2888) ;  /* 0x000002a000007945 */ /* 0x000fe80003800200 */
        /* <DEDUP_REMOVED lines=14> */
[----:B------:R-:W-:Y:S02]  /*3390*/  SHF.L.U32 R28, R28, 0x10, RZ ;  /* 0x000000101c1c7819 */ /* 0x000fe400000006ff */
[----:B------:R-:W-:Y:S01]  /*33a0*/  ISETP.GE.U32.AND P0, PT, R20, R30, PT ;  /* 0x0000001e1400720c */ /* 0x000fe20003f06070 */
[----:B------:R-:W-:Y:S01]  /*33b0*/  FADD.FTZ R12, R12, R21 ;  /* 0x000000150c0c7221 */ /* 0x000fe20000010000 */
[----:B------:R-:W-:Y:S01]  /*33c0*/  SHF.L.U32 R4, R29, 0x10, RZ ;  /* 0x000000101d047819 */ /* 0x000fe200000006ff */
[----:B------:R-:W-:Y:S01]  /*33d0*/  FADD.FTZ R13, R13, R28 ;  /* 0x0000001c0d0d7221 */ /* 0x000fe20000010000 */
[----:B------:R-:W-:-:S03]  /*33e0*/  SHF.L.U32 R25, R42, 0x10, RZ ;  /* 0x000000102a197819 */ /* 0x000fc600000006ff */
[----:B------:R-:W-:Y:S02]  /*33f0*/  FADD.FTZ R11, R11, R4 ;  /* 0x000000040b0b7221 */ /* 0x000fe40000010000 */
[----:B------:R-:W-:-:S04]  /*3400*/  FADD.FTZ R10, R10, R25 ;  /* 0x000000190a0a7221 */ /* 0x000fc80000010000 */
[----:B------:R-:W-:Y:S05]  /*3410*/  @P0 BRA `(.L_x_2889) ;  /* 0x0000000000480947 */ /* 0x000fea0003800000 */
[----:B------:R-:W-:Y:S01]  /*3420*/  IMAD.IADD R3, R20, 0x1, R3 ;  /* 0x0000000114037824 */ /* 0x000fe200078e0203 */
[----:B------:R-:W-:Y:S01]  /*3430*/  SHF.L.U32 R4, R43, 0x10, RZ ;  /* 0x000000102b047819 */ /* 0x000fe200000006ff */
[----:B------:R-:W-:-:S03]  /*3440*/  IMAD.U32 R20, R45, 0x10000, RZ ;  /* 0x000100002d147824 */ /* 0x000fc600078e00ff */
[----:B------:R-:W-:Y:S01]  /*3450*/  ISETP.GE.U32.AND P0, PT, R3, R30, PT ;  /* 0x0000001e0300720c */ /* 0x000fe20003f06070 */
[----:B------:R-:W-:Y:S01]  /*3460*/  FADD.FTZ R9, R9, R4 ;  /* 0x0000000409097221 */ /* 0x000fe20000010000 */
[----:B------:R-:W-:Y:S01]  /*3470*/  SHF.L.U32 R3, R44, 0x10, RZ ;  /* 0x000000102c037819 */ /* 0x000fe200000006ff */
[----:B------:R-:W-:-:S04]  /*3480*/  FADD.FTZ R7, R7, R20 ;  /* 0x0000001407077221 */ /* 0x000fc80000010000 */
[----:B------:R-:W-:Y:S01]  /*3490*/  FADD.FTZ R8, R8, R3 ;  /* 0x0000000308087221 */ /* 0x000fe20000010000 */
[----:B------:R-:W-:-:S05]  /*34a0*/  SHF.L.U32 R3, R46, 0x10, RZ ;  /* 0x000000102e037819 */ /* 0x000fca00000006ff */
[----:B------:R-:W-:Y:S01]  /*34b0*/  @!P0 SHF.L.U32 R32, R32, 0x10, RZ ;  /* 0x0000001020208819 */ /* 0x000fe200000006ff */
[----:B------:R-:W-:Y:S01]  /*34c0*/  @!P0 IMAD.U32 R21, R34, 0x10000, RZ ;  /* 0x0001000022158824 */ /* 0x000fe200078e00ff */
[----:B------:R-:W-:Y:S01]  /*34d0*/  @!P0 SHF.L.U32 R33, R33, 0x10, RZ ;  /* 0x0000001021218819 */ /* 0x000fe200000006ff */
[----:B------:R-:W-:Y:S01]  /*34e0*/  FADD.FTZ R6, R6, R3 ;  /* 0x0000000306067221 */ /* 0x000fe20000010000 */
[----:B------:R-:W-:Y:S01]  /*34f0*/  @!P0 SHF.L.U32 R4, R35, 0x10, RZ ;  /* 0x0000001023048819 */ /* 0x000fe200000006ff */
[----:B------:R-:W-:Y:S01]  /*3500*/  @!P0 FADD.FTZ R5, R5, R32 ;  /* 0x0000002005058221 */ /* 0x000fe20000010000 */
[----:B------:R-:W-:Y:S01]  /*3510*/  @!P0 FADD.FTZ R0, R0, R21 ;  /* 0x0000001500008221 */ /* 0x000fe20000010000 */
[----:B------:R-:W-:Y:S02]  /*3520*/  @!P0 FADD.FTZ R26, R26, R33 ;  /* 0x000000211a1a8221 */ /* 0x000fe40000010000 */
[----:B------:R-:W-:-:S07]  /*3530*/  @!P0 FADD.FTZ R27, R27, R4 ;  /* 0x000000041b1b8221 */ /* 0x000fce0000010000 */
.L_x_2889:
[----:B------:R-:W-:Y:S05]  /*3540*/  BSYNC.RECONVERGENT B0 ;  /* 0x0000000000007941 */ /* 0x000fea0003800200 */
.L_x_2888:
        /* <DEDUP_REMOVED lines=13> */
.L_x_2881:
[----:B------:R-:W1:Y:S01]  /*3620*/  LDCU UR4, c[0x0][0x394] ;  /* 0x00007280ff0477ac */ /* 0x000e620008000800 */
[----:B------:R-:W2:Y:S01]  /*3630*/  LDC R0, c[0x0][0x384] ;  /* 0x0000e100ff007b82 */ /* 0x000ea20000000800 */
[----:B------:R-:W-:Y:S01]  /*3640*/  BSSY.RECONVERGENT B0, `(.L_x_2890) ;  /* 0x000045a000007945 */ /* 0x000fe20003800200 */
[----:B------:R-:W-:Y:S01]  /*3650*/  MOV R33, R4 ;  /* 0x0000000400217202 */ /* 0x000fe20000000f00 */
        /* <DEDUP_REMOVED lines=17> */
[----:B------:R-:W-:Y:S01]  /*3770*/  MOV R6, R0 ;  /* 0x0000000000067202 */ /* 0x000fe20000000f00 */
[----:B------:R-:W-:Y:S06]  /*3780*/  @P0 BRA `(.L_x_2891) ;  /* 0x0000004400140947 */ /* 0x000fec0003800000 */
[----:B------:R-:W-:-:S13]  /*3790*/  ISETP.NE.AND P0, PT, R5, RZ, PT ;  /* 0x000000ff0500720c */ /* 0x000fda0003f05270 */
[----:B------:R1:W5:Y:S01]  /*37a0*/  @!P0 LDG.E.64 R28, desc[UR36][R24.64] ;  /* 0x00000024181c8981 */ /* 0x000362000c1e1b00 */
        /* <DEDUP_REMOVED lines=18> */
.L_x_2897:
        /* <DEDUP_REMOVED lines=313> */
.L_x_2893:
[----:B------:R-:W-:-:S04]  /*4c60*/  LOP3.LUT R31, R32, 0xfffffff8, RZ, 0xc0, !PT ;  /* 0xfffffff8201f7812 */ /* 0x000fc800078ec0ff */
[----:B------:R-:W-:-:S04]  /*4c70*/  IADD3 R30, P2, PT, R31, R24, RZ ;  /* 0x000000181f1e7210 */ /* 0x000fc80007f5e0ff */
[----:B------:R-:W-:-:S06]  /*4c80*/  IADD3.X R31, PT, PT, RZ, R25, RZ, P2, !PT ;  /* 0x00000019ff1f7210 */ /* 0x000fcc00017fe4ff */
[----:B------:R-:W2:Y:S01]  /*4c90*/  LDG.E.64 R30, desc[UR36][R30.64] ;  /* 0x000000241e1e7981 */ /* 0x000ea2000c1e1b00 */
[----:B------:R-:W-:Y:S01]  /*4ca0*/  MOV R42, RZ ;  /* 0x000000ff002a7202 */ /* 0x000fe20000000f00 */
[----:B------:R-:W-:-:S04]  /*4cb0*/  VIADD R43, R33, UR4 ;  /* 0x00000004212b7c36 */ /* 0x000fc80008000000 */
        /* <DEDUP_REMOVED lines=228> */
.L_x_2894:
[----:B------:R-:W-:-:S04]  /*5b00*/  LOP3.LUT R31, R37, 0xfffffff8, RZ, 0xc0, !PT ;  /* 0xfffffff8251f7812 */ /* 0x000fc800078ec0ff */
[----:B------:R-:W-:-:S05]  /*5b10*/  IADD3 R30, P2, PT, R31, R24, RZ ;  /* 0x000000181f1e7210 */ /* 0x000fca0007f5e0ff */
[----:B------:R-:W-:-:S06]  /*5b20*/  IMAD.X R31, RZ, RZ, R25, P2 ;  /* 0x000000ffff1f7224 */ /* 0x000fcc00010e0619 */
[----:B------:R-:W2:Y:S01]  /*5b30*/  LDG.E.64 R30, desc[UR36][R30.64] ;  /* 0x000000241e1e7981 */ /* 0x000ea2000c1e1b00 */
[----:B------:R-:W-:Y:S02]  /*5b40*/  IADD3 R43, PT, PT, R43, UR4, RZ ;  /* 0x000000042b2b7c10 */ /* 0x000fe4000fffe0ff */
[----:B------:R-:W-:-:S05]  /*5b50*/  MOV R42, RZ ;  /* 0x000000ff002a7202 */ /* 0x000fca0000000f00 */
        /* <DEDUP_REMOVED lines=228> */
.L_x_2895:
[----:B------:R-:W-:-:S04]  /*69a0*/  LOP3.LUT R31, R41, 0xfffffff8, RZ, 0xc0, !PT ;  /* 0xfffffff8291f7812 */ /* 0x000fc800078ec0ff */
[----:B------:R-:W-:-:S04]  /*69b0*/  IADD3 R30, P2, PT, R31, R24, RZ ;  /* 0x000000181f1e7210 */ /* 0x000fc80007f5e0ff */
[----:B------:R-:W-:-:S06]  /*69c0*/  IADD3.X R31, PT, PT, RZ, R25, RZ, P2, !PT ;  /* 0x00000019ff1f7210 */ /* 0x000fcc00017fe4ff */
        /* <DEDUP_REMOVED lines=238> */
[----:B------:R-:W-:-:S05]  /*78b0*/  @P1 SHF.R.U32.HI R30, RZ, R31, R30 ;  /* 0x0000001fff1e1219 */ /* 0x000fca000001161e */
[----:B------:R-:W-:-:S04]  /*78c0*/  @P1 IMAD.MOV R48, RZ, RZ, -R30 ;  /* 0x000000ffff301224 */ /* 0x000fc800078e0a1e */
[----:B0-----:R-:W-:-:S04]  /*78d0*/  @P1 IMAD R53, R53, R48, R49 ;  /* 0x0000003035351224 */ /* 0x001fc800078e0231 */
[----:B--2---:R-:W-:-:S07]  /*78e0*/  @P1 IMAD R42, R53, R51, R42 ;  /* 0x00000033352a1224 */ /* 0x004fce00078e022a */
.L_x_2896:
[----:B------:R-:W-:-:S04]  /*78f0*/  LOP3.LUT R31, R42, 0xfffffff8, RZ, 0xc0, !PT ;  /* 0xfffffff82a1f7812 */ /* 0x000fc800078ec0ff */
[----:B------:R-:W-:-:S04]  /*7900*/  IADD3 R30, P1, PT, R31, R24, RZ ;  /* 0x000000181f1e7210 */ /* 0x000fc80007f3e0ff */
[----:B------:R-:W-:-:S06]  /*7910*/  IADD3.X R31, PT, PT, RZ, R25, RZ, P1, !PT ;  /* 0x00000019ff1f7210 */ /* 0x000fcc0000ffe4ff */
[----:B------:R-:W2:Y:S02]  /*7920*/  LDG.E.64 R30, desc[UR36][R30.64] ;  /* 0x000000241e1e7981 */ /* 0x000ea4000c1e1b00 */
[C---:B--2---:R-:W-:Y:S02]  /*7930*/  PRMT R49, R30.reuse, 0x7610, R49 ;  /* 0x000076101e317816 */ /* 0x044fe40000000031 */
[----:B------:R-:W-:Y:S02]  /*7940*/  PRMT R44, R30, 0x7632, R44 ;  /* 0x000076321e2c7816 */ /* 0x000fe4000000002c */
[C---:B------:R-:W-:Y:S02]  /*7950*/  PRMT R48, R31.reuse, 0x7610, R48 ;  /* 0x000076101f307816 */ /* 0x040fe40000000030 */
[----:B------:R-:W-:-:S07]  /*7960*/  PRMT R47, R31, 0x7632, R47 ;  /* 0x000076321f2f7816 */ /* 0x000fce000000002f */
.L_x_2892:
[----:B------:R-:W1:Y:S01]  /*7970*/  LDCU UR5, c[0x0][0x38c] ;  /* 0x00007180ff0577ac */ /* 0x000e620008000800 */
[----:B------:R-:W-:Y:S01]  /*7980*/  SHF.L.U32 R42, R35, 0x10, RZ ;  /* 0x00000010232a7819 */ /* 0x000fe200000006ff */
[----:B------:R-:W-:Y:S01]  /*7990*/  IMAD.U32 R30, R32, 0x10000, RZ ;  /* 0x00010000201e7824 */ /* 0x000fe200078e00ff */
[----:B------:R-:W-:Y:S02]  /*79a0*/  SHF.L.U32 R31, R34, 0x10, RZ ;  /* 0x00000010221f7819 */ /* 0x000fe400000006ff */
[----:B------:R-:W-:Y:S01]  /*79b0*/  SHF.L.U32 R51, R36, 0x10, RZ ;  /* 0x0000001024337819 */ /* 0x000fe200000006ff */
[----:B------:R-:W-:Y:S01]  /*79c0*/  FADD.FTZ R9, R42, R9 ;  /* 0x000000092a097221 */ /* 0x000fe20000010000 */
[----:B------:R-:W-:Y:S01]  /*79d0*/  MOV R42, UR4 ;  /* 0x00000004002a7c02 */ /* 0x000fe20008000f00 */
[----:B------:R-:W-:Y:S01]  /*79e0*/  FADD.FTZ R7, R30, R7 ;  /* 0x000000071e077221 */ /* 0x000fe20000010000 */
[----:B------:R-:W-:Y:S02]  /*79f0*/  IMAD.U32 R30, R38, 0x10000, RZ ;  /* 0x00010000261e7824 */ /* 0x000fe400078e00ff */
[----:B------:R-:W-:Y:S01]  /*7a00*/  FADD.FTZ R6, R31, R6 ;  /* 0x000000061f067221 */ /* 0x000fe20000010000 */
[----:B------:R-:W-:Y:S01]  /*7a10*/  LEA R33, R42, R33, 0x2 ;  /* 0x000000212a217211 */ /* 0x000fe200078e10ff */
[----:B------:R-:W-:Y:S01]  /*7a20*/  FADD.FTZ R8, R51, R8 ;  /* 0x0000000833087221 */ /* 0x000fe20000010000 */
[----:B------:R-:W-:Y:S01]  /*7a30*/  FADD.FTZ R11, R30, R11 ;  /* 0x0000000b1e0b7221 */ /* 0x000fe20000010000 */
[----:B------:R-:W-:Y:S01]  /*7a40*/  SHF.L.U32 R50, R40, 0x10, RZ ;  /* 0x0000001028327819 */ /* 0x000fe200000006ff */
[----:B------:R-:W-:Y:S01]  /*7a50*/  IMAD.U32 R51, R39, 0x10000, RZ ;  /* 0x0001000027337824 */ /* 0x000fe200078e00ff */
[----:B------:R-:W-:Y:S01]  /*7a60*/  SHF.L.U32 R31, R37, 0x10, RZ ;  /* 0x00000010251f7819 */ /* 0x000fe200000006ff */
[----:B------:R-:W-:Y:S01]  /*7a70*/  IMAD R53, R42, 0x3, R33 ;  /* 0x000000032a357824 */ /* 0x000fe200078e0221 */
[----:B------:R-:W-:Y:S01]  /*7a80*/  SHF.L.U32 R52, R47, 0x10, RZ ;  /* 0x000000102f347819 */ /* 0x000fe200000006ff */
[----:B-1----:R-:W-:-:S02]  /*7a90*/  IMAD.U32 R30, RZ, RZ, UR5 ;  /* 0x00000005ff1e7e24 */ /* 0x002fc4000f8e00ff */
[----:B------:R-:W-:Y:S01]  /*7aa0*/  FADD.FTZ R13, R50, R13 ;  /* 0x0000000d320d7221 */ /* 0x000fe20000010000 */
[----:B------:R-:W-:Y:S01]  /*7ab0*/  FADD.FTZ R10, R31, R10 ;  /* 0x0000000a1f0a7221 */ /* 0x000fe20000010000 */
[----:B------:R-:W-:Y:S01]  /*7ac0*/  FADD.FTZ R12, R51, R12 ;  /* 0x0000000c330c7221 */ /* 0x000fe20000010000 */
[----:B------:R-:W-:Y:S01]  /*7ad0*/  SHF.L.U32 R50, R41, 0x10, RZ ;  /* 0x0000001029327819 */ /* 0x000fe200000006ff */
[----:B------:R-:W-:Y:S01]  /*7ae0*/  IMAD.U32 R31, R43, 0x10000, RZ ;  /* 0x000100002b1f7824 */ /* 0x000fe200078e00ff */
[----:B------:R-:W-:Y:S01]  /*7af0*/  ISETP.GE.U32.AND P1, PT, R53, R30, PT ;  /* 0x0000001e3500720c */ /* 0x000fe20003f26070 */
[----:B------:R-:W-:Y:S01]  /*7b00*/  FADD.FTZ R27, R52, R27 ;  /* 0x0000001b341b7221 */ /* 0x000fe20000010000 */
[----:B------:R-:W-:Y:S01]  /*7b10*/  SHF.L.U32 R51, R46, 0x10, RZ ;  /* 0x000000102e337819 */ /* 0x000fe200000006ff */
[----:B------:R-:W-:Y:S01]  /*7b20*/  FADD.FTZ R14, R31, R14 ;  /* 0x0000000e1f0e7221 */ /* 0x000fe20000010000 */
[----:B------:R-:W-:Y:S01]  /*7b30*/  FADD.FTZ R15, R50, R15 ;  /* 0x0000000f320f7221 */ /* 0x000fe20000010000 */
[----:B------:R-:W-:-:S02]  /*7b40*/  SHF.L.U32 R31, R45, 0x10, RZ ;  /* 0x000000102d1f7819 */ /* 0x000fc400000006ff */
[----:B------:R-:W-:Y:S01]  /*7b50*/  FADD.FTZ R18, R51, R18 ;  /* 0x0000001233127221 */ /* 0x000fe20000010000 */
[----:B------:R-:W-:Y:S01]  /*7b60*/  SHF.L.U32 R50, R49, 0x10, RZ ;  /* 0x0000001031327819 */ /* 0x000fe200000006ff */
[----:B------:R-:W-:Y:S01]  /*7b70*/  IMAD.U32 R51, R44, 0x10000, RZ ;  /* 0x000100002c337824 */ /* 0x000fe200078e00ff */
[----:B------:R-:W-:Y:S01]  /*7b80*/  SHF.L.U32 R53, R48, 0x10, RZ ;  /* 0x0000001030357819 */ /* 0x000fe200000006ff */
[----:B------:R-:W-:Y:S02]  /*7b90*/  FADD.FTZ R20, R31, R20 ;  /* 0x000000141f147221 */ /* 0x000fe40000010000 */
[----:B------:R-:W-:Y:S01]  /*7ba0*/  FADD.FTZ R21, R50, R21 ;  /* 0x0000001532157221 */ /* 0x000fe20000010000 */
[----:B------:R-:W-:Y:S01]  /*7bb0*/  FADD.FTZ R0, R51, R0 ;  /* 0x0000000033007221 */ /* 0x000fe20000010000 */
[----:B------:R-:W-:Y:S01]  /*7bc0*/  FADD.FTZ R26, R53, R26 ;  /* 0x0000001a351a7221 */ /* 0x000fe20000010000 */
[----:B------:R-:W-:Y:S06]  /*7bd0*/  @!P1 BRA `(.L_x_2897) ;  /* 0xffffffbc003c9947 */ /* 0x000fec000383ffff */
.L_x_2891:
[----:B0-----:R-:W-:Y:S05]  /*7be0*/  BSYNC.RECONVERGENT B0 ;  /* 0x0000000000007941 */ /* 0x001fea0003800200 */
.L_x_2890:
[----:B------:R-:W-:Y:S01]  /*7bf0*/  ISETP.GE.U32.AND P0, PT, R33, R30, PT ;  /* 0x0000001e2100720c */ /* 0x000fe20003f06070 */
[----:B------:R-:W-:Y:S01]  /*7c00*/  BSSY.RECONVERGENT B0, `(.L_x_2898) ;  /* 0x0000487000007945 */ /* 0x000fe20003800200 */
[----:B------:R-:W-:Y:S02]  /*7c10*/  PRMT R28, R44, 0x7610, R28 ;  /* 0x000076102c1c7816 */ /* 0x000fe4000000001c */
[----:B------:R-:W-:Y:S02]  /*7c20*/  PRMT R31, R49, 0x7610, R31 ;  /* 0x00007610311f7816 */ /* 0x000fe4000000001f */
[----:B------:R-:W-:Y:S02]  /*7c30*/  PRMT R44, R48, 0x7610, R44 ;  /* 0x00007610302c7816 */ /* 0x000fe4000000002c */
[----:B------:R-:W-:-:S05]  /*7c40*/  PRMT R29, R47, 0x7610, R29 ;  /* 0x000076102f1d7816 */ /* 0x000fca000000001d */
[----:B------:R-:W-:Y:S05]  /*7c50*/  @P0 BRA `(.L_x_2899) ;  /* 0x0000004800040947 */ /* 0x000fea0003800000 */
[----:B------:R-:W0:Y:S02]  /*7c60*/  LDC R4, c[0x0][0x3c8] ;  /* 0x0000f200ff047b82 */ /* 0x000e240000000800 */
[C---:B0-----:R-:W-:Y:S01]  /*7c70*/  ISETP.NE.AND P0, PT, R4.reuse, RZ, PT ;  /* 0x000000ff0400720c */ /* 0x041fe20003f05270 */
[----:B------:R-:W-:Y:S01]  /*7c80*/  VIADD R48, R4, 0xffffffff ;  /* 0xffffffff04307836 */ /* 0x000fe20000000000 */
[----:B------:R-:W-:-:S04]  /*7c90*/  CS2R R4, SRZ ;  /* 0x0000000000047805 */ /* 0x000fc8000001ff00 */
[----:B------:R-:W-:-:S04]  /*7ca0*/  VIMNMX.U32 R47, PT, PT, R48, 0x18, PT ;  /* 0x00000018302f7848 */ /* 0x000fc80003fe0000 */
[----:B------:R-:W-:-:S03]  /*7cb0*/  IADD3 R47, PT, PT, R47, 0x1, RZ ;  /* 0x000000012f2f7810 */ /* 0x000fc60007ffe0ff */
[----:B------:R-:W-:Y:S05]  /*7cc0*/  @!P0 BRA `(.L_x_2900) ;  /* 0x00000010004c8947 */ /* 0x000fea0003800000 */
        /* <DEDUP_REMOVED lines=273> */
.L_x_2901:
[----:B------:R-:W-:Y:S02]  /*8de0*/  SHF.R.U32.HI R4, RZ, 0x3, R32 ;  /* 0x00000003ff047819 */ /* 0x000fe40000011620 */
[----:B------:R-:W-:-:S07]  /*8df0*/  MOV R5, RZ ;  /* 0x000000ff00057202 */ /* 0x000fce0000000f00 */
.L_x_2900:
[----:B------:R-:W0:Y:S02]  /*8e00*/  LDCU.64 UR4, c[0x0][0x758] ;  /* 0x0000eb00ff0477ac */ /* 0x000e240008000a00 */
[----:B0-----:R-:W-:-:S04]  /*8e10*/  IADD3 R49, P1, PT, R3, UR4, RZ ;  /* 0x0000000403317c10 */ /* 0x001fc8000ff3e0ff */
[----:B------:R-:W-:Y:S02]  /*8e20*/  IADD3.X R3, PT, PT, RZ, UR5, RZ, P1, !PT ;  /* 0x00000005ff037c10 */ /* 0x000fe40008ffe4ff */
[----:B------:R-:W-:-:S04]  /*8e30*/  LEA R24, P1, R4, R49, 0x3 ;  /* 0x0000003104187211 */ /* 0x000fc800078218ff */
[----:B------:R-:W-:-:S05]  /*8e40*/  LEA.HI.X R25, R4, R3, R5, 0x3, P1 ;  /* 0x0000000304197211 */ /* 0x000fca00008f1c05 */
        /* <DEDUP_REMOVED lines=283> */
.L_x_2903:
[----:B------:R-:W-:Y:S01]  /*a000*/  SHF.R.U32.HI R4, RZ, 0x3, R37 ;  /* 0x00000003ff047819 */ /* 0x000fe20000011625 */
[----:B------:R-:W-:-:S07]  /*a010*/  IMAD.MOV.U32 R5, RZ, RZ, RZ ;  /* 0x000000ffff057224 */ /* 0x000fce00078e00ff */
.L_x_2902:
        /* <DEDUP_REMOVED lines=285> */
.L_x_2905:
[----:B------:R-:W-:Y:S02]  /*b1f0*/  SHF.R.U32.HI R50, RZ, 0x3, R41 ;  /* 0x00000003ff327819 */ /* 0x000fe40000011629 */
[----:B------:R-:W-:-:S07]  /*b200*/  MOV R51, RZ ;  /* 0x000000ff00337202 */ /* 0x000fce0000000f00 */
.L_x_2904:
        /* <DEDUP_REMOVED lines=285> */
.L_x_2907:
[----:B------:R-:W-:Y:S02]  /*c3e0*/  SHF.R.U32.HI R28, RZ, 0x3, R28 ;  /* 0x00000003ff1c7819 */ /* 0x000fe4000001161c */
[----:B------:R-:W-:-:S07]  /*c3f0*/  MOV R29, RZ ;  /* 0x000000ff001d7202 */ /* 0x000fce0000000f00 */
.L_x_2906:
[----:B------:R-:W-:-:S04]  /*c400*/  LEA R4, P0, R28, R49, 0x3 ;  /* 0x000000311c047211 */ /* 0x000fc800078018ff */
[----:B------:R-:W-:-:S05]  /*c410*/  LEA.HI.X R5, R28, R3, R29, 0x3, P0 ;  /* 0x000000031c057211 */ /* 0x000fca00000f1c1d */
[----:B------:R-:W2:Y:S02]  /*c420*/  LDG.E.64 R28, desc[UR36][R4.64] ;  /* 0x00000024041c7981 */ /* 0x000ea4000c1e1b00 */
[C---:B--2---:R-:W-:Y:S02]  /*c430*/  PRMT R31, R28.reuse, 0x7610, R31 ;  /* 0x000076101c1f7816 */ /* 0x044fe4000000001f */
[C---:B------:R-:W-:Y:S02]  /*c440*/  PRMT R44, R29.reuse, 0x7610, R44 ;  /* 0x000076101d2c7816 */ /* 0x040fe4000000002c */
[----:B------:R-:W-:Y:S02]  /*c450*/  PRMT R28, R28, 0x7632, R28 ;  /* 0x000076321c1c7816 */ /* 0x000fe4000000001c */
[----:B------:R-:W-:-:S07]  /*c460*/  PRMT R29, R29, 0x7632, R29 ;  /* 0x000076321d1d7816 */ /* 0x000fce000000001d */
.L_x_2899:
[----:B------:R-:W-:Y:S05]  /*c470*/  BSYNC.RECONVERGENT B0 ;  /* 0x0000000000007941 */ /* 0x000fea0003800200 */
.L_x_2898:
[----:B------:R-:W-:Y:S01]  /*c480*/  ISETP.GE.U32.AND P0, PT, R33, R30, PT ;  /* 0x0000001e2100720c */ /* 0x000fe20003f06070 */
[----:B------:R-:W-:-:S12]  /*c490*/  BSSY.RECONVERGENT B0, `(.L_x_2908) ;  /* 0x000002a000007945 */ /* 0x000fd80003800200 */
        /* <DEDUP_REMOVED lines=33> */
[----:B------:R-:W-:Y:S01]  /*c6b0*/  @!P0 SHF.L.U32 R4, R31, 0x10, RZ ;  /* 0x000000101f048819 */ /* 0x000fe200000006ff */
[----:B------:R-:W-:Y:S01]  /*c6c0*/  @!P0 IMAD.U32 R3, R28, 0x10000, RZ ;  /* 0x000100001c038824 */ /* 0x000fe200078e00ff */
[----:B------:R-:W-:Y:S02]  /*c6d0*/  @!P0 SHF.L.U32 R5, R44, 0x10, RZ ;  /* 0x000000102c058819 */ /* 0x000fe400000006ff */
[----:B------:R-:W-:Y:S01]  /*c6e0*/  @!P0 SHF.L.U32 R24, R29, 0x10, RZ ;  /* 0x000000101d188819 */ /* 0x000fe200000006ff */
[----:B------:R-:W-:Y:S01]  /*c6f0*/  @!P0 FADD.FTZ R21, R21, R4 ;  /* 0x0000000415158221 */ /* 0x000fe20000010000 */
[----:B------:R-:W-:Y:S01]  /*c700*/  @!P0 FADD.FTZ R0, R0, R3 ;  /* 0x0000000300008221 */ /* 0x000fe20000010000 */
[----:B------:R-:W-:Y:S02]  /*c710*/  @!P0 FADD.FTZ R26, R26, R5 ;  /* 0x000000051a1a8221 */ /* 0x000fe40000010000 */
[----:B------:R-:W-:-:S07]  /*c720*/  @!P0 FADD.FTZ R27, R27, R24 ;  /* 0x000000181b1b8221 */ /* 0x000fce0000010000 */
.L_x_2909:
[----:B------:R-:W-:Y:S05]  /*c730*/  BSYNC.RECONVERGENT B0 ;  /* 0x0000000000007941 */ /* 0x000fea0003800200 */
.L_x_2908:
        /* <DEDUP_REMOVED lines=12> */
.L_x_2860:
[----:B------:R-:W-:Y:S05]  /*c800*/  BSYNC.RECONVERGENT B6 ;  /* 0x0000000000067941 */ /* 0x000fea0003800200 */
.L_x_2859:
        /* <DEDUP_REMOVED lines=12> */
[----:B------:R1:W-:Y:S05]  /*c8d0*/  STS.128 [R0], R24 ;  /* 0x0000001800007388 */ /* 0x0003ea0000000c00 */
[----:B------:R-:W-:Y:S05]  /*c8e0*/  @!P0 BRA `(.L_x_2910) ;  /* 0x0000000000488947 */ /* 0x000fea0003800000 */
[----:B------:R-:W-:-:S07]  /*c8f0*/  MOV R8, R9 ;  /* 0x0000000900087202 */ /* 0x000fce0000000f00 */
.L_x_2911:
        /* <DEDUP_REMOVED lines=8> */
[----:B------:R-:W1:Y:S02]  /*c980*/  @!P0 LDS.128 R4, [R4] ;  /* 0x0000000004048984 */ /* 0x000e640000000c00 */
[----:B-12---:R-:W-:Y:S01]  /*c990*/  @!P0 FADD.FTZ R24, R24, R4 ;  /* 0x0000000418188221 */ /* 0x006fe20000010000 */
[----:B------:R-:W-:Y:S01]  /*c9a0*/  @!P0 FADD.FTZ R25, R25, R5 ;  /* 0x0000000519198221 */ /* 0x000fe20000010000 */
[----:B------:R-:W-:Y:S01]  /*c9b0*/  @!P0 FADD.FTZ R26, R26, R6 ;  /* 0x000000061a1a8221 */ /* 0x000fe20000010000 */
[----:B------:R-:W-:-:S05]  /*c9c0*/  @!P0 FADD.FTZ R27, R27, R7 ;  /* 0x000000071b1b8221 */ /* 0x000fca0000010000 */
[----:B------:R2:W-:Y:S01]  /*c9d0*/  @!P0 STS.128 [R0], R24 ;  /* 0x0000001800008388 */ /* 0x0005e20000000c00 */
[----:B------:R-:W-:Y:S01]  /*c9e0*/  ISETP.GT.U32.AND P0, PT, R8, 0x3, PT ;  /* 0x000000030800780c */ /* 0x000fe20003f04070 */
[----:B------:R-:W-:-:S12]  /*c9f0*/  IMAD.MOV.U32 R8, RZ, RZ, R11 ;  /* 0x000000ffff087224 */ /* 0x000fd800078e000b */
[----:B------:R-:W-:Y:S05]  /*ca00*/  @P0 BRA `(.L_x_2911) ;  /* 0xfffffffc00bc0947 */ /* 0x000fea000383ffff */
.L_x_2910:
        /* <DEDUP_REMOVED lines=15> */
[----:B------:R1:W-:Y:S01]  /*cb00*/  STS.128 [R3], R24 ;  /* 0x0000001803007388 */ /* 0x0003e20000000c00 */
[----:B------:R-:W-:Y:S05]  /*cb10*/  @!P0 BRA `(.L_x_2913) ;  /* 0x0000000000448947 */ /* 0x000fea0003800000 */
[----:B------:R-:W-:-:S07]  /*cb20*/  MOV R4, R6 ;  /* 0x0000000600047202 */ /* 0x000fce0000000f00 */
.L_x_2914:
[----:B------:R-:W-:Y:S01]  /*cb30*/  SHF.R.U32.HI R12, RZ, 0x1, R4 ;  /* 0x00000001ff0c7819 */ /* 0x000fe20000011604 */
[----:B------:R-:W-:Y:S05]  /*cb40*/  WARPSYNC.ALL ;  /* 0x0000000000007948 */ /* 0x000fea0003800000 */
[----:B------:R-:W-:Y:S01]  /*cb50*/  IMAD.IADD R5, R12, 0x1, R17 ;  /* 0x000000010c057824 */ /* 0x000fe200078e0211 */
[----:B------:R-:W-:Y:S04]  /*cb60*/  BAR.SYNC.DEFER_BLOCKING 0x0 ;  /* 0x0000000000007b1d */ /* 0x000fe80000010000 */
[----:B------:R-:W-:-:S04]  /*cb70*/  ISETP.GE.U32.AND P0, PT, R5, R6, PT ;  /* 0x000000060500720c */ /* 0x000fc80003f06070 */
[----:B------:R-:W-:-:S13]  /*cb80*/  ISETP.GE.U32.OR P0, PT, R17, R12, P0 ;  /* 0x0000000c1100720c */ /* 0x000fda0000706470 */
[----:B------:R-:W-:-:S05]  /*cb90*/  @!P0 LEA R5, R12, R3, 0x4 ;  /* 0x000000030c058211 */ /* 0x000fca00078e20ff */
[----:B------:R-:W1:Y:S02]  /*cba0*/  @!P0 LDS.128 R8, [R5] ;  /* 0x0000000005088984 */ /* 0x000e640000000c00 */
[----:B-12---:R-:W-:Y:S01]  /*cbb0*/  @!P0 FADD.FTZ R24, R24, R8 ;  /* 0x0000000818188221 */ /* 0x006fe20000010000 */
[----:B------:R-:W-:Y:S01]  /*cbc0*/  @!P0 FADD.FTZ R25, R25, R9 ;  /* 0x0000000919198221 */ /* 0x000fe20000010000 */
[----:B------:R-:W-:Y:S01]  /*cbd0*/  @!P0 FADD.FTZ R26, R26, R10 ;  /* 0x0000000a1a1a8221 */ /* 0x000fe20000010000 */
[----:B------:R-:W-:-:S05]  /*cbe0*/  @!P0 FADD.FTZ R27, R27, R11 ;  /* 0x0000000b1b1b8221 */ /* 0x000fca0000010000 */
[----:B------:R2:W-:Y:S01]  /*cbf0*/  @!P0 STS.128 [R3], R24 ;  /* 0x0000001803008388 */ /* 0x0005e20000000c00 */
[----:B------:R-:W-:Y:S02]  /*cc00*/  ISETP.GT.U32.AND P0, PT, R4, 0x7f, PT ;  /* 0x0000007f0400780c */ /* 0x000fe40003f04070 */
[----:B------:R-:W-:-:S11]  /*cc10*/  MOV R4, R12 ;  /* 0x0000000c00047202 */ /* 0x000fd60000000f00 */
[----:B------:R-:W-:Y:S05]  /*cc20*/  @P0 BRA `(.L_x_2914) ;  /* 0xfffffffc00c00947 */ /* 0x000fea000383ffff */
.L_x_2913:
[----:B------:R-:W-:Y:S01]  /*cc30*/  ISETP.GE.U32.AND P0, PT, R0, 0x2, PT ;  /* 0x000000020000780c */ /* 0x000fe20003f06070 */
[----:B------:R-:W-:Y:S05]  /*cc40*/  WARPSYNC.ALL ;  /* 0x0000000000007948 */ /* 0x000fea0003800000 */
[----:B------:R-:W-:Y:S07]  /*cc50*/  BAR.SYNC.DEFER_BLOCKING 0x0 ;  /* 0x0000000000007b1d */ /* 0x000fee0000010000 */
[----:B------:R-:W-:Y:S05]  /*cc60*/  @!P0 BRA `(.L_x_2912) ;  /* 0x0000000000308947 */ /* 0x000fea0003800000 */
[----:B-12---:R-:W-:-:S07]  /*cc70*/  HFMA2 R3, -RZ, RZ, 0, 5.9604644775390625e-08 ;  /* 0x00000001ff037431 */ /* 0x006fce00000001ff */
.L_x_2915:
[----:B------:R-:W1:Y:S04]  /*cc80*/  SHFL.DOWN PT, R5, R24, R3, 0x1f ;  /* 0x08001f0318057589 */ /* 0x000e6800000e0000 */
[----:B------:R-:W2:Y:S04]  /*cc90*/  SHFL.DOWN PT, R4, R25, R3, 0x1f ;  /* 0x08001f0319047589 */ /* 0x000ea800000e0000 */
[----:B------:R-:W3:Y:S04]  /*cca0*/  SHFL.DOWN PT, R7, R26, R3, 0x1f ;  /* 0x08001f031a077589 */ /* 0x000ee800000e0000 */
[----:B------:R4:W5:Y:S02]  /*ccb0*/  SHFL.DOWN PT, R6, R27, R3, 0x1f ;  /* 0x08001f031b067589 */ /* 0x00096400000e0000 */
[----:B----4-:R-:W-:-:S02]  /*ccc0*/  IMAD.SHL.U32 R3, R3, 0x2, RZ ;  /* 0x0000000203037824 */ /* 0x010fc400078e00ff */
[----:B-1----:R-:W-:-:S03]  /*ccd0*/  FADD.FTZ R24, R5, R24 ;  /* 0x0000001805187221 */ /* 0x002fc60000010000 */
[----:B------:R-:W-:Y:S01]  /*cce0*/  ISETP.GE.AND P0, PT, R3, R0, PT ;  /* 0x000000000300720c */ /* 0x000fe20003f06270 */
[----:B--2---:R-:W-:Y:S01]  /*ccf0*/  FADD.FTZ R25, R4, R25 ;  /* 0x0000001904197221 */ /* 0x004fe20000010000 */
[----:B---3--:R-:W-:Y:S01]  /*cd00*/  FADD.FTZ R26, R7, R26 ;  /* 0x0000001a071a7221 */ /* 0x008fe20000010000 */
[----:B-----5:R-:W-:-:S10]  /*cd10*/  FADD.FTZ R27, R6, R27 ;  /* 0x0000001b061b7221 */ /* 0x020fd40000010000 */
[----:B------:R-:W-:Y:S05]  /*cd20*/  @!P0 BRA `(.L_x_2915) ;  /* 0xfffffffc00d48947 */ /* 0x000fea000383ffff */
.L_x_2912:
        /* <DEDUP_REMOVED lines=15> */
[----:B----4-:R-:W-:-:S05]  /*ce20*/  SHF.R.U32.HI R5, RZ, UR7, R4 ;  /* 0x00000007ff057c19 */ /* 0x010fca0008011604 */
[----:B-12---:R-:W-:-:S04]  /*ce30*/  IMAD.MOV R3, RZ, RZ, -R5 ;  /* 0x000000ffff037224 */ /* 0x006fc800078e0a05 */
[----:B------:R-:W-:-:S04]  /*ce40*/  IMAD R3, R3, UR8, R23 ;  /* 0x0000000803037c24 */ /* 0x000fc8000f8e0217 */
[----:B-----5:R-:W-:Y:S01]  /*ce50*/  IMAD R31, R3, UR6, RZ ;  /* 0x00000006031f7c24 */ /* 0x020fe2000f8e02ff */
        /* <DEDUP_REMOVED lines=263> */
.L_x_2916:
[----:B------:R-:W-:Y:S01]  /*ded0*/  MOV R29, RZ ;  /* 0x000000ff001d7202 */ /* 0x000fe20000000f00 */
        /* <DEDUP_REMOVED lines=20> */
[----:B------:R-:W-:-:S05]  /*e020*/  IADD3 R6, PT, PT, -R5, RZ, RZ ;  /* 0x000000ff05067210 */ /* 0x000fca0007ffe1ff */
[----:B----4-:R-:W-:-:S04]  /*e030*/  IMAD R6, R6, UR8, R7 ;  /* 0x0000000806067c24 */ /* 0x010fc8000f8e0207 */
[----:B-----5:R-:W-:Y:S01]  /*e040*/  IMAD R29, R6, UR9, R29 ;  /* 0x00000009061d7c24 */ /* 0x020fe2000f8e021d */
[----:B------:R-:W-:Y:S06]  /*e050*/  BRA.U !UP1, `(.L_x_2917) ;  /* 0x0000000d09ec7547 */ /* 0x000fec000b800000 */
[----:B------:R-:W3:Y:S01]  /*e060*/  LDCU.64 UR8, c[0x0][0x578] ;  /* 0x0000af00ff0877ac */ /* 0x000ee20008000a00 */
[----:B------:R-:W-:Y:S01]  /*e070*/  MOV R4, RZ ;  /* 0x000000ff00047202 */ /* 0x000fe20000000f00 */
[----:B------:R-:W4:Y:S01]  /*e080*/  LDCU UR6, c[0x0][0x580] ;  /* 0x0000b000ff0677ac */ /* 0x000f220008000800 */
[----:B------:R-:W5:Y:S01]  /*e090*/  LDCU UR7, c[0x0][0x69c] ;  /* 0x0000d380ff0777ac */ /* 0x000f620008000800 */
[----:B------:R-:W-:Y:S02]  /*e0a0*/  UISETP.NE.AND UP1, UPT, UR4, 0x3, UPT ;  /* 0x000000030400788c */ /* 0x000fe4000bf25270 */
[----:B---3--:R-:W-:-:S05]  /*e0b0*/  IMAD.HI.U32 R6, R5, UR9, R4 ;  /* 0x0000000905067c27 */ /* 0x008fca000f8e0004 */
[----:B----4-:R-:W-:-:S05]  /*e0c0*/  SHF.R.U32.HI R7, RZ, UR6, R6 ;  /* 0x00000006ff077c19 */ /* 0x010fca0008011606 */
[----:B------:R-:W-:-:S04]  /*e0d0*/  IMAD.MOV R4, RZ, RZ, -R7 ;  /* 0x000000ffff047224 */ /* 0x000fc800078e0a07 */
[----:B------:R-:W-:-:S04]  /*e0e0*/  IMAD R4, R4, UR8, R5 ;  /* 0x0000000804047c24 */ /* 0x000fc8000f8e0205 */
        /* <DEDUP_REMOVED lines=14> */
[----:B------:R-:W-:Y:S01]  /*e1d0*/  HFMA2 R4, -RZ, RZ, 0, 0 ;  /* 0x00000000ff047431 */ /* 0x000fe200000001ff */
        /* <DEDUP_REMOVED lines=218> */
[----:B------:R-:W1:Y:S01]  /*ef80*/  LDCU.64 UR8, c[0x0][0x680] ;  /* 0x0000d000ff0877ac */ /* 0x000e620008000a00 */
[----:B------:R-:W-:Y:S01]  /*ef90*/  MOV R4, RZ ;  /* 0x000000ff00047202 */ /* 0x000fe20000000f00 */
[----:B------:R-:W3:Y:S01]  /*efa0*/  LDCU UR6, c[0x0][0x688] ;  /* 0x0000d100ff0677ac */ /* 0x000ee20008000800 */
[----:B------:R-:W4:Y:S03]  /*efb0*/  LDCU UR7, c[0x0][0x74c] ;  /* 0x0000e980ff0777ac */ /* 0x000f260008000800 */
[----:B-12---:R-:W-:-:S05]  /*efc0*/  IMAD.HI.U32 R0, R5, UR9, R4 ;  /* 0x0000000905007c27 */ /* 0x006fca000f8e0004 */
[----:B---3--:R-:W-:-:S05]  /*efd0*/  SHF.R.U32.HI R0, RZ, UR6, R0 ;  /* 0x00000006ff007c19 */ /* 0x008fca0008011600 */
[----:B------:R-:W-:-:S04]  /*efe0*/  IMAD.MOV R4, RZ, RZ, -R0 ;  /* 0x000000ffff047224 */ /* 0x000fc800078e0a00 */
[----:B------:R-:W-:-:S04]  /*eff0*/  IMAD R4, R4, UR8, R5 ;  /* 0x0000000804047c24 */ /* 0x000fc8000f8e0205 */
[----:B----4-:R-:W-:-:S07]  /*f000*/  IMAD R29, R4, UR7, R29 ;  /* 0x00000007041d7c24 */ /* 0x010fce000f8e021d */
.L_x_2917:
        /* <DEDUP_REMOVED lines=276> */
.L_x_2918:
        /* <DEDUP_REMOVED lines=276> */
.L_x_2919:
        /* <DEDUP_REMOVED lines=292> */
.L_x_2921:
        /* <DEDUP_REMOVED lines=276> */
.L_x_2922:
        /* <DEDUP_REMOVED lines=276> */
.L_x_2923:
        /* <DEDUP_REMOVED lines=276> */
.L_x_2924:
        /* <DEDUP_REMOVED lines=22> */
[----:B------:R1:W-:Y:S04]  /*159f0*/  STG.E desc[UR36][R6.64+0x4], R25 ;  /* 0x0000041906007986 */ /* 0x0003e8000c101924 */
[----:B------:R1:W-:Y:S04]  /*15a00*/  STG.E desc[UR36][R6.64+0x8], R26 ;  /* 0x0000081a06007986 */ /* 0x0003e8000c101924 */
[----:B------:R1:W-:Y:S02]  /*15a10*/  STG.E desc[UR36][R6.64+0xc], R27 ;  /* 0x00000c1b06007986 */ /* 0x0003e4000c101924 */
.L_x_2926:
[----:B------:R-:W-:Y:S05]  /*15a20*/  BSYNC.RECONVERGENT B0 ;  /* 0x0000000000007941 */ /* 0x000fea0003800200 */
.L_x_2925:
        /* <DEDUP_REMOVED lines=35> */
.L_x_2928:
[----:B------:R-:W-:Y:S05]  /*15c60*/  BSYNC.RECONVERGENT B0 ;  /* 0x0000000000007941 */ /* 0x000fea0003800200 */
.L_x_2927:
        /* <DEDUP_REMOVED lines=35> */
[----:B------:R-:W-:Y:S01]  /*15ea0*/  MOV R27, UR9 ;  /* 0x00000009001b7c02 */ /* 0x000fe20008000f00 */
[----:B-1----:R-:W-:Y:S02]  /*15eb0*/  IMAD R3, R16, UR6, RZ ;  /* 0x0000000610037c24 */ /* 0x002fe4000f8e02ff */
[----:B--2---:R-:W-:-:S07]  /*15ec0*/  IMAD R9, R9, UR5, RZ ;  /* 0x0000000509097c24 */ /* 0x004fce000f8e02ff */
.L_x_2933:
[----:B------:R-:W1:Y:S01]  /*15ed0*/  LDC.64 R6, c[0x0][0x778] ;  /* 0x0001de00ff067b82 */ /* 0x000e620000000a00 */
[----:B------:R-:W-:-:S05]  /*15ee0*/  IADD3 R11, PT, PT, R3, R0, RZ ;  /* 0x00000000030b7210 */ /* 0x000fca0007ffe0ff */
[----:B-1----:R-:W-:-:S05]  /*15ef0*/  IMAD.WIDE.U32 R6, R11, 0x10, R6 ;  /* 0x000000100b067825 */ /* 0x002fca00078e0006 */
[----:B------:R-:W2:Y:S04]  /*15f00*/  LDG.E R11, desc[UR36][R6.64] ;  /* 0x00000024060b7981 */ /* 0x000ea8000c1e1900 */
[----:B------:R-:W3:Y:S04]  /*15f10*/  LDG.E R8, desc[UR36][R6.64+0x4] ;  /* 0x0000042406087981 */ /* 0x000ee8000c1e1900 */
[----:B------:R-:W4:Y:S04]  /*15f20*/  LDG.E R13, desc[UR36][R6.64+0x8] ;  /* 0x00000824060d7981 */ /* 0x000f28000c1e1900 */
[----:B------:R-:W5:Y:S01]  /*15f30*/  LDG.E R10, desc[UR36][R6.64+0xc] ;  /* 0x00000c24060a7981 */ /* 0x000f62000c1e1900 */
[----:B------:R-:W-:-:S04]  /*15f40*/  IADD3 R0, PT, PT, R9, R0, RZ ;  /* 0x0000000009007210 */ /* 0x000fc80007ffe0ff */
[----:B------:R-:W-:Y:S01]  /*15f50*/  ISETP.GE.U32.AND P1, PT, R0, UR8, PT ;  /* 0x0000000800007c0c */ /* 0x000fe2000bf26070 */
[----:B--2---:R-:W-:Y:S01]  /*15f60*/  FADD.FTZ R24, R11, R24 ;  /* 0x000000180b187221 */ /* 0x004fe20000010000 */
[----:B---3--:R-:W-:Y:S01]  /*15f70*/  FADD.FTZ R25, R8, R25 ;  /* 0x0000001908197221 */ /* 0x008fe20000010000 */
[----:B----4-:R-:W-:Y:S01]  /*15f80*/  FADD.FTZ R26, R13, R26 ;  /* 0x0000001a0d1a7221 */ /* 0x010fe20000010000 */
[----:B-----5:R-:W-:-:S09]  /*15f90*/  FADD.FTZ R27, R10, R27 ;  /* 0x0000001b0a1b7221 */ /* 0x020fd20000010000 */
[----:B------:R-:W-:Y:S05]  /*15fa0*/  @!P1 BRA `(.L_x_2933) ;  /* 0xfffffffc00c89947 */ /* 0x000fea000383ffff */
[----:B------:R-:W-:Y:S05]  /*15fb0*/  BSYNC.RECONVERGENT B1 ;  /* 0x0000000000017941 */ /* 0x000fea0003800200 */
.L_x_2932:
[----:B------:R-:W-:Y:S05]  /*15fc0*/  BRA `(.L_x_2931) ;  /* 0x0000000000747947 */ /* 0x000fea0003800000 */
.L_x_2930:
        /* <DEDUP_REMOVED lines=11> */
[----:B------:R-:W-:-:S03]  /*16080*/  MOV R27, UR9 ;  /* 0x00000009001b7c02 */ /* 0x000fc60008000f00 */
[----:B------:R-:W3:Y:S08]  /*16090*/  LDC.64 R8, c[0x0][0x778] ;  /* 0x0001de00ff087b82 */ /* 0x000ef00000000a00 */
[----:B------:R-:W4:Y:S01]  /*160a0*/  LDC R14, c[0x0][0x364] ;  /* 0x0000d900ff0e7b82 */ /* 0x000f220000000800 */
[----:B-1----:R-:W-:-:S07]  /*160b0*/  IMAD R16, R16, UR5, RZ ;  /* 0x0000000510107c24 */ /* 0x002fce000f8e02ff */
.L_x_2934:
[----:B------:R-:W-:-:S05]  /*160c0*/  IADD3 R0, PT, PT, R16, R3, RZ ;  /* 0x0000000310007210 */ /* 0x000fca0007ffe0ff */
[----:B--2---:R-:W-:-:S04]  /*160d0*/  IMAD R7, R0, R12, R17 ;  /* 0x0000000c00077224 */ /* 0x004fc800078e0211 */
[----:B---3--:R-:W-:-:S05]  /*160e0*/  IMAD.WIDE.U32 R6, R7, 0x10, R8 ;  /* 0x0000001007067825 */ /* 0x008fca00078e0008 */
[----:B------:R-:W2:Y:S04]  /*160f0*/  LDG.E R11, desc[UR36][R6.64] ;  /* 0x00000024060b7981 */ /* 0x000ea8000c1e1900 */
[----:B------:R-:W3:Y:S04]  /*16100*/  LDG.E R0, desc[UR36][R6.64+0x4] ;  /* 0x0000042406007981 */ /* 0x000ee8000c1e1900 */
[----:B------:R-:W5:Y:S04]  /*16110*/  LDG.E R13, desc[UR36][R6.64+0x8] ;  /* 0x00000824060d7981 */ /* 0x000f68000c1e1900 */
[----:B------:R-:W5:Y:S01]  /*16120*/  LDG.E R10, desc[UR36][R6.64+0xc] ;  /* 0x00000c24060a7981 */ /* 0x000f62000c1e1900 */
[----:B----4-:R-:W-:-:S05]  /*16130*/  IMAD.IADD R3, R14, 0x1, R3 ;  /* 0x000000010e037824 */ /* 0x010fca00078e0203 */
[----:B------:R-:W-:Y:S01]  /*16140*/  ISETP.GE.U32.AND P1, PT, R3, UR6, PT ;  /* 0x0000000603007c0c */ /* 0x000fe2000bf26070 */
[----:B--2---:R-:W-:Y:S01]  /*16150*/  FADD.FTZ R24, R11, R24 ;  /* 0x000000180b187221 */ /* 0x004fe20000010000 */
[----:B---3--:R-:W-:Y:S01]  /*16160*/  FADD.FTZ R25, R0, R25 ;  /* 0x0000001900197221 */ /* 0x008fe20000010000 */
[----:B-----5:R-:W-:Y:S01]  /*16170*/  FADD.FTZ R26, R13, R26 ;  /* 0x0000001a0d1a7221 */ /* 0x020fe20000010000 */
[----:B------:R-:W-:-:S09]  /*16180*/  FADD.FTZ R27, R10, R27 ;  /* 0x0000001b0a1b7221 */ /* 0x000fd20000010000 */
[----:B------:R-:W-:Y:S05]  /*16190*/  @!P1 BRA `(.L_x_2934) ;  /* 0xfffffffc00c89947 */ /* 0x000fea000383ffff */
.L_x_2931:
[----:B------:R-:W-:Y:S05]  /*161a0*/  BSYNC.RECONVERGENT B0 ;  /* 0x0000000000007941 */ /* 0x000fea0003800200 */
.L_x_2929:
        /* <DEDUP_REMOVED lines=12> */
.L_x_2936:
        /* <DEDUP_REMOVED lines=16> */
.L_x_2935:
        /* <DEDUP_REMOVED lines=9> */
.L_x_2939:
        /* <DEDUP_REMOVED lines=15> */
.L_x_2938:
[----:B------:R-:W-:Y:S01]  /*164f0*/  BAR.SYNC.DEFER_BLOCKING 0x0 ;  /* 0x0000000000007b1d */ /* 0x000fe20000010000 */
[----:B------:R-:W-:-:S09]  /*16500*/  UISETP.GE.U32.AND UP0, UPT, UR4, 0x2, UPT ;  /* 0x000000020400788c */ /* 0x000fd2000bf06070 */
[----:B------:R-:W-:Y:S05]  /*16510*/  BRA.U !UP0, `(.L_x_2937) ;  /* 0x0000000108307547 */ /* 0x000fea000b800000 */
[----:B-1234-:R-:W-:-:S07]  /*16520*/  HFMA2 R0, -RZ, RZ, 0, 5.9604644775390625e-08 ;  /* 0x00000001ff007431 */ /* 0x01efce00000001ff */
.L_x_2940:
        /* <DEDUP_REMOVED lines=11> */
.L_x_2937:
        /* <DEDUP_REMOVED lines=15> */
[----:B------:R-:W5:Y:S01]  /*166d0*/  @P0 LDG.E R11, desc[UR36][R8.64] ;  /* 0x00000024080b0981 */ /* 0x000f62000c1e1900 */
[----:B------:R-:W-:-:S03]  /*166e0*/  IADD3.X R3, PT, PT, RZ, UR5, RZ, P1, !PT ;  /* 0x00000005ff037c10 */ /* 0x000fc60008ffe4ff */
[----:B-1234-:R-:W2:Y:S04]  /*166f0*/  @P0 LDG.E R0, desc[UR36][R6.64] ;  /* 0x0000002406000981 */ /* 0x01eea8000c1e1900 */
        /* <DEDUP_REMOVED lines=32> */
.L_x_2942:
[----:B------:R-:W1:Y:S01]  /*16900*/  LDCU.64 UR6, c[0x0][0x760] ;  /* 0x0000ec00ff0677ac */ /* 0x000e620008000a00 */
[----:B------:R-:W0:Y:S01]  /*16910*/  LDCU UR4, c[0x0][0x380] ;  /* 0x00007000ff0477ac */ /* 0x000e220008000800 */
[----:B------:R-:W2:Y:S01]  /*16920*/  LDCU UR5, c[0x0][0x794] ;  /* 0x0000f280ff0577ac */ /* 0x000ea20008000800 */
[----:B-1----:R-:W-:-:S04]  /*16930*/  IADD3 R28, P0, PT, R28, UR6, RZ ;  /* 0x000000061c1c7c10 */ /* 0x002fc8000ff1e0ff */
[----:B------:R-:W-:Y:S01]  /*16940*/  IADD3.X R29, PT, PT, RZ, UR7, RZ, P0, !PT ;  /* 0x00000007ff1d7c10 */ /* 0x000fe200087fe4ff */
[----:B0-----:R-:W-:Y:S01]  /*16950*/  FMUL.FTZ R3, R24, UR4 ;  /* 0x0000000418037c20 */ /* 0x001fe20008410000 */
[----:B--2---:R-:W-:-:S04]  /*16960*/  UISETP.NE.AND UP0, UPT, UR5, 0x1, UPT ;  /* 0x000000010500788c */ /* 0x004fc8000bf05270 */
[----:B------:R0:W-:Y:S05]  /*16970*/  STG.E desc[UR36][R28.64], R3 ;  /* 0x000000031c007986 */ /* 0x0001ea000c101924 */
        /* <DEDUP_REMOVED lines=17> */
.L_x_2943:
[----:B------:R-:W1:Y:S01]  /*16a90*/  LDCU.64 UR4, c[0x0][0x760] ;  /* 0x0000ec00ff0477ac */ /* 0x000e620008000a00 */
[----:B------:R-:W2:Y:S01]  /*16aa0*/  LDCU UR6, c[0x0][0x380] ;  /* 0x00007000ff0677ac */ /* 0x000ea20008000800 */
[----:B-1----:R-:W-:Y:S01]  /*16ab0*/  IADD3 R2, P0, PT, R23, UR4, RZ ;  /* 0x0000000417027c10 */ /* 0x002fe2000ff1e0ff */
[----:B------:R-:W1:Y:S03]  /*16ac0*/  LDCU UR4, c[0x0][0x794] ;  /* 0x0000f280ff0477ac */ /* 0x000e660008000800 */
[----:B0-----:R-:W-:Y:S01]  /*16ad0*/  IADD3.X R3, PT, PT, RZ, UR5, RZ, P0, !PT ;  /* 0x00000005ff037c10 */ /* 0x001fe200087fe4ff */
[----:B--2---:R-:W-:-:S05]  /*16ae0*/  FMUL.FTZ R25, R25, UR6 ;  /* 0x0000000619197c20 */ /* 0x004fca0008410000 */
[----:B------:R0:W-:Y:S01]  /*16af0*/  STG.E desc[UR36][R2.64], R25 ;  /* 0x0000001902007986 */ /* 0x0001e2000c101924 */
[----:B-1----:R-:W-:-:S09]  /*16b00*/  UISETP.NE.AND UP0, UPT, UR4, 0x1, UPT ;  /* 0x000000010400788c */ /* 0x002fd2000bf05270 */
[----:B0-----:R-:W-:Y:S05]  /*16b10*/  BRA.U !UP0, `(.L_x_2944) ;  /* 0x0000000108407547 */ /* 0x001fea000b800000 */
        /* <DEDUP_REMOVED lines=16> */
.L_x_2944:
[----:B------:R-:W0:Y:S01]  /*16c20*/  LDCU.64 UR4, c[0x0][0x760] ;  /* 0x0000ec00ff0477ac */ /* 0x000e220008000a00 */
[----:B------:R-:W1:Y:S01]  /*16c30*/  LDCU UR6, c[0x0][0x380] ;  /* 0x00007000ff0677ac */ /* 0x000e620008000800 */
[----:B0-----:R-:W-:Y:S01]  /*16c40*/  IADD3 R22, P0, PT, R22, UR4, RZ ;  /* 0x0000000416167c10 */ /* 0x001fe2000ff1e0ff */
[----:B------:R-:W0:Y:S03]  /*16c50*/  LDCU UR4, c[0x0][0x794] ;  /* 0x0000f280ff0477ac */ /* 0x000e260008000800 */
[----:B------:R-:W-:Y:S01]  /*16c60*/  IADD3.X R23, PT, PT, RZ, UR5, RZ, P0, !PT ;  /* 0x00000005ff177c10 */ /* 0x000fe200087fe4ff */
[----:B-1----:R-:W-:Y:S01]  /*16c70*/  FMUL.FTZ R3, R26, UR6 ;  /* 0x000000061a037c20 */ /* 0x002fe20008410000 */
[----:B------:R-:W-:-:S04]  /*16c80*/  FMUL.FTZ R27, R27, UR6 ;  /* 0x000000061b1b7c20 */ /* 0x000fc80008410000 */
        /* <DEDUP_REMOVED lines=19> */
.L_x_2945:
[----:B------:R-:W0:Y:S02]  /*16dc0*/  LDCU.64 UR4, c[0x0][0x760] ;  /* 0x0000ec00ff0477ac */ /* 0x000e240008000a00 */
[----:B0-----:R-:W-:-:S04]  /*16dd0*/  IADD3 R18, P0, PT, R18, UR4, RZ ;  /* 0x0000000412127c10 */ /* 0x001fc8000ff1e0ff */
[----:B------:R-:W-:-:S05]  /*16de0*/  IADD3.X R19, PT, PT, RZ, UR5, RZ, P0, !PT ;  /* 0x00000005ff137c10 */ /* 0x000fca00087fe4ff */
[----:B------:R-:W-:Y:S01]  /*16df0*/  STG.E desc[UR36][R18.64], R27 ;  /* 0x0000001b12007986 */ /* 0x000fe2000c101924 */
[----:B------:R-:W-:Y:S05]  /*16e00*/  EXIT ;  /* 0x000000000000794d */ /* 0x000fea0003800000 */
.L_x_2941:
[----:B------:R-:W5:Y:S01]  /*16e10*/  LDCU.U8 UR4, c[0x0][0x790] ;  /* 0x0000f200ff0477ac */ /* 0x000f620008000000 */
[----:B------:R-:W0:Y:S01]  /*16e20*/  LDCU.U8 UR5, c[0x0][0x791] ;  /* 0x0000f220ff0577ac */ /* 0x000e220008000000 */
[----:B-----5:R-:W-:Y:S02]  /*16e30*/  UISETP.NE.AND UP1, UPT, UR4, URZ, UPT ;  /* 0x000000ff0400728c */ /* 0x020fe4000bf25270 */
[----:B0-----:R-:W-:-:S07]  /*16e40*/  UISETP.NE.AND UP0, UPT, UR5, URZ, UPT ;  /* 0x000000ff0500728c */ /* 0x001fce000bf05270 */
[----:B------:R-:W-:Y:S05]  /*16e50*/  BRA.U !UP1, `(.L_x_2946) ;  /* 0x0000000109207547 */ /* 0x000fea000b800000 */
[----:B------:R-:W5:Y:S04]  /*16e60*/  LDG.E R3, desc[UR36][R4.64] ;  /* 0x0000002404037981 */ /* 0x000f68000c1e1900 */
[----:B-1234-:R-:W2:Y:S04]  /*16e70*/  LDG.E R0, desc[UR36][R4.64+0x4] ;  /* 0x0000042404007981 */ /* 0x01eea8000c1e1900 */
[----:B------:R-:W3:Y:S04]  /*16e80*/  LDG.E R7, desc[UR36][R4.64+0x8] ;  /* 0x0000082404077981 */ /* 0x000ee8000c1e1900 */
[----:B------:R-:W4:Y:S01]  /*16e90*/  LDG.E R2, desc[UR36][R4.64+0xc] ;  /* 0x00000c2404027981 */ /* 0x000f22000c1e1900 */
[----:B-----5:R-:W-:Y:S01]  /*16ea0*/  FADD.FTZ R24, R24, R3 ;  /* 0x0000000318187221 */ /* 0x020fe20000010000 */
[----:B--2---:R-:W-:Y:S01]  /*16eb0*/  FADD.FTZ R25, R25, R0 ;  /* 0x0000000019197221 */ /* 0x004fe20000010000 */
[----:B---3--:R-:W-:Y:S01]  /*16ec0*/  FADD.FTZ R26, R26, R7 ;  /* 0x000000071a1a7221 */ /* 0x008fe20000010000 */
[----:B----4-:R-:W-:-:S07]  /*16ed0*/  FADD.FTZ R27, R27, R2 ;  /* 0x000000021b1b7221 */ /* 0x010fce0000010000 */
.L_x_2946:
        /* <DEDUP_REMOVED lines=20> */
.L_x_2948:
[----:B------:R-:W0:Y:S01]  /*17020*/  LDCU.64 UR4, c[0x0][0x760] ;  /* 0x0000ec00ff0477ac */ /* 0x000e220008000a00 */
[----:B------:R-:W5:Y:S01]  /*17030*/  LDCU UR6, c[0x0][0x380] ;  /* 0x00007000ff0677ac */ /* 0x000f620008000800 */
[----:B0-----:R-:W-:Y:S01]  /*17040*/  IADD3 R28, P0, PT, R28, UR4, RZ ;  /* 0x000000041c1c7c10 */ /* 0x001fe2000ff1e0ff */
[----:B------:R-:W0:Y:S03]  /*17050*/  LDCU UR4, c[0x0][0x794] ;  /* 0x0000f280ff0477ac */ /* 0x000e260008000800 */
[----:B------:R-:W-:Y:S01]  /*17060*/  IADD3.X R29, PT, PT, RZ, UR5, RZ, P0, !PT ;  /* 0x00000005ff1d7c10 */ /* 0x000fe200087fe4ff */
[----:B-----5:R-:W-:-:S05]  /*17070*/  FMUL.FTZ R3, R24, UR6 ;  /* 0x0000000618037c20 */ /* 0x020fca0008410000 */
[----:B------:R1:W-:Y:S01]  /*17080*/  STG.E desc[UR36][R28.64], R3 ;  /* 0x000000031c007986 */ /* 0x0003e2000c101924 */
[----:B0-----:R-:W-:-:S09]  /*17090*/  UISETP.NE.AND UP0, UPT, UR4, 0x1, UPT ;  /* 0x000000010400788c */ /* 0x001fd2000bf05270 */
[----:B-1----:R-:W-:Y:S05]  /*170a0*/  BRA.U !UP0, `(.L_x_2949) ;  /* 0x0000000108407547 */ /* 0x002fea000b800000 */
[----:B--234-:R-:W-:Y:S01]  /*170b0*/  MOV R0, 0x0 ;  /* 0x0000000000007802 */ /* 0x01cfe20000000f00 */
        /* <DEDUP_REMOVED lines=15> */
.L_x_2949:
[----:B------:R-:W0:Y:S01]  /*171b0*/  LDCU.64 UR4, c[0x0][0x760] ;  /* 0x0000ec00ff0477ac */ /* 0x000e220008000a00 */
[----:B------:R-:W2:Y:S01]  /*171c0*/  LDCU UR6, c[0x0][0x380] ;  /* 0x00007000ff0677ac */ /* 0x000ea20008000800 */
[----:B0-----:R-:W-:Y:S01]  /*171d0*/  IADD3 R2, P0, PT, R23, UR4, RZ ;  /* 0x0000000417027c10 */ /* 0x001fe2000ff1e0ff */
[----:B------:R-:W0:Y:S03]  /*171e0*/  LDCU UR4, c[0x0][0x794] ;  /* 0x0000f280ff0477ac */ /* 0x000e260008000800 */
[----:B------:R-:W-:Y:S01]  /*171f0*/  IADD3.X R3, PT, PT, RZ, UR5, RZ, P0, !PT ;  /* 0x00000005ff037c10 */ /* 0x000fe200087fe4ff */
[----:B--234-:R-:W-:-:S05]  /*17200*/  FMUL.FTZ R25, R25, UR6 ;  /* 0x0000000619197c20 */ /* 0x01cfca0008410000 */
        /* <DEDUP_REMOVED lines=19> */
.L_x_2950:
        /* <DEDUP_REMOVED lines=26> */
.L_x_2951:
[----:B------:R-:W0:Y:S02]  /*174e0*/  LDCU.64 UR4, c[0x0][0x760] ;  /* 0x0000ec00ff0477ac */ /* 0x000e240008000a00 */
[----:B0-----:R-:W-:-:S04]  /*174f0*/  IADD3 R18, P0, PT, R18, UR4, RZ ;  /* 0x0000000412127c10 */ /* 0x001fc8000ff1e0ff */
[----:B------:R-:W-:-:S05]  /*17500*/  IADD3.X R19, PT, PT, RZ, UR5, RZ, P0, !PT ;  /* 0x00000005ff137c10 */ /* 0x000fca00087fe4ff */
[----:B------:R-:W-:Y:S01]  /*17510*/  STG.E desc[UR36][R18.64], R27 ;  /* 0x0000001b12007986 */ /* 0x000fe2000c101924 */
[----:B------:R-:W-:Y:S05]  /*17520*/  EXIT ;  /* 0x000000000000794d */ /* 0x000fea0003800000 */
.L_x_2947:
[----:B------:R-:W-:Y:S04]  /*17530*/  STG.E desc[UR36][R4.64], R24 ;  /* 0x0000001804007986 */ /* 0x000fe8000c101924 */
[----:B------:R-:W-:Y:S04]  /*17540*/  STG.E desc[UR36][R4.64+0x4], R25 ;  /* 0x0000041904007986 */ /* 0x000fe8000c101924 */
[----:B------:R-:W-:Y:S04]  /*17550*/  STG.E desc[UR36][R4.64+0x8], R26 ;  /* 0x0000081a04007986 */ /* 0x000fe8000c101924 */
[----:B------:R-:W-:Y:S01]  /*17560*/  STG.E desc[UR36][R4.64+0xc], R27 ;  /* 0x00000c1b04007986 */ /* 0x000fe2000c101924 */
[----:B------:R-:W-:Y:S05]  /*17570*/  EXIT ;  /* 0x000000000000794d */ /* 0x000fea0003800000 */
.L_x_2920:
        /* <DEDUP_REMOVED lines=24> */
[----:B------:R-:W2:Y:S01]  /*17700*/  @P0 LDG.E R11, desc[UR36][R8.64] ;  /* 0x00000024080b0981 */ /* 0x000ea2000c1e1900 */
[----:B------:R-:W-:-:S03]  /*17710*/  IADD3.X R3, PT, PT, RZ, UR5, RZ, P1, !PT ;  /* 0x00000005ff037c10 */ /* 0x000fc60008ffe4ff */
[----:B------:R-:W3:Y:S04]  /*17720*/  @P0 LDG.E R0, desc[UR36][R6.64] ;  /* 0x0000002406000981 */ /* 0x000ee8000c1e1900 */
[----:B------:R-:W4:Y:S04]  /*17730*/  @P0 LDG.E R13, desc[UR36][R4.64] ;  /* 0x00000024040d0981 */ /* 0x000f28000c1e1900 */
[----:B------:R-:W5:Y:S01]  /*17740*/  @P0 LDG.E R10, desc[UR36][R2.64] ;  /* 0x00000024020a0981 */ /* 0x000f62000c1e1900 */
[----:B------:R-:W1:Y:S02]  /*17750*/  LDCU.U8 UR4, c[0x0][0x791] ;  /* 0x0000f220ff0477ac */ /* 0x000e640008000000 */
[----:B-1----:R-:W-:Y:S01]  /*17760*/  ISETP.NE.AND P1, PT, RZ, UR4, PT ;  /* 0x00000004ff007c0c */ /* 0x002fe2000bf25270 */
        /* <DEDUP_REMOVED lines=28> */
.L_x_2953:
[----:B------:R-:W1:Y:S01]  /*17930*/  LDCU.64 UR4, c[0x0][0x760] ;  /* 0x0000ec00ff0477ac */ /* 0x000e620008000a00 */
[----:B------:R-:W2:Y:S01]  /*17940*/  LDCU UR6, c[0x0][0x380] ;  /* 0x00007000ff0677ac */ /* 0x000ea20008000800 */
[----:B-1----:R-:W-:Y:S01]  /*17950*/  IADD3 R2, P0, PT, R31, UR4, RZ ;  /* 0x000000041f027c10 */ /* 0x002fe2000ff1e0ff */
[----:B------:R-:W1:Y:S03]  /*17960*/  LDCU UR4, c[0x0][0x794] ;  /* 0x0000f280ff0477ac */ /* 0x000e660008000800 */
[----:B------:R-:W-:Y:S01]  /*17970*/  IADD3.X R3, PT, PT, RZ, UR5, RZ, P0, !PT ;  /* 0x00000005ff037c10 */ /* 0x000fe200087fe4ff */
[----:B--2---:R-:W-:-:S05]  /*17980*/  FMUL.FTZ R5, R24, UR6 ;  /* 0x0000000618057c20 */ /* 0x004fca0008410000 */
        /* <DEDUP_REMOVED lines=19> */
.L_x_2954:
        /* <DEDUP_REMOVED lines=25> */
.L_x_2955:
        /* <DEDUP_REMOVED lines=26> */
.L_x_2956:
[----:B------:R-:W1:Y:S02]  /*17df0*/  LDCU.64 UR4, c[0x0][0x760] ;  /* 0x0000ec00ff0477ac */ /* 0x000e640008000a00 */
[----:B-1----:R-:W-:-:S04]  /*17e00*/  IADD3 R18, P0, PT, R18, UR4, RZ ;  /* 0x0000000412127c10 */ /* 0x002fc8000ff1e0ff */
[----:B------:R-:W-:-:S05]  /*17e10*/  IADD3.X R19, PT, PT, RZ, UR5, RZ, P0, !PT ;  /* 0x00000005ff137c10 */ /* 0x000fca00087fe4ff */
[----:B------:R-:W-:Y:S01]  /*17e20*/  STG.E desc[UR36][R18.64], R27 ;  /* 0x0000001b12007986 */ /* 0x000fe2000c101924 */
[----:B------:R-:W-:Y:S05]  /*17e30*/  EXIT ;  /* 0x000000000000794d */ /* 0x000fea0003800000 */
.L_x_2952:
[----:B------:R-:W1:Y:S01]  /*17e40*/  LDCU.U8 UR4, c[0x0][0x790] ;  /* 0x0000f200ff0477ac */ /* 0x000e620008000000 */
[----:B------:R-:W2:Y:S01]  /*17e50*/  LDCU.U8 UR5, c[0x0][0x791] ;  /* 0x0000f220ff0577ac */ /* 0x000ea20008000000 */
[----:B-1----:R-:W-:Y:S02]  /*17e60*/  UISETP.NE.AND UP0, UPT, UR4, URZ, UPT ;  /* 0x000000ff0400728c */ /* 0x002fe4000bf05270 */
[----:B--2---:R-:W-:-:S07]  /*17e70*/  UISETP.NE.AND UP1, UPT, UR5, URZ, UPT ;  /* 0x000000ff0500728c */ /* 0x004fce000bf25270 */
        /* <DEDUP_REMOVED lines=9> */
.L_x_2957:
        /* <DEDUP_REMOVED lines=20> */
.L_x_2959:
        /* <DEDUP_REMOVED lines=25> */
.L_x_2960:
        /* <DEDUP_REMOVED lines=25> */
.L_x_2961:
        /* <DEDUP_REMOVED lines=26> */
.L_x_2962:
[----:B------:R-:W1:Y:S02]  /*18510*/  LDCU.64 UR4, c[0x0][0x760] ;  /* 0x0000ec00ff0477ac */ /* 0x000e640008000a00 */
[----:B-1----:R-:W-:-:S04]  /*18520*/  IADD3 R18, P0, PT, R18, UR4, RZ ;  /* 0x0000000412127c10 */ /* 0x002fc8000ff1e0ff */
[----:B------:R-:W-:-:S05]  /*18530*/  IADD3.X R19, PT, PT, RZ, UR5, RZ, P0, !PT ;  /* 0x00000005ff137c10 */ /* 0x000fca00087fe4ff */
[----:B------:R-:W-:Y:S01]  /*18540*/  STG.E desc[UR36][R18.64], R27 ;  /* 0x0000001b12007986 */ /* 0x000fe2000c101924 */
[----:B------:R-:W-:Y:S05]  /*18550*/  EXIT ;  /* 0x000000000000794d */ /* 0x000fea0003800000 */
.L_x_2958:
[----:B------:R-:W-:Y:S04]  /*18560*/  STG.E desc[UR36][R4.64], R24 ;  /* 0x0000001804007986 */ /* 0x000fe8000c101924 */
[----:B------:R-:W-:Y:S04]  /*18570*/  STG.E desc[UR36][R4.64+0x4], R25 ;  /* 0x0000041904007986 */ /* 0x000fe8000c101924 */
[----:B------:R-:W-:Y:S04]  /*18580*/  STG.E desc[UR36][R4.64+0x8], R26 ;  /* 0x0000081a04007986 */ /* 0x000fe8000c101924 */
[----:B------:R-:W-:Y:S01]  /*18590*/  STG.E desc[UR36][R4.64+0xc], R27 ;  /* 0x00000c1b04007986 */ /* 0x000fe2000c101924 */
[----:B------:R-:W-:Y:S05]  /*185a0*/  EXIT ;  /* 0x000000000000794d */ /* 0x000fea0003800000 */
.L_x_2963:
        /* <DEDUP_REMOVED lines=13> */
.L_x_7291:


//--------------------- .text._ZN2at6native13reduce_kernelILi512ELi1ENS0_8ReduceOpIN3c108BFloat16ENS0_7MeanOpsIS4_ffS4_EEjS4_Li4ELi8EEEEEvT1_ --------------------------
	.section	.text._ZN2at6native13reduce_kernelILi512ELi1ENS0_8ReduceOpIN3c108BFloat16ENS0_7MeanOpsIS4_ffS4_EEjS4_Li4ELi8EEEEEvT1_,"ax",@progbits
	.align	128
        .global         _ZN2at6native13reduce_kernelILi512ELi1ENS0_8ReduceOpIN3c108BFloat16ENS0_7MeanOpsIS4_ffS4_EEjS4_Li4ELi8EEEEEvT1_
        .type           _ZN2at6native13reduce_kernelILi512ELi1ENS0_8ReduceOpIN3c108BFloat16ENS0_7MeanOpsIS4_ffS4_EEjS4_Li4ELi8EEEEEvT1_,@function
        .size           _ZN2at6native13reduce_kernelILi512ELi1ENS0_8ReduceOpIN3c108BFloat16ENS0_7MeanOpsIS4_ffS4_EEjS4_Li4ELi8EEEEEvT1_,(.L_x_7232 - _ZN2at6native13reduce_kernelILi512ELi1ENS0_8ReduceOpIN3c108BFloat16ENS0_7MeanOpsIS4_ffS4_EEjS4_Li4ELi8EEEEEvT1_)
        .other          _ZN2at6native13reduce_kernelILi512ELi1ENS0_8ReduceOpIN3c108BFloat16ENS0_7MeanOpsIS4_ffS4_EEjS4_Li4ELi8EEEEEvT1_,@"STO_CUDA_ENTRY STV_DEFAULT"
_ZN2at6native13reduce_kernelILi512ELi1ENS0_8ReduceOpIN3c108BFloat16ENS0_7MeanOpsIS4_ffS4_EEjS4_Li4ELi8EEEEEvT1_:
.text._ZN2at6native13reduce_kernelILi512ELi1ENS0_8ReduceOpIN3c108BFloat16ENS0_7MeanOpsIS4_ffS4_EEjS4_Li4ELi8EEEEEvT1_:
        /* <DEDUP_REMOVED lines=295> */
.L_x_2964:
        /* <DEDUP_REMOVED lines=45> */
.L_x_2971:
[----:B------:R-:W-:Y:S05]  /*1540*/  BSYNC.RECONVERGENT B2 ;  /* 0x0000000000027941 */ /* 0x000fea0003800200 */
.L_x_2970:
[----:B------:R-:W-:Y:S02]  /*1550*/  IADD3 R2, P0, PT, R2, 0x10, RZ ;  /* 0x0000001002027810 */ /* 0x000fe40007f1e0ff */
[----:B------:R-:W-:Y:S02]  /*1560*/  IADD3 R10, PT, PT, R11, -0x8, R24 ;  /* 0xfffffff80b0a7810 */ /* 0x000fe40007ffe018 */
[----:B------:R-:W-:-:S09]  /*1570*/  IADD3.X R3, PT, PT, RZ, R3, RZ, P0, !PT ;  /* 0x00000003ff037210 */ /* 0x000fd200007fe4ff */
.L_x_2969:
[----:B------:R-:W-:Y:S05]  /*1580*/  BSYNC.RECONVERGENT B1 ;  /* 0x0000000000017941 */ /* 0x000fea0003800200 */
.L_x_2968:
        /* <DEDUP_REMOVED lines=19> */
.L_x_2974:
        /* <DEDUP_REMOVED lines=27> */
.L_x_2973:
[----:B------:R-:W-:Y:S05]  /*1870*/  BSYNC.RECONVERGENT B1 ;  /* 0x0000000000017941 */ /* 0x000fea0003800200 */
.L_x_2972:
        /* <DEDUP_REMOVED lines=10> */
.L_x_2976:
[----:B------:R-:W-:Y:S05]  /*1920*/  BSYNC.RECONVERGENT B1 ;  /* 0x0000000000017941 */ /* 0x000fea0003800200 */
.L_x_2975:
        /* <DEDUP_REMOVED lines=8> */
.L_x_2967:
        /* <DEDUP_REMOVED lines=18> */
.L_x_2981:
        /* <DEDUP_REMOVED lines=24> */
.L_x_2980:
[----:B------:R-:W-:-:S07]  /*1c50*/  PRMT R6, R10, 0x7610, R6 ;  /* 0x000076100a067816 */ /* 0x000fce0000000006 */
.L_x_2979:
[----:B------:R-:W-:Y:S05]  /*1c60*/  BSYNC.RECONVERGENT B1 ;  /* 0x0000000000017941 */ /* 0x000fea0003800200 */
.L_x_2978:
        /* <DEDUP_REMOVED lines=19> */
.L_x_2983:
[----:B------:R-:W-:Y:S05]  /*1da0*/  BSYNC.RECONVERGENT B1 ;  /* 0x0000000000017941 */ /* 0x000fea0003800200 */
.L_x_2982:
        /* <DEDUP_REMOVED lines=18> */
.L_x_2985:
[----:B------:R-:W-:Y:S05]  /*1ed0*/  BSYNC.RECONVERGENT B1 ;  /* 0x0000000000017941 */ /* 0x000fea0003800200 */
.L_x_2984:
[----:B------:R-:W-:-:S04]  /*1ee0*/  FADD.FTZ R4, R4, R7 ;  /* 0x0000000704047221 */ /* 0x000fc80000010000 */
[----:B------:R-:W-:-:S04]  /*1ef0*/  FADD.FTZ R4, R4, R5 ;  /* 0x0000000504047221 */ /* 0x000fc80000010000 */
[----:B------:R-:W-:Y:S01]  /*1f00*/  FADD.FTZ R9, R4, R9 ;  /* 0x0000000904097221 */ /* 0x000fe20000010000 */
[----:B------:R-:W-:Y:S06]  /*1f10*/  BRA `(.L_x_2966) ;  /* 0x0000008c00fc7947 */ /* 0x000fec0003800000 */
.L_x_2977:
        /* <DEDUP_REMOVED lines=14> */
.L_x_2990:
        /* <DEDUP_REMOVED lines=28> */
.L_x_2989:
[----:B------:R-:W-:Y:S02]  /*21c0*/  PRMT R14, R18, 0x7610, R14 ;  /* 0x00007610120e7816 */ /* 0x000fe4000000000e */
[----:B------:R-:W-:Y:S02]  /*21d0*/  PRMT R13, R10, 0x7610, R13 ;  /* 0x000076100a0d7816 */ /* 0x000fe4000000000d */
[----:B------:R-:W-:-:S07]  /*21e0*/  PRMT R9, R15, 0x7610, R9 ;  /* 0x000076100f097816 */ /* 0x000fce0000000009 */
.L_x_2988:
[----:B------:R-:W-:Y:S05]  /*21f0*/  BSYNC.RECONVERGENT B1 ;  /* 0x0000000000017941 */ /* 0x000fea0003800200 */
.L_x_2987:
        /* <DEDUP_REMOVED lines=23> */
.L_x_2992:
[----:B------:R-:W-:Y:S05]  /*2370*/  BSYNC.RECONVERGENT B1 ;  /* 0x0000000000017941 */ /* 0x000fea0003800200 */
.L_x_2991:
        /* <DEDUP_REMOVED lines=18> */
.L_x_2994:
[----:B------:R-:W-:Y:S05]  /*24a0*/  BSYNC.RECONVERGENT B1 ;  /* 0x0000000000017941 */ /* 0x000fea0003800200 */
.L_x_2993:
[----:B------:R-:W-:-:S04]  /*24b0*/  FADD.FTZ R7, R8, R7 ;  /* 0x0000000708077221 */ /* 0x000fc80000010000 */
[----:B------:R-:W-:-:S04]  /*24c0*/  FADD.FTZ R6, R7, R6 ;  /* 0x0000000607067221 */ /* 0x000fc80000010000 */
[----:B-----5:R-:W-:Y:S01]  /*24d0*/  FADD.FTZ R9, R6, R5 ;  /* 0x0000000506097221 */ /* 0x020fe20000010000 */
[----:B------:R-:W-:Y:S06]  /*24e0*/  BRA `(.L_x_2966) ;  /* 0x0000008800887947 */ /* 0x000fec0003800000 */
.L_x_2986:
        /* <DEDUP_REMOVED lines=18> */
.L_x_3002:
        /* <DEDUP_REMOVED lines=302> */
.L_x_2998:
        /* <DEDUP_REMOVED lines=231> */
.L_x_2999:
        /* <DEDUP_REMOVED lines=242> */
.L_x_3000:
        /* <DEDUP_REMOVED lines=231> */
.L_x_3001:
[----:B------:R-:W-:-:S04]  /*64f0*/  LOP3.LUT R13, R15, 0xfffffffe, RZ, 0xc0, !PT ;  /* 0xfffffffe0f0d7812 */ /* 0x000fc800078ec0ff */
[----:B------:R-:W-:-:S04]  /*6500*/  IADD3 R12, P1, PT, R13, R4, RZ ;  /* 0x000000040d0c7210 */ /* 0x000fc80007f3e0ff */
[----:B------:R-:W-:-:S05]  /*6510*/  IADD3.X R13, PT, PT, RZ, R5, RZ, P1, !PT ;  /* 0x00000005ff0d7210 */ /* 0x000fca0000ffe4ff */
[----:B------:R2:W5:Y:S04]  /*6520*/  LDG.E.U16 R12, desc[UR36][R12.64] ;  /* 0x000000240c0c7981 */ /* 0x000568000c1e1500 */
.L_x_2997:
        /* <DEDUP_REMOVED lines=15> */
.L_x_2996:
[----:B0-----:R-:W-:Y:S05]  /*6620*/  BSYNC.RECONVERGENT B1 ;  /* 0x0000000000017941 */ /* 0x001fea0003800200 */
.L_x_2995:
        /* <DEDUP_REMOVED lines=285> */
.L_x_3006:
[----:B------:R-:W-:Y:S02]  /*7800*/  SHF.R.U32.HI R12, RZ, 0x1, R6 ;  /* 0x00000001ff0c7819 */ /* 0x000fe40000011606 */
[----:B------:R-:W-:-:S07]  /*7810*/  MOV R13, RZ ;  /* 0x000000ff000d7202 */ /* 0x000fce0000000f00 */
.L_x_3005:
        /* <DEDUP_REMOVED lines=284> */
.L_x_3008:
[----:B------:R-:W-:Y:S02]  /*89e0*/  SHF.R.U32.HI R18, RZ, 0x1, R7 ;  /* 0x00000001ff127819 */ /* 0x000fe40000011607 */
[----:B------:R-:W-:-:S07]  /*89f0*/  MOV R19, RZ ;  /* 0x000000ff00137202 */ /* 0x000fce0000000f00 */
.L_x_3007:
        /* <DEDUP_REMOVED lines=281> */
.L_x_3010:
[----:B------:R-:W-:Y:S02]  /*9b90*/  SHF.R.U32.HI R18, RZ, 0x1, R0 ;  /* 0x00000001ff127819 */ /* 0x000fe40000011600 */
[----:B------:R-:W-:-:S07]  /*9ba0*/  MOV R19, RZ ;  /* 0x000000ff00137202 */ /* 0x000fce0000000f00 */
.L_x_3009:
        /* <DEDUP_REMOVED lines=281> */
.L_x_3012:
[----:B------:R-:W-:Y:S01]  /*ad40*/  SHF.R.U32.HI R12, RZ, 0x1, R5 ;  /* 0x00000001ff0c7819 */ /* 0x000fe20000011605 */
[----:B------:R-:W-:-:S07]  /*ad50*/  IMAD.MOV.U32 R13, RZ, RZ, RZ ;  /* 0x000000ffff0d7224 */ /* 0x000fce00078e00ff */
.L_x_3011:
[----:B------:R-:W-:-:S04]  /*ad60*/  LEA R4, P0, R12, R3, 0x1 ;  /* 0x000000030c047211 */ /* 0x000fc800078008ff */
[----:B------:R-:W-:-:S05]  /*ad70*/  LEA.HI.X R5, R12, R2, R13, 0x1, P0 ;  /* 0x000000020c057211 */ /* 0x000fca00000f0c0d */
[----:B------:R0:W5:Y:S04]  /*ad80*/  LDG.E.U16 R8, desc[UR36][R4.64] ;  /* 0x0000002404087981 */ /* 0x000168000c1e1500 */
.L_x_3004:
[----:B------:R-:W-:Y:S05]  /*ad90*/  BSYNC.RECONVERGENT B1 ;  /* 0x0000000000017941 */ /* 0x000fea0003800200 */
.L_x_3003:
        /* <DEDUP_REMOVED lines=14> */
[----:B------:R-:W-:Y:S01]  /*ae80*/  ISETP.GE.U32.AND P0, PT, R3, R24, PT ;  /* 0x000000180300720c */ /* 0x000fe20003f06070 */
[----:B------:R-:W-:-:S04]  /*ae90*/  IMAD.U32 R3, R0, 0x10000, RZ ;  /* 0x0001000000037824 */ /* 0x000fc800078e00ff */
[----:B------:R-:W-:-:S08]  /*aea0*/  FADD.FTZ R10, R10, R3 ;  /* 0x000000030a0a7221 */ /* 0x000fd00000010000 */
[----:B------:R-:W-:-:S05]  /*aeb0*/  @!P0 SHF.L.U32 R8, R8, 0x10, RZ ;  /* 0x0000001008088819 */ /* 0x000fca00000006ff */
[----:B------:R-:W-:-:S07]  /*aec0*/  @!P0 FADD.FTZ R9, R9, R8 ;  /* 0x0000000809098221 */ /* 0x000fce0000010000 */
.L_x_3014:
[----:B------:R-:W-:Y:S05]  /*aed0*/  BSYNC.RECONVERGENT B1 ;  /* 0x0000000000017941 */ /* 0x000fea0003800200 */
.L_x_3013:
[----:B------:R-:W-:-:S04]  /*aee0*/  FADD.FTZ R11, R20, R11 ;  /* 0x0000000b140b7221 */ /* 0x000fc80000010000 */
[----:B------:R-:W-:-:S04]  /*aef0*/  FADD.FTZ R10, R11, R10 ;  /* 0x0000000a0b0a7221 */ /* 0x000fc80000010000 */
[----:B------:R-:W-:-:S07]  /*af00*/  FADD.FTZ R9, R10, R9 ;  /* 0x000000090a097221 */ /* 0x000fce0000010000 */
.L_x_2966:
[----:B------:R-:W-:Y:S05]  /*af10*/  BSYNC.RECONVERGENT B0 ;  /* 0x0000000000007941 */ /* 0x000fea0003800200 */
.L_x_2965:
        /* <DEDUP_REMOVED lines=17> */
.L_x_3016:
        /* <DEDUP_REMOVED lines=9> */
[----:B------:R-:W1:Y:S02]  /*b0c0*/  @!P0 LDS R4, [R4] ;  /* 0x0000000004048984 */ /* 0x000e640000000800 */
[----:B-1-3--:R-:W-:-:S05]  /*b0d0*/  @!P0 FADD.FTZ R9, R9, R4 ;  /* 0x0000000409098221 */ /* 0x00afca0000010000 */
[----:B------:R3:W-:Y:S01]  /*b0e0*/  @!P0 STS [R2], R9 ;  /* 0x0000000902008388 */ /* 0x0007e20000000800 */
[----:B------:R-:W-:Y:S05]  /*b0f0*/  BRA.U UP0, `(.L_x_3016) ;  /* 0xfffffffd00cc7547 */ /* 0x000fea000b83ffff */
.L_x_3015:
        /* <DEDUP_REMOVED lines=17> */
[----:B------:R-:W-:-:S07]  /*b210*/  IMAD.U32 R4, RZ, RZ, UR5 ;  /* 0x00000005ff047e24 */ /* 0x000fce000f8e00ff */
.L_x_3019:
[----:B------:R-:W-:Y:S01]  /*b220*/  SHF.R.U32.HI R7, RZ, 0x1, R4 ;  /* 0x00000001ff077819 */ /* 0x000fe20000011604 */
[----:B------:R-:W-:Y:S03]  /*b230*/  BAR.SYNC.DEFER_BLOCKING 0x0 ;  /* 0x0000000000007b1d */ /* 0x000fe60000010000 */
[----:B------:R-:W-:-:S04]  /*b240*/  IADD3 R5, PT, PT, R7, R0, RZ ;  /* 0x0000000007057210 */ /* 0x000fc80007ffe0ff */
[----:B------:R-:W-:-:S04]  /*b250*/  ISETP.GE.U32.AND P0, PT, R5, UR5, PT ;  /* 0x0000000505007c0c */ /* 0x000fc8000bf06070 */
[----:B------:R-:W-:-:S13]  /*b260*/  ISETP.GE.U32.OR P0, PT, R0, R7, P0 ;  /* 0x000000070000720c */ /* 0x000fda0000706470 */
[----:B------:R-:W-:-:S05]  /*b270*/  @!P0 LEA R5, R7, R2, 0x2 ;  /* 0x0000000207058211 */ /* 0x000fca00078e10ff */
[----:B------:R-:W4:Y:S02]  /*b280*/  @!P0 LDS R6, [R5] ;  /* 0x0000000005068984 */ /* 0x000f240000000800 */
[----:B----4-:R-:W-:-:S05]  /*b290*/  @!P0 FADD.FTZ R9, R9, R6 ;  /* 0x0000000609098221 */ /* 0x010fca0000010000 */
[----:B------:R0:W-:Y:S01]  /*b2a0*/  @!P0 STS [R2], R9 ;  /* 0x0000000902008388 */ /* 0x0001e20000000800 */
[----:B------:R-:W-:Y:S01]  /*b2b0*/  ISETP.GT.U32.AND P0, PT, R4, 0x7f, PT ;  /* 0x0000007f0400780c */ /* 0x000fe20003f04070 */
[----:B------:R-:W-:-:S12]  /*b2c0*/  IMAD.MOV.U32 R4, RZ, RZ, R7 ;  /* 0x000000ffff047224 */ /* 0x000fd800078e0007 */
[----:B0-----:R-:W-:Y:S05]  /*b2d0*/  @P0 BRA `(.L_x_3019) ;  /* 0xfffffffc00d00947 */ /* 0x001fea000383ffff */
.L_x_3018:
[----:B------:R-:W-:Y:S01]  /*b2e0*/  BAR.SYNC.DEFER_BLOCKING 0x0 ;  /* 0x0000000000007b1d */ /* 0x000fe20000010000 */
[----:B------:R-:W-:-:S09]  /*b2f0*/  UISETP.GE.U32.AND UP0, UPT, UR4, 0x2, UPT ;  /* 0x000000020400788c */ /* 0x000fd2000bf06070 */
[----:B------:R-:W-:Y:S05]  /*b300*/  BRA.U !UP0, `(.L_x_3017) ;  /* 0x0000000108187547 */ /* 0x000fea000b800000 */
[----:B-1-34-:R-:W-:-:S07]  /*b310*/  HFMA2 R2, -RZ, RZ, 0, 5.9604644775390625e-08 ;  /* 0x00000001ff027431 */ /* 0x01afce00000001ff */
.L_x_3020:
[----:B------:R1:W3:Y:S02]  /*b320*/  SHFL.DOWN PT, R4, R9, R2, 0x1f ;  /* 0x08001f0209047589 */ /* 0x0002e400000e0000 */
[----:B-1----:R-:W-:-:S04]  /*b330*/  SHF.L.U32 R2, R2, 0x1, RZ ;  /* 0x0000000102027819 */ /* 0x002fc800000006ff */
[----:B------:R-:W-:Y:S01]  /*b340*/  ISETP.GE.AND P0, PT, R2, UR4, PT ;  /* 0x0000000402007c0c */ /* 0x000fe2000bf06270 */
[----:B---3--:R-:W-:-:S12]  /*b350*/  FADD.FTZ R9, R4, R9 ;  /* 0x0000000904097221 */ /* 0x008fd80000010000 */
[----:B------:R-:W-:Y:S05]  /*b360*/  @!P0 BRA `(.L_x_3020) ;  /* 0xfffffffc00ec8947 */ /* 0x000fea000383ffff */
.L_x_3017:
[----:B------:R-:W5:Y:S01]  /*b370*/  LDCU UR4, c[0x0][0x55c] ;  /* 0x0000ab80ff0477ac */ /* 0x000f620008000800 */
[----:B------:R-:W-:Y:S01]  /*b380*/  IMAD.MOV.U32 R18, RZ, RZ, RZ ;  /* 0x000000ffff127224 */ /* 0x000fe200078e00ff */
[----:B-----5:R-:W-:-:S09]  /*b390*/  UISETP.NE.AND UP0, UPT, UR4, URZ, UPT ;  /* 0x000000ff0400728c */ /* 0x020fd2000bf05270 */
[----:B------:R-:W-:Y:S05]  /*b3a0*/  BRA.U !UP0, `(.L_x_3021) ;  /* 0x0000001108587547 */ /* 0x000fea000b800000 */
[----:B------:R-:W5:Y:S01]  /*b3b0*/  LDCU.64 UR8, c[0x0][0x560] ;  /* 0x0000ac00ff0877ac */ /* 0x000f620008000a00 */
[----:B------:R-:W-:Y:S02]  /*b3c0*/  MOV R4, RZ ;  /* 0x000000ff00047202 */ /* 0x000fe40000000f00 */
[----:B------:R-:W-:Y:S01]  /*b3d0*/  MOV R5, R17 ;  /* 0x0000001100057202 */ /* 0x000fe20000000f00 */
[----:B------:R-:W0:Y:S01]  /*b3e0*/  LDCU UR6, c[0x0][0x568] ;  /* 0x0000ad00ff0677ac */ /* 0x000e220008000800 */
[----:B------:R-:W1:Y:S01]  /*b3f0*/  LDCU UR5, c[0x0][0x68c] ;  /* 0x0000d180ff0577ac */ /* 0x000e620008000800 */
[----:B------:R-:W-:-:S04]  /*b400*/  UIADD3 UR4, UPT, UPT, UR4, -0x1, URZ ;  /* 0xffffffff04047890 */ /* 0x000fc8000fffe0ff */
[----:B------:R-:W-:Y:S01]  /*b410*/  UISETP.NE.AND UP0, UPT, UR4, URZ, UPT ;  /* 0x000000ff0400728c */ /* 0x000fe2000bf05270 */
[----:B-----5:R-:W-:-:S05]  /*b420*/  IMAD.HI.U32 R4, R17, UR9, R4 ;  /* 0x0000000911047c27 */ /* 0x020fca000f8e0004 */
[----:B0-----:R-:W-:-:S05]  /*b430*/  SHF.R.U32.HI R5, RZ, UR6, R4 ;  /* 0x00000006ff057c19 */ /* 0x001fca0008011604 */
[----:B------:R-:W-:-:S04]  /*b440*/  IMAD.MOV R7, RZ, RZ, -R5 ;  /* 0x000000ffff077224 */ /* 0x000fc800078e0a05 */
[----:B------:R-:W-:-:S04]  /*b450*/  IMAD R7, R7, UR8, R17 ;  /* 0x0000000807077c24 */ /* 0x000fc8000f8e0211 */
[----:B-1----:R-:W-:Y:S01]  /*b460*/  IMAD R18, R7, UR5, RZ ;  /* 0x0000000507127c24 */ /* 0x002fe2000f8e02ff */
[----:B------:R-:W-:Y:S06]  /*b470*/  BRA.U !UP0, `(.L_x_3021) ;  /* 0x0000001108247547 */ /* 0x000fec000b800000 */
[----:B------:R-:W0:Y:S01]  /*b480*/  LDCU.64 UR6, c[0x0][0x570] ;  /* 0x0000ae00ff0677ac */ /* 0x000e220008000a00 */
[----:B------:R-:W-:Y:S01]  /*b490*/  HFMA2 R4, -RZ, RZ, 0, 0 ;  /* 0x00000000ff047431 */ /* 0x000fe200000001ff */
[----:B------:R-:W-:Y:S01]  /*b4a0*/  UISETP.LT.U32.AND UP0, UPT, UR4, 0x18, UPT ;  /* 0x000000180400788c */ /* 0x000fe2000bf01070 */
[----:B------:R-:W1:Y:S03]  /*b4b0*/  LDCU UR8, c[0x0][0x56c] ;  /* 0x0000ad80ff0877ac */ /* 0x000e660008000800 */
[----:B------:R-:W-:Y:S01]  /*b4c0*/  USEL UR4, UR4, 0x18, UP0 ;  /* 0x0000001804047887 */ /* 0x000fe20008000000 */
[----:B------:R-:W5:Y:S03]  /*b4d0*/  LDCU UR5, c[0x0][0x694] ;  /* 0x0000d280ff0577ac */ /* 0x000f660008000800 */
[----:B------:R-:W-:Y:S01]  /*b4e0*/  UIADD3 UR4, UPT, UPT, UR4, 0x1, URZ ;  /* 0x0000000104047890 */ /* 0x000fe2000fffe0ff */
[----:B0-----:R-:W-:-:S03]  /*b4f0*/  IMAD.HI.U32 R6, R5, UR6, R4 ;  /* 0x0000000605067c27 */ /* 0x001fc6000f8e0004 */
[----:B------:R-:W-:Y:S02]  /*b500*/  UISETP.NE.AND UP0, UPT, UR4, 0x2, UPT ;  /* 0x000000020400788c */ /* 0x000fe4000bf05270 */
[----:B------:R-:W-:-:S04]  /*b510*/  SHF.R.U32.HI R7, RZ, UR7, R6 ;  /* 0x00000007ff077c19 */ /* 0x000fc80008011606 */
[----:B------:R-:W-:-:S05]  /*b520*/  IADD3 R4, PT, PT, -R7, RZ, RZ ;  /* 0x000000ff07047210 */ /* 0x000fca0007ffe1ff */
[----:B-1----:R-:W-:-:S04]  /*b530*/  IMAD R5, R4, UR8, R5 ;  /* 0x0000000804057c24 */ /* 0x002fc8000f8e0205 */
[----:B-----5:R-:W-:Y:S01]  /*b540*/  IMAD R18, R5, UR5, R18 ;  /* 0x0000000505127c24 */ /* 0x020fe2000f8e0212 */
[----:B------:R-:W-:Y:S06]  /*b550*/  BRA.U !UP0, `(.L_x_3021) ;  /* 0x0000000d08ec7547 */ /* 0x000fec000b800000 */
[----:B------:R-:W0:Y:S01]  /*b560*/  LDCU.64 UR8, c[0x0][0x578] ;  /* 0x0000af00ff0877ac */ /* 0x000e220008000a00 */
[----:B------:R-:W-:Y:S01]  /*b570*/  IMAD.MOV.U32 R6, RZ, RZ, RZ ;  /* 0x000000ffff067224 */ /* 0x000fe200078e00ff */
[----:B------:R-:W1:Y:S01]  /*b580*/  LDCU UR6, c[0x0][0x580] ;  /* 0x0000b000ff0677ac */ /* 0x000e620008000800 */
[----:B------:R-:W5:Y:S01]  /*b590*/  LDCU UR5, c[0x0][0x69c] ;  /* 0x0000d380ff0577ac */ /* 0x000f620008000800 */
[----:B------:R-:W-:Y:S01]  /*b5a0*/  UISETP.NE.AND UP0, UPT, UR4, 0x3, UPT ;  /* 0x000000030400788c */ /* 0x000fe2000bf05270 */
[----:B0-----:R-:W-:-:S05]  /*b5b0*/  IMAD.HI.U32 R4, R7, UR9, R6 ;  /* 0x0000000907047c27 */ /* 0x001fca000f8e0006 */
[----:B-1----:R-:W-:-:S04]  /*b5c0*/  SHF.R.U32.HI R5, RZ, UR6, R4 ;  /* 0x00000006ff057c19 */ /* 0x002fc80008011604 */
[----:B------:R-:W-:-:S05]  /*b5d0*/  IADD3 R6, PT, PT, -R5, RZ, RZ ;  /* 0x000000ff05067210 */ /* 0x000fca0007ffe1ff */
[----:B------:R-:W-:-:S04]  /*b5e0*/  IMAD R7, R6, UR8, R7 ;  /* 0x0000000806077c24 */ /* 0x000fc8000f8e0207 */
[----:B-----5:R-:W-:Y:S01]  /*b5f0*/  IMAD R18, R7, UR5, R18 ;  /* 0x0000000507127c24 */ /* 0x020fe2000f8e0212 */
[----:B------:R-:W-:Y:S06]  /*b600*/  BRA.U !UP0, `(.L_x_3021) ;  /* 0x0000000d08c07547 */ /* 0x000fec000b800000 */
[----:B------:R-:W0:Y:S01]  /*b610*/  LDCU.64 UR6, c[0x0][0x588] ;  /* 0x0000b100ff0677ac */ /* 0x000e220008000a00 */
[----:B------:R-:W-:Y:S01]  /*b620*/  MOV R4, RZ ;  /* 0x000000ff00047202 */ /* 0x000fe20000000f00 */
[----:B------:R-:W1:Y:S01]  /*b630*/  LDCU UR8, c[0x0][0x584] ;  /* 0x0000b080ff0877ac */ /* 0x000e620008000800 */
[----:B------:R-:W5:Y:S01]  /*b640*/  LDCU UR5, c[0x0][0x6a4] ;  /* 0x0000d480ff0577ac */ /* 0x000f620008000800 */
[----:B------:R-:W-:Y:S02]  /*b650*/  UISETP.NE.AND UP0, UPT, UR4, 0x4, UPT ;  /* 0x000000040400788c */ /* 0x000fe4000bf05270 */
[----:B0-----:R-:W-:-:S05]  /*b660*/  IMAD.HI.U32 R6, R5, UR6, R4 ;  /* 0x0000000605067c27 */ /* 0x001fca000f8e0004 */
[----:B------:R-:W-:-:S05]  /*b670*/  SHF.R.U32.HI R7, RZ, UR7, R6 ;  /* 0x00000007ff077c19 */ /* 0x000fca0008011606 */
[----:B------:R-:W-:-:S04]  /*b680*/  IMAD.MOV R4, RZ, RZ, -R7 ;  /* 0x000000ffff047224 */ /* 0x000fc800078e0a07 */
[----:B-1----:R-:W-:-:S04]  /*b690*/  IMAD R5, R4, UR8, R5 ;  /* 0x0000000804057c24 */ /* 0x002fc8000f8e0205 */
[----:B-----5:R-:W-:Y:S01]  /*b6a0*/  IMAD R18, R5, UR5, R18 ;  /* 0x0000000505127c24 */ /* 0x020fe2000f8e0212 */
[----:B------:R-:W-:Y:S06]  /*b6b0*/  BRA.U !UP0, `(.L_x_3021) ;  /* 0x0000000d08947547 */ /* 0x000fec000b800000 */
[----:B------:R-:W0:Y:S01]  /*b6c0*/  LDCU.64 UR8, c[0x0][0x590] ;  /* 0x0000b200ff0877ac */ /* 0x000e220008000a00 */
[----:B------:R-:W-:Y:S01]  /*b6d0*/  HFMA2 R6, -RZ, RZ, 0, 0 ;  /* 0x00000000ff067431 */ /* 0x000fe200000001ff */
[----:B------:R-:W1:Y:S01]  /*b6e0*/  LDCU UR6, c[0x0][0x598] ;  /* 0x0000b300ff0677ac */ /* 0x000e620008000800 */
[----:B------:R-:W5:Y:S01]  /*b6f0*/  LDCU UR5, c[0x0][0x6ac] ;  /* 0x0000d580ff0577ac */ /* 0x000f620008000800 */
[----:B------:R-:W-:Y:S02]  /*b700*/  UISETP.NE.AND UP0, UPT, UR4, 0x5, UPT ;  /* 0x000000050400788c */ /* 0x000fe4000bf05270 */
[----:B0-----:R-:W-:-:S05]  /*b710*/  IMAD.HI.U32 R4, R7, UR9, R6 ;  /* 0x0000000907047c27 */ /* 0x001fca000f8e0006 */
[----:B-1----:R-:W-:-:S04]  /*b720*/  SHF.R.U32.HI R5, RZ, UR6, R4 ;  /* 0x00000006ff057c19 */ /* 0x002fc80008011604 */
[----:B------:R-:W-:-:S05]  /*b730*/  IADD3 R6, PT, PT, -R5, RZ, RZ ;  /* 0x000000ff05067210 */ /* 0x000fca0007ffe1ff */
[----:B------:R-:W-:-:S04]  /*b740*/  IMAD R7, R6, UR8, R7 ;  /* 0x0000000806077c24 */ /* 0x000fc8000f8e0207 */
        /* <DEDUP_REMOVED lines=8> */
[----:B------:R-:W-:-:S04]  /*b7d0*/  SHF.R.U32.HI R7, RZ, UR7, R6 ;  /* 0x00000007ff077c19 */ /* 0x000fc80008011606 */
[----:B------:R-:W-:-:S05]  /*b7e0*/  IADD3 R4, PT, PT, -R7, RZ, RZ ;  /* 0x000000ff07047210 */ /* 0x000fca0007ffe1ff */
[----:B-1----:R-:W-:-:S04]  /*b7f0*/  IMAD R5, R4, UR8, R5 ;  /* 0x0000000804057c24 */ /* 0x002fc8000f8e0205 */
        /* <DEDUP_REMOVED lines=8> */
[----:B-1----:R-:W-:-:S05]  /*b880*/  SHF.R.U32.HI R5, RZ, UR6, R4 ;  /* 0x00000006ff057c19 */ /* 0x002fca0008011604 */
[----:B------:R-:W-:-:S04]  /*b890*/  IMAD.MOV R6, RZ, RZ, -R5 ;  /* 0x000000ffff067224 */ /* 0x000fc800078e0a05 */
[----:B------:R-:W-:-:S04]  /*b8a0*/  IMAD R7, R6, UR8, R7 ;  /* 0x0000000806077c24 */ /* 0x000fc8000f8e0207 */
        /* <DEDUP_REMOVED lines=189> */
[----:B------:R-:W3:Y:S01]  /*c480*/  LDCU.64 UR6, c[0x0][0x680] ;  /* 0x0000d000ff0677ac */ /* 0x000ee20008000a00 */
[----:B------:R-:W-:Y:S01]  /*c490*/  MOV R6, RZ ;  /* 0x000000ff00067202 */ /* 0x000fe20000000f00 */
[----:B------:R-:W0:Y:S01]  /*c4a0*/  LDCU UR5, c[0x0][0x688] ;  /* 0x0000d100ff0577ac */ /* 0x000e220008000800 */
[----:B------:R-:W1:Y:S03]  /*c4b0*/  LDCU UR4, c[0x0][0x74c] ;  /* 0x0000e980ff0477ac */ /* 0x000e660008000800 */
[----:B---34-:R-:W-:-:S05]  /*c4c0*/  IMAD.HI.U32 R2, R7, UR7, R6 ;  /* 0x0000000707027c27 */ /* 0x018fca000f8e0006 */
[----:B0-----:R-:W-:-:S04]  /*c4d0*/  SHF.R.U32.HI R2, RZ, UR5, R2 ;  /* 0x00000005ff027c19 */ /* 0x001fc80008011602 */
[----:B------:R-:W-:-:S05]  /*c4e0*/  IADD3 R5, PT, PT, -R2, RZ, RZ ;  /* 0x000000ff02057210 */ /* 0x000fca0007ffe1ff */
[----:B------:R-:W-:-:S04]  /*c4f0*/  IMAD R5, R5, UR6, R7 ;  /* 0x0000000605057c24 */ /* 0x000fc8000f8e0207 */
[----:B-1----:R-:W-:-:S07]  /*c500*/  IMAD R18, R5, UR4, R18 ;  /* 0x0000000405127c24 */ /* 0x002fce000f8e0212 */
.L_x_3021:
[----:B------:R-:W5:Y:S01]  /*c510*/  LDCU.64 UR4, c[0x0][0x770] ;  /* 0x0000ee00ff0477ac */ /* 0x000f620008000a00 */
[----:B------:R-:W-:Y:S01]  /*c520*/  CS2R R4, SRZ ;  /* 0x0000000000047805 */ /* 0x000fe2000001ff00 */
[----:B------:R-:W-:Y:S02]  /*c530*/  UPLOP3.LUT UP0, UPT, UPT, UPT, UPT, 0x80, 0x8 ;  /* 0x000000000008789c */ /* 0x000fe40003f0f070 */
[----:B-----5:R-:W-:-:S04]  /*c540*/  UISETP.NE.U32.AND UP1, UPT, UR4, URZ, UPT ;  /* 0x000000ff0400728c */ /* 0x020fc8000bf25070 */
[----:B------:R-:W-:-:S09]  /*c550*/  UISETP.NE.AND.EX UP1, UPT, UR5, URZ, UPT, UP1 ;  /* 0x000000ff0500728c */ /* 0x000fd2000bf25310 */
[----:B------:R-:W-:Y:S05]  /*c560*/  BRA.U !UP1, `(.L_x_3022) ;  /* 0x0000000509387547 */ /* 0x000fea000b800000 */
[----:B------:R-:W-:Y:S02]  /*c570*/  HFMA2 R8, -RZ, RZ, 0, 1.1920928955078125e-07 ;  /* 0x00000002ff087431 */ /* 0x000fe400000001ff */
[----:B-1-34-:R-:W-:-:S07]  /*c580*/  IMAD.MOV.U32 R2, RZ, RZ, 0x4 ;  /* 0x00000004ff027424 */ /* 0x01afce00078e00ff */
.L_x_3023:
[----:B------:R-:W1:Y:S01]  /*c590*/  I2F.U32.RP R6, R2 ;  /* 0x0000000200067306 */ /* 0x000e620000209000 */
[----:B------:R-:W-:-:S07]  /*c5a0*/  MOV R13, R2 ;  /* 0x00000002000d7202 */ /* 0x000fce0000000f00 */
[----:B-1----:R-:W1:Y:S02]  /*c5b0*/  MUFU.RCP R6, R6 ;  /* 0x0000000600067308 */ /* 0x002e640000001000 */
[----:B-1----:R-:W-:Y:S02]  /*c5c0*/  IADD3 R4, PT, PT, R6, 0xffffffe, RZ ;  /* 0x0ffffffe06047810 */ /* 0x002fe40007ffe0ff */
[----:B------:R-:W-:-:S04]  /*c5d0*/  LOP3.LUT R6, RZ, R2, RZ, 0x33, !PT ;  /* 0x00000002ff067212 */ /* 0x000fc800078e33ff */
[----:B------:R1:W3:Y:S02]  /*c5e0*/  F2I.FTZ.U32.TRUNC.NTZ R5, R4 ;  /* 0x0000000400057305 */ /* 0x0002e4000021f000 */
[----:B-1----:R-:W-:Y:S02]  /*c5f0*/  MOV R4, RZ ;  /* 0x000000ff00047202 */ /* 0x002fe40000000f00 */
[----:B---3--:R-:W-:-:S05]  /*c600*/  IADD3 R7, PT, PT, RZ, -R5, RZ ;  /* 0x80000005ff077210 */ /* 0x008fca0007ffe0ff */
[----:B------:R-:W-:-:S04]  /*c610*/  IMAD R7, R7, R2, RZ ;  /* 0x0000000207077224 */ /* 0x000fc800078e02ff */
[----:B------:R-:W-:-:S06]  /*c620*/  IMAD.HI.U32 R5, R5, R7, R4 ;  /* 0x0000000705057227 */ /* 0x000fcc00078e0004 */
[----:B------:R-:W-:-:S04]  /*c630*/  IMAD.HI.U32 R7, R5, R8, RZ ;  /* 0x0000000805077227 */ /* 0x000fc800078e00ff */
[----:B------:R-:W-:-:S04]  /*c640*/  IMAD.MOV R7, RZ, RZ, -R7 ;  /* 0x000000ffff077224 */ /* 0x000fc800078e0a07 */
[----:B------:R-:W-:Y:S02]  /*c650*/  IMAD R7, R2, R7, R8 ;  /* 0x0000000702077224 */ /* 0x000fe400078e0208 */
[----:B------:R-:W-:-:S03]  /*c660*/  IMAD.MOV.U32 R8, RZ, RZ, R13 ;  /* 0x000000ffff087224 */ /* 0x000fc600078e000d */
[----:B------:R-:W-:-:S13]  /*c670*/  ISETP.GE.U32.AND P0, PT, R7, R2, PT ;  /* 0x000000020700720c */ /* 0x000fda0003f06070 */
[-C--:B------:R-:W-:Y:S02]  /*c680*/  @P0 IADD3 R7, PT, PT, R7, -R2.reuse, RZ ;  /* 0x8000000207070210 */ /* 0x080fe40007ffe0ff */
[----:B------:R-:W-:Y:S02]  /*c690*/  ISETP.NE.U32.AND P0, PT, R2, RZ, PT ;  /* 0x000000ff0200720c */ /* 0x000fe40003f05070 */
[----:B------:R-:W-:-:S13]  /*c6a0*/  ISETP.GE.U32.AND P1, PT, R7, R2, PT ;  /* 0x000000020700720c */ /* 0x000fda0003f26070 */
[----:B------:R-:W-:-:S04]  /*c6b0*/  @P1 IADD3 R7, PT, PT, R7, -R2, RZ ;  /* 0x8000000207071210 */ /* 0x000fc80007ffe0ff */
[----:B------:R-:W-:-:S04]  /*c6c0*/  SEL R2, R6, R7, !P0 ;  /* 0x0000000706027207 */ /* 0x000fc80004000000 */
[----:B------:R-:W-:-:S13]  /*c6d0*/  ISETP.NE.AND P1, PT, R2, RZ, PT ;  /* 0x000000ff0200720c */ /* 0x000fda0003f25270 */
[----:B------:R-:W-:Y:S05]  /*c6e0*/  @P1 BRA `(.L_x_3023) ;  /* 0xfffffffc00a81947 */ /* 0x000fea000383ffff */
[C---:B------:R-:W-:Y:S01]  /*c6f0*/  IMAD.HI.U32 R7, R5.reuse, 0x4, RZ ;  /* 0x0000000405077827 */ /* 0x040fe200078e00ff */
[----:B------:R-:W-:Y:S03]  /*c700*/  BSSY.RECONVERGENT B0, `(.L_x_3024) ;  /* 0x000002e000007945 */ /* 0x000fe60003800200 */
[----:B------:R-:W-:Y:S01]  /*c710*/  IMAD.HI.U32 R11, R5, 0x2, RZ ;  /* 0x00000002050b7827 */ /* 0x000fe200078e00ff */
[----:B------:R-:W-:-:S04]  /*c720*/  IADD3 R2, PT, PT, -R7, RZ, RZ ;  /* 0x000000ff07027210 */ /* 0x000fc80007ffe1ff */
[----:B------:R-:W-:Y:S01]  /*c730*/  IADD3 R4, PT, PT, -R11, RZ, RZ ;  /* 0x000000ff0b047210 */ /* 0x000fe20007ffe1ff */
[----:B------:R-:W-:-:S04]  /*c740*/  IMAD R2, R13, R2, 0x4 ;  /* 0x000000040d027424 */ /* 0x000fc800078e0202 */
[----:B------:R-:W-:Y:S01]  /*c750*/  IMAD R4, R13, R4, 0x2 ;  /* 0x000000020d047424 */ /* 0x000fe200078e0204 */
[----:B------:R-:W-:-:S04]  /*c760*/  ISETP.GE.U32.AND P2, PT, R2, R13, PT ;  /* 0x0000000d0200720c */ /* 0x000fc80003f46070 */
[----:B------:R-:W-:-:S09]  /*c770*/  ISETP.GE.U32.AND P1, PT, R4, R13, PT ;  /* 0x0000000d0400720c */ /* 0x000fd20003f26070 */
[----:B------:R-:W-:Y:S01]  /*c780*/  @P2 IADD3 R2, PT, PT, R2, -R13, RZ ;  /* 0x8000000d02022210 */ /* 0x000fe20007ffe0ff */
[----:B------:R-:W-:-:S03]  /*c790*/  @P2 VIADD R7, R7, 0x1 ;  /* 0x0000000107072836 */ /* 0x000fc60000000000 */
[-C--:B------:R-:W-:Y:S02]  /*c7a0*/  ISETP.GE.U32.AND P3, PT, R2, R13.reuse, PT ;  /* 0x0000000d0200720c */ /* 0x080fe40003f66070 */
[-C--:B------:R-:W-:Y:S02]  /*c7b0*/  @P1 IADD3 R4, PT, PT, R4, -R13.reuse, RZ ;  /* 0x8000000d04041210 */ /* 0x080fe40007ffe0ff */
[----:B------:R-:W-:Y:S02]  /*c7c0*/  @P1 IADD3 R11, PT, PT, R11, 0x1, RZ ;  /* 0x000000010b0b1810 */ /* 0x000fe40007ffe0ff */
[----:B------:R-:W-:-:S07]  /*c7d0*/  ISETP.GE.U32.AND P2, PT, R4, R13, PT ;  /* 0x0000000d0400720c */ /* 0x000fce0003f46070 */
[----:B------:R-:W-:-:S04]  /*c7e0*/  @P3 IADD3 R7, PT, PT, R7, 0x1, RZ ;  /* 0x0000000107073810 */ /* 0x000fc80007ffe0ff */
[----:B------:R-:W-:Y:S02]  /*c7f0*/  SEL R5, R6, R7, !P0 ;  /* 0x0000000706057207 */ /* 0x000fe40004000000 */
[----:B------:R-:W-:-:S03]  /*c800*/  @P2 VIADD R11, R11, 0x1 ;  /* 0x000000010b0b2836 */ /* 0x000fc60000000000 */
[----:B------:R-:W-:Y:S02]  /*c810*/  IMAD.WIDE.U32 R4, R5, R18, RZ ;  /* 0x0000001205047225 */ /* 0x000fe400078e00ff */
[----:B------:R-:W-:-:S03]  /*c820*/  SEL R6, R6, R11, !P0 ;  /* 0x0000000b06067207 */ /* 0x000fc60004000000 */
[----:B------:R-:W-:-:S13]  /*c830*/  LOP3.LUT P1, RZ, R5, 0x7, RZ, 0xc0, !PT ;  /* 0x0000000705ff7812 */ /* 0x000fda000782c0ff */
[----:B------:R-:W-:Y:S05]  /*c840*/  @P1 BRA `(.L_x_3025) ;  /* 0x0000000000541947 */ /* 0x000fea0003800000 */
[----:B------:R-:W1:Y:S01]  /*c850*/  I2F.U32.RP R2, R6 ;  /* 0x0000000600027306 */ /* 0x000e620000209000 */
[----:B------:R-:W-:Y:S02]  /*c860*/  IADD3 R5, PT, PT, RZ, -R6, RZ ;  /* 0x80000006ff057210 */ /* 0x000fe40007ffe0ff */
[----:B------:R-:W-:-:S05]  /*c870*/  ISETP.NE.U32.AND P2, PT, R6, RZ, PT ;  /* 0x000000ff0600720c */ /* 0x000fca0003f45070 */
[----:B-1----:R-:W1:Y:S02]  /*c880*/  MUFU.RCP R2, R2 ;  /* 0x0000000200027308 */ /* 0x002e640000001000 */
[----:B-1----:R-:W-:-:S06]  /*c890*/  IADD3 R10, PT, PT, R2, 0xffffffe, RZ ;  /* 0x0ffffffe020a7810 */ /* 0x002fcc0007ffe0ff */
[----:B------:R1:W3:Y:S02]  /*c8a0*/  F2I.FTZ.U32.TRUNC.NTZ R11, R10 ;  /* 0x0000000a000b7305 */ /* 0x0002e4000021f000 */
[----:B-1----:R-:W-:Y:S01]  /*c8b0*/  MOV R10, RZ ;  /* 0x000000ff000a7202 */ /* 0x002fe20000000f00 */
[----:B---3--:R-:W-:-:S04]  /*c8c0*/  IMAD R5, R5, R11, RZ ;  /* 0x0000000b05057224 */ /* 0x008fc800078e02ff */
[----:B------:R-:W-:-:S06]  /*c8d0*/  IMAD.HI.U32 R11, R11, R5, R10 ;  /* 0x000000050b0b7227 */ /* 0x000fcc00078e000a */
[----:B------:R-:W-:-:S04]  /*c8e0*/  IMAD.HI.U32 R11, R11, R4, RZ ;  /* 0x000000040b0b7227 */ /* 0x000fc800078e00ff */
[----:B------:R-:W-:-:S04]  /*c8f0*/  IMAD.MOV R5, RZ, RZ, -R11 ;  /* 0x000000ffff057224 */ /* 0x000fc800078e0a0b */
[----:B------:R-:W-:-:S05]  /*c900*/  IMAD R5, R6, R5, R4 ;  /* 0x0000000506057224 */ /* 0x000fca00078e0204 */
[----:B------:R-:W-:-:S13]  /*c910*/  ISETP.GE.U32.AND P0, PT, R5, R6, PT ;  /* 0x000000060500720c */ /* 0x000fda0003f06070 */
[----:B------:R-:W-:Y:S02]  /*c920*/  @P0 IADD3 R5, PT, PT, -R6, R5, RZ ;  /* 0x0000000506050210 */ /* 0x000fe40007ffe1ff */
[----:B------:R-:W-:Y:S02]  /*c930*/  @P0 IADD3 R11, PT, PT, R11, 0x1, RZ ;  /* 0x000000010b0b0810 */ /* 0x000fe40007ffe0ff */
[----:B------:R-:W-:Y:S01]  /*c940*/  ISETP.GE.U32.AND P1, PT, R5, R6, PT ;  /* 0x000000060500720c */ /* 0x000fe20003f26070 */
[----:B------:R-:W-:-:S12]  /*c950*/  HFMA2 R5, -RZ, RZ, 0, 0 ;  /* 0x00000000ff057431 */ /* 0x000fd800000001ff */
[----:B------:R-:W-:Y:S02]  /*c960*/  @P1 IADD3 R11, PT, PT, R11, 0x1, RZ ;  /* 0x000000010b0b1810 */ /* 0x000fe40007ffe0ff */
[----:B------:R-:W-:-:S05]  /*c970*/  @!P2 LOP3.LUT R11, RZ, R6, RZ, 0x33, !PT ;  /* 0x00000006ff0ba212 */ /* 0x000fca00078e33ff */
[----:B------:R-:W-:Y:S01]  /*c980*/  IMAD.MOV.U32 R4, RZ, RZ, R11 ;  /* 0x000000ffff047224 */ /* 0x000fe200078e000b */
[----:B------:R-:W-:Y:S06]  /*c990*/  BRA `(.L_x_3026) ;  /* 0x0000000000107947 */ /* 0x000fec0003800000 */
.L_x_3025:
[----:B------:R-:W-:-:S07]  /*c9a0*/  MOV R2, 0xc9c0 ;  /* 0x0000c9c000027802 */ /* 0x000fce0000000f00 */
[----:B0-2---:R-:W-:Y:S05]  /*c9b0*/  CALL.REL.NOINC `($__internal_0_$__cuda_sm20_div_u64) ;  /* 0x0000002800187944 */ /* 0x005fea0003c00000 */
[----:B------:R-:W-:Y:S02]  /*c9c0*/  MOV R4, R6 ;  /* 0x0000000600047202 */ /* 0x000fe40000000f00 */
[----:B------:R-:W-:-:S07]  /*c9d0*/  MOV R5, R7 ;  /* 0x0000000700057202 */ /* 0x000fce0000000f00 */
.L_x_3026:
[----:B------:R-:W-:Y:S05]  /*c9e0*/  BSYNC.RECONVERGENT B0 ;  /* 0x0000000000007941 */ /* 0x000fea0003800200 */
.L_x_3024:
[----:B------:R-:W1:Y:S02]  /*c9f0*/  LDCU.64 UR4, c[0x0][0x770] ;  /* 0x0000ee00ff0477ac */ /* 0x000e640008000a00 */
[----:B-1----:R-:W-:Y:S02]  /*ca00*/  UISETP.NE.U32.AND UP0, UPT, UR4, URZ, UPT ;  /* 0x000000ff0400728c */ /* 0x002fe4000bf05070 */
[----:B------:R-:W-:Y:S02]  /*ca10*/  IADD3 R4, P0, PT, R4, UR4, RZ ;  /* 0x0000000404047c10 */ /* 0x000fe4000ff1e0ff */
[----:B------:R-:W-:Y:S02]  /*ca20*/  UISETP.NE.AND.EX UP0, UPT, UR5, URZ, UPT, UP0 ;  /* 0x000000ff0500728c */ /* 0x000fe4000bf05300 */
[----:B------:R-:W-:Y:S02]  /*ca30*/  IADD3.X R5, PT, PT, R5, UR5, RZ, P0, !PT ;  /* 0x0000000505057c10 */ /* 0x000fe400087fe4ff */
[----:B------:R-:W-:-:S11]  /*ca40*/  UPLOP3.LUT UP0, UPT, UPT, UPT, UP0, 0x40, 0x4 ;  /* 0x000000000004789c */ /* 0x000fd60003f0e800 */
.L_x_3022:
[----:B------:R-:W5:Y:S02]  /*ca50*/  LDCU UR4, c[0x0][0x3a8] ;  /* 0x00007500ff0477ac */ /* 0x000f640008000800 */
[----:B-----5:R-:W-:-:S09]  /*ca60*/  UISETP.NE.AND UP1, UPT, UR4, URZ, UPT ;  /* 0x000000ff0400728c */ /* 0x020fd2000bf25270 */
[----:B------:R-:W-:Y:S05]  /*ca70*/  BRA.U !UP1, `(.L_x_3027) ;  /* 0x00000021097c7547 */ /* 0x000fea000b800000 */
[----:B-1-34-:R-:W1:Y:S01]  /*ca80*/  S2R R2, SR_CTAID.X ;  /* 0x0000000000027919 */ /* 0x01ae620000002500 */
[----:B------:R-:W3:Y:S01]  /*ca90*/  LDCU UR4, c[0x0][0x55c] ;  /* 0x0000ab80ff0477ac */ /* 0x000ee20008000800 */
[----:B------:R-:W-:Y:S01]  /*caa0*/  IMAD.MOV.U32 R16, RZ, RZ, RZ ;  /* 0x000000ffff107224 */ /* 0x000fe200078e00ff */
[----:B------:R-:W2:Y:S01]  /*cab0*/  LDCU UR5, c[0x0][0x3ac] ;  /* 0x00007580ff0577ac */ /* 0x000ea20008000800 */
[----:B------:R-:W0:Y:S01]  /*cac0*/  LDCU UR6, c[0x0][0x3b0] ;  /* 0x00007600ff0677ac */ /* 0x000e220008000800 */
[----:B------:R-:W1:Y:S01]  /*cad0*/  LDCU UR7, c[0x0][0x398] ;  /* 0x00007300ff0777ac */ /* 0x000e620008000800 */
[----:B---3--:R-:W-:Y:S01]  /*cae0*/  UISETP.NE.AND UP1, UPT, UR4, URZ, UPT ;  /* 0x000000ff0400728c */ /* 0x008fe2000bf25270 */
[----:B--2---:R-:W-:-:S04]  /*caf0*/  IMAD R6, R0, UR5, RZ ;  /* 0x0000000500067c24 */ /* 0x004fc8000f8e02ff */
[----:B0-----:R-:W-:-:S04]  /*cb00*/  IMAD R7, R3, UR6, R6 ;  /* 0x0000000603077c24 */ /* 0x001fc8000f8e0206 */
[----:B-1----:R-:W-:Y:S01]  /*cb10*/  IMAD R7, R2, UR7, R7 ;  /* 0x0000000702077c24 */ /* 0x002fe2000f8e0207 */
        /* <DEDUP_REMOVED lines=278> */
.L_x_3028:
        /* <DEDUP_REMOVED lines=24> */
.L_x_3030:
[----:B------:R-:W-:Y:S05]  /*de00*/  BSYNC.RECONVERGENT B0 ;  /* 0x0000000000007941 */ /* 0x000fea0003800200 */
.L_x_3029:
        /* <DEDUP_REMOVED lines=35> */
.L_x_3032:
[----:B------:R-:W-:Y:S05]  /*e040*/  BSYNC.RECONVERGENT B0 ;  /* 0x0000000000007941 */ /* 0x000fea0003800200 */
.L_x_3031:
        /* <DEDUP_REMOVED lines=18> */
[----:B-1----:R-:W-:-:S08]  /*e170*/  IMAD.U32 R7, RZ, RZ, UR5 ;  /* 0x00000005ff077e24 */ /* 0x002fd0000f8e00ff */
        /* <DEDUP_REMOVED lines=12> */
.L_x_3037:
        /* <DEDUP_REMOVED lines=8> */
.L_x_3036:
[----:B------:R-:W-:Y:S05]  /*e2c0*/  BRA `(.L_x_3035) ;  /* 0x0000000000447947 */ /* 0x000fea0003800000 */
.L_x_3034:
        /* <DEDUP_REMOVED lines=9> */
.L_x_3038:
[----:B------:R-:W-:-:S04]  /*e360*/  IMAD.IADD R11, R2, 0x1, R13 ;  /* 0x00000001020b7824 */ /* 0x000fc800078e020d */
[----:B-1----:R-:W-:-:S04]  /*e370*/  IMAD R11, R11, R6, R0 ;  /* 0x000000060b0b7224 */ /* 0x002fc800078e0200 */
[----:B--2---:R-:W-:-:S06]  /*e380*/  IMAD.WIDE.U32 R10, R11, 0x4, R8 ;  /* 0x000000040b0a7825 */ /* 0x004fcc00078e0008 */
[----:B------:R-:W2:Y:S01]  /*e390*/  LDG.E R10, desc[UR36][R10.64] ;  /* 0x000000240a0a7981 */ /* 0x000ea2000c1e1900 */
[----:B---3--:R-:W-:-:S04]  /*e3a0*/  IADD3 R13, PT, PT, R12, R13, RZ ;  /* 0x0000000d0c0d7210 */ /* 0x008fc80007ffe0ff */
[----:B------:R-:W-:Y:S01]  /*e3b0*/  ISETP.GE.U32.AND P1, PT, R13, UR5, PT ;  /* 0x000000050d007c0c */ /* 0x000fe2000bf26070 */
[----:B--2---:R-:W-:-:S12]  /*e3c0*/  FADD.FTZ R7, R10, R7 ;  /* 0x000000070a077221 */ /* 0x004fd80000010000 */
[----:B------:R-:W-:Y:S05]  /*e3d0*/  @!P1 BRA `(.L_x_3038) ;  /* 0xfffffffc00e09947 */ /* 0x000fea000383ffff */
.L_x_3035:
[----:B------:R-:W-:Y:S05]  /*e3e0*/  BSYNC.RECONVERGENT B0 ;  /* 0x0000000000007941 */ /* 0x000fea0003800200 */
.L_x_3033:
        /* <DEDUP_REMOVED lines=12> */
.L_x_3040:
        /* <DEDUP_REMOVED lines=13> */
.L_x_3039:
        /* <DEDUP_REMOVED lines=8> */
[----:B------:R-:W-:-:S07]  /*e600*/  MOV R3, UR5 ;  /* 0x0000000500037c02 */ /* 0x000fce0008000f00 */
.L_x_3043:
[----:B------:R-:W-:Y:S01]  /*e610*/  SHF.R.U32.HI R9, RZ, 0x1, R3 ;  /* 0x00000001ff097819 */ /* 0x000fe20000011603 */
[----:B------:R-:W-:Y:S04]  /*e620*/  BAR.SYNC.DEFER_BLOCKING 0x0 ;  /* 0x0000000000007b1d */ /* 0x000fe80000010000 */
[----:B------:R-:W-:-:S05]  /*e630*/  IMAD.IADD R6, R9, 0x1, R0 ;  /* 0x0000000109067824 */ /* 0x000fca00078e0200 */
        /* <DEDUP_REMOVED lines=9> */
.L_x_3042:
[----:B------:R-:W-:Y:S01]  /*e6d0*/  BAR.SYNC.DEFER_BLOCKING 0x0 ;  /* 0x0000000000007b1d */ /* 0x000fe20000010000 */
[----:B------:R-:W-:-:S09]  /*e6e0*/  UISETP.GE.U32.AND UP1, UPT, UR4, 0x2, UPT ;  /* 0x000000020400788c */ /* 0x000fd2000bf26070 */
[----:B------:R-:W-:Y:S05]  /*e6f0*/  BRA.U !UP1, `(.L_x_3041) ;  /* 0x0000000109187547 */ /* 0x000fea000b800000 */
[----:B------:R-:W-:-:S07]  /*e700*/  HFMA2 R0, -RZ, RZ, 0, 5.9604644775390625e-08 ;  /* 0x00000001ff007431 */ /* 0x000fce00000001ff */
.L_x_3044:
[----:B01----:R0:W1:Y:S02]  /*e710*/  SHFL.DOWN PT, R2, R7, R0, 0x1f ;  /* 0x08001f0007027589 */ /* 0x00306400000e0000 */
[----:B0-----:R-:W-:-:S05]  /*e720*/  IMAD.SHL.U32 R0, R0, 0x2, RZ ;  /* 0x0000000200007824 */ /* 0x001fca00078e00ff */
[----:B------:R-:W-:Y:S01]  /*e730*/  ISETP.GE.AND P1, PT, R0, UR4, PT ;  /* 0x0000000400007c0c */ /* 0x000fe2000bf26270 */
[----:B-1----:R-:W-:-:S12]  /*e740*/  FADD.FTZ R7, R2, R7 ;  /* 0x0000000702077221 */ /* 0x002fd80000010000 */
[----:B------:R-:W-:Y:S05]  /*e750*/  @!P1 BRA `(.L_x_3044) ;  /* 0xfffffffc00ec9947 */ /* 0x000fea000383ffff */
.L_x_3041:
[----:B------:R-:W-:Y:S05]  /*e760*/  @!P0 EXIT ;  /* 0x000000000000894d */ /* 0x000fea0003800000 */
[----:B------:R-:W-:Y:S05]  /*e770*/  BRA.U !UP0, `(.L_x_3045) ;  /* 0x0000000108a87547 */ /* 0x000fea000b800000 */
        /* <DEDUP_REMOVED lines=8> */
[----:B------:R-:W2:Y:S02]  /*e800*/  LDG.E.U16 R0, desc[UR36][R2.64] ;  /* 0x0000002402007981 */ /* 0x000ea4000c1e1500 */
[----:B--2---:R-:W-:-:S05]  /*e810*/  SHF.L.U32 R0, R0, 0x10, RZ ;  /* 0x0000001000007819 */ /* 0x004fca00000006ff */
[----:B------:R-:W-:-:S07]  /*e820*/  FADD.FTZ R7, R7, R0 ;  /* 0x0000000007077221 */ /* 0x000fce0000010000 */
.L_x_3046:
[----:B------:R-:W-:Y:S05]  /*e830*/  BRA.U !UP1, `(.L_x_3047) ;  /* 0x00000001096c7547 */ /* 0x000fea000b800000 */
[----:B------:R-:W0:Y:S01]  /*e840*/  LDCU UR5, c[0x0][0x794] ;  /* 0x0000f280ff0577ac */ /* 0x000e220008000800 */
[----:B------:R-:W1:Y:S01]  /*e850*/  LDCU UR4, c[0x0][0x380] ;  /* 0x00007000ff0477ac */ /* 0x000e620008000800 */
[----:B0-----:R-:W-:Y:S01]  /*e860*/  UISETP.NE.AND UP0, UPT, UR5, 0x1, UPT ;  /* 0x000000010500788c */ /* 0x001fe2000bf05270 */
[----:B-1----:R-:W-:-:S05]  /*e870*/  FMUL.FTZ R7, R7, UR4 ;  /* 0x0000000407077c20 */ /* 0x002fca0008410000 */
[----:B------:R-:W-:-:S03]  /*e880*/  F2FP.BF16.F32.PACK_AB R18, RZ, R7 ;  /* 0x00000007ff12723e */ /* 0x000fc600000010ff */
[----:B------:R-:W-:Y:S05]  /*e890*/  BRA.U !UP0, `(.L_x_3048) ;  /* 0x0000000108407547 */ /* 0x000fea000b800000 */
[----:B------:R-:W-:Y:S01]  /*e8a0*/  MOV R2, 0x0 ;  /* 0x0000000000027802 */ /* 0x000fe20000000f00 */
[----:B------:R-:W0:Y:S01]  /*e8b0*/  LDCU.64 UR4, c[0x4][0x590] ;  /* 0x0100b200ff0477ac */ /* 0x000e220008000a00 */
[----:B------:R-:W-:Y:S01]  /*e8c0*/  HFMA2 R8, -RZ, RZ, 0, 4.4763088226318359375e-05 ;  /* 0x000002efff087431 */ /* 0x000fe200000001ff */
[----:B------:R-:W-:Y:S01]  /*e8d0*/  MOV R12, 0x1 ;  /* 0x00000001000c7802 */ /* 0x000fe20000000f00 */
[----:B------:R-:W-:Y:S01]  /*e8e0*/  HFMA2 R13, -RZ, RZ, 0, 0 ;  /* 0x00000000ff0d7431 */ /* 0x000fe200000001ff */
[----:B------:R-:W1:Y:S01]  /*e8f0*/  LDCU.64 UR6, c[0x4][0x578] ;  /* 0x0100af00ff0677ac */ /* 0x000e620008000a00 */
[----:B------:R-:W2:Y:S01]  /*e900*/  LDC.64 R2, c[0x4][R2] ;  /* 0x0100000002027b82 */ /* 0x000ea20000000a00 */
[----:B------:R-:W3:Y:S01]  /*e910*/  LDCU.64 UR8, c[0x4][0x238] ;  /* 0x01004700ff0877ac */ /* 0x000ee20008000a00 */
[----:B0-----:R-:W-:Y:S01]  /*e920*/  MOV R4, UR4 ;  /* 0x0000000400047c02 */ /* 0x001fe20008000f00 */
[----:B------:R-:W-:Y:S01]  /*e930*/  IMAD.U32 R5, RZ, RZ, UR5 ;  /* 0x00000005ff057e24 */ /* 0x000fe2000f8e00ff */
[----:B-1----:R-:W-:-:S02]  /*e940*/  MOV R6, UR6 ;  /* 0x0000000600067c02 */ /* 0x002fc40008000f00 */
[----:B------:R-:W-:Y:S02]  /*e950*/  MOV R7, UR7 ;  /* 0x0000000700077c02 */ /* 0x000fe40008000f00 */
[----:B---3--:R-:W-:Y:S01]  /*e960*/  MOV R10, UR8 ;  /* 0x00000008000a7c02 */ /* 0x008fe20008000f00 */
[----:B------:R-:W-:-:S07]  /*e970*/  IMAD.U32 R11, RZ, RZ, UR9 ;  /* 0x00000009ff0b7e24 */ /* 0x000fce000f8e00ff */
[----:B------:R-:W-:-:S07]  /*e980*/  LEPC R20, `(.L_x_3048) ;  /* 0x000000001014794e */ /* 0x000fce0000000000 */
[----:B--2---:R-:W-:Y:S05]  /*e990*/  CALL.ABS.NOINC R2 ;  /* 0x0000000002007343 */ /* 0x004fea0003c00000 */
.L_x_3048:
[----:B------:R-:W0:Y:S02]  /*e9a0*/  LDCU.64 UR4, c[0x0][0x760] ;  /* 0x0000ec00ff0477ac */ /* 0x000e240008000a00 */
[----:B0-----:R-:W-:-:S05]  /*e9b0*/  IADD3 R16, P0, PT, R16, UR4, RZ ;  /* 0x0000000410107c10 */ /* 0x001fca000ff1e0ff */
[----:B------:R-:W-:-:S05]  /*e9c0*/  IMAD.X R17, RZ, RZ, UR5, P0 ;  /* 0x00000005ff117e24 */ /* 0x000fca00080e06ff */
[----:B------:R-:W-:Y:S01]  /*e9d0*/  STG.E.U16 desc[UR36][R16.64], R18 ;  /* 0x0000001210007986 */ /* 0x000fe2000c101524 */
[----:B------:R-:W-:Y:S05]  /*e9e0*/  EXIT ;  /* 0x000000000000794d */ /* 0x000fea0003800000 */
.L_x_3047:
[----:B------:R-:W-:-:S05]  /*e9f0*/  F2FP.BF16.F32.PACK_AB R7, RZ, R7 ;  /* 0x00000007ff07723e */ /* 0x000fca00000010ff */
[----:B------:R-:W-:Y:S01]  /*ea00*/  STG.E.U16 desc[UR36][R2.64], R7 ;  /* 0x0000000702007986 */ /* 0x000fe2000c101524 */
[----:B------:R-:W-:Y:S05]  /*ea10*/  EXIT ;  /* 0x000000000000794d */ /* 0x000fea0003800000 */
.L_x_3045:
[----:B------:R-:W2:Y:S01]  /*ea20*/  LDCU.U8 UR4, c[0x0][0x790] ;  /* 0x0000f200ff0477ac */ /* 0x000ea20008000000 */
[----:B------:R-:W3:Y:S01]  /*ea30*/  LDCU.U8 UR5, c[0x0][0x791] ;  /* 0x0000f220ff0577ac */ /* 0x000ee20008000000 */
[----:B--2---:R-:W-:Y:S02]  /*ea40*/  UISETP.NE.AND UP0, UPT, UR4, URZ, UPT ;  /* 0x000000ff0400728c */ /* 0x004fe4000bf05270 */
[----:B---3--:R-:W-:-:S07]  /*ea50*/  UISETP.NE.AND UP1, UPT, UR5, URZ, UPT ;  /* 0x000000ff0500728c */ /* 0x008fce000bf25270 */
[----:B------:R-:W-:Y:S05]  /*ea60*/  BRA.U !UP0, `(.L_x_3049) ;  /* 0x0000000108087547 */ /* 0x000fea000b800000 */
[----:B------:R-:W0:Y:S02]  /*ea70*/  LDG.E R0, desc[UR36][R4.64] ;  /* 0x0000002404007981 */ /* 0x000e24000c1e1900 */
[----:B01----:R-:W-:-:S07]  /*ea80*/  FADD.FTZ R7, R7, R0 ;  /* 0x0000000007077221 */ /* 0x003fce0000010000 */
.L_x_3049:
[----:B------:R-:W-:Y:S05]  /*ea90*/  BRA.U !UP1, `(.L_x_3050) ;  /* 0x00000001096c7547 */ /* 0x000fea000b800000 */
[----:B------:R-:W2:Y:S01]  /*eaa0*/  LDCU UR5, c[0x0][0x794] ;  /* 0x0000f280ff0577ac */ /* 0x000ea20008000800 */
[----:B------:R-:W0:Y:S01]  /*eab0*/  LDCU UR4, c[0x0][0x380] ;  /* 0x00007000ff0477ac */ /* 0x000e220008000800 */
[----:B--2---:R-:W-:Y:S01]  /*eac0*/  UISETP.NE.AND UP0, UPT, UR5, 0x1, UPT ;  /* 0x000000010500788c */ /* 0x004fe2000bf05270 */
[----:B01----:R-:W-:-:S05]  /*ead0*/  FMUL.FTZ R7, R7, UR4 ;  /* 0x0000000407077c20 */ /* 0x003fca0008410000 */
[----:B------:R-:W-:-:S03]  /*eae0*/  F2FP.BF16.F32.PACK_AB R18, RZ, R7 ;  /* 0x00000007ff12723e */ /* 0x000fc600000010ff */
[----:B------:R-:W-:Y:S05]  /*eaf0*/  BRA.U !UP0, `(.L_x_3051) ;  /* 0x0000000108407547 */ /* 0x000fea000b800000 */
        /* <DEDUP_REMOVED lines=8> */
[----:B0-----:R-:W-:Y:S02]  /*eb80*/  MOV R4, UR4 ;  /* 0x0000000400047c02 */ /* 0x001fe40008000f00 */
[----:B------:R-:W-:-:S02]  /*eb90*/  MOV R5, UR5 ;  /* 0x0000000500057c02 */ /* 0x000fc40008000f00 */
[----:B-1----:R-:W-:Y:S01]  /*eba0*/  MOV R6, UR6 ;  /* 0x0000000600067c02 */ /* 0x002fe20008000f00 */
[----:B------:R-:W-:Y:S01]  /*ebb0*/  IMAD.U32 R7, RZ, RZ, UR7 ;  /* 0x00000007ff077e24 */ /* 0x000fe2000f8e00ff */
[----:B---3--:R-:W-:Y:S02]  /*ebc0*/  MOV R10, UR8 ;  /* 0x00000008000a7c02 */ /* 0x008fe40008000f00 */
[----:B------:R-:W-:-:S07]  /*ebd0*/  MOV R11, UR9 ;  /* 0x00000009000b7c02 */ /* 0x000fce0008000f00 */
[----:B------:R-:W-:-:S07]  /*ebe0*/  LEPC R20, `(.L_x_3051) ;  /* 0x000000001014794e */ /* 0x000fce0000000000 */
[----:B--2---:R-:W-:Y:S05]  /*ebf0*/  CALL.ABS.NOINC R2 ;  /* 0x0000000002007343 */ /* 0x004fea0003c00000 */
.L_x_3051:
[----:B------:R-:W0:Y:S02]  /*ec00*/  LDCU.64 UR4, c[0x0][0x760] ;  /* 0x0000ec00ff0477ac */ /* 0x000e240008000a00 */
[----:B0-----:R-:W-:-:S04]  /*ec10*/  IADD3 R16, P0, PT, R16, UR4, RZ ;  /* 0x0000000410107c10 */ /* 0x001fc8000ff1e0ff */
[----:B------:R-:W-:-:S05]  /*ec20*/  IADD3.X R17, PT, PT, RZ, UR5, RZ, P0, !PT ;  /* 0x00000005ff117c10 */ /* 0x000fca00087fe4ff */
[----:B------:R-:W-:Y:S01]  /*ec30*/  STG.E.U16 desc[UR36][R16.64], R18 ;  /* 0x0000001210007986 */ /* 0x000fe2000c101524 */
[----:B------:R-:W-:Y:S05]  /*ec40*/  EXIT ;  /* 0x000000000000794d */ /* 0x000fea0003800000 */
.L_x_3050:
[----:B------:R-:W-:Y:S01]  /*ec50*/  STG.E desc[UR36][R4.64], R7 ;  /* 0x0000000704007986 */ /* 0x000fe2000c101924 */
[----:B------:R-:W-:Y:S05]  /*ec60*/  EXIT ;  /* 0x000000000000794d */ /* 0x000fea0003800000 */
.L_x_3027:
[----:B------:R-:W5:Y:S02]  /*ec70*/  LDCU UR4, c[0x0][0x390] ;  /* 0x00007200ff0477ac */ /* 0x000f640008000800 */
[----:B-----5:R-:W-:-:S13]  /*ec80*/  ISETP.GE.AND P0, PT, R17, UR4, PT ;  /* 0x0000000411007c0c */ /* 0x020fda000bf06270 */
[----:B------:R-:W-:Y:S05]  /*ec90*/  @P0 EXIT ;  /* 0x000000000000094d */ /* 0x000fea0003800000 */
[----:B------:R-:W5:Y:S01]  /*eca0*/  LDCU UR4, c[0x0][0x3a0] ;  /* 0x00007400ff0477ac */ /* 0x000f620008000800 */
[----:B--2---:R-:W-:Y:S02]  /*ecb0*/  ISETP.NE.AND P1, PT, R0, RZ, PT ;  /* 0x000000ff0000720c */ /* 0x004fe40003f25270 */
[----:B-----5:R-:W-:-:S13]  /*ecc0*/  ISETP.NE.AND P0, PT, RZ, UR4, PT ;  /* 0x00000004ff007c0c */ /* 0x020fda000bf05270 */
[----:B------:R-:W-:Y:S05]  /*ecd0*/  @P0 EXIT P1 ;  /* 0x000000000000094d */ /* 0x000fea0000800000 */
[----:B------:R-:W2:Y:S01]  /*ece0*/  LDCU UR4, c[0x0][0x3a4] ;  /* 0x00007480ff0477ac */ /* 0x000ea20008000800 */
[----:B0-----:R-:W-:Y:S02]  /*ecf0*/  ISETP.NE.AND P1, PT, R3, RZ, PT ;  /* 0x000000ff0300720c */ /* 0x001fe40003f25270 */
[----:B--2---:R-:W-:-:S13]  /*ed00*/  ISETP.NE.AND P0, PT, RZ, UR4, PT ;  /* 0x00000004ff007c0c */ /* 0x004fda000bf05270 */
[----:B------:R-:W-:Y:S05]  /*ed10*/  @P0 EXIT P1 ;  /* 0x000000000000094d */ /* 0x000fea0000800000 */
[----:B------:R-:W-:Y:S05]  /*ed20*/  BRA.U !UP0, `(.L_x_3052) ;  /* 0x0000000108a87547 */ /* 0x000fea000b800000 */
[----:B------:R-:W0:Y:S01]  /*ed30*/  LDCU.U8 UR6, c[0x0][0x790] ;  /* 0x0000f200ff0677ac */ /* 0x000e220008000000 */
[----:B------:R-:W1:Y:S01]  /*ed40*/  LDCU.64 UR4, c[0x0][0x760] ;  /* 0x0000ec00ff0477ac */ /* 0x000e620008000a00 */
[----:B------:R-:W2:Y:S01]  /*ed50*/  LDCU.U8 UR7, c[0x0][0x791] ;  /* 0x0000f220ff0777ac */ /* 0x000ea20008000000 */
[----:B0-----:R-:W-:Y:S01]  /*ed60*/  UISETP.NE.AND UP0, UPT, UR6, URZ, UPT ;  /* 0x000000ff0600728c */ /* 0x001fe2000bf05270 */
[----:B-1-34-:R-:W-:-:S04]  /*ed70*/  IADD3 R2, P0, PT, R18, UR4, RZ ;  /* 0x0000000412027c10 */ /* 0x01afc8000ff1e0ff */
[----:B------:R-:W-:Y:S01]  /*ed80*/  IADD3.X R3, PT, PT, RZ, UR5, RZ, P0, !PT ;  /* 0x00000005ff037c10 */ /* 0x000fe200087fe4ff */
[----:B--2---:R-:W-:-:S03]  /*ed90*/  UISETP.NE.AND UP1, UPT, UR7, URZ, UPT ;  /* 0x000000ff0700728c */ /* 0x004fc6000bf25270 */
[----:B------:R-:W-:Y:S08]  /*eda0*/  BRA.U !UP0, `(.L_x_3053) ;  /* 0x00000001080c7547 */ /* 0x000ff0000b800000 */
[----:B------:R-:W2:Y:S02]  /*edb0*/  LDG.E.U16 R0, desc[UR36][R2.64] ;  /* 0x0000002402007981 */ /* 0x000ea4000c1e1500 */
[----:B--2---:R-:W-:-:S04]  /*edc0*/  IMAD.U32 R0, R0, 0x10000, RZ ;  /* 0x0001000000007824 */ /* 0x004fc800078e00ff */
[----:B------:R-:W-:-:S07]  /*edd0*/  FADD.FTZ R9, R9, R0 ;  /* 0x0000000009097221 */ /* 0x000fce0000010000 */
.L_x_3053:
        /* <DEDUP_REMOVED lines=23> */
.L_x_3055:
[----:B------:R-:W0:Y:S02]  /*ef50*/  LDCU.64 UR4, c[0x0][0x760] ;  /* 0x0000ec00ff0477ac */ /* 0x000e240008000a00 */
[----:B0-----:R-:W-:-:S04]  /*ef60*/  IADD3 R18, P0, PT, R18, UR4, RZ ;  /* 0x0000000412127c10 */ /* 0x001fc8000ff1e0ff */
[----:B------:R-:W-:-:S05]  /*ef70*/  IADD3.X R19, PT, PT, RZ, UR5, RZ, P0, !PT ;  /* 0x00000005ff137c10 */ /* 0x000fca00087fe4ff */
[----:B------:R-:W-:Y:S01]  /*ef80*/  STG.E.U16 desc[UR36][R18.64], R16 ;  /* 0x0000001012007986 */ /* 0x000fe2000c101524 */
[----:B------:R-:W-:Y:S05]  /*ef90*/  EXIT ;  /* 0x000000000000794d */ /* 0x000fea0003800000 */
.L_x_3054:
[----:B------:R-:W-:-:S05]  /*efa0*/  F2FP.BF16.F32.PACK_AB R9, RZ, R9 ;  /* 0x00000009ff09723e */ /* 0x000fca00000010ff */
[----:B------:R-:W-:Y:S01]  /*efb0*/  STG.E.U16 desc[UR36][R2.64], R9 ;  /* 0x0000000902007986 */ /* 0x000fe2000c101524 */
[----:B------:R-:W-:Y:S05]  /*efc0*/  EXIT ;  /* 0x000000000000794d */ /* 0x000fea0003800000 */
.L_x_3052:
[----:B------:R-:W0:Y:S01]  /*efd0*/  LDCU.U8 UR4, c[0x0][0x790] ;  /* 0x0000f200ff0477ac */ /* 0x000e220008000000 */
[----:B------:R-:W2:Y:S01]  /*efe0*/  LDCU.U8 UR5, c[0x0][0x791] ;  /* 0x0000f220ff0577ac */ /* 0x000ea20008000000 */
[----:B0-----:R-:W-:Y:S02]  /*eff0*/  UISETP.NE.AND UP0, UPT, UR4, URZ, UPT ;  /* 0x000000ff0400728c */ /* 0x001fe4000bf05270 */
[----:B--2---:R-:W-:-:S07]  /*f000*/  UISETP.NE.AND UP1, UPT, UR5, URZ, UPT ;  /* 0x000000ff0500728c */ /* 0x004fce000bf25270 */
[----:B------:R-:W-:Y:S05]  /*f010*/  BRA.U !UP0, `(.L_x_3056) ;  /* 0x0000000108087547 */ /* 0x000fea000b800000 */
[----:B------:R-:W1:Y:S02]  /*f020*/  LDG.E R0, desc[UR36][R4.64] ;  /* 0x0000002404007981 */ /* 0x000e64000c1e1900 */
[----:B-1-34-:R-:W-:-:S07]  /*f030*/  FADD.FTZ R9, R9, R0 ;  /* 0x0000000009097221 */ /* 0x01afce0000010000 */
.L_x_3056:
[----:B------:R-:W-:Y:S05]  /*f040*/  BRA.U !UP1, `(.L_x_3057) ;  /* 0x00000001096c7547 */ /* 0x000fea000b800000 */
[----:B------:R-:W0:Y:S01]  /*f050*/  LDCU UR5, c[0x0][0x794] ;  /* 0x0000f280ff0577ac */ /* 0x000e220008000800 */
[----:B------:R-:W1:Y:S01]  /*f060*/  LDCU UR4, c[0x0][0x380] ;  /* 0x00007000ff0477ac */ /* 0x000e620008000800 */
[----:B0-----:R-:W-:Y:S01]  /*f070*/  UISETP.NE.AND UP0, UPT, UR5, 0x1, UPT ;  /* 0x000000010500788c */ /* 0x001fe2000bf05270 */
[----:B-1-34-:R-:W-:-:S05]  /*f080*/  FMUL.FTZ R9, R9, UR4 ;  /* 0x0000000409097c20 */ /* 0x01afca0008410000 */
        /* <DEDUP_REMOVED lines=18> */
.L_x_3058:
[----:B------:R-:W0:Y:S02]  /*f1b0*/  LDCU.64 UR4, c[0x0][0x760] ;  /* 0x0000ec00ff0477ac */ /* 0x000e240008000a00 */
[----:B0-----:R-:W-:-:S05]  /*f1c0*/  IADD3 R18, P0, PT, R18, UR4, RZ ;  /* 0x0000000412127c10 */ /* 0x001fca000ff1e0ff */
[----:B------:R-:W-:-:S05]  /*f1d0*/  IMAD.X R19, RZ, RZ, UR5, P0 ;  /* 0x00000005ff137e24 */ /* 0x000fca00080e06ff */
[----:B------:R-:W-:Y:S01]  /*f1e0*/  STG.E.U16 desc[UR36][R18.64], R16 ;  /* 0x0000001012007986 */ /* 0x000fe2000c101524 */
[----:B------:R-:W-:Y:S05]  /*f1f0*/  EXIT ;  /* 0x000000000000794d */ /* 0x000fea0003800000 */
.L_x_3057:
[----:B------:R-:W-:Y:S01]  /*f200*/  STG.E desc[UR36][R4.64], R9 ;  /* 0x0000000904007986 */ /* 0x000fe2000c101924 */
[----:B------:R-:W-:Y:S05]  /*f210*/  EXIT ;  /* 0x000000000000794d */ /* 0x000fea0003800000 */
        .weak           $__internal_0_$__cuda_sm20_div_u64
        .type           $__internal_0_$__cuda_sm20_div_u64,@function
        .size           $__internal_0_$__cuda_sm20_div_u64,(.L_x_7232 - $__internal_0_$__cuda_sm20_div_u64)
$__internal_0_$__cuda_sm20_div_u64:
[----:B------:R-:W-:-:S06]  /*f220*/  MOV R7, RZ ;  /* 0x000000ff00077202 */ /* 0x000fcc0000000f00 */
[----:B------:R-:W0:Y:S02]  /*f230*/  I2F.U64.RP R7, R6 ;  /* 0x0000000600077312 */ /* 0x000e240000309000 */
[----:B0-----:R-:W0:Y:S02]  /*f240*/  MUFU.RCP R8, R7 ;  /* 0x0000000700087308 */ /* 0x001e240000001000 */
[----:B0-----:R-:W-:-:S15]  /*f250*/  IADD3 R8, PT, PT, R8, 0x1ffffffe, RZ ;  /* 0x1ffffffe08087810 */ /* 0x001fde0007ffe0ff */
[----:B------:R-:W-:-:S15]  /*f260*/  NOP ;  /* 0x0000000000007918 */ /* 0x000fde0000000000 */
[----:B------:R-:W-:-:S15]  /*f270*/  NOP ;  /* 0x0000000000007918 */ /* 0x000fde0000000000 */
[----:B------:R-:W-:-:S15]  /*f280*/  NOP ;  /* 0x0000000000007918 */ /* 0x000fde0000000000 */
[----:B------:R-:W0:Y:S02]  /*f290*/  F2I.U64.TRUNC R10, R8 ;  /* 0x00000008000a7311 */ /* 0x000e24000020d800 */
[----:B0-----:R-:W-:-:S04]  /*f2a0*/  IMAD.WIDE.U32 R12, R10, R6, RZ ;  /* 0x000000060a0c7225 */ /* 0x001fc800078e00ff */
[----:B------:R-:W-:Y:S01]  /*f2b0*/  IMAD R13, R11, R6, R13 ;  /* 0x000000060b0d7224 */ /* 0x000fe200078e020d */
[----:B------:R-:W-:-:S04]  /*f2c0*/  IADD3 R15, P0, PT, RZ, -R12, RZ ;  /* 0x8000000cff0f7210 */ /* 0x000fc80007f1e0ff */
[----:B------:R-:W-:Y:S01]  /*f2d0*/  IADD3.X R19, PT, PT, RZ, ~R13, RZ, P0, !PT ;  /* 0x8000000dff137210 */ /* 0x000fe200007fe4ff */
[----:B------:R-:W-:-:S04]  /*f2e0*/  IMAD.HI.U32 R12, R10, R15, RZ ;  /* 0x0000000f0a0c7227 */ /* 0x000fc800078e00ff */
[----:B------:R-:W-:Y:S02]  /*f2f0*/  IMAD.MOV.U32 R13, RZ, RZ, R10 ;  /* 0x000000ffff0d7224 */ /* 0x000fe400078e000a */
[-C--:B------:R-:W-:Y:S02]  /*f300*/  IMAD R21, R11, R19.reuse, RZ ;  /* 0x000000130b157224 */ /* 0x080fe400078e02ff */
[----:B------:R-:W-:-:S04]  /*f310*/  IMAD.WIDE.U32 R12, P0, R10, R19, R12 ;  /* 0x000000130a0c7225 */ /* 0x000fc8000780000c */
[----:B------:R-:W-:-:S04]  /*f320*/  IMAD.HI.U32 R7, R11, R19, RZ ;  /* 0x000000130b077227 */ /* 0x000fc800078e00ff */
[----:B------:R-:W-:Y:S01]  /*f330*/  IMAD.HI.U32 R12, P1, R11, R15, R12 ;  /* 0x0000000f0b0c7227 */ /* 0x000fe2000782000c */
[----:B------:R-:W-:-:S04]  /*f340*/  IADD3.X R7, PT, PT, R7, R11, RZ, P0, !PT ;  /* 0x0000000b07077210 */ /* 0x000fc800007fe4ff */
[----:B------:R-:W-:-:S04]  /*f350*/  IADD3 R13, P2, PT, R21, R12, RZ ;  /* 0x0000000c150d7210 */ /* 0x000fc80007f5e0ff */
[----:B------:R-:W-:Y:S01]  /*f360*/  IADD3.X R7, PT, PT, RZ, RZ, R7, P2, P1 ;  /* 0x000000ffff077210 */ /* 0x000fe200017e2407 */
[----:B------:R-:W-:-:S03]  /*f370*/  IMAD.WIDE.U32 R10, R13, R6, RZ ;  /* 0x000000060d0a7225 */ /* 0x000fc600078e00ff */
[----:B------:R-:W-:Y:S01]  /*f380*/  IADD3 R15, P0, PT, RZ, -R10, RZ ;  /* 0x8000000aff0f7210 */ /* 0x000fe20007f1e0ff */
[----:B------:R-:W-:Y:S02]  /*f390*/  IMAD R10, R7, R6, R11 ;  /* 0x00000006070a7224 */ /* 0x000fe400078e020b */
[----:B------:R-:W-:Y:S02]  /*f3a0*/  IMAD.MOV.U32 R11, RZ, RZ, RZ ;  /* 0x000000ffff0b7224 */ /* 0x000fe400078e00ff */
[----:B------:R-:W-:Y:S01]  /*f3b0*/  IMAD.HI.U32 R12, R13, R15, RZ ;  /* 0x0000000f0d0c7227 */ /* 0x000fe200078e00ff */
[----:B------:R-:W-:-:S05]  /*f3c0*/  IADD3.X R10, PT, PT, RZ, ~R10, RZ, P0, !PT ;  /* 0x8000000aff0a7210 */ /* 0x000fca00007fe4ff */
[----:B------:R-:W-:-:S04]  /*f3d0*/  IMAD.WIDE.U32 R12, P0, R13, R10, R12 ;  /* 0x0000000a0d0c7225 */ /* 0x000fc8000780000c */
[C---:B------:R-:W-:Y:S02]  /*f3e0*/  IMAD R8, R7.reuse, R10, RZ ;  /* 0x0000000a07087224 */ /* 0x040fe400078e02ff */
[----:B------:R-:W-:-:S04]  /*f3f0*/  IMAD.HI.U32 R13, P1, R7, R15, R12 ;  /* 0x0000000f070d7227 */ /* 0x000fc8000782000c */
[----:B------:R-:W-:Y:S01]  /*f400*/  IMAD.HI.U32 R10, R7, R10, RZ ;  /* 0x0000000a070a7227 */ /* 0x000fe200078e00ff */
[----:B------:R-:W-:-:S04]  /*f410*/  IADD3 R13, P2, PT, R8, R13, RZ ;  /* 0x0000000d080d7210 */ /* 0x000fc80007f5e0ff */
[----:B------:R-:W-:Y:S01]  /*f420*/  IADD3.X R7, PT, PT, R10, R7, RZ, P0, !PT ;  /* 0x000000070a077210 */ /* 0x000fe200007fe4ff */
[----:B------:R-:W-:-:S03]  /*f430*/  IMAD.HI.U32 R10, R13, R4, RZ ;  /* 0x000000040d0a7227 */ /* 0x000fc600078e00ff */
[----:B------:R-:W-:Y:S01]  /*f440*/  IADD3.X R7, PT, PT, RZ, RZ, R7, P2, P1 ;  /* 0x000000ffff077210 */ /* 0x000fe200017e2407 */
[----:B------:R-:W-:-:S04]  /*f450*/  IMAD.WIDE.U32 R10, R13, R5, R10 ;  /* 0x000000050d0a7225 */ /* 0x000fc800078e000a */
[C---:B------:R-:W-:Y:S02]  /*f460*/  IMAD R13, R7.reuse, R5, RZ ;  /* 0x00000005070d7224 */ /* 0x040fe400078e02ff */
[----:B------:R-:W-:-:S04]  /*f470*/  IMAD.HI.U32 R10, P0, R7, R4, R10 ;  /* 0x00000004070a7227 */ /* 0x000fc8000780000a */
[----:B------:R-:W-:Y:S01]  /*f480*/  IMAD.HI.U32 R7, R7, R5, RZ ;  /* 0x0000000507077227 */ /* 0x000fe200078e00ff */
[----:B------:R-:W-:-:S04]  /*f490*/  IADD3 R13, P1, PT, R13, R10, RZ ;  /* 0x0000000a0d0d7210 */ /* 0x000fc80007f3e0ff */
[----:B------:R-:W-:Y:S01]  /*f4a0*/  IADD3.X R7, PT, PT, R7, RZ, RZ, P0, !PT ;  /* 0x000000ff07077210 */ /* 0x000fe200007fe4ff */
[----:B------:R-:W-:-:S03]  /*f4b0*/  IMAD.WIDE.U32 R10, R13, R6, RZ ;  /* 0x000000060d0a7225 */ /* 0x000fc600078e00ff */
[----:B------:R-:W-:Y:S02]  /*f4c0*/  IADD3.X R7, PT, PT, RZ, R7, RZ, P1, !PT ;  /* 0x00000007ff077210 */ /* 0x000fe40000ffe4ff */
[----:B------:R-:W-:Y:S02]  /*f4d0*/  IADD3 R15, P0, PT, -R10, R4, RZ ;  /* 0x000000040a0f7210 */ /* 0x000fe40007f1e1ff */
[----:B------:R-:W-:Y:S01]  /*f4e0*/  IADD3 R4, P2, PT, R13, 0x1, RZ ;  /* 0x000000010d047810 */ /* 0x000fe20007f5e0ff */
[----:B------:R-:W-:-:S04]  /*f4f0*/  IMAD R11, R7, R6, R11 ;  /* 0x00000006070b7224 */ /* 0x000fc800078e020b */
[----:B------:R-:W-:Y:S01]  /*f500*/  IMAD.X R8, RZ, RZ, R7, P2 ;  /* 0x000000ffff087224 */ /* 0x000fe200010e0607 */
[----:B------:R-:W-:Y:S02]  /*f510*/  IADD3.X R11, PT, PT, ~R11, R5, RZ, P0, !PT ;  /* 0x000000050b0b7210 */ /* 0x000fe400007fe5ff */
[----:B------:R-:W-:Y:S02]  /*f520*/  ISETP.GE.U32.AND P0, PT, R15, R6, PT ;  /* 0x000000060f00720c */ /* 0x000fe40003f06070 */
[-C--:B------:R-:W-:Y:S02]  /*f530*/  IADD3 R5, P1, PT, -R6, R15.reuse, RZ ;  /* 0x0000000f06057210 */ /* 0x080fe40007f3e1ff */
[C---:B------:R-:W-:Y:S02]  /*f540*/  ISETP.GE.U32.AND.EX P0, PT, R11.reuse, RZ, PT, P0 ;  /* 0x000000ff0b00720c */ /* 0x040fe40003f06100 */
[----:B------:R-:W-:Y:S02]  /*f550*/  IADD3.X R10, PT, PT, R11, -0x1, RZ, P1, !PT ;  /* 0xffffffff0b0a7810 */ /* 0x000fe40000ffe4ff */
[----:B------:R-:W-:-:S02]  /*f560*/  SEL R5, R5, R15, P0 ;  /* 0x0000000f05057207 */ /* 0x000fc40000000000 */
[----:B------:R-:W-:Y:S02]  /*f570*/  SEL R13, R4, R13, P0 ;  /* 0x0000000d040d7207 */ /* 0x000fe40000000000 */
[----:B------:R-:W-:Y:S02]  /*f580*/  SEL R10, R10, R11, P0 ;  /* 0x0000000b0a0a7207 */ /* 0x000fe40000000000 */
[----:B------:R-:W-:Y:S02]  /*f590*/  SEL R8, R8, R7, P0 ;  /* 0x0000000708087207 */ /* 0x000fe40000000000 */
[----:B------:R-:W-:Y:S01]  /*f5a0*/  ISETP.GE.U32.AND P0, PT, R5, R6, PT ;  /* 0x000000060500720c */ /* 0x000fe20003f06070 */
[----:B------:R-:W-:Y:S01]  /*f5b0*/  HFMA2 R5, -RZ, RZ, 0, 0 ;  /* 0x00000000ff057431 */ /* 0x000fe200000001ff */
[----:B------:R-:W-:Y:S02]  /*f5c0*/  IADD3 R4, P2, PT, R13, 0x1, RZ ;  /* 0x000000010d047810 */ /* 0x000fe40007f5e0ff */
[----:B------:R-:W-:-:S02]  /*f5d0*/  ISETP.GE.U32.AND.EX P0, PT, R10, RZ, PT, P0 ;  /* 0x000000ff0a00720c */ /* 0x000fc40003f06100 */
[----:B------:R-:W-:Y:S02]  /*f5e0*/  ISETP.NE.U32.AND P1, PT, R6, RZ, PT ;  /* 0x000000ff0600720c */ /* 0x000fe40003f25070 */
[----:B------:R-:W-:Y:S02]  /*f5f0*/  IADD3.X R7, PT, PT, RZ, R8, RZ, P2, !PT ;  /* 0x00000008ff077210 */ /* 0x000fe400017fe4ff */
[----:B------:R-:W-:Y:S02]  /*f600*/  SEL R6, R4, R13, P0 ;  /* 0x0000000d04067207 */ /* 0x000fe40000000000 */
[----:B------:R-:W-:Y:S02]  /*f610*/  MOV R4, R2 ;  /* 0x0000000200047202 */ /* 0x000fe40000000f00 */
[----:B------:R-:W-:Y:S02]  /*f620*/  ISETP.NE.AND.EX P1, PT, RZ, RZ, PT, P1 ;  /* 0x000000ffff00720c */ /* 0x000fe40003f25310 */
[----:B------:R-:W-:-:S02]  /*f630*/  SEL R7, R7, R8, P0 ;  /* 0x0000000807077207 */ /* 0x000fc40000000000 */
[----:B------:R-:W-:Y:S02]  /*f640*/  SEL R6, R6, 0xffffffff, P1 ;  /* 0xffffffff06067807 */ /* 0x000fe40000800000 */
[----:B------:R-:W-:Y:S01]  /*f650*/  SEL R7, R7, 0xffffffff, P1 ;  /* 0xffffffff07077807 */ /* 0x000fe20000800000 */
[----:B------:R-:W-:Y:S06]  /*f660*/  RET.REL.NODEC R4 `(_ZN2at6native13reduce_kernelILi512ELi1ENS0_8ReduceOpIN3c108BFloat16ENS0_7MeanOpsIS4_ffS4_EEjS4_Li4ELi8EEEEEvT1_) ;  /* 0xffffff0804647950 */ /* 0x000fec0003c3ffff */
.L_x_3059:
        /* <DEDUP_REMOVED lines=9> */
.L_x_7232:


//--------------------- .text._ZN2at6native13reduce_kernelILi256ELi2ENS0_8ReduceOpIN3c108BFloat16ENS0_7MeanOpsIS4_ffS4_EEjS4_Li4ELi8EEEEEvT1_ --------------------------
	.section	.text._ZN2at6native13reduce_kernelILi256ELi2ENS0_8ReduceOpIN3c108BFloat16ENS0_7MeanOpsIS4_ffS4_EEjS4_Li4ELi8EEEEEvT1_,"ax",@progbits
	.align	128
        .global         _ZN2at6native13reduce_kernelILi256ELi2ENS0_8ReduceOpIN3c108BFloat16ENS0_7MeanOpsIS4_ffS4_EEjS4_Li4ELi8EEEEEvT1_
        .type           _ZN2at6native13reduce_kernelILi256ELi2ENS0_8ReduceOpIN3c108BFloat16ENS0_7MeanOpsIS4_ffS4_EEjS4_Li4ELi8EEEEEvT1_,@function
        .size           _ZN2at6native13reduce_kernelILi256ELi2ENS0_8ReduceOpIN3c108BFloat16ENS0_7MeanOpsIS4_ffS4_EEjS4_Li4ELi8EEEEEvT1_,(.L_x_7233 - _ZN2at6native13reduce_kernelILi256ELi2ENS0_8ReduceOpIN3c108BFloat16ENS0_7MeanOpsIS4_ffS4_EEjS4_Li4ELi8EEEEEvT1_)
        .other          _ZN2at6native13reduce_kernelILi256ELi2ENS0_8ReduceOpIN3c108BFloat16ENS0_7MeanOpsIS4_ffS4_EEjS4_Li4ELi8EEEEEvT1_,@"STO_CUDA_ENTRY STV_DEFAULT"
_ZN2at6native13reduce_kernelILi256ELi2ENS0_8ReduceOpIN3c108BFloat16ENS0_7MeanOpsIS4_ffS4_EEjS4_Li4ELi8EEEEEvT1_:
.text._ZN2at6native13reduce_kernelILi256ELi2ENS0_8ReduceOpIN3c108BFloat16ENS0_7MeanOpsIS4_ffS4_EEjS4_Li4ELi8EEEEEvT1_:
        /* <DEDUP_REMOVED lines=296> */
.L_x_3060:
        /* <DEDUP_REMOVED lines=32> */
.L_x_3064:
        /* <DEDUP_REMOVED lines=26> */
[----:B------:R-:W2:Y:S02]  /*1620*/  LDG.E.U16 R4, desc[UR36][R4.64] ;  /* 0x0000002404047981 */ /* 0x000ea4000c1e1500 */
[----:B--2---:R-:W-:-:S05]  /*1630*/  SHF.L.U32 R3, R4, 0x10, RZ ;  /* 0x0000001004037819 */ /* 0x004fca00000006ff */
[----:B0-----:R-:W-:-:S07]  /*1640*/  FADD.FTZ R3, R3, UR4 ;  /* 0x0000000403037e21 */ /* 0x001fce0008010000 */
.L_x_3068:
[----:B------:R-:W-:Y:S05]  /*1650*/  BSYNC.RECONVERGENT B1 ;  /* 0x0000000000017941 */ /* 0x000fea0003800200 */
.L_x_3067:
[----:B------:R-:W0:Y:S01]  /*1660*/  LDC R5, c[0x0][0x38c] ;  /* 0x0000e300ff057b82 */ /* 0x000e220000000800 */
[----:B------:R-:W-:-:S05]  /*1670*/  IADD3 R18, P0, PT, R18, 0x10, RZ ;  /* 0x0000001012127810 */ /* 0x000fca0007f1e0ff */
[----:B------:R-:W-:Y:S01]  /*1680*/  IMAD.X R19, RZ, RZ, R19, P0 ;  /* 0x000000ffff137224 */ /* 0x000fe200000e0613 */
[----:B0-----:R-:W-:-:S07]  /*1690*/  IADD3 R24, PT, PT, R6, -0x8, R5 ;  /* 0xfffffff806187810 */ /* 0x001fce0007ffe005 */
.L_x_3066:
[----:B------:R-:W-:Y:S05]  /*16a0*/  BSYNC.RECONVERGENT B0 ;  /* 0x0000000000007941 */ /* 0x000fea0003800200 */
.L_x_3065:
[----:B------:R-:W0:Y:S01]  /*16b0*/  LDC.64 R4, c[0x0][0x3a0] ;  /* 0x0000e800ff047b82 */ /* 0x000e220000000a00 */
[----:B------:R-:W-:Y:S01]  /*16c0*/  BSSY.RECONVERGENT B0, `(.L_x_3069) ;  /* 0x0000032000007945 */ /* 0x000fe20003800200 */
[-C--:B------:R-:W-:Y:S01]  /*16d0*/  MOV R13, R8.reuse ;  /* 0x00000008000d7202 */ /* 0x080fe20000000f00 */
[--C-:B------:R-:W-:Y:S01]  /*16e0*/  IMAD.MOV.U32 R9, RZ, RZ, R8.reuse ;  /* 0x000000ffff097224 */ /* 0x100fe200078e0008 */
[-C--:B------:R-:W-:Y:S01]  /*16f0*/  MOV R10, R8.reuse ;  /* 0x00000008000a7202 */ /* 0x080fe20000000f00 */
[----:B------:R-:W-:Y:S01]  /*1700*/  IMAD.MOV.U32 R11, RZ, RZ, R8 ;  /* 0x000000ffff0b7224 */ /* 0x000fe200078e0008 */
[----:B------:R-:W-:Y:S02]  /*1710*/  MOV R12, R8 ;  /* 0x00000008000c7202 */ /* 0x000fe40000000f00 */
        /* <DEDUP_REMOVED lines=14> */
[--C-:B------:R-:W-:Y:S01]  /*1800*/  IMAD.MOV.U32 R10, RZ, RZ, R8.reuse ;  /* 0x000000ffff0a7224 */ /* 0x100fe200078e0008 */
[----:B------:R-:W-:Y:S01]  /*1810*/  MOV R11, R8 ;  /* 0x00000008000b7202 */ /* 0x000fe20000000f00 */
[----:B------:R-:W-:-:S07]  /*1820*/  IMAD.MOV.U32 R12, RZ, RZ, R8 ;  /* 0x000000ffff0c7224 */ /* 0x000fce00078e0008 */
.L_x_3071:
        /* <DEDUP_REMOVED lines=8> */
[C---:B------:R-:W-:Y:S01]  /*18b0*/  PRMT R7, R6.reuse, 0x7632, R7 ;  /* 0x0000763206077816 */ /* 0x040fe20000000007 */
[C---:B------:R-:W-:Y:S01]  /*18c0*/  IMAD.U32 R20, R5.reuse, 0x10000, RZ ;  /* 0x0001000005147824 */ /* 0x040fe200078e00ff */
[----:B------:R-:W-:Y:S01]  /*18d0*/  SHF.L.U32 R26, R6, 0x10, RZ ;  /* 0x00000010061a7819 */ /* 0x000fe200000006ff */
[----:B------:R-:W-:Y:S01]  /*18e0*/  IMAD.U32 R25, R14, 0x10000, RZ ;  /* 0x000100000e197824 */ /* 0x000fe200078e00ff */
[----:B------:R-:W-:Y:S01]  /*18f0*/  PRMT R6, R5, 0x7632, R6 ;  /* 0x0000763205067816 */ /* 0x000fe20000000006 */
[----:B------:R-:W-:Y:S01]  /*1900*/  FADD.FTZ R13, R28, R13 ;  /* 0x0000000d1c0d7221 */ /* 0x000fe20000010000 */
        /* <DEDUP_REMOVED lines=13> */
.L_x_3070:
[----:B------:R-:W-:Y:S05]  /*19e0*/  BSYNC.RECONVERGENT B0 ;  /* 0x0000000000007941 */ /* 0x000fea0003800200 */
.L_x_3069:
        /* <DEDUP_REMOVED lines=10> */
.L_x_3073:
[----:B------:R-:W-:Y:S05]  /*1a90*/  BSYNC.RECONVERGENT B0 ;  /* 0x0000000000007941 */ /* 0x000fea0003800200 */
.L_x_3072:
[----:B------:R-:W-:Y:S01]  /*1aa0*/  FADD.FTZ R12, R12, R3 ;  /* 0x000000030c0c7221 */ /* 0x000fe20000010000 */
[----:B------:R-:W-:-:S03]  /*1ab0*/  IMAD.MOV.U32 R19, RZ, RZ, RZ ;  /* 0x000000ffff137224 */ /* 0x000fc600078e00ff */
[----:B------:R-:W-:-:S04]  /*1ac0*/  FADD.FTZ R11, R12, R11 ;  /* 0x0000000b0c0b7221 */ /* 0x000fc80000010000 */
[----:B------:R-:W-:-:S04]  /*1ad0*/  FADD.FTZ R10, R11, R10 ;  /* 0x0000000a0b0a7221 */ /* 0x000fc80000010000 */
[----:B------:R-:W-:-:S04]  /*1ae0*/  FADD.FTZ R9, R10, R9 ;  /* 0x000000090a097221 */ /* 0x000fc80000010000 */
[----:B------:R-:W-:-:S04]  /*1af0*/  FADD.FTZ R8, R9, R8 ;  /* 0x0000000809087221 */ /* 0x000fc80000010000 */
[----:B------:R-:W-:-:S04]  /*1b00*/  FADD.FTZ R13, R8, R13 ;  /* 0x0000000d080d7221 */ /* 0x000fc80000010000 */
[----:B------:R-:W-:Y:S01]  /*1b10*/  FADD.FTZ R18, R13, R0 ;  /* 0x000000000d127221 */ /* 0x000fe20000010000 */
[----:B------:R-:W-:Y:S06]  /*1b20*/  BRA `(.L_x_3062) ;  /* 0x0000009c00687947 */ /* 0x000fec0003800000 */
.L_x_3063:
        /* <DEDUP_REMOVED lines=26> */
.L_x_3078:
[----:B------:R-:W-:Y:S01]  /*1cd0*/  SHF.R.U32.HI R5, RZ, 0x1, R21 ;  /* 0x00000001ff057819 */ /* 0x000fe20000011615 */
[----:B------:R-:W-:-:S03]  /*1ce0*/  IMAD.IADD R7, R21, 0x1, R8 ;  /* 0x0000000115077824 */ /* 0x000fc600078e0208 */
[C---:B------:R-:W-:Y:S01]  /*1cf0*/  IADD3 R4, PT, PT, R5.reuse, R8, RZ ;  /* 0x0000000805047210 */ /* 0x040fe20007ffe0ff */
[----:B------:R-:W-:Y:S01]  /*1d00*/  IMAD.WIDE.U32 R20, R5, 0x4, R18 ;  /* 0x0000000405147825 */ /* 0x000fe200078e0012 */
[----:B------:R-:W-:Y:S02]  /*1d10*/  LEA R27, R8, R7, 0x1 ;  /* 0x00000007081b7211 */ /* 0x000fe400078e08ff */
[----:B------:R-:W-:Y:S01]  /*1d20*/  SHF.R.U32.HI R25, RZ, 0x1, R7 ;  /* 0x00000001ff197819 */ /* 0x000fe20000011607 */
[----:B------:R-:W-:Y:S01]  /*1d30*/  IMAD.SHL.U32 R5, R4, 0x4, RZ ;  /* 0x0000000404057824 */ /* 0x000fe200078e00ff */
[----:B------:R-:W-:Y:S01]  /*1d40*/  SHF.R.U32.HI R4, RZ, 0x1e, R4 ;  /* 0x0000001eff047819 */ /* 0x000fe20000011604 */
[----:B------:R1:W2:Y:S01]  /*1d50*/  LDG.E R20, desc[UR36][R20.64] ;  /* 0x0000002414147981 */ /* 0x0002a2000c1e1900 */
[----:B------:R-:W-:Y:S01]  /*1d60*/  SHF.R.U32.HI R7, RZ, 0x1, R27 ;  /* 0x00000001ff077819 */ /* 0x000fe2000001161b */
[----:B------:R-:W-:Y:S01]  /*1d70*/  IMAD.WIDE.U32 R24, R25, 0x4, R18 ;  /* 0x0000000419187825 */ /* 0x000fe200078e0012 */
[----:B------:R-:W-:-:S02]  /*1d80*/  LOP3.LUT R5, R5, 0xfffffffc, RZ, 0xc0, !PT ;  /* 0xfffffffc05057812 */ /* 0x000fc400078ec0ff */
[----:B------:R-:W-:Y:S02]  /*1d90*/  LOP3.LUT R29, R4, 0x1, RZ, 0xc0, !PT ;  /* 0x00000001041d7812 */ /* 0x000fe400078ec0ff */
[----:B------:R-:W-:Y:S01]  /*1da0*/  IADD3 R4, P0, PT, R18, R5, RZ ;  /* 0x0000000512047210 */ /* 0x000fe20007f1e0ff */
[----:B------:R-:W-:Y:S01]  /*1db0*/  IMAD.WIDE.U32 R6, R7, 0x4, R18 ;  /* 0x0000000407067825 */ /* 0x000fe200078e0012 */
[----:B------:R-:W3:Y:S03]  /*1dc0*/  LDG.E R24, desc[UR36][R24.64] ;  /* 0x0000002418187981 */ /* 0x000ee6000c1e1900 */
[----:B------:R-:W-:Y:S02]  /*1dd0*/  IMAD.X R5, R19, 0x1, R29, P0 ;  /* 0x0000000113057824 */ /* 0x000fe400000e061d */
[----:B------:R-:W4:Y:S04]  /*1de0*/  LDG.E R6, desc[UR36][R6.64] ;  /* 0x0000002406067981 */ /* 0x000f28000c1e1900 */
[----:B------:R-:W5:Y:S01]  /*1df0*/  LDG.E R4, desc[UR36][R4.64] ;  /* 0x0000002404047981 */ /* 0x000f62000c1e1900 */
[----:B-1----:R-:W-:-:S05]  /*1e00*/  IADD3 R21, PT, PT, R27, R8, RZ ;  /* 0x000000081b157210 */ /* 0x002fca0007ffe0ff */
[----:B------:R-:W-:-:S05]  /*1e10*/  IMAD R31, R8, 0x3, R21 ;  /* 0x00000003081f7824 */ /* 0x000fca00078e0215 */
[----:B------:R-:W-:Y:S02]  /*1e20*/  ISETP.GE.U32.AND P0, PT, R31, R0, PT ;  /* 0x000000001f00720c */ /* 0x000fe40003f06070 */
[C---:B--2---:R-:W-:Y:S01]  /*1e30*/  PRMT R26, R20.reuse, 0x7632, R26 ;  /* 0x00007632141a7816 */ /* 0x044fe2000000001a */
[----:B------:R-:W-:-:S03]  /*1e40*/  IMAD.U32 R28, R20, 0x10000, RZ ;  /* 0x00010000141c7824 */ /* 0x000fc600078e00ff */
[----:B------:R-:W-:Y:S01]  /*1e50*/  SHF.L.U32 R27, R26, 0x10, RZ ;  /* 0x000000101a1b7819 */ /* 0x000fe200000006ff */
[----:B------:R-:W-:Y:S01]  /*1e60*/  FADD.FTZ R9, R28, R9 ;  /* 0x000000091c097221 */ /* 0x000fe20000010000 */
[----:B---3--:R-:W-:Y:S02]  /*1e70*/  PRMT R25, R24, 0x7632, R25 ;  /* 0x0000763218197816 */ /* 0x008fe40000000019 */
[----:B----4-:R-:W-:Y:S02]  /*1e80*/  PRMT R7, R6, 0x7632, R7 ;  /* 0x0000763206077816 */ /* 0x010fe40000000007 */
[----:B-----5:R-:W-:Y:S01]  /*1e90*/  PRMT R5, R4, 0x7632, R5 ;  /* 0x0000763204057816 */ /* 0x020fe20000000005 */
[----:B------:R-:W-:Y:S01]  /*1ea0*/  IMAD.U32 R29, R24, 0x10000, RZ ;  /* 0x00010000181d7824 */ /* 0x000fe200078e00ff */
[----:B------:R-:W-:Y:S01]  /*1eb0*/  SHF.L.U32 R26, R25, 0x10, RZ ;  /* 0x00000010191a7819 */ /* 0x000fe200000006ff */
[----:B------:R-:W-:Y:S01]  /*1ec0*/  IMAD.U32 R28, R4, 0x10000, RZ ;  /* 0x00010000041c7824 */ /* 0x000fe200078e00ff */
        /* <DEDUP_REMOVED lines=12> */
.L_x_3077:
[C---:B------:R-:W-:Y:S02]  /*1f90*/  PRMT R28, R20.reuse, 0x7610, R28 ;  /* 0x00007610141c7816 */ /* 0x040fe4000000001c */
[----:B------:R-:W-:Y:S02]  /*1fa0*/  PRMT R27, R20, 0x7632, R27 ;  /* 0x00007632141b7816 */ /* 0x000fe4000000001b */
[C---:B------:R-:W-:Y:S02]  /*1fb0*/  PRMT R25, R24.reuse, 0x7610, R25 ;  /* 0x0000761018197816 */ /* 0x040fe40000000019 */
[----:B------:R-:W-:Y:S02]  /*1fc0*/  PRMT R24, R24, 0x7632, R24 ;  /* 0x0000763218187816 */ /* 0x000fe40000000018 */
[C---:B------:R-:W-:Y:S02]  /*1fd0*/  PRMT R26, R4.reuse, 0x7610, R26 ;  /* 0x00007610041a7816 */ /* 0x040fe4000000001a */
[----:B------:R-:W-:-:S02]  /*1fe0*/  PRMT R20, R4, 0x7632, R20 ;  /* 0x0000763204147816 */ /* 0x000fc40000000014 */
[----:B------:R-:W-:-:S07]  /*1ff0*/  PRMT R7, R6, 0x7632, R7 ;  /* 0x0000763206077816 */ /* 0x000fce0000000007 */
.L_x_3076:
[----:B------:R-:W-:Y:S05]  /*2000*/  BSYNC.RECONVERGENT B0 ;  /* 0x0000000000007941 */ /* 0x000fea0003800200 */
.L_x_3075:
        /* <DEDUP_REMOVED lines=31> */
.L_x_3080:
[----:B------:R-:W-:Y:S05]  /*2200*/  BSYNC.RECONVERGENT B0 ;  /* 0x0000000000007941 */ /* 0x000fea0003800200 */
.L_x_3079:
        /* <DEDUP_REMOVED lines=9> */
[----:B------:R-:W-:Y:S01]  /*22a0*/  IMAD.IADD R5, R5, 0x1, R8 ;  /* 0x0000000105057824 */ /* 0x000fe200078e0208 */
[----:B------:R-:W-:Y:S01]  /*22b0*/  SHF.L.U32 R25, R25, 0x10, RZ ;  /* 0x0000001019197819 */ /* 0x000fe200000006ff */
[----:B------:R-:W-:-:S03]  /*22c0*/  IMAD.U32 R24, R24, 0x10000, RZ ;  /* 0x0001000018187824 */ /* 0x000fc600078e00ff */
[----:B------:R-:W-:Y:S01]  /*22d0*/  ISETP.GE.U32.AND P0, PT, R5, R0, PT ;  /* 0x000000000500720c */ /* 0x000fe20003f06070 */
[----:B------:R-:W-:Y:S01]  /*22e0*/  FADD.FTZ R12, R12, R25 ;  /* 0x000000190c0c7221 */ /* 0x000fe20000010000 */
[----:B------:R-:W-:-:S11]  /*22f0*/  FADD.FTZ R11, R11, R24 ;  /* 0x000000180b0b7221 */ /* 0x000fd60000010000 */
        /* <DEDUP_REMOVED lines=11> */
.L_x_3082:
[----:B------:R-:W-:Y:S05]  /*23b0*/  BSYNC.RECONVERGENT B0 ;  /* 0x0000000000007941 */ /* 0x000fea0003800200 */
.L_x_3081:
[----:B------:R-:W-:Y:S01]  /*23c0*/  FADD.FTZ R12, R9, R12 ;  /* 0x0000000c090c7221 */ /* 0x000fe20000010000 */
[----:B------:R-:W-:-:S03]  /*23d0*/  FADD.FTZ R11, R10, R11 ;  /* 0x0000000b0a0b7221 */ /* 0x000fc60000010000 */
[----:B------:R-:W-:Y:S01]  /*23e0*/  FADD.FTZ R12, R12, R13 ;  /* 0x0000000d0c0c7221 */ /* 0x000fe20000010000 */
[----:B------:R-:W-:-:S03]  /*23f0*/  FADD.FTZ R14, R11, R14 ;  /* 0x0000000e0b0e7221 */ /* 0x000fc60000010000 */
[----:B------:R-:W-:Y:S01]  /*2400*/  FADD.FTZ R18, R12, R15 ;  /* 0x0000000f0c127221 */ /* 0x000fe20000010000 */
[----:B------:R-:W-:Y:S01]  /*2410*/  FADD.FTZ R19, R14, R3 ;  /* 0x000000030e137221 */ /* 0x000fe20000010000 */
[----:B------:R-:W-:Y:S06]  /*2420*/  BRA `(.L_x_3062) ;  /* 0x0000009400287947 */ /* 0x000fec0003800000 */
.L_x_3074:
        /* <DEDUP_REMOVED lines=23> */
.L_x_3087:
[----:B------:R-:W-:Y:S02]  /*25a0*/  IMAD R4, R24, R25, RZ ;  /* 0x0000001918047224 */ /* 0x000fe400078e02ff */
[----:B------:R-:W-:-:S03]  /*25b0*/  IMAD.IADD R25, R25, 0x1, R8 ;  /* 0x0000000119197824 */ /* 0x000fc600078e0208 */
[----:B------:R-:W-:Y:S01]  /*25c0*/  SHF.R.U32.HI R27, RZ, 0x1, R4 ;  /* 0x00000001ff1b7819 */ /* 0x000fe20000011604 */
[----:B------:R-:W-:Y:S01]  /*25d0*/  IMAD R4, R24, R25, RZ ;  /* 0x0000001918047224 */ /* 0x000fe200078e02ff */
[----:B------:R-:W-:-:S03]  /*25e0*/  IADD3 R5, PT, PT, R25, R8, RZ ;  /* 0x0000000819057210 */ /* 0x000fc60007ffe0ff */
[----:B------:R-:W-:Y:S01]  /*25f0*/  IMAD.WIDE.U32 R26, R27, 0x4, R18 ;  /* 0x000000041b1a7825 */ /* 0x000fe200078e0012 */
[----:B------:R-:W-:-:S03]  /*2600*/  SHF.R.U32.HI R11, RZ, 0x1, R4 ;  /* 0x00000001ff0b7819 */ /* 0x000fc60000011604 */
[----:B------:R-:W-:Y:S02]  /*2610*/  IMAD.IADD R25, R5, 0x1, R8 ;  /* 0x0000000105197824 */ /* 0x000fe400078e0208 */
[C---:B------:R-:W-:Y:S01]  /*2620*/  IMAD R5, R24.reuse, R5, RZ ;  /* 0x0000000518057224 */ /* 0x040fe200078e02ff */
[----:B------:R-:W2:Y:S01]  /*2630*/  LDG.E R26, desc[UR36][R26.64] ;  /* 0x000000241a1a7981 */ /* 0x000ea2000c1e1900 */
[----:B------:R-:W-:-:S03]  /*2640*/  IMAD R4, R24, R25, RZ ;  /* 0x0000001918047224 */ /* 0x000fc600078e02ff */
[----:B------:R-:W-:Y:S02]  /*2650*/  SHF.R.U32.HI R5, RZ, 0x1, R5 ;  /* 0x00000001ff057819 */ /* 0x000fe40000011605 */
[----:B------:R-:W-:Y:S01]  /*2660*/  SHF.R.U32.HI R7, RZ, 0x1, R4 ;  /* 0x00000001ff077819 */ /* 0x000fe20000011604 */
        /* <DEDUP_REMOVED lines=31> */
.L_x_3086:
[C---:B------:R-:W-:Y:S02]  /*2860*/  PRMT R29, R26.reuse, 0x7610, R29 ;  /* 0x000076101a1d7816 */ /* 0x040fe4000000001d */
[----:B------:R-:W-:Y:S02]  /*2870*/  PRMT R28, R26, 0x7632, R28 ;  /* 0x000076321a1c7816 */ /* 0x000fe4000000001c */
[C---:B------:R-:W-:Y:S02]  /*2880*/  PRMT R26, R10.reuse, 0x7610, R26 ;  /* 0x000076100a1a7816 */ /* 0x040fe4000000001a */
[----:B------:R-:W-:Y:S02]  /*2890*/  PRMT R10, R10, 0x7632, R10 ;  /* 0x000076320a0a7816 */ /* 0x000fe4000000000a */
[C---:B------:R-:W-:Y:S02]  /*28a0*/  PRMT R27, R4.reuse, 0x7610, R27 ;  /* 0x00007610041b7816 */ /* 0x040fe4000000001b */
[----:B------:R-:W-:-:S02]  /*28b0*/  PRMT R11, R4, 0x7632, R11 ;  /* 0x00007632040b7816 */ /* 0x000fc4000000000b */
[----:B------:R-:W-:-:S07]  /*28c0*/  PRMT R7, R6, 0x7632, R7 ;  /* 0x0000763206077816 */ /* 0x000fce0000000007 */
.L_x_3085:
[----:B------:R-:W-:Y:S05]  /*28d0*/  BSYNC.RECONVERGENT B0 ;  /* 0x0000000000007941 */ /* 0x000fea0003800200 */
.L_x_3084:
        /* <DEDUP_REMOVED lines=35> */
.L_x_3089:
[----:B------:R-:W-:Y:S05]  /*2b10*/  BSYNC.RECONVERGENT B0 ;  /* 0x0000000000007941 */ /* 0x000fea0003800200 */
.L_x_3088:
        /* <DEDUP_REMOVED lines=16> */
[----:B------:R-:W-:Y:S02]  /*2c20*/  IADD3 R5, PT, PT, R19, R8, RZ ;  /* 0x0000000813057210 */ /* 0x000fe40007ffe0ff */
[----:B------:R-:W-:Y:S02]  /*2c30*/  SHF.L.U32 R11, R11, 0x10, RZ ;  /* 0x000000100b0b7819 */ /* 0x000fe400000006ff */
[----:B------:R-:W-:Y:S01]  /*2c40*/  ISETP.GE.U32.AND P0, PT, R5, R0, PT ;  /* 0x000000000500720c */ /* 0x000fe20003f06070 */
[----:B------:R-:W-:Y:S02]  /*2c50*/  IMAD.U32 R0, R27, 0x10000, RZ ;  /* 0x000100001b007824 */ /* 0x000fe400078e00ff */
[----:B------:R-:W-:Y:S02]  /*2c60*/  FADD.FTZ R20, R20, R11 ;  /* 0x0000000b14147221 */ /* 0x000fe40000010000 */
[----:B------:R-:W-:-:S08]  /*2c70*/  FADD.FTZ R15, R15, R0 ;  /* 0x000000000f0f7221 */ /* 0x000fd00000010000 */
[----:B------:R-:W-:Y:S01]  /*2c80*/  @!P0 SHF.L.U32 R4, R7, 0x10, RZ ;  /* 0x0000001007048819 */ /* 0x000fe200000006ff */
[----:B------:R-:W-:-:S04]  /*2c90*/  @!P0 IMAD.U32 R6, R6, 0x10000, RZ ;  /* 0x0001000006068824 */ /* 0x000fc800078e00ff */
[----:B------:R-:W-:Y:S01]  /*2ca0*/  @!P0 FADD.FTZ R21, R21, R6 ;  /* 0x0000000615158221 */ /* 0x000fe20000010000 */
[----:B------:R-:W-:-:S07]  /*2cb0*/  @!P0 FADD.FTZ R3, R3, R4 ;  /* 0x0000000403038221 */ /* 0x000fce0000010000 */
.L_x_3091:
[----:B------:R-:W-:Y:S05]  /*2cc0*/  BSYNC.RECONVERGENT B0 ;  /* 0x0000000000007941 */ /* 0x000fea0003800200 */
.L_x_3090:
[----:B------:R-:W-:Y:S01]  /*2cd0*/  FADD.FTZ R14, R9, R14 ;  /* 0x0000000e090e7221 */ /* 0x000fe20000010000 */
[----:B------:R-:W-:-:S03]  /*2ce0*/  FADD.FTZ R13, R12, R13 ;  /* 0x0000000d0c0d7221 */ /* 0x000fc60000010000 */
[----:B------:R-:W-:Y:S01]  /*2cf0*/  FADD.FTZ R14, R14, R15 ;  /* 0x0000000f0e0e7221 */ /* 0x000fe20000010000 */
[----:B------:R-:W-:-:S03]  /*2d00*/  FADD.FTZ R20, R13, R20 ;  /* 0x000000140d147221 */ /* 0x000fc60000010000 */
[----:B------:R-:W-:Y:S01]  /*2d10*/  FADD.FTZ R18, R14, R21 ;  /* 0x000000150e127221 */ /* 0x000fe20000010000 */
[----:B------:R-:W-:Y:S01]  /*2d20*/  FADD.FTZ R19, R20, R3 ;  /* 0x0000000314137221 */ /* 0x000fe20000010000 */
[----:B------:R-:W-:Y:S06]  /*2d30*/  BRA `(.L_x_3062) ;  /* 0x0000008800e47947 */ /* 0x000fec0003800000 */
.L_x_3083:
[----:B------:R-:W1:Y:S01]  /*2d40*/  LDCU UR4, c[0x0][0x394] ;  /* 0x00007280ff0477ac */ /* 0x000e620008000800 */
[----:B------:R-:W2:Y:S01]  /*2d50*/  LDC R5, c[0x0][0x384] ;  /* 0x0000e100ff057b82 */ /* 0x000ea20000000800 */
[----:B------:R-:W-:Y:S01]  /*2d60*/  BSSY.RECONVERGENT B0, `(.L_x_3092) ;  /* 0x0000415000007945 */ /* 0x000fe20003800200 */
[----:B------:R-:W-:Y:S01]  /*2d70*/  MOV R4, R21 ;  /* 0x0000001500047202 */ /* 0x000fe20000000f00 */
[----:B-1----:R-:W-:-:S04]  /*2d80*/  IMAD.U32 R3, RZ, RZ, UR4 ;  /* 0x00000004ff037e24 */ /* 0x002fc8000f8e00ff */
[----:B------:R-:W-:Y:S02]  /*2d90*/  IMAD R7, R3, 0x3, R21 ;  /* 0x0000000303077824 */ /* 0x000fe400078e0215 */
[--C-:B--2---:R-:W-:Y:S01]  /*2da0*/  IMAD.MOV.U32 R6, RZ, RZ, R5.reuse ;  /* 0x000000ffff067224 */ /* 0x104fe200078e0005 */
[-C--:B------:R-:W-:Y:S01]  /*2db0*/  MOV R11, R5.reuse ;  /* 0x00000005000b7202 */ /* 0x080fe20000000f00 */
[--C-:B------:R-:W-:Y:S01]  /*2dc0*/  IMAD.MOV.U32 R8, RZ, RZ, R5.reuse ;  /* 0x000000ffff087224 */ /* 0x100fe200078e0005 */
[----:B------:R-:W-:Y:S01]  /*2dd0*/  ISETP.GE.U32.AND P0, PT, R7, R0, PT ;  /* 0x000000000700720c */ /* 0x000fe20003f06070 */
[--C-:B------:R-:W-:Y:S01]  /*2de0*/  IMAD.MOV.U32 R12, RZ, RZ, R5.reuse ;  /* 0x000000ffff0c7224 */ /* 0x100fe200078e0005 */
[-C--:B------:R-:W-:Y:S01]  /*2df0*/  MOV R7, R5.reuse ;  /* 0x0000000500077202 */ /* 0x080fe20000000f00 */
[----:B------:R-:W-:Y:S01]  /*2e00*/  IMAD.MOV.U32 R9, RZ, RZ, R5 ;  /* 0x000000ffff097224 */ /* 0x000fe200078e0005 */
[----:B------:R-:W-:-:S09]  /*2e10*/  MOV R10, R5 ;  /* 0x00000005000a7202 */ /* 0x000fd20000000f00 */
        /* <DEDUP_REMOVED lines=11> */
[----:B------:R-:W-:Y:S02]  /*2ed0*/  MOV R10, R5 ;  /* 0x00000005000a7202 */ /* 0x000fe40000000f00 */
[----:B-1----:R-:W-:-:S07]  /*2ee0*/  IADD3 R24, PT, PT, R0, 0x1, RZ ;  /* 0x0000000100187810 */ /* 0x002fce0007ffe0ff */
.L_x_3099:
        /* <DEDUP_REMOVED lines=11> */
[----:B------:R-:W-:Y:S01]  /*2fa0*/  MOV R15, R4 ;  /* 0x00000004000f7202 */ /* 0x000fe20000000f00 */
[----:B------:R-:W-:Y:S01]  /*2fb0*/  IMAD.MOV.U32 R14, RZ, RZ, RZ ;  /* 0x000000ffff0e7224 */ /* 0x000fe200078e00ff */
        /* <DEDUP_REMOVED lines=271> */
[----:B------:R-:W-:Y:S01]  /*40b0*/  SHF.R.U32.HI R21, RZ, UR26, R20 ;  /* 0x0000001aff157c19 */ /* 0x000fe20008011614 */
[----:B------:R-:W-:-:S03]  /*40c0*/  @P1 IMAD.MOV.U32 R20, RZ, RZ, RZ ;  /* 0x000000ffff141224 */ /* 0x000fc600078e00ff */
[----:B------:R-:W-:-:S03]  /*40d0*/  IADD3 R3, PT, PT, -R21, RZ, RZ ;  /* 0x000000ff15037210 */ /* 0x000fc60007ffe1ff */
[----:B------:R-:W3:Y:S02]  /*40e0*/  @P1 LDC R27, c[0x0][0x558] ;  /* 0x00015600ff1b1b82 */ /* 0x000ee40000000800 */
[----:B------:R-:W-:Y:S02]  /*40f0*/  IMAD R3, R3, UR52, R28 ;  /* 0x0000003403037c24 */ /* 0x000fe4000f8e021c */
[----:B--2---:R-:W-:-:S04]  /*4100*/  @P1 IMAD.HI.U32 R14, R21, R14, R20 ;  /* 0x0000000e150e1227 */ /* 0x004fc800078e0014 */
[----:B------:R-:W-:Y:S01]  /*4110*/  IMAD R0, R3, UR27, R0 ;  /* 0x0000001b03007c24 */ /* 0x000fe2000f8e0200 */
[----:B------:R-:W-:-:S05]  /*4120*/  @P1 SHF.R.U32.HI R14, RZ, R15, R14 ;  /* 0x0000000fff0e1219 */ /* 0x000fca000001160e */
[----:B------:R-:W-:-:S04]  /*4130*/  @P1 IMAD.MOV R15, RZ, RZ, -R14 ;  /* 0x000000ffff0f1224 */ /* 0x000fc800078e0a0e */
[----:B0-----:R-:W-:-:S04]  /*4140*/  @P1 IMAD R21, R15, R26, R21 ;  /* 0x0000001a0f151224 */ /* 0x001fc800078e0215 */
[----:B---3--:R-:W-:-:S07]  /*4150*/  @P1 IMAD R0, R21, R27, R0 ;  /* 0x0000001b15001224 */ /* 0x008fce00078e0200 */
.L_x_3095:
[----:B------:R-:W-:-:S04]  /*4160*/  LOP3.LUT R15, R0, 0xfffffffc, RZ, 0xc0, !PT ;  /* 0xfffffffc000f7812 */ /* 0x000fc800078ec0ff */
[----:B------:R-:W-:-:S04]  /*4170*/  IADD3 R14, P1, PT, R15, R18, RZ ;  /* 0x000000120f0e7210 */ /* 0x000fc80007f3e0ff */
[----:B------:R-:W-:-:S05]  /*4180*/  IADD3.X R15, PT, PT, RZ, R19, RZ, P1, !PT ;  /* 0x00000013ff0f7210 */ /* 0x000fca0000ffe4ff */
[----:B------:R2:W3:Y:S01]  /*4190*/  LDG.E R14, desc[UR36][R14.64] ;  /* 0x000000240e0e7981 */ /* 0x0004e2000c1e1900 */
[----:B------:R-:W-:Y:S01]  /*41a0*/  MOV R26, RZ ;  /* 0x000000ff001a7202 */ /* 0x000fe20000000f00 */
[----:B-1----:R-:W-:-:S04]  /*41b0*/  VIADD R27, R4, UR4 ;  /* 0x00000004041b7c36 */ /* 0x002fc80008000000 */
[----:B------:R-:W-:-:S05]  /*41c0*/  IMAD.HI.U32 R0, R27, UR30, R26 ;  /* 0x0000001e1b007c27 */ /* 0x000fca000f8e001a */
[----:B--2---:R-:W-:-:S05]  /*41d0*/  SHF.R.U32.HI R15, RZ, UR31, R0 ;  /* 0x0000001fff0f7c19 */ /* 0x004fca0008011600 */
[----:B------:R-:W-:-:S04]  /*41e0*/  IMAD.MOV R3, RZ, RZ, -R15 ;  /* 0x000000ffff037224 */ /* 0x000fc800078e0a0f */
[----:B------:R-:W-:-:S04]  /*41f0*/  IMAD R0, R3, UR29, R27 ;  /* 0x0000001d03007c24 */ /* 0x000fc8000f8e021b */
[----:B------:R-:W-:Y:S01]  /*4200*/  IMAD R0, R0, UR5, RZ ;  /* 0x0000000500007c24 */ /* 0x000fe2000f8e02ff */
[C---:B---3--:R-:W-:Y:S02]  /*4210*/  PRMT R28, R14.reuse, 0x7610, R28 ;  /* 0x000076100e1c7816 */ /* 0x048fe4000000001c */
[----:B------:R-:W-:Y:S01]  /*4220*/  PRMT R29, R14, 0x7632, R29 ;  /* 0x000076320e1d7816 */ /* 0x000fe2000000001d */
        /* <DEDUP_REMOVED lines=219> */
.L_x_3096:
        /* <DEDUP_REMOVED lines=232> */
.L_x_3097:
[----:B------:R-:W-:-:S04]  /*5e60*/  LOP3.LUT R15, R0, 0xfffffffc, RZ, 0xc0, !PT ;  /* 0xfffffffc000f7812 */ /* 0x000fc800078ec0ff */
[----:B------:R-:W-:-:S04]  /*5e70*/  IADD3 R14, P1, PT, R15, R18, RZ ;  /* 0x000000120f0e7210 */ /* 0x000fc80007f3e0ff */
[----:B------:R-:W-:-:S05]  /*5e80*/  IADD3.X R15, PT, PT, RZ, R19, RZ, P1, !PT ;  /* 0x00000013ff0f7210 */ /* 0x000fca0000ffe4ff */
[----:B------:R1:W2:Y:S01]  /*5e90*/  LDG.E R14, desc[UR36][R14.64] ;  /* 0x000000240e0e7981 */ /* 0x0002a2000c1e1900 */
[----:B------:R-:W-:Y:S01]  /*5ea0*/  MOV R26, RZ ;  /* 0x000000ff001a7202 */ /* 0x000fe20000000f00 */
[----:B------:R-:W-:-:S04]  /*5eb0*/  VIADD R27, R27, UR4 ;  /* 0x000000041b1b7c36 */ /* 0x000fc80008000000 */
        /* <DEDUP_REMOVED lines=226> */
.L_x_3098:
[----:B------:R-:W-:-:S04]  /*6ce0*/  LOP3.LUT R15, R0, 0xfffffffc, RZ, 0xc0, !PT ;  /* 0xfffffffc000f7812 */ /* 0x000fc800078ec0ff */
[----:B------:R-:W-:-:S05]  /*6cf0*/  IADD3 R14, P1, PT, R15, R18, RZ ;  /* 0x000000120f0e7210 */ /* 0x000fca0007f3e0ff */
[----:B------:R-:W-:-:S05]  /*6d00*/  IMAD.X R15, RZ, RZ, R19, P1 ;  /* 0x000000ffff0f7224 */ /* 0x000fca00008e0613 */
[----:B------:R-:W2:Y:S02]  /*6d10*/  LDG.E R14, desc[UR36][R14.64] ;  /* 0x000000240e0e7981 */ /* 0x000ea4000c1e1900 */
[C---:B--2---:R-:W-:Y:S02]  /*6d20*/  PRMT R33, R14.reuse, 0x7610, R33 ;  /* 0x000076100e217816 */ /* 0x044fe40000000021 */
[----:B------:R-:W-:-:S07]  /*6d30*/  PRMT R32, R14, 0x7632, R32 ;  /* 0x000076320e207816 */ /* 0x000fce0000000020 */
.L_x_3094:
[----:B------:R-:W2:Y:S01]  /*6d40*/  LDCU UR5, c[0x0][0x38c] ;  /* 0x00007180ff0577ac */ /* 0x000ea20008000800 */
[----:B-1----:R-:W-:Y:S01]  /*6d50*/  MOV R3, UR4 ;  /* 0x0000000400037c02 */ /* 0x002fe20008000f00 */
[----:B------:R-:W-:Y:S01]  /*6d60*/  IMAD.U32 R14, R28, 0x10000, RZ ;  /* 0x000100001c0e7824 */ /* 0x000fe200078e00ff */
[----:B------:R-:W-:Y:S01]  /*6d70*/  SHF.L.U32 R15, R29, 0x10, RZ ;  /* 0x000000101d0f7819 */ /* 0x000fe200000006ff */
[----:B------:R-:W-:Y:S01]  /*6d80*/  IMAD.U32 R20, R34, 0x10000, RZ ;  /* 0x0001000022147824 */ /* 0x000fe200078e00ff */
[----:B------:R-:W-:Y:S01]  /*6d90*/  LEA R4, R3, R4, 0x2 ;  /* 0x0000000403047211 */ /* 0x000fe200078e10ff */
[----:B------:R-:W-:Y:S01]  /*6da0*/  FADD.FTZ R9, R14, R9 ;  /* 0x000000090e097221 */ /* 0x000fe20000010000 */
[----:B------:R-:W-:Y:S01]  /*6db0*/  SHF.L.U32 R21, R30, 0x10, RZ ;  /* 0x000000101e157819 */ /* 0x000fe200000006ff */
[----:B------:R-:W-:Y:S01]  /*6dc0*/  FADD.FTZ R10, R15, R10 ;  /* 0x0000000a0f0a7221 */ /* 0x000fe20000010000 */
[----:B------:R-:W-:Y:S01]  /*6dd0*/  SHF.L.U32 R14, R31, 0x10, RZ ;  /* 0x000000101f0e7819 */ /* 0x000fe200000006ff */
[----:B------:R-:W-:Y:S01]  /*6de0*/  IMAD R27, R3, 0x3, R4 ;  /* 0x00000003031b7824 */ /* 0x000fe200078e0204 */
[----:B------:R-:W-:Y:S01]  /*6df0*/  SHF.L.U32 R15, R26, 0x10, RZ ;  /* 0x000000101a0f7819 */ /* 0x000fe200000006ff */
[----:B------:R-:W-:Y:S01]  /*6e00*/  FADD.FTZ R12, R21, R12 ;  /* 0x0000000c150c7221 */ /* 0x000fe20000010000 */
[----:B------:R-:W-:Y:S01]  /*6e10*/  SHF.L.U32 R21, R33, 0x10, RZ ;  /* 0x0000001021157819 */ /* 0x000fe200000006ff */
[----:B------:R-:W-:Y:S01]  /*6e20*/  FADD.FTZ R11, R14, R11 ;  /* 0x0000000b0e0b7221 */ /* 0x000fe20000010000 */
[----:B------:R-:W-:Y:S01]  /*6e30*/  SHF.L.U32 R36, R32, 0x10, RZ ;  /* 0x0000001020247819 */ /* 0x000fe200000006ff */
[----:B------:R-:W-:Y:S01]  /*6e40*/  FADD.FTZ R8, R15, R8 ;  /* 0x000000080f087221 */ /* 0x000fe20000010000 */
[----:B------:R-:W-:Y:S01]  /*6e50*/  FADD.FTZ R7, R20, R7 ;  /* 0x0000000714077221 */ /* 0x000fe20000010000 */
[----:B--2---:R-:W-:-:S02]  /*6e60*/  IMAD.U32 R0, RZ, RZ, UR5 ;  /* 0x00000005ff007e24 */ /* 0x004fc4000f8e00ff */
[----:B------:R-:W-:Y:S01]  /*6e70*/  FADD.FTZ R6, R21, R6 ;  /* 0x0000000615067221 */ /* 0x000fe20000010000 */
[----:B------:R-:W-:Y:S02]  /*6e80*/  FADD.FTZ R5, R36, R5 ;  /* 0x0000000524057221 */ /* 0x000fe40000010000 */
[----:B------:R-:W-:-:S13]  /*6e90*/  ISETP.GE.U32.AND P1, PT, R27, R0, PT ;  /* 0x000000001b00720c */ /* 0x000fda0003f26070 */
[----:B------:R-:W-:Y:S05]  /*6ea0*/  @!P1 BRA `(.L_x_3099) ;  /* 0xffffffc000109947 */ /* 0x000fea000383ffff */
.L_x_3093:
[----:B0-----:R-:W-:Y:S05]  /*6eb0*/  BSYNC.RECONVERGENT B0 ;  /* 0x0000000000007941 */ /* 0x001fea0003800200 */
.L_x_3092:
        /* <DEDUP_REMOVED lines=285> */
.L_x_3103:
[----:B------:R-:W-:Y:S02]  /*8090*/  SHF.R.U32.HI R20, RZ, 0x2, R20 ;  /* 0x00000002ff147819 */ /* 0x000fe40000011614 */
[----:B------:R-:W-:-:S07]  /*80a0*/  MOV R21, RZ ;  /* 0x000000ff00157202 */ /* 0x000fce0000000f00 */
.L_x_3102:
        /* <DEDUP_REMOVED lines=286> */
.L_x_3105:
[----:B------:R-:W-:Y:S02]  /*9290*/  SHF.R.U32.HI R30, RZ, 0x2, R30 ;  /* 0x00000002ff1e7819 */ /* 0x000fe4000001161e */
[----:B------:R-:W-:-:S07]  /*92a0*/  MOV R31, RZ ;  /* 0x000000ff001f7202 */ /* 0x000fce0000000f00 */
.L_x_3104:
        /* <DEDUP_REMOVED lines=283> */
.L_x_3107:
[----:B------:R-:W-:Y:S02]  /*a460*/  SHF.R.U32.HI R20, RZ, 0x2, R13 ;  /* 0x00000002ff147819 */ /* 0x000fe4000001160d */
[----:B------:R-:W-:-:S07]  /*a470*/  MOV R21, RZ ;  /* 0x000000ff00157202 */ /* 0x000fce0000000f00 */
.L_x_3106:
        /* <DEDUP_REMOVED lines=283> */
.L_x_3109:
[----:B------:R-:W-:Y:S01]  /*b630*/  SHF.R.U32.HI R20, RZ, 0x2, R20 ;  /* 0x00000002ff147819 */ /* 0x000fe20000011614 */
[----:B------:R-:W-:-:S07]  /*b640*/  IMAD.MOV.U32 R21, RZ, RZ, RZ ;  /* 0x000000ffff157224 */ /* 0x000fce00078e00ff */
.L_x_3108:
[----:B------:R-:W-:-:S04]  /*b650*/  LEA R14, P0, R20, R25, 0x2 ;  /* 0x00000019140e7211 */ /* 0x000fc800078010ff */
[----:B------:R-:W-:-:S05]  /*b660*/  LEA.HI.X R15, R20, R24, R21, 0x2, P0 ;  /* 0x00000018140f7211 */ /* 0x000fca00000f1415 */
[----:B------:R-:W2:Y:S02]  /*b670*/  LDG.E R14, desc[UR36][R14.64] ;  /* 0x000000240e0e7981 */ /* 0x000ea4000c1e1900 */
[C---:B--2---:R-:W-:Y:S02]  /*b680*/  PRMT R33, R14.reuse, 0x7610, R33 ;  /* 0x000076100e217816 */ /* 0x044fe40000000021 */
[----:B------:R-:W-:-:S07]  /*b690*/  PRMT R32, R14, 0x7632, R32 ;  /* 0x000076320e207816 */ /* 0x000fce0000000020 */
.L_x_3101:
[----:B------:R-:W-:Y:S05]  /*b6a0*/  BSYNC.RECONVERGENT B0 ;  /* 0x0000000000007941 */ /* 0x000fea0003800200 */
.L_x_3100:
[----:B------:R-:W-:Y:S01]  /*b6b0*/  ISETP.GE.U32.AND P0, PT, R4, R0, PT ;  /* 0x000000000400720c */ /* 0x000fe20003f06070 */
[----:B------:R-:W-:-:S12]  /*b6c0*/  BSSY.RECONVERGENT B0, `(.L_x_3110) ;  /* 0x000001a000007945 */ /* 0x000fd80003800200 */
        /* <DEDUP_REMOVED lines=21> */
[----:B------:R-:W-:Y:S02]  /*b820*/  @!P0 SHF.L.U32 R33, R33, 0x10, RZ ;  /* 0x0000001021218819 */ /* 0x000fe400000006ff */
[----:B------:R-:W-:-:S03]  /*b830*/  @!P0 SHF.L.U32 R32, R32, 0x10, RZ ;  /* 0x0000001020208819 */ /* 0x000fc600000006ff */
[----:B------:R-:W-:Y:S02]  /*b840*/  @!P0 FADD.FTZ R6, R6, R33 ;  /* 0x0000002106068221 */ /* 0x000fe40000010000 */
[----:B------:R-:W-:-:S07]  /*b850*/  @!P0 FADD.FTZ R5, R5, R32 ;  /* 0x0000002005058221 */ /* 0x000fce0000010000 */
.L_x_3111:
[----:B------:R-:W-:Y:S05]  /*b860*/  BSYNC.RECONVERGENT B0 ;  /* 0x0000000000007941 */ /* 0x000fea0003800200 */
.L_x_3110:
[----:B------:R-:W-:Y:S01]  /*b870*/  FADD.FTZ R9, R12, R9 ;  /* 0x000000090c097221 */ /* 0x000fe20000010000 */
[----:B------:R-:W-:-:S03]  /*b880*/  FADD.FTZ R10, R11, R10 ;  /* 0x0000000a0b0a7221 */ /* 0x000fc60000010000 */
[----:B------:R-:W-:Y:S01]  /*b890*/  FADD.FTZ R9, R9, R8 ;  /* 0x0000000809097221 */ /* 0x000fe20000010000 */
[----:B------:R-:W-:-:S03]  /*b8a0*/  FADD.FTZ R10, R10, R7 ;  /* 0x000000070a0a7221 */ /* 0x000fc60000010000 */
[----:B------:R-:W-:Y:S01]  /*b8b0*/  FADD.FTZ R18, R9, R6 ;  /* 0x0000000609127221 */ /* 0x000fe20000010000 */
[----:B------:R-:W-:-:S07]  /*b8c0*/  FADD.FTZ R19, R10, R5 ;  /* 0x000000050a137221 */ /* 0x000fce0000010000 */
.L_x_3062:
[----:B------:R-:W-:Y:S05]  /*b8d0*/  BSYNC.RECONVERGENT B6 ;  /* 0x0000000000067941 */ /* 0x000fea0003800200 */
.L_x_3061:
[----:B------:R-:W1:Y:S02]  /*b8e0*/  LDCU UR4, c[0x0][0x3a4] ;  /* 0x00007480ff0477ac */ /* 0x000e640008000800 */
[----:B-1----:R-:W-:-:S09]  /*b8f0*/  UISETP.NE.AND UP0, UPT, UR4, URZ, UPT ;  /* 0x000000ff0400728c */ /* 0x002fd2000bf05270 */
[----:B------:R-:W-:Y:S05]  /*b900*/  BRA.U !UP0, `(.L_x_3112) ;  /* 0x00000001086c7547 */ /* 0x000fea000b800000 */
[----:B------:R-:W1:Y:S01]  /*b910*/  S2R R4, SR_CgaCtaId ;  /* 0x0000000000047919 */ /* 0x000e620000008800 */
[----:B------:R-:W2:Y:S01]  /*b920*/  LDC R8, c[0x0][0x360] ;  /* 0x0000d800ff087b82 */ /* 0x000ea20000000800 */
[----:B------:R-:W-:-:S05]  /*b930*/  MOV R0, 0x400 ;  /* 0x0000040000007802 */ /* 0x000fca0000000f00 */
[----:B------:R-:W-:Y:S02]  /*b940*/  VIADD R3, R0, 0x10 ;  /* 0x0000001000037836 */ /* 0x000fe40000000000 */
[----:B------:R-:W3:Y:S01]  /*b950*/  LDC R5, c[0x0][0x364] ;  /* 0x0000d900ff057b82 */ /* 0x000ee20000000800 */
[----:B--2---:R-:W-:Y:S02]  /*b960*/  IMAD R0, R22, R8, R23 ;  /* 0x0000000816007224 */ /* 0x004fe400078e0217 */
[----:B-1----:R-:W-:Y:S02]  /*b970*/  LEA R3, R4, R3, 0x18 ;  /* 0x0000000304037211 */ /* 0x002fe400078ec0ff */
[----:B---3--:R-:W-:Y:S02]  /*b980*/  ISETP.GE.U32.AND P0, PT, R5, 0x2, PT ;  /* 0x000000020500780c */ /* 0x008fe40003f06070 */
[----:B------:R-:W-:-:S05]  /*b990*/  LEA R0, R0, R3, 0x3 ;  /* 0x0000000300007211 */ /* 0x000fca00078e18ff */
[----:B------:R1:W-:Y:S06]  /*b9a0*/  STS.64 [R0], R18 ;  /* 0x0000001200007388 */ /* 0x0003ec0000000a00 */
[----:B------:R-:W-:Y:S05]  /*b9b0*/  @!P0 BRA `(.L_x_3112) ;  /* 0x0000000000408947 */ /* 0x000fea0003800000 */
[----:B------:R-:W-:-:S07]  /*b9c0*/  MOV R4, R5 ;  /* 0x0000000500047202 */ /* 0x000fce0000000f00 */
.L_x_3113:
        /* <DEDUP_REMOVED lines=12> */
[----:B------:R-:W-:Y:S02]  /*ba90*/  ISETP.GT.U32.AND P0, PT, R4, 0x3, PT ;  /* 0x000000030400780c */ /* 0x000fe40003f04070 */
[----:B------:R-:W-:-:S11]  /*baa0*/  MOV R4, R9 ;  /* 0x0000000900047202 */ /* 0x000fd60000000f00 */
[----:B--2---:R-:W-:Y:S05]  /*bab0*/  @P0 BRA `(.L_x_3113) ;  /* 0xfffffffc00c40947 */ /* 0x004fea000383ffff */
.L_x_3112:
        /* <DEDUP_REMOVED lines=18> */
.L_x_3116:
[----:B------:R-:W-:Y:S01]  /*bbe0*/  SHF.R.U32.HI R10, RZ, 0x1, R4 ;  /* 0x00000001ff0a7819 */ /* 0x000fe20000011604 */
        /* <DEDUP_REMOVED lines=13> */
.L_x_3115:
[----:B------:R-:W-:Y:S01]  /*bcc0*/  ISETP.GE.U32.AND P0, PT, R0, 0x2, PT ;  /* 0x000000020000780c */ /* 0x000fe20003f06070 */
[----:B------:R-:W-:Y:S05]  /*bcd0*/  WARPSYNC.ALL ;  /* 0x0000000000007948 */ /* 0x000fea0003800000 */
[----:B------:R-:W-:Y:S07]  /*bce0*/  BAR.SYNC.DEFER_BLOCKING 0x0 ;  /* 0x0000000000007b1d */ /* 0x000fee0000010000 */
[----:B------:R-:W-:Y:S05]  /*bcf0*/  @!P0 BRA `(.L_x_3114) ;  /* 0x0000000000208947 */ /* 0x000fea0003800000 */
[----:B-1----:R-:W-:-:S07]  /*bd00*/  IMAD.MOV.U32 R3, RZ, RZ, 0x1 ;  /* 0x00000001ff037424 */ /* 0x002fce00078e00ff */
.L_x_3117:
[----:B------:R-:W1:Y:S04]  /*bd10*/  SHFL.DOWN PT, R5, R18, R3, 0x1f ;  /* 0x08001f0312057589 */ /* 0x000e6800000e0000 */
[----:B------:R2:W3:Y:S02]  /*bd20*/  SHFL.DOWN PT, R4, R19, R3, 0x1f ;  /* 0x08001f0313047589 */ /* 0x0004e400000e0000 */
[----:B--2---:R-:W-:-:S04]  /*bd30*/  SHF.L.U32 R3, R3, 0x1, RZ ;  /* 0x0000000103037819 */ /* 0x004fc800000006ff */
[----:B------:R-:W-:Y:S01]  /*bd40*/  ISETP.GE.AND P0, PT, R3, R0, PT ;  /* 0x000000000300720c */ /* 0x000fe20003f06270 */
[----:B-1----:R-:W-:Y:S01]  /*bd50*/  FADD.FTZ R18, R5, R18 ;  /* 0x0000001205127221 */ /* 0x002fe20000010000 */
[----:B---3--:R-:W-:-:S11]  /*bd60*/  FADD.FTZ R19, R4, R19 ;  /* 0x0000001304137221 */ /* 0x008fd60000010000 */
[----:B------:R-:W-:Y:S05]  /*bd70*/  @!P0 BRA `(.L_x_3117) ;  /* 0xfffffffc00e48947 */ /* 0x000fea000383ffff */
.L_x_3114:
[----:B-1----:R-:W1:Y:S01]  /*bd80*/  LDC R0, c[0x0][0x55c] ;  /* 0x00015700ff007b82 */ /* 0x002e620000000800 */
[----:B------:R-:W-:Y:S01]  /*bd90*/  IMAD.MOV.U32 R25, RZ, RZ, RZ ;  /* 0x000000ffff197224 */ /* 0x000fe200078e00ff */
[C---:B-1----:R-:W-:Y:S02]  /*bda0*/  ISETP.NE.AND P0, PT, R0.reuse, RZ, PT ;  /* 0x000000ff0000720c */ /* 0x042fe40003f05270 */
[----:B------:R-:W-:-:S04]  /*bdb0*/  IADD3 R12, PT, PT, R0, -0x1, RZ ;  /* 0xffffffff000c7810 */ /* 0x000fc80007ffe0ff */
[----:B------:R-:W-:-:S04]  /*bdc0*/  VIMNMX.U32 R0, PT, PT, R12, 0x18, PT ;  /* 0x000000180c007848 */ /* 0x000fc80003fe0000 */
[----:B------:R-:W-:-:S03]  /*bdd0*/  IADD3 R0, PT, PT, R0, 0x1, RZ ;  /* 0x0000000100007810 */ /* 0x000fc60007ffe0ff */
[----:B------:R-:W-:Y:S05]  /*bde0*/  @!P0 BRA `(.L_x_3118) ;  /* 0x0000001000488947 */ /* 0x000fea0003800000 */
[----:B------:R-:W1:Y:S01]  /*bdf0*/  LDCU.64 UR6, c[0x0][0x560] ;  /* 0x0000ac00ff0677ac */ /* 0x000e620008000a00 */
[----:B------:R-:W-:Y:S02]  /*be00*/  HFMA2 R4, -RZ, RZ, 0, 0 ;  /* 0x00000000ff047431 */ /* 0x000fe400000001ff */
[----:B------:R-:W-:Y:S01]  /*be10*/  IMAD.MOV.U32 R5, RZ, RZ, R17 ;  /* 0x000000ffff057224 */ /* 0x000fe200078e0011 */
[----:B------:R-:W-:Y:S01]  /*be20*/  ISETP.NE.AND P1, PT, R12, RZ, PT ;  /* 0x000000ff0c00720c */ /* 0x000fe20003f25270 */
[----:B------:R-:W2:Y:S01]  /*be30*/  LDCU UR5, c[0x0][0x568] ;  /* 0x0000ad00ff0577ac */ /* 0x000ea20008000800 */
[----:B------:R-:W3:Y:S01]  /*be40*/  LDCU UR4, c[0x0][0x68c] ;  /* 0x0000d180ff0477ac */ /* 0x000ee20008000800 */
[----:B-1----:R-:W-:-:S05]  /*be50*/  IMAD.HI.U32 R4, R17, UR7, R4 ;  /* 0x0000000711047c27 */ /* 0x002fca000f8e0004 */
[----:B--2---:R-:W-:-:S04]  /*be60*/  SHF.R.U32.HI R5, RZ, UR5, R4 ;  /* 0x00000005ff057c19 */ /* 0x004fc80008011604 */
[----:B------:R-:W-:-:S05]  /*be70*/  IADD3 R3, PT, PT, -R5, RZ, RZ ;  /* 0x000000ff05037210 */ /* 0x000fca0007ffe1ff */
[----:B------:R-:W-:-:S04]  /*be80*/  IMAD R3, R3, UR6, R17 ;  /* 0x0000000603037c24 */ /* 0x000fc8000f8e0211 */
[----:B---3--:R-:W-:Y:S01]  /*be90*/  IMAD R25, R3, UR4, RZ ;  /* 0x0000000403197c24 */ /* 0x008fe2000f8e02ff */
        /* <DEDUP_REMOVED lines=263> */
.L_x_3118:
[----:B------:R-:W-:Y:S01]  /*cf10*/  MOV R24, RZ ;  /* 0x000000ff00187202 */ /* 0x000fe20000000f00 */
[----:B------:R-:W-:Y:S06]  /*cf20*/  @!P0 BRA `(.L_x_3119) ;  /* 0x0000001000488947 */ /* 0x000fec0003800000 */
[----:B------:R-:W1:Y:S01]  /*cf30*/  LDCU.64 UR6, c[0x0][0x560] ;  /* 0x0000ac00ff0677ac */ /* 0x000e620008000a00 */
[----:B------:R-:W-:Y:S01]  /*cf40*/  MOV R4, RZ ;  /* 0x000000ff00047202 */ /* 0x000fe20000000f00 */
[----:B------:R-:W-:Y:S01]  /*cf50*/  VIADD R5, R17, 0x1 ;  /* 0x0000000111057836 */ /* 0x000fe20000000000 */
        /* <DEDUP_REMOVED lines=271> */
.L_x_3119:
[----:B------:R-:W1:Y:S01]  /*e050*/  LDCU.64 UR4, c[0x0][0x770] ;  /* 0x0000ee00ff0477ac */ /* 0x000e620008000a00 */
[----:B------:R-:W-:Y:S02]  /*e060*/  PLOP3.LUT P0, PT, PT, PT, PT, 0x80, 0x8 ;  /* 0x000000000008781c */ /* 0x000fe40003f0f070 */
[----:B------:R-:W-:Y:S01]  /*e070*/  CS2R R4, SRZ ;  /* 0x0000000000047805 */ /* 0x000fe2000001ff00 */
[----:B-1----:R-:W-:-:S04]  /*e080*/  UISETP.NE.U32.AND UP0, UPT, UR4, URZ, UPT ;  /* 0x000000ff0400728c */ /* 0x002fc8000bf05070 */
[----:B------:R-:W-:-:S09]  /*e090*/  UISETP.NE.AND.EX UP0, UPT, UR5, URZ, UPT, UP0 ;  /* 0x000000ff0500728c */ /* 0x000fd2000bf05300 */
[----:B------:R-:W-:Y:S05]  /*e0a0*/  BRA.U !UP0, `(.L_x_3120) ;  /* 0x00000005083c7547 */ /* 0x000fea000b800000 */
[----:B------:R-:W-:Y:S01]  /*e0b0*/  BSSY.RECONVERGENT B0, `(.L_x_3121) ;  /* 0x0000019000007945 */ /* 0x000fe20003800200 */
[----:B------:R-:W-:Y:S01]  /*e0c0*/  IMAD.MOV.U32 R8, RZ, RZ, 0x2 ;  /* 0x00000002ff087424 */ /* 0x000fe200078e00ff */
[----:B------:R-:W-:-:S07]  /*e0d0*/  MOV R3, 0x4 ;  /* 0x0000000400037802 */ /* 0x000fce0000000f00 */
.L_x_3122:
[----:B------:R-:W1:Y:S08]  /*e0e0*/  I2F.U32.RP R6, R3 ;  /* 0x0000000300067306 */ /* 0x000e700000209000 */
[----:B-1----:R-:W1:Y:S02]  /*e0f0*/  MUFU.RCP R6, R6 ;  /* 0x0000000600067308 */ /* 0x002e640000001000 */
[----:B-1----:R-:W-:-:S06]  /*e100*/  IADD3 R4, PT, PT, R6, 0xffffffe, RZ ;  /* 0x0ffffffe06047810 */ /* 0x002fcc0007ffe0ff */
[----:B------:R1:W2:Y:S02]  /*e110*/  F2I.FTZ.U32.TRUNC.NTZ R5, R4 ;  /* 0x0000000400057305 */ /* 0x0002a4000021f000 */
[----:B-1----:R-:W-:Y:S02]  /*e120*/  HFMA2 R4, -RZ, RZ, 0, 0 ;  /* 0x00000000ff047431 */ /* 0x002fe400000001ff */
[----:B--2---:R-:W-:-:S04]  /*e130*/  IMAD.MOV R10, RZ, RZ, -R5 ;  /* 0x000000ffff0a7224 */ /* 0x004fc800078e0a05 */
[-C--:B------:R-:W-:Y:S01]  /*e140*/  IMAD R7, R10, R3.reuse, RZ ;  /* 0x000000030a077224 */ /* 0x080fe200078e02ff */
[----:B------:R-:W-:-:S03]  /*e150*/  MOV R10, R3 ;  /* 0x00000003000a7202 */ /* 0x000fc60000000f00 */
[----:B------:R-:W-:-:S06]  /*e160*/  IMAD.HI.U32 R5, R5, R7, R4 ;  /* 0x0000000705057227 */ /* 0x000fcc00078e0004 */
[----:B------:R-:W-:-:S05]  /*e170*/  IMAD.HI.U32 R7, R5, R8, RZ ;  /* 0x0000000805077227 */ /* 0x000fca00078e00ff */
[----:B------:R-:W-:-:S05]  /*e180*/  IADD3 R7, PT, PT, -R7, RZ, RZ ;  /* 0x000000ff07077210 */ /* 0x000fca0007ffe1ff */
[----:B------:R-:W-:Y:S01]  /*e190*/  IMAD R8, R3, R7, R8 ;  /* 0x0000000703087224 */ /* 0x000fe200078e0208 */
[----:B------:R-:W-:-:S04]  /*e1a0*/  LOP3.LUT R7, RZ, R3, RZ, 0x33, !PT ;  /* 0x00000003ff077212 */ /* 0x000fc800078e33ff */
[----:B------:R-:W-:-:S13]  /*e1b0*/  ISETP.GE.U32.AND P0, PT, R8, R3, PT ;  /* 0x000000030800720c */ /* 0x000fda0003f06070 */
[----:B------:R-:W-:Y:S01]  /*e1c0*/  @P0 IMAD.IADD R8, R8, 0x1, -R3 ;  /* 0x0000000108080824 */ /* 0x000fe200078e0a03 */
[----:B------:R-:W-:-:S04]  /*e1d0*/  ISETP.NE.U32.AND P0, PT, R3, RZ, PT ;  /* 0x000000ff0300720c */ /* 0x000fc80003f05070 */
[----:B------:R-:W-:-:S13]  /*e1e0*/  ISETP.GE.U32.AND P1, PT, R8, R3, PT ;  /* 0x000000030800720c */ /* 0x000fda0003f26070 */
[----:B------:R-:W-:-:S04]  /*e1f0*/  @P1 IADD3 R8, PT, PT, R8, -R3, RZ ;  /* 0x8000000308081210 */ /* 0x000fc80007ffe0ff */
[----:B------:R-:W-:Y:S01]  /*e200*/  SEL R3, R7, R8, !P0 ;  /* 0x0000000807037207 */ /* 0x000fe20004000000 */
[----:B------:R-:W-:-:S03]  /*e210*/  IMAD.MOV.U32 R8, RZ, RZ, R10 ;  /* 0x000000ffff087224 */ /* 0x000fc600078e000a */
[----:B------:R-:W-:-:S13]  /*e220*/  ISETP.NE.AND P1, PT, R3, RZ, PT ;  /* 0x000000ff0300720c */ /* 0x000fda0003f25270 */
[----:B------:R-:W-:Y:S05]  /*e230*/  @P1 BRA `(.L_x_3122) ;  /* 0xfffffffc00a81947 */ /* 0x000fea000383ffff */
[----:B------:R-:W-:Y:S05]  /*e240*/  BSYNC.RECONVERGENT B0 ;  /* 0x0000000000007941 */ /* 0x000fea0003800200 */
.L_x_3121:
        /* <DEDUP_REMOVED lines=9> */
[----:B------:R-:W-:Y:S01]  /*e2e0*/  @P1 IMAD.IADD R3, R3, 0x1, -R10 ;  /* 0x0000000103031824 */ /* 0x000fe200078e0a0a */
[----:B------:R-:W-:-:S03]  /*e2f0*/  @P1 IADD3 R4, PT, PT, R4, 0x1, RZ ;  /* 0x0000000104041810 */ /* 0x000fc60007ffe0ff */
[-C--:B------:R-:W-:Y:S02]  /*e300*/  @P3 IADD3 R5, PT, PT, R5, -R10.reuse, RZ ;  /* 0x8000000a05053210 */ /* 0x080fe40007ffe0ff */
[-C--:B------:R-:W-:Y:S02]  /*e310*/  ISETP.GE.U32.AND P2, PT, R3, R10.reuse, PT ;  /* 0x0000000a0300720c */ /* 0x080fe40003f46070 */
[----:B------:R-:W-:Y:S02]  /*e320*/  ISETP.GE.U32.AND P1, PT, R5, R10, PT ;  /* 0x0000000a0500720c */ /* 0x000fe40003f26070 */
[----:B------:R-:W-:-:S09]  /*e330*/  @P3 IADD3 R6, PT, PT, R6, 0x1, RZ ;  /* 0x0000000106063810 */ /* 0x000fd20007ffe0ff */
[----:B------:R-:W-:Y:S02]  /*e340*/  @P2 VIADD R4, R4, 0x1 ;  /* 0x0000000104042836 */ /* 0x000fe40000000000 */
[----:B------:R-:W-:-:S03]  /*e350*/  @P1 IADD3 R6, PT, PT, R6, 0x1, RZ ;  /* 0x0000000106061810 */ /* 0x000fc60007ffe0ff */
[C---:B------:R-:W-:Y:S02]  /*e360*/  SEL R4, R7.reuse, R4, !P0 ;  /* 0x0000000407047207 */ /* 0x040fe40004000000 */
[----:B------:R-:W-:-:S03]  /*e370*/  SEL R3, R7, R6, !P0 ;  /* 0x0000000607037207 */ /* 0x000fc60004000000 */
[----:B------:R-:W-:-:S05]  /*e380*/  IMAD.WIDE.U32 R4, R4, R25, RZ ;  /* 0x0000001904047225 */ /* 0x000fca00078e00ff */
[----:B------:R-:W-:-:S13]  /*e390*/  LOP3.LUT P2, RZ, R5, 0x7, RZ, 0xc0, !PT ;  /* 0x0000000705ff7812 */ /* 0x000fda000784c0ff */
[----:B------:R-:W-:Y:S05]  /*e3a0*/  @P2 BRA `(.L_x_3124) ;  /* 0x0000000000542947 */ /* 0x000fea0003800000 */
[----:B------:R-:W1:Y:S01]  /*e3b0*/  I2F.U32.RP R5, R3 ;  /* 0x0000000300057306 */ /* 0x000e620000209000 */
[----:B------:R-:W-:Y:S02]  /*e3c0*/  IADD3 R9, PT, PT, RZ, -R3, RZ ;  /* 0x80000003ff097210 */ /* 0x000fe40007ffe0ff */
[----:B------:R-:W-:-:S05]  /*e3d0*/  ISETP.NE.U32.AND P2, PT, R3, RZ, PT ;  /* 0x000000ff0300720c */ /* 0x000fca0003f45070 */
[----:B-1----:R-:W1:Y:S02]  /*e3e0*/  MUFU.RCP R5, R5 ;  /* 0x0000000500057308 */ /* 0x002e640000001000 */
[----:B-1----:R-:W-:Y:S02]  /*e3f0*/  VIADD R6, R5, 0xffffffe ;  /* 0x0ffffffe05067836 */ /* 0x002fe40000000000 */
[----:B------:R-:W-:-:S04]  /*e400*/  HFMA2 R5, -RZ, RZ, 0, 0 ;  /* 0x00000000ff057431 */ /* 0x000fc800000001ff */
[----:B------:R1:W2:Y:S02]  /*e410*/  F2I.FTZ.U32.TRUNC.NTZ R7, R6 ;  /* 0x0000000600077305 */ /* 0x0002a4000021f000 */
[----:B-1----:R-:W-:Y:S02]  /*e420*/  HFMA2 R6, -RZ, RZ, 0, 0 ;  /* 0x00000000ff067431 */ /* 0x002fe400000001ff */
[----:B--2---:R-:W-:-:S04]  /*e430*/  IMAD R9, R9, R7, RZ ;  /* 0x0000000709097224 */ /* 0x004fc800078e02ff */
[----:B------:R-:W-:-:S06]  /*e440*/  IMAD.HI.U32 R7, R7, R9, R6 ;  /* 0x0000000907077227 */ /* 0x000fcc00078e0006 */
[----:B------:R-:W-:-:S04]  /*e450*/  IMAD.HI.U32 R7, R7, R4, RZ ;  /* 0x0000000407077227 */ /* 0x000fc800078e00ff */
[----:B------:R-:W-:-:S04]  /*e460*/  IMAD.MOV R8, RZ, RZ, -R7 ;  /* 0x000000ffff087224 */ /* 0x000fc800078e0a07 */
[----:B------:R-:W-:-:S05]  /*e470*/  IMAD R4, R3, R8, R4 ;  /* 0x0000000803047224 */ /* 0x000fca00078e0204 */
[----:B------:R-:W-:-:S13]  /*e480*/  ISETP.GE.U32.AND P0, PT, R4, R3, PT ;  /* 0x000000030400720c */ /* 0x000fda0003f06070 */
[----:B------:R-:W-:Y:S02]  /*e490*/  @P0 IADD3 R4, PT, PT, -R3, R4, RZ ;  /* 0x0000000403040210 */ /* 0x000fe40007ffe1ff */
[----:B------:R-:W-:Y:S02]  /*e4a0*/  @P0 IADD3 R7, PT, PT, R7, 0x1, RZ ;  /* 0x0000000107070810 */ /* 0x000fe40007ffe0ff */
[----:B------:R-:W-:-:S13]  /*e4b0*/  ISETP.GE.U32.AND P1, PT, R4, R3, PT ;  /* 0x000000030400720c */ /* 0x000fda0003f26070 */
[----:B------:R-:W-:Y:S01]  /*e4c0*/  @P1 VIADD R7, R7, 0x1 ;  /* 0x0000000107071836 */ /* 0x000fe20000000000 */
[----:B------:R-:W-:-:S04]  /*e4d0*/  @!P2 LOP3.LUT R7, RZ, R3, RZ, 0x33, !PT ;  /* 0x00000003ff07a212 */ /* 0x000fc800078e33ff */
[----:B------:R-:W-:Y:S01]  /*e4e0*/  MOV R4, R7 ;  /* 0x0000000700047202 */ /* 0x000fe20000000f00 */
[----:B------:R-:W-:Y:S06]  /*e4f0*/  BRA `(.L_x_3125) ;  /* 0x0000000000087947 */ /* 0x000fec0003800000 */
.L_x_3124:
[----:B------:R-:W-:-:S07]  /*e500*/  MOV R6, 0xe520 ;  /* 0x0000e52000067802 */ /* 0x000fce0000000f00 */
[----:B0-----:R-:W-:Y:S05]  /*e510*/  CALL.REL.NOINC `($__internal_1_$__cuda_sm20_div_u64) ;  /* 0x00000040006c7944 */ /* 0x001fea0003c00000 */
.L_x_3125:
[----:B------:R-:W-:Y:S05]  /*e520*/  BSYNC.RECONVERGENT B0 ;  /* 0x0000000000007941 */ /* 0x000fea0003800200 */
.L_x_3123:
[----:B------:R-:W1:Y:S02]  /*e530*/  LDCU.64 UR4, c[0x0][0x770] ;  /* 0x0000ee00ff0477ac */ /* 0x000e640008000a00 */
[----:B-1----:R-:W-:Y:S02]  /*e540*/  UISETP.NE.U32.AND UP0, UPT, UR4, URZ, UPT ;  /* 0x000000ff0400728c */ /* 0x002fe4000bf05070 */
[----:B------:R-:W-:Y:S02]  /*e550*/  IADD3 R4, P1, PT, R4, UR4, RZ ;  /* 0x0000000404047c10 */ /* 0x000fe4000ff3e0ff */
[----:B------:R-:W-:Y:S02]  /*e560*/  UISETP.NE.AND.EX UP0, UPT, UR5, URZ, UPT, UP0 ;  /* 0x000000ff0500728c */ /* 0x000fe4000bf05300 */
[----:B------:R-:W-:-:S04]  /*e570*/  IADD3.X R5, PT, PT, R5, UR5, RZ, P1, !PT ;  /* 0x0000000505057c10 */ /* 0x000fc80008ffe4ff */
[----:B------:R-:W-:-:S04]  /*e580*/  PLOP3.LUT P0, PT, PT, PT, UP0, 0x80, 0x8 ;  /* 0x000000000008781c */ /* 0x000fc80003f0f008 */
[----:B------:R-:W-:-:S13]  /*e590*/  PLOP3.LUT P0, PT, P0, PT, PT, 0x8, 0x80 ;  /* 0x000000000080781c */ /* 0x000fda000070e170 */
.L_x_3120:
[----:B------:R-:W1:Y:S02]  /*e5a0*/  LDCU UR4, c[0x0][0x3a8] ;  /* 0x00007500ff0477ac */ /* 0x000e640008000800 */
[----:B-1----:R-:W-:-:S09]  /*e5b0*/  UISETP.NE.AND UP0, UPT, UR4, URZ, UPT ;  /* 0x000000ff0400728c */ /* 0x002fd2000bf05270 */
[----:B------:R-:W-:Y:S05]  /*e5c0*/  BRA.U !UP0, `(.L_x_3126) ;  /* 0x0000003508e47547 */ /* 0x000fea000b800000 */
[----:B------:R-:W1:Y:S01]  /*e5d0*/  LDCU UR4, c[0x0][0x3ac] ;  /* 0x00007580ff0477ac */ /* 0x000e620008000800 */
[----:B------:R-:W-:Y:S01]  /*e5e0*/  IMAD.MOV.U32 R17, RZ, RZ, RZ ;  /* 0x000000ffff117224 */ /* 0x000fe200078e00ff */
[----:B------:R-:W2:Y:S01]  /*e5f0*/  LDCU UR7, c[0x0][0x55c] ;  /* 0x0000ab80ff0777ac */ /* 0x000ea20008000800 */
[----:B------:R-:W3:Y:S01]  /*e600*/  LDCU UR5, c[0x0][0x3b0] ;  /* 0x00007600ff0577ac */ /* 0x000ee20008000800 */
[----:B------:R-:W4:Y:S01]  /*e610*/  LDCU UR6, c[0x0][0x398] ;  /* 0x00007300ff0677ac */ /* 0x000f220008000800 */
[----:B-1----:R-:W-:Y:S01]  /*e620*/  IMAD R3, R23, UR4, RZ ;  /* 0x0000000417037c24 */ /* 0x002fe2000f8e02ff */
[----:B--2---:R-:W-:-:S03]  /*e630*/  UISETP.NE.AND UP0, UPT, UR7, URZ, UPT ;  /* 0x000000ff0700728c */ /* 0x004fc6000bf05270 */
[----:B---3--:R-:W-:-:S04]  /*e640*/  IMAD R3, R22, UR5, R3 ;  /* 0x0000000516037c24 */ /* 0x008fc8000f8e0203 */
[----:B----4-:R-:W-:-:S05]  /*e650*/  IMAD R3, R2, UR6, R3 ;  /* 0x0000000602037c24 */ /* 0x010fca000f8e0203 */
[----:B------:R-:W-:Y:S01]  /*e660*/  SHF.L.U32 R7, R3, 0x1, RZ ;  /* 0x0000000103077819 */ /* 0x000fe200000006ff */
[----:B------:R-:W-:Y:S06]  /*e670*/  BRA.U !UP0, `(.L_x_3127) ;  /* 0x0000001108447547 */ /* 0x000fec000b800000 */
[----:B------:R-:W1:Y:S01]  /*e680*/  LDCU.64 UR6, c[0x0][0x560] ;  /* 0x0000ac00ff0677ac */ /* 0x000e620008000a00 */
[----:B------:R-:W-:Y:S01]  /*e690*/  HFMA2 R6, -RZ, RZ, 0, 0 ;  /* 0x00000000ff067431 */ /* 0x000fe200000001ff */
[----:B------:R-:W-:Y:S01]  /*e6a0*/  ISETP.NE.AND P1, PT, R12, RZ, PT ;  /* 0x000000ff0c00720c */ /* 0x000fe20003f25270 */
[----:B------:R-:W2:Y:S01]  /*e6b0*/  LDCU UR4, c[0x0][0x568] ;  /* 0x0000ad00ff0477ac */ /* 0x000ea20008000800 */
[----:B------:R-:W3:Y:S02]  /*e6c0*/  LDCU UR5, c[0x0][0x68c] ;  /* 0x0000d180ff0577ac */ /* 0x000ee40008000800 */
[----:B-1----:R-:W-:-:S05]  /*e6d0*/  IMAD.HI.U32 R8, R7, UR7, R6 ;  /* 0x0000000707087c27 */ /* 0x002fca000f8e0006 */
[----:B--2---:R-:W-:-:S05]  /*e6e0*/  SHF.R.U32.HI R9, RZ, UR4, R8 ;  /* 0x00000004ff097c19 */ /* 0x004fca0008011608 */
[----:B------:R-:W-:-:S04]  /*e6f0*/  IMAD.MOV R3, RZ, RZ, -R9 ;  /* 0x000000ffff037224 */ /* 0x000fc800078e0a09 */
        /* <DEDUP_REMOVED lines=265> */
.L_x_3127:
[----:B------:R-:W-:Y:S01]  /*f790*/  MOV R16, RZ ;  /* 0x000000ff00107202 */ /* 0x000fe20000000f00 */
[----:B------:R-:W-:Y:S06]  /*f7a0*/  BRA.U !UP0, `(.L_x_3128) ;  /* 0x0000001108487547 */ /* 0x000fec000b800000 */
[----:B------:R-:W1:Y:S01]  /*f7b0*/  LDCU.64 UR6, c[0x0][0x560] ;  /* 0x0000ac00ff0677ac */ /* 0x000e620008000a00 */
[----:B------:R-:W-:Y:S01]  /*f7c0*/  IADD3 R9, PT, PT, R7, 0x1, RZ ;  /* 0x0000000107097810 */ /* 0x000fe20007ffe0ff */
[----:B------:R-:W-:Y:S01]  /*f7d0*/  IMAD.MOV.U32 R8, RZ, RZ, RZ ;  /* 0x000000ffff087224 */ /* 0x000fe200078e00ff */
        /* <DEDUP_REMOVED lines=271> */
.L_x_3128:
        /* <DEDUP_REMOVED lines=24> */
.L_x_3130:
[----:B------:R-:W-:Y:S05]  /*10a50*/  BSYNC.RECONVERGENT B0 ;  /* 0x0000000000007941 */ /* 0x000fea0003800200 */
.L_x_3129:
        /* <DEDUP_REMOVED lines=35> */
.L_x_3132:
[----:B------:R-:W-:Y:S05]  /*10c90*/  BSYNC.RECONVERGENT B0 ;  /* 0x0000000000007941 */ /* 0x000fea0003800200 */
.L_x_3131:
        /* <DEDUP_REMOVED lines=20> */
[----:B-1----:R-:W-:-:S08]  /*10de0*/  IMAD.U32 R18, RZ, RZ, UR9 ;  /* 0x00000009ff127e24 */ /* 0x002fd0000f8e00ff */
        /* <DEDUP_REMOVED lines=14> */
.L_x_3137:
[----:B------:R-:W-:-:S04]  /*10ed0*/  IMAD.IADD R3, R9, 0x1, R0 ;  /* 0x0000000109037824 */ /* 0x000fc800078e0200 */
        /* <DEDUP_REMOVED lines=9> */
.L_x_3136:
[----:B------:R-:W-:Y:S05]  /*10f70*/  BRA `(.L_x_3135) ;  /* 0x0000000000547947 */ /* 0x000fea0003800000 */
.L_x_3134:
        /* <DEDUP_REMOVED lines=11> */
.L_x_3138:
        /* <DEDUP_REMOVED lines=10> */
.L_x_3135:
[----:B------:R-:W-:Y:S05]  /*110d0*/  BSYNC.RECONVERGENT B0 ;  /* 0x0000000000007941 */ /* 0x000fea0003800200 */
.L_x_3133:
        /* <DEDUP_REMOVED lines=12> */
.L_x_3140:
        /* <DEDUP_REMOVED lines=14> */
.L_x_3139:
        /* <DEDUP_REMOVED lines=9> */
.L_x_3143:
[----:B------:R-:W-:Y:S01]  /*11310*/  SHF.R.U32.HI R8, RZ, 0x1, R2 ;  /* 0x00000001ff087819 */ /* 0x000fe20000011602 */
[----:B------:R-:W-:Y:S04]  /*11320*/  BAR.SYNC.DEFER_BLOCKING 0x0 ;  /* 0x0000000000007b1d */ /* 0x000fe80000010000 */
[----:B------:R-:W-:-:S05]  /*11330*/  IMAD.IADD R3, R8, 0x1, R23 ;  /* 0x0000000108037824 */ /* 0x000fca00078e0217 */
[----:B------:R-:W-:-:S04]  /*11340*/  ISETP.GE.U32.AND P2, PT, R3, UR5, PT ;  /* 0x0000000503007c0c */ /* 0x000fc8000bf46070 */
[----:B------:R-:W-:-:S13]  /*11350*/  ISETP.GE.U32.OR P2, PT, R23, R8, P2 ;  /* 0x000000081700720c */ /* 0x000fda0001746470 */
[----:B------:R-:W-:-:S05]  /*11360*/  @!P2 LEA R3, R8, R0, 0x3 ;  /* 0x000000000803a211 */ /* 0x000fca00078e18ff */
[----:B------:R-:W1:Y:S02]  /*11370*/  @!P2 LDS.64 R6, [R3] ;  /* 0x000000000306a984 */ /* 0x000e640000000a00 */
[----:B-123--:R-:W-:Y:S01]  /*11380*/  @!P2 FADD.FTZ R18, R18, R6 ;  /* 0x000000061212a221 */ /* 0x00efe20000010000 */
[----:B------:R-:W-:-:S05]  /*11390*/  @!P2 FADD.FTZ R19, R19, R7 ;  /* 0x000000071313a221 */ /* 0x000fca0000010000 */
[----:B------:R4:W-:Y:S01]  /*113a0*/  @!P2 STS.64 [R0], R18 ;  /* 0x000000120000a388 */ /* 0x0009e20000000a00 */
[----:B------:R-:W-:Y:S02]  /*113b0*/  ISETP.GT.U32.AND P2, PT, R2, 0x7f, PT ;  /* 0x0000007f0200780c */ /* 0x000fe40003f44070 */
[----:B------:R-:W-:-:S11]  /*113c0*/  MOV R2, R8 ;  /* 0x0000000800027202 */ /* 0x000fd60000000f00 */
[----:B----4-:R-:W-:Y:S05]  /*113d0*/  @P2 BRA `(.L_x_3143) ;  /* 0xfffffffc00cc2947 */ /* 0x010fea000383ffff */
.L_x_3142:
[----:B------:R-:W-:Y:S01]  /*113e0*/  BAR.SYNC.DEFER_BLOCKING 0x0 ;  /* 0x0000000000007b1d */ /* 0x000fe20000010000 */
[----:B------:R-:W-:-:S09]  /*113f0*/  UISETP.GE.U32.AND UP0, UPT, UR4, 0x2, UPT ;  /* 0x000000020400788c */ /* 0x000fd2000bf06070 */
[----:B------:R-:W-:Y:S05]  /*11400*/  BRA.U !UP0, `(.L_x_3141) ;  /* 0x0000000108207547 */ /* 0x000fea000b800000 */
[----:B-123--:R-:W-:-:S07]  /*11410*/  IMAD.MOV.U32 R0, RZ, RZ, 0x1 ;  /* 0x00000001ff007424 */ /* 0x00efce00078e00ff */
.L_x_3144:
[----:B------:R-:W1:Y:S04]  /*11420*/  SHFL.DOWN PT, R3, R18, R0, 0x1f ;  /* 0x08001f0012037589 */ /* 0x000e6800000e0000 */
[----:B------:R2:W3:Y:S02]  /*11430*/  SHFL.DOWN PT, R2, R19, R0, 0x1f ;  /* 0x08001f0013027589 */ /* 0x0004e400000e0000 */
[----:B--2---:R-:W-:-:S04]  /*11440*/  SHF.L.U32 R0, R0, 0x1, RZ ;  /* 0x0000000100007819 */ /* 0x004fc800000006ff */
[----:B------:R-:W-:Y:S01]  /*11450*/  ISETP.GE.AND P2, PT, R0, UR4, PT ;  /* 0x0000000400007c0c */ /* 0x000fe2000bf46270 */
[----:B-1----:R-:W-:Y:S01]  /*11460*/  FADD.FTZ R18, R3, R18 ;  /* 0x0000001203127221 */ /* 0x002fe20000010000 */
[----:B---3--:R-:W-:-:S11]  /*11470*/  FADD.FTZ R19, R2, R19 ;  /* 0x0000001302137221 */ /* 0x008fd60000010000 */
[----:B------:R-:W-:Y:S05]  /*11480*/  @!P2 BRA `(.L_x_3144) ;  /* 0xfffffffc00e4a947 */ /* 0x000fea000383ffff */
.L_x_3141:
[----:B------:R-:W-:Y:S05]  /*11490*/  @!P1 EXIT ;  /* 0x000000000000994d */ /* 0x000fea0003800000 */
[----:B------:R-:W-:Y:S05]  /*114a0*/  @!P0 BRA `(.L_x_3145) ;  /* 0x0000000400248947 */ /* 0x000fea0003800000 */
[----:B------:R-:W4:Y:S01]  /*114b0*/  LDCU.U8 UR6, c[0x0][0x790] ;  /* 0x0000f200ff0677ac */ /* 0x000f220008000000 */
[----:B------:R-:W5:Y:S01]  /*114c0*/  LDCU.64 UR4, c[0x0][0x760] ;  /* 0x0000ec00ff0477ac */ /* 0x000f620008000a00 */
[----:B----4-:R-:W-:Y:S02]  /*114d0*/  ISETP.NE.AND P0, PT, RZ, UR6, PT ;  /* 0x00000006ff007c0c */ /* 0x010fe4000bf05270 */
[----:B-----5:R-:W-:Y:S02]  /*114e0*/  IADD3 R4, P2, PT, R17, UR4, RZ ;  /* 0x0000000411047c10 */ /* 0x020fe4000ff5e0ff */
[----:B------:R-:W-:Y:S02]  /*114f0*/  IADD3 R2, P1, PT, R16, UR4, RZ ;  /* 0x0000000410027c10 */ /* 0x000fe4000ff3e0ff */
[----:B------:R-:W-:-:S03]  /*11500*/  IADD3.X R5, PT, PT, RZ, UR5, RZ, P2, !PT ;  /* 0x00000005ff057c10 */ /* 0x000fc600097fe4ff */
[----:B------:R-:W-:-:S04]  /*11510*/  IMAD.X R3, RZ, RZ, UR5, P1 ;  /* 0x00000005ff037e24 */ /* 0x000fc800088e06ff */
[----:B-123--:R-:W2:Y:S04]  /*11520*/  @P0 LDG.E.U16 R0, desc[UR36][R4.64] ;  /* 0x0000002404000981 */ /* 0x00eea8000c1e1500 */
[----:B------:R-:W3:Y:S01]  /*11530*/  @P0 LDG.E.U16 R6, desc[UR36][R2.64] ;  /* 0x0000002402060981 */ /* 0x000ee2000c1e1500 */
[----:B------:R-:W1:Y:S02]  /*11540*/  LDCU.U8 UR4, c[0x0][0x791] ;  /* 0x0000f220ff0477ac */ /* 0x000e640008000000 */
[----:B-1----:R-:W-:Y:S02]  /*11550*/  ISETP.NE.AND P1, PT, RZ, UR4, PT ;  /* 0x00000004ff007c0c */ /* 0x002fe4000bf25270 */
[----:B--2---:R-:W-:Y:S02]  /*11560*/  @P0 SHF.L.U32 R7, R0, 0x10, RZ ;  /* 0x0000001000070819 */ /* 0x004fe400000006ff */
[----:B---3--:R-:W-:-:S03]  /*11570*/  @P0 SHF.L.U32 R6, R6, 0x10, RZ ;  /* 0x0000001006060819 */ /* 0x008fc600000006ff */
[----:B------:R-:W-:Y:S02]  /*11580*/  @P0 FADD.FTZ R18, R18, R7 ;  /* 0x0000000712120221 */ /* 0x000fe40000010000 */
[----:B------:R-:W-:-:S04]  /*11590*/  @P0 FADD.FTZ R19, R19, R6 ;  /* 0x0000000613130221 */ /* 0x000fc80000010000 */
[----:B------:R-:W-:Y:S02]  /*115a0*/  @!P1 F2FP.BF16.F32.PACK_AB R0, RZ, R18 ;  /* 0x00000012ff00923e */ /* 0x000fe400000010ff */
[----:B------:R-:W-:-:S03]  /*115b0*/  @!P1 F2FP.BF16.F32.PACK_AB R6, RZ, R19 ;  /* 0x00000013ff06923e */ /* 0x000fc600000010ff */
[----:B------:R1:W-:Y:S04]  /*115c0*/  @!P1 STG.E.U16 desc[UR36][R4.64], R0 ;  /* 0x0000000004009986 */ /* 0x0003e8000c101524 */
[----:B------:R1:W-:Y:S01]  /*115d0*/  @!P1 STG.E.U16 desc[UR36][R2.64], R6 ;  /* 0x0000000602009986 */ /* 0x0003e2000c101524 */
[----:B------:R-:W-:Y:S05]  /*115e0*/  @!P1 EXIT ;  /* 0x000000000000994d */ /* 0x000fea0003800000 */
[----:B------:R-:W2:Y:S01]  /*115f0*/  LDCU UR4, c[0x0][0x794] ;  /* 0x0000f280ff0477ac */ /* 0x000ea20008000800 */
[----:B------:R-:W3:Y:S01]  /*11600*/  LDCU UR5, c[0x0][0x380] ;  /* 0x00007000ff0577ac */ /* 0x000ee20008000800 */
[----:B--2---:R-:W-:Y:S01]  /*11610*/  UISETP.NE.AND UP0, UPT, UR4, 0x1, UPT ;  /* 0x000000010400788c */ /* 0x004fe2000bf05270 */
[----:B---3--:R-:W-:-:S05]  /*11620*/  FMUL.FTZ R18, R18, UR5 ;  /* 0x0000000512127c20 */ /* 0x008fca0008410000 */
[----:B------:R-:W-:-:S03]  /*11630*/  F2FP.BF16.F32.PACK_AB R18, RZ, R18 ;  /* 0x00000012ff12723e */ /* 0x000fc600000010ff */
[----:B------:R-:W-:Y:S05]  /*11640*/  BRA.U !UP0, `(.L_x_3146) ;  /* 0x0000000108407547 */ /* 0x000fea000b800000 */
[----:B-1----:R-:W-:Y:S01]  /*11650*/  MOV R0, 0x0 ;  /* 0x0000000000007802 */ /* 0x002fe20000000f00 */
        /* <DEDUP_REMOVED lines=15> */
.L_x_3146:
[----:B------:R-:W1:Y:S01]  /*11750*/  LDCU.64 UR6, c[0x0][0x760] ;  /* 0x0000ec00ff0677ac */ /* 0x000e620008000a00 */
[----:B------:R-:W2:Y:S01]  /*11760*/  LDCU UR4, c[0x0][0x794] ;  /* 0x0000f280ff0477ac */ /* 0x000ea20008000800 */
[----:B------:R-:W3:Y:S01]  /*11770*/  LDCU UR5, c[0x0][0x380] ;  /* 0x00007000ff0577ac */ /* 0x000ee20008000800 */
[----:B-1----:R-:W-:Y:S01]  /*11780*/  IADD3 R2, P0, PT, R17, UR6, RZ ;  /* 0x0000000611027c10 */ /* 0x002fe2000ff1e0ff */
[----:B--2---:R-:W-:-:S04]  /*11790*/  UISETP.NE.AND UP0, UPT, UR4, 0x1, UPT ;  /* 0x000000010400788c */ /* 0x004fc8000bf05270 */
[----:B------:R-:W-:Y:S02]  /*117a0*/  IMAD.X R3, RZ, RZ, UR7, P0 ;  /* 0x00000007ff037e24 */ /* 0x000fe400080e06ff */
[----:B---3--:R-:W-:-:S03]  /*117b0*/  FMUL.FTZ R19, R19, UR5 ;  /* 0x0000000513137c20 */ /* 0x008fc60008410000 */
[----:B------:R1:W-:Y:S02]  /*117c0*/  STG.E.U16 desc[UR36][R2.64], R18 ;  /* 0x0000001202007986 */ /* 0x0003e4000c101524 */
[----:B------:R-:W-:Y:S01]  /*117d0*/  F2FP.BF16.F32.PACK_AB R19, RZ, R19 ;  /* 0x00000013ff13723e */ /* 0x000fe200000010ff */
[----:B------:R-:W-:Y:S06]  /*117e0*/  BRA.U !UP0, `(.L_x_3147) ;  /* 0x0000000108407547 */ /* 0x000fec000b800000 */
        /* <DEDUP_REMOVED lines=16> */
.L_x_3147:
[----:B------:R-:W2:Y:S02]  /*118f0*/  LDCU.64 UR4, c[0x0][0x760] ;  /* 0x0000ec00ff0477ac */ /* 0x000ea40008000a00 */
[----:B--2---:R-:W-:-:S04]  /*11900*/  IADD3 R16, P0, PT, R16, UR4, RZ ;  /* 0x0000000410107c10 */ /* 0x004fc8000ff1e0ff */
[----:B------:R-:W-:-:S05]  /*11910*/  IADD3.X R17, PT, PT, RZ, UR5, RZ, P0, !PT ;  /* 0x00000005ff117c10 */ /* 0x000fca00087fe4ff */
[----:B------:R-:W-:Y:S01]  /*11920*/  STG.E.U16 desc[UR36][R16.64], R19 ;  /* 0x0000001310007986 */ /* 0x000fe2000c101524 */
[----:B------:R-:W-:Y:S05]  /*11930*/  EXIT ;  /* 0x000000000000794d */ /* 0x000fea0003800000 */
.L_x_3145:
        /* <DEDUP_REMOVED lines=9> */
.L_x_3148:
[----:B------:R-:W-:Y:S05]  /*119d0*/  BRA.U !UP0, `(.L_x_3149) ;  /* 0x0000000108d47547 */ /* 0x000fea000b800000 */
[----:B------:R-:W4:Y:S01]  /*119e0*/  LDCU UR4, c[0x0][0x794] ;  /* 0x0000f280ff0477ac */ /* 0x000f220008000800 */
[----:B------:R-:W1:Y:S01]  /*119f0*/  LDCU UR5, c[0x0][0x380] ;  /* 0x00007000ff0577ac */ /* 0x000e620008000800 */
[----:B----4-:R-:W-:Y:S01]  /*11a00*/  UISETP.NE.AND UP0, UPT, UR4, 0x1, UPT ;  /* 0x000000010400788c */ /* 0x010fe2000bf05270 */
[----:B-123--:R-:W-:-:S05]  /*11a10*/  FMUL.FTZ R18, R18, UR5 ;  /* 0x0000000512127c20 */ /* 0x00efca0008410000 */
[----:B------:R-:W-:-:S03]  /*11a20*/  F2FP.BF16.F32.PACK_AB R18, RZ, R18 ;  /* 0x00000012ff12723e */ /* 0x000fc600000010ff */
        /* <DEDUP_REMOVED lines=17> */
.L_x_3150:
[----:B------:R-:W1:Y:S01]  /*11b40*/  LDCU.64 UR6, c[0x0][0x760] ;  /* 0x0000ec00ff0677ac */ /* 0x000e620008000a00 */
[----:B------:R-:W2:Y:S01]  /*11b50*/  LDCU UR4, c[0x0][0x794] ;  /* 0x0000f280ff0477ac */ /* 0x000ea20008000800 */
[----:B------:R-:W3:Y:S01]  /*11b60*/  LDCU UR5, c[0x0][0x380] ;  /* 0x00007000ff0577ac */ /* 0x000ee20008000800 */
[----:B-1----:R-:W-:-:S04]  /*11b70*/  IADD3 R2, P0, PT, R17, UR6, RZ ;  /* 0x0000000611027c10 */ /* 0x002fc8000ff1e0ff */
[----:B------:R-:W-:Y:S01]  /*11b80*/  IADD3.X R3, PT, PT, RZ, UR7, RZ, P0, !PT ;  /* 0x00000007ff037c10 */ /* 0x000fe200087fe4ff */
[----:B--2---:R-:W-:Y:S01]  /*11b90*/  UISETP.NE.AND UP0, UPT, UR4, 0x1, UPT ;  /* 0x000000010400788c */ /* 0x004fe2000bf05270 */
[----:B---3--:R-:W-:-:S03]  /*11ba0*/  FMUL.FTZ R19, R19, UR5 ;  /* 0x0000000513137c20 */ /* 0x008fc60008410000 */
[----:B------:R1:W-:Y:S02]  /*11bb0*/  STG.E.U16 desc[UR36][R2.64], R18 ;  /* 0x0000001202007986 */ /* 0x0003e4000c101524 */
[----:B------:R-:W-:-:S03]  /*11bc0*/  F2FP.BF16.F32.PACK_AB R19, RZ, R19 ;  /* 0x00000013ff13723e */ /* 0x000fc600000010ff */
        /* <DEDUP_REMOVED lines=17> */
.L_x_3151:
[----:B------:R-:W2:Y:S02]  /*11ce0*/  LDCU.64 UR4, c[0x0][0x760] ;  /* 0x0000ec00ff0477ac */ /* 0x000ea40008000a00 */
[----:B--2---:R-:W-:-:S05]  /*11cf0*/  IADD3 R16, P0, PT, R16, UR4, RZ ;  /* 0x0000000410107c10 */ /* 0x004fca000ff1e0ff */
[----:B------:R-:W-:-:S05]  /*11d00*/  IMAD.X R17, RZ, RZ, UR5, P0 ;  /* 0x00000005ff117e24 */ /* 0x000fca00080e06ff */
[----:B------:R-:W-:Y:S01]  /*11d10*/  STG.E.U16 desc[UR36][R16.64], R19 ;  /* 0x0000001310007986 */ /* 0x000fe2000c101524 */
[----:B------:R-:W-:Y:S05]  /*11d20*/  EXIT ;  /* 0x000000000000794d */ /* 0x000fea0003800000 */
.L_x_3149:
[----:B------:R-:W-:Y:S04]  /*11d30*/  STG.E desc[UR36][R4.64], R18 ;  /* 0x0000001204007986 */ /* 0x000fe8000c101924 */
[----:B------:R-:W-:Y:S01]  /*11d40*/  STG.E desc[UR36][R4.64+0x4], R19 ;  /* 0x0000041304007986 */ /* 0x000fe2000c101924 */
[----:B------:R-:W-:Y:S05]  /*11d50*/  EXIT ;  /* 0x000000000000794d */ /* 0x000fea0003800000 */
.L_x_3126:
        /* <DEDUP_REMOVED lines=11> */
[----:B------:R-:W-:Y:S05]  /*11e10*/  @!P0 BRA `(.L_x_3152) ;  /* 0x0000000400248947 */ /* 0x000fea0003800000 */
[----:B------:R-:W1:Y:S01]  /*11e20*/  LDCU.U8 UR6, c[0x0][0x790] ;  /* 0x0000f200ff0677ac */ /* 0x000e620008000000 */
[----:B------:R-:W2:Y:S01]  /*11e30*/  LDCU.64 UR4, c[0x0][0x760] ;  /* 0x0000ec00ff0477ac */ /* 0x000ea20008000a00 */
[----:B-1----:R-:W-:Y:S02]  /*11e40*/  ISETP.NE.AND P2, PT, RZ, UR6, PT ;  /* 0x00000006ff007c0c */ /* 0x002fe4000bf45270 */
[----:B--2---:R-:W-:Y:S02]  /*11e50*/  IADD3 R4, P1, PT, R25, UR4, RZ ;  /* 0x0000000419047c10 */ /* 0x004fe4000ff3e0ff */
[----:B------:R-:W-:Y:S02]  /*11e60*/  IADD3 R2, P0, PT, R24, UR4, RZ ;  /* 0x0000000418027c10 */ /* 0x000fe4000ff1e0ff */
[----:B------:R-:W-:Y:S02]  /*11e70*/  IADD3.X R5, PT, PT, RZ, UR5, RZ, P1, !PT ;  /* 0x00000005ff057c10 */ /* 0x000fe40008ffe4ff */
[----:B------:R-:W-:-:S05]  /*11e80*/  IADD3.X R3, PT, PT, RZ, UR5, RZ, P0, !PT ;  /* 0x00000005ff037c10 */ /* 0x000fca00087fe4ff */
[----:B------:R-:W2:Y:S04]  /*11e90*/  @P2 LDG.E.U16 R0, desc[UR36][R4.64] ;  /* 0x0000002404002981 */ /* 0x000ea8000c1e1500 */
[----:B------:R-:W3:Y:S01]  /*11ea0*/  @P2 LDG.E.U16 R6, desc[UR36][R2.64] ;  /* 0x0000002402062981 */ /* 0x000ee2000c1e1500 */
[----:B------:R-:W1:Y:S02]  /*11eb0*/  LDCU.U8 UR4, c[0x0][0x791] ;  /* 0x0000f220ff0477ac */ /* 0x000e640008000000 */
[----:B-1----:R-:W-:Y:S01]  /*11ec0*/  ISETP.NE.AND P0, PT, RZ, UR4, PT ;  /* 0x00000004ff007c0c */ /* 0x002fe2000bf05270 */
[----:B--2---:R-:W-:Y:S01]  /*11ed0*/  @P2 IMAD.U32 R7, R0, 0x10000, RZ ;  /* 0x0001000000072824 */ /* 0x004fe200078e00ff */
[----:B---3--:R-:W-:-:S03]  /*11ee0*/  @P2 SHF.L.U32 R6, R6, 0x10, RZ ;  /* 0x0000001006062819 */ /* 0x008fc600000006ff */
[----:B------:R-:W-:Y:S02]  /*11ef0*/  @P2 FADD.FTZ R18, R18, R7 ;  /* 0x0000000712122221 */ /* 0x000fe40000010000 */
[----:B------:R-:W-:-:S06]  /*11f00*/  @P2 FADD.FTZ R19, R19, R6 ;  /* 0x0000000613132221 */ /* 0x000fcc0000010000 */
        /* <DEDUP_REMOVED lines=27> */
.L_x_3153:
        /* <DEDUP_REMOVED lines=26> */
.L_x_3154:
[----:B------:R-:W2:Y:S02]  /*12260*/  LDCU.64 UR4, c[0x0][0x760] ;  /* 0x0000ec00ff0477ac */ /* 0x000ea40008000a00 */
[----:B--2---:R-:W-:-:S05]  /*12270*/  IADD3 R24, P0, PT, R24, UR4, RZ ;  /* 0x0000000418187c10 */ /* 0x004fca000ff1e0ff */
[----:B------:R-:W-:-:S05]  /*12280*/  IMAD.X R25, RZ, RZ, UR5, P0 ;  /* 0x00000005ff197e24 */ /* 0x000fca00080e06ff */
[----:B------:R-:W-:Y:S01]  /*12290*/  STG.E.U16 desc[UR36][R24.64], R19 ;  /* 0x0000001318007986 */ /* 0x000fe2000c101524 */
[----:B------:R-:W-:Y:S05]  /*122a0*/  EXIT ;  /* 0x000000000000794d */ /* 0x000fea0003800000 */
.L_x_3152:
        /* <DEDUP_REMOVED lines=9> */
.L_x_3155:
[----:B------:R-:W-:Y:S05]  /*12340*/  BRA.U !UP1, `(.L_x_3156) ;  /* 0x0000000109d47547 */ /* 0x000fea000b800000 */
[----:B------:R-:W1:Y:S01]  /*12350*/  LDCU UR4, c[0x0][0x794] ;  /* 0x0000f280ff0477ac */ /* 0x000e620008000800 */
[----:B------:R-:W2:Y:S01]  /*12360*/  LDCU UR5, c[0x0][0x380] ;  /* 0x00007000ff0577ac */ /* 0x000ea20008000800 */
[----:B-1----:R-:W-:Y:S01]  /*12370*/  UISETP.NE.AND UP0, UPT, UR4, 0x1, UPT ;  /* 0x000000010400788c */ /* 0x002fe2000bf05270 */
[----:B--2---:R-:W-:-:S05]  /*12380*/  FMUL.FTZ R18, R18, UR5 ;  /* 0x0000000512127c20 */ /* 0x004fca0008410000 */
[----:B------:R-:W-:-:S03]  /*12390*/  F2FP.BF16.F32.PACK_AB R18, RZ, R18 ;  /* 0x00000012ff12723e */ /* 0x000fc600000010ff */
        /* <DEDUP_REMOVED lines=17> */
.L_x_3157:
        /* <DEDUP_REMOVED lines=26> */
.L_x_3158:
[----:B------:R-:W2:Y:S02]  /*12650*/  LDCU.64 UR4, c[0x0][0x760] ;  /* 0x0000ec00ff0477ac */ /* 0x000ea40008000a00 */
[----:B--2---:R-:W-:-:S04]  /*12660*/  IADD3 R24, P0, PT, R24, UR4, RZ ;  /* 0x0000000418187c10 */ /* 0x004fc8000ff1e0ff */
[----:B------:R-:W-:-:S05]  /*12670*/  IADD3.X R25, PT, PT, RZ, UR5, RZ, P0, !PT ;  /* 0x00000005ff197c10 */ /* 0x000fca00087fe4ff */
[----:B------:R-:W-:Y:S01]  /*12680*/  STG.E.U16 desc[UR36][R24.64], R19 ;  /* 0x0000001318007986 */ /* 0x000fe2000c101524 */
[----:B------:R-:W-:Y:S05]  /*12690*/  EXIT ;  /* 0x000000000000794d */ /* 0x000fea0003800000 */
.L_x_3156:
[----:B------:R-:W-:Y:S04]  /*126a0*/  STG.E desc[UR36][R4.64], R18 ;  /* 0x0000001204007986 */ /* 0x000fe8000c101924 */
[----:B------:R-:W-:Y:S01]  /*126b0*/  STG.E desc[UR36][R4.64+0x4], R19 ;  /* 0x0000041304007986 */ /* 0x000fe2000c101924 */
[----:B------:R-:W-:Y:S05]  /*126c0*/  EXIT ;  /* 0x000000000000794d */ /* 0x000fea0003800000 */
        .weak           $__internal_1_$__cuda_sm20_div_u64
        .type           $__internal_1_$__cuda_sm20_div_u64,@function
        .size           $__internal_1_$__cuda_sm20_div_u64,(.L_x_7233 - $__internal_1_$__cuda_sm20_div_u64)
$__internal_1_$__cuda_sm20_div_u64:
[----:B------:R-:W-:Y:S02]  /*126d0*/  IMAD.MOV.U32 R14, RZ, RZ, R3 ;  /* 0x000000ffff0e7224 */ /* 0x000fe400078e0003 */
[----:B------:R-:W-:-:S04]  /*126e0*/  HFMA2 R15, -RZ, RZ, 0, 0 ;  /* 0x00000000ff0f7431 */ /* 0x000fc800000001ff */
        /* <DEDUP_REMOVED lines=9> */
[----:B------:R-:W-:-:S05]  /*12780*/  IADD3 R13, P0, PT, RZ, -R10, RZ ;  /* 0x8000000aff0d7210 */ /* 0x000fca0007f1e0ff */
[----:B------:R-:W-:-:S04]  /*12790*/  IMAD.HI.U32 R10, R8, R13, RZ ;  /* 0x0000000d080a7227 */ /* 0x000fc800078e00ff */
[----:B------:R-:W-:Y:S01]  /*127a0*/  IMAD.X R21, RZ, RZ, ~R11, P0 ;  /* 0x000000ffff157224 */ /* 0x000fe200000e0e0b */
[----:B------:R-:W-:-:S03]  /*127b0*/  MOV R11, R8 ;  /* 0x00000008000b7202 */ /* 0x000fc60000000f00 */
        /* <DEDUP_REMOVED lines=10> */
[----:B------:R-:W-:Y:S02]  /*12860*/  HFMA2 R9, -RZ, RZ, 0, 0 ;  /* 0x00000000ff097431 */ /* 0x000fe400000001ff */
[----:B------:R-:W-:-:S04]  /*12870*/  IMAD.HI.U32 R10, R11, R13, RZ ;  /* 0x0000000d0b0a7227 */ /* 0x000fc800078e00ff */
[----:B------:R-:W-:-:S04]  /*12880*/  IMAD.X R8, RZ, RZ, ~R8, P0 ;  /* 0x000000ffff087224 */ /* 0x000fc800000e0e08 */
        /* <DEDUP_REMOVED lines=12> */
[----:B------:R-:W-:-:S03]  /*12950*/  IADD3 R10, P1, PT, R11, R8, RZ ;  /* 0x000000080b0a7210 */ /* 0x000fc60007f3e0ff */
[----:B------:R-:W-:Y:S02]  /*12960*/  IMAD.X R7, RZ, RZ, R7, P0 ;  /* 0x000000ffff077224 */ /* 0x000fe400000e0607 */
[----:B------:R-:W-:-:S03]  /*12970*/  IMAD.WIDE.U32 R8, R10, R3, RZ ;  /* 0x000000030a087225 */ /* 0x000fc600078e00ff */
[----:B------:R-:W-:Y:S02]  /*12980*/  IADD3.X R7, PT, PT, RZ, R7, RZ, P1, !PT ;  /* 0x00000007ff077210 */ /* 0x000fe40000ffe4ff */
[----:B------:R-:W-:-:S03]  /*12990*/  IADD3 R14, P0, PT, -R8, R4, RZ ;  /* 0x00000004080e7210 */ /* 0x000fc60007f1e1ff */
[----:B------:R-:W-:Y:S01]  /*129a0*/  IMAD R9, R7, R3, R9 ;  /* 0x0000000307097224 */ /* 0x000fe200078e0209 */
[----:B------:R-:W-:-:S04]  /*129b0*/  IADD3 R4, P1, PT, -R3, R14, RZ ;  /* 0x0000000e03047210 */ /* 0x000fc80007f3e1ff */
[----:B------:R-:W-:Y:S02]  /*129c0*/  IADD3.X R20, PT, PT, ~R9, R5, RZ, P0, !PT ;  /* 0x0000000509147210 */ /* 0x000fe400007fe5ff */
[----:B------:R-:W-:Y:S02]  /*129d0*/  ISETP.GE.U32.AND P0, PT, R14, R3, PT ;  /* 0x000000030e00720c */ /* 0x000fe40003f06070 */
[----:B------:R-:W-:Y:S02]  /*129e0*/  IADD3 R9, P2, PT, R10, 0x1, RZ ;  /* 0x000000010a097810 */ /* 0x000fe40007f5e0ff */
[C---:B------:R-:W-:Y:S02]  /*129f0*/  ISETP.GE.U32.AND.EX P0, PT, R20.reuse, RZ, PT, P0 ;  /* 0x000000ff1400720c */ /* 0x040fe40003f06100 */
[----:B------:R-:W-:Y:S01]  /*12a00*/  IADD3.X R5, PT, PT, R20, -0x1, RZ, P1, !PT ;  /* 0xffffffff14057810 */ /* 0x000fe20000ffe4ff */
[----:B------:R-:W-:Y:S01]  /*12a10*/  IMAD.X R8, RZ, RZ, R7, P2 ;  /* 0x000000ffff087224 */ /* 0x000fe200010e0607 */
[----:B------:R-:W-:-:S02]  /*12a20*/  SEL R4, R4, R14, P0 ;  /* 0x0000000e04047207 */ /* 0x000fc40000000000 */
[----:B------:R-:W-:Y:S02]  /*12a30*/  SEL R9, R9, R10, P0 ;  /* 0x0000000a09097207 */ /* 0x000fe40000000000 */
[----:B------:R-:W-:Y:S02]  /*12a40*/  SEL R5, R5, R20, P0 ;  /* 0x0000001405057207 */ /* 0x000fe40000000000 */
[----:B------:R-:W-:Y:S02]  /*12a50*/  SEL R8, R8, R7, P0 ;  /* 0x0000000708087207 */ /* 0x000fe40000000000 */
[----:B------:R-:W-:Y:S02]  /*12a60*/  ISETP.GE.U32.AND P0, PT, R4, R3, PT ;  /* 0x000000030400720c */ /* 0x000fe40003f06070 */
[----:B------:R-:W-:Y:S02]  /*12a70*/  IADD3 R4, P2, PT, R9, 0x1, RZ ;  /* 0x0000000109047810 */ /* 0x000fe40007f5e0ff */
[----:B------:R-:W-:-:S02]  /*12a80*/  ISETP.GE.U32.AND.EX P0, PT, R5, RZ, PT, P0 ;  /* 0x000000ff0500720c */ /* 0x000fc40003f06100 */
[----:B------:R-:W-:Y:S02]  /*12a90*/  ISETP.NE.U32.AND P1, PT, R3, RZ, PT ;  /* 0x000000ff0300720c */ /* 0x000fe40003f25070 */
[-C--:B------:R-:W-:Y:S02]  /*12aa0*/  IADD3.X R5, PT, PT, RZ, R8.reuse, RZ, P2, !PT ;  /* 0x00000008ff057210 */ /* 0x080fe400017fe4ff */
[----:B------:R-:W-:Y:S02]  /*12ab0*/  MOV R7, 0x0 ;  /* 0x0000000000077802 */ /* 0x000fe40000000f00 */
[----:B------:R-:W-:Y:S02]  /*12ac0*/  ISETP.NE.AND.EX P1, PT, RZ, RZ, PT, P1 ;  /* 0x000000ffff00720c */ /* 0x000fe40003f25310 */
[----:B------:R-:W-:Y:S02]  /*12ad0*/  SEL R4, R4, R9, P0 ;  /* 0x0000000904047207 */ /* 0x000fe40000000000 */
[----:B------:R-:W-:-:S02]  /*12ae0*/  SEL R5, R5, R8, P0 ;  /* 0x0000000805057207 */ /* 0x000fc40000000000 */
[----:B------:R-:W-:Y:S02]  /*12af0*/  SEL R4, R4, 0xffffffff, P1 ;  /* 0xffffffff04047807 */ /* 0x000fe40000800000 */
[----:B------:R-:W-:Y:S01]  /*12b00*/  SEL R5, R5, 0xffffffff, P1 ;  /* 0xffffffff05057807 */ /* 0x000fe20000800000 */
[----:B------:R-:W-:Y:S06]  /*12b10*/  RET.REL.NODEC R6 `(_ZN2at6native13reduce_kernelILi256ELi2ENS0_8ReduceOpIN3c108BFloat16ENS0_7MeanOpsIS4_ffS4_EEjS4_Li4ELi8EEEEEvT1_) ;  /* 0xfffffed406387950 */ /* 0x000fec0003c3ffff */
.L_x_3159:
        /* <DEDUP_REMOVED lines=14> */
.L_x_7233:


//--------------------- .text._ZN2at6native13reduce_kernelILi128ELi4ENS0_8ReduceOpIN3c108BFloat16ENS0_7MeanOpsIS4_ffS4_EEjS4_Li4ELi8EEEEEvT1_ --------------------------
	.section	.text._ZN2at6native13reduce_kernelILi128ELi4ENS0_8ReduceOpIN3c108BFloat16ENS0_7MeanOpsIS4_ffS4_EEjS4_Li4ELi8EEEEEvT1_,"ax",@progbits
	.align	128
        .global         _ZN2at6native13reduce_kernelILi128ELi4ENS0_8ReduceOpIN3c108BFloat16ENS0_7MeanOpsIS4_ffS4_EEjS4_Li4ELi8EEEEEvT1_
        .type           _ZN2at6native13reduce_kernelILi128ELi4ENS0_8ReduceOpIN3c108BFloat16ENS0_7MeanOpsIS4_ffS4_EEjS4_Li4ELi8EEEEEvT1_,@function
        .size           _ZN2at6native13reduce_kernelILi128ELi4ENS0_8ReduceOpIN3c108BFloat16ENS0_7MeanOpsIS4_ffS4_EEjS4_Li4ELi8EEEEEvT1_,(.L_x_7234 - _ZN2at6native13reduce_kernelILi128ELi4ENS0_8ReduceOpIN3c108BFloat16ENS0_7MeanOpsIS4_ffS4_EEjS4_Li4ELi8EEEEEvT1_)
        .other          _ZN2at6native13reduce_kernelILi128ELi4ENS0_8ReduceOpIN3c108BFloat16ENS0_7MeanOpsIS4_ffS4_EEjS4_Li4ELi8EEEEEvT1_,@"STO_CUDA_ENTRY STV_DEFAULT"
_ZN2at6native13reduce_kernelILi128ELi4ENS0_8ReduceOpIN3c108BFloat16ENS0_7MeanOpsIS4_ffS4_EEjS4_Li4ELi8EEEEEvT1_:
.text._ZN2at6native13reduce_kernelILi128ELi4ENS0_8ReduceOpIN3c108BFloat16ENS0_7MeanOpsIS4_ffS4_EEjS4_Li4ELi8EEEEEvT1_:
        /* <DEDUP_REMOVED lines=16> */
[----:B-----5:R-:W-:-:S02]  /*0100*/  IMAD R4, R19, UR10, R4 ;  /* 0x0000000a13047c24 */ /* 0x020fc4000f8e0204 */
        /* <DEDUP_REMOVED lines=279> */
.L_x_3160:
        /* <DEDUP_REMOVED lines=32> */
.L_x_3164:
        /* <DEDUP_REMOVED lines=29> */
.L_x_3168:
[----:B------:R-:W-:Y:S05]  /*1650*/  BSYNC.RECONVERGENT B1 ;  /* 0x0000000000017941 */ /* 0x000fea0003800200 */
.L_x_3167:
[----:B------:R-:W0:Y:S01]  /*1660*/  LDC R5, c[0x0][0x38c] ;  /* 0x0000e300ff057b82 */ /* 0x000e220000000800 */
[----:B------:R-:W-:-:S05]  /*1670*/  IADD3 R24, P0, PT, R24, 0x10, RZ ;  /* 0x0000001018187810 */ /* 0x000fca0007f1e0ff */
[----:B------:R-:W-:Y:S01]  /*1680*/  IMAD.X R25, RZ, RZ, R25, P0 ;  /* 0x000000ffff197224 */ /* 0x000fe200000e0619 */
[----:B0-----:R-:W-:-:S07]  /*1690*/  IADD3 R18, PT, PT, R6, -0x8, R5 ;  /* 0xfffffff806127810 */ /* 0x001fce0007ffe005 */
.L_x_3166:
[----:B------:R-:W-:Y:S05]  /*16a0*/  BSYNC.RECONVERGENT B0 ;  /* 0x0000000000007941 */ /* 0x000fea0003800200 */
.L_x_3165:
        /* <DEDUP_REMOVED lines=24> */
.L_x_3171:
        /* <DEDUP_REMOVED lines=9> */
[----:B------:R-:W-:Y:S01]  /*18c0*/  IMAD.U32 R20, R5, 0x10000, RZ ;  /* 0x0001000005147824 */ /* 0x000fe200078e00ff */
[----:B------:R-:W-:Y:S01]  /*18d0*/  SHF.L.U32 R26, R6, 0x10, RZ ;  /* 0x00000010061a7819 */ /* 0x000fe200000006ff */
[----:B------:R-:W-:Y:S01]  /*18e0*/  FADD.FTZ R8, R21, R8 ;  /* 0x0000000815087221 */ /* 0x000fe20000010000 */
[----:B------:R-:W-:Y:S01]  /*18f0*/  PRMT R6, R5, 0x7632, R6 ;  /* 0x0000763205067816 */ /* 0x000fe20000000006 */
        /* <DEDUP_REMOVED lines=14> */
.L_x_3170:
[----:B------:R-:W-:Y:S05]  /*19e0*/  BSYNC.RECONVERGENT B0 ;  /* 0x0000000000007941 */ /* 0x000fea0003800200 */
.L_x_3169:
        /* <DEDUP_REMOVED lines=10> */
.L_x_3173:
[----:B------:R-:W-:Y:S05]  /*1a90*/  BSYNC.RECONVERGENT B0 ;  /* 0x0000000000007941 */ /* 0x000fea0003800200 */
.L_x_3172:
[----:B------:R-:W-:Y:S01]  /*1aa0*/  FADD.FTZ R14, R14, R3 ;  /* 0x000000030e0e7221 */ /* 0x000fe20000010000 */
[----:B------:R-:W-:Y:S01]  /*1ab0*/  CS2R R26, SRZ ;  /* 0x00000000001a7805 */ /* 0x000fe2000001ff00 */
[----:B------:R-:W-:Y:S02]  /*1ac0*/  IMAD.MOV.U32 R25, RZ, RZ, RZ ;  /* 0x000000ffff197224 */ /* 0x000fe400078e00ff */
[----:B------:R-:W-:-:S04]  /*1ad0*/  FADD.FTZ R13, R14, R13 ;  /* 0x0000000d0e0d7221 */ /* 0x000fc80000010000 */
[----:B------:R-:W-:-:S04]  /*1ae0*/  FADD.FTZ R12, R13, R12 ;  /* 0x0000000c0d0c7221 */ /* 0x000fc80000010000 */
[----:B------:R-:W-:-:S04]  /*1af0*/  FADD.FTZ R11, R12, R11 ;  /* 0x0000000b0c0b7221 */ /* 0x000fc80000010000 */
[----:B------:R-:W-:-:S04]  /*1b00*/  FADD.FTZ R11, R11, R10 ;  /* 0x0000000a0b0b7221 */ /* 0x000fc80000010000 */
[----:B------:R-:W-:-:S04]  /*1b10*/  FADD.FTZ R11, R11, R8 ;  /* 0x000000080b0b7221 */ /* 0x000fc80000010000 */
[----:B------:R-:W-:Y:S01]  /*1b20*/  FADD.FTZ R24, R11, R0 ;  /* 0x000000000b187221 */ /* 0x000fe20000010000 */
[----:B------:R-:W-:Y:S06]  /*1b30*/  BRA `(.L_x_3162) ;  /* 0x000000ac00307947 */ /* 0x000fec0003800000 */
.L_x_3163:
        /* <DEDUP_REMOVED lines=42> */
.L_x_3178:
[----:B------:R-:W-:Y:S01]  /*1de0*/  SHF.R.U32.HI R21, RZ, 0x2, R4 ;  /* 0x00000002ff157819 */ /* 0x000fe20000011604 */
[----:B------:R-:W-:-:S04]  /*1df0*/  IMAD.IADD R4, R4, 0x1, R3 ;  /* 0x0000000104047824 */ /* 0x000fc800078e0203 */
[----:B------:R-:W-:Y:S01]  /*1e00*/  IMAD.WIDE.U32 R20, R21, 0x8, R24 ;  /* 0x0000000815147825 */ /* 0x000fe200078e0018 */
[----:B------:R-:W-:Y:S02]  /*1e10*/  SHF.R.U32.HI R29, RZ, 0x2, R4 ;  /* 0x00000002ff1d7819 */ /* 0x000fe40000011604 */
[----:B------:R-:W-:-:S03]  /*1e20*/  IADD3 R4, PT, PT, R4, R3, RZ ;  /* 0x0000000304047210 */ /* 0x000fc60007ffe0ff */
[----:B------:R-:W2:Y:S01]  /*1e30*/  LDG.E.64 R20, desc[UR36][R20.64] ;  /* 0x0000002414147981 */ /* 0x000ea2000c1e1b00 */
[----:B------:R-:W-:Y:S01]  /*1e40*/  IMAD.WIDE.U32 R28, R29, 0x8, R24 ;  /* 0x000000081d1c7825 */ /* 0x000fe200078e0018 */
[----:B------:R-:W-:-:S03]  /*1e50*/  SHF.R.U32.HI R33, RZ, 0x2, R4 ;  /* 0x00000002ff217819 */ /* 0x000fc60000011604 */
[----:B------:R-:W-:Y:S02]  /*1e60*/  IMAD.IADD R4, R4, 0x1, R3 ;  /* 0x0000000104047824 */ /* 0x000fe400078e0203 */
[----:B------:R-:W3:Y:S01]  /*1e70*/  LDG.E.64 R28, desc[UR36][R28.64] ;  /* 0x000000241c1c7981 */ /* 0x000ee2000c1e1b00 */
[----:B------:R-:W-:Y:S02]  /*1e80*/  IMAD.WIDE.U32 R32, R33, 0x8, R24 ;  /* 0x0000000821207825 */ /* 0x000fe400078e0018 */
[----:B------:R-:W-:-:S04]  /*1e90*/  SHF.R.U32.HI R35, RZ, 0x2, R4 ;  /* 0x00000002ff237819 */ /* 0x000fc80000011604 */
[----:B------:R-:W4:Y:S01]  /*1ea0*/  LDG.E.64 R32, desc[UR36][R32.64] ;  /* 0x0000002420207981 */ /* 0x000f22000c1e1b00 */
[----:B------:R-:W-:-:S06]  /*1eb0*/  IMAD.WIDE.U32 R34, R35, 0x8, R24 ;  /* 0x0000000823227825 */ /* 0x000fcc00078e0018 */
[----:B------:R-:W5:Y:S01]  /*1ec0*/  LDG.E.64 R34, desc[UR36][R34.64] ;  /* 0x0000002422227981 */ /* 0x000f62000c1e1b00 */
[----:B------:R-:W-:-:S05]  /*1ed0*/  IADD3 R4, PT, PT, R4, R3, RZ ;  /* 0x0000000304047210 */ /* 0x000fca0007ffe0ff */
[----:B------:R-:W-:-:S05]  /*1ee0*/  IMAD R43, R3, 0x3, R4 ;  /* 0x00000003032b7824 */ /* 0x000fca00078e0204 */
[----:B------:R-:W-:Y:S02]  /*1ef0*/  ISETP.GE.U32.AND P0, PT, R43, R30, PT ;  /* 0x0000001e2b00720c */ /* 0x000fe40003f06070 */
[C---:B--2---:R-:W-:Y:S01]  /*1f00*/  PRMT R36, R20.reuse, 0x7632, R36 ;  /* 0x0000763214247816 */ /* 0x044fe20000000024 */
[----:B------:R-:W-:Y:S01]  /*1f10*/  IMAD.U32 R39, R20, 0x10000, RZ ;  /* 0x0001000014277824 */ /* 0x000fe200078e00ff */
[C---:B------:R-:W-:Y:S02]  /*1f20*/  PRMT R37, R21.reuse, 0x7632, R37 ;  /* 0x0000763215257816 */ /* 0x040fe40000000025 */
[----:B------:R-:W-:Y:S01]  /*1f30*/  SHF.L.U32 R41, R21, 0x10, RZ ;  /* 0x0000001015297819 */ /* 0x000fe200000006ff */
[----:B------:R-:W-:Y:S02]  /*1f40*/  IMAD.U32 R36, R36, 0x10000, RZ ;  /* 0x0001000024247824 */ /* 0x000fe400078e00ff */
[----:B------:R-:W-:Y:S01]  /*1f50*/  FADD.FTZ R14, R39, R14 ;  /* 0x0000000e270e7221 */ /* 0x000fe20000010000 */
[----:B------:R-:W-:Y:S01]  /*1f60*/  SHF.L.U32 R38, R37, 0x10, RZ ;  /* 0x0000001025267819 */ /* 0x000fe200000006ff */
[----:B---3--:R-:W-:-:S02]  /*1f70*/  IMAD.U32 R40, R28, 0x10000, RZ ;  /* 0x000100001c287824 */ /* 0x008fc400078e00ff */
[----:B------:R-:W-:Y:S01]  /*1f80*/  FADD.FTZ R15, R36, R15 ;  /* 0x0000000f240f7221 */ /* 0x000fe20000010000 */
[----:B------:R-:W-:Y:S01]  /*1f90*/  PRMT R36, R28, 0x7632, R36 ;  /* 0x000076321c247816 */ /* 0x000fe20000000024 */
[----:B------:R-:W-:Y:S01]  /*1fa0*/  FADD.FTZ R18, R41, R18 ;  /* 0x0000001229127221 */ /* 0x000fe20000010000 */
[----:B------:R-:W-:Y:S01]  /*1fb0*/  PRMT R37, R29, 0x7632, R37 ;  /* 0x000076321d257816 */ /* 0x000fe20000000025 */
[----:B------:R-:W-:Y:S01]  /*1fc0*/  FADD.FTZ R31, R38, R31 ;  /* 0x0000001f261f7221 */ /* 0x000fe20000010000 */
[----:B----4-:R-:W-:Y:S02]  /*1fd0*/  IMAD.U32 R38, R32, 0x10000, RZ ;  /* 0x0001000020267824 */ /* 0x010fe400078e00ff */
[----:B------:R-:W-:Y:S01]  /*1fe0*/  FADD.FTZ R13, R40, R13 ;  /* 0x0000000d280d7221 */ /* 0x000fe20000010000 */
[----:B------:R-:W-:Y:S01]  /*1ff0*/  IMAD.U32 R39, R36, 0x10000, RZ ;  /* 0x0001000024277824 */ /* 0x000fe200078e00ff */
[----:B------:R-:W-:Y:S01]  /*2000*/  PRMT R36, R32, 0x7632, R36 ;  /* 0x0000763220247816 */ /* 0x000fe20000000024 */
[----:B------:R-:W-:Y:S01]  /*2010*/  FADD.FTZ R9, R38, R9 ;  /* 0x0000000926097221 */ /* 0x000fe20000010000 */
[----:B------:R-:W-:Y:S01]  /*2020*/  SHF.L.U32 R37, R37, 0x10, RZ ;  /* 0x0000001025257819 */ /* 0x000fe200000006ff */
[----:B------:R-:W-:Y:S01]  /*2030*/  FADD.FTZ R12, R39, R12 ;  /* 0x0000000c270c7221 */ /* 0x000fe20000010000 */
[----:B------:R-:W-:Y:S01]  /*2040*/  SHF.L.U32 R42, R29, 0x10, RZ ;  /* 0x000000101d2a7819 */ /* 0x000fe200000006ff */
[----:B------:R-:W-:Y:S01]  /*2050*/  IMAD.U32 R39, R36, 0x10000, RZ ;  /* 0x0001000024277824 */ /* 0x000fe200078e00ff */
[----:B------:R-:W-:Y:S01]  /*2060*/  PRMT R36, R33, 0x7632, R36 ;  /* 0x0000763221247816 */ /* 0x000fe20000000024 */
[----:B------:R-:W-:Y:S01]  /*2070*/  FADD.FTZ R10, R37, R10 ;  /* 0x0000000a250a7221 */ /* 0x000fe20000010000 */
[----:B-----5:R-:W-:Y:S01]  /*2080*/  PRMT R37, R35, 0x7632, R37 ;  /* 0x0000763223257816 */ /* 0x020fe20000000025 */
[----:B------:R-:W-:Y:S01]  /*2090*/  FADD.FTZ R8, R39, R8 ;  /* 0x0000000827087221 */ /* 0x000fe20000010000 */
[----:B------:R-:W-:Y:S01]  /*20a0*/  SHF.L.U32 R39, R36, 0x10, RZ ;  /* 0x0000001024277819 */ /* 0x000fe200000006ff */
[C---:B------:R-:W-:Y:S01]  /*20b0*/  IMAD.U32 R38, R34.reuse, 0x10000, RZ ;  /* 0x0001000022267824 */ /* 0x040fe200078e00ff */
        /* <DEDUP_REMOVED lines=14> */
.L_x_3177:
        /* <DEDUP_REMOVED lines=14> */
.L_x_3176:
[----:B------:R-:W-:Y:S05]  /*2280*/  BSYNC.RECONVERGENT B0 ;  /* 0x0000000000007941 */ /* 0x000fea0003800200 */
.L_x_3175:
        /* <DEDUP_REMOVED lines=39> */
.L_x_3180:
[----:B------:R-:W-:Y:S05]  /*2500*/  BSYNC.RECONVERGENT B0 ;  /* 0x0000000000007941 */ /* 0x000fea0003800200 */
.L_x_3179:
        /* <DEDUP_REMOVED lines=13> */
[----:B------:R-:W-:Y:S01]  /*25e0*/  IMAD.IADD R20, R24, 0x1, R3 ;  /* 0x0000000118147824 */ /* 0x000fe200078e0203 */
[----:B------:R-:W-:Y:S01]  /*25f0*/  SHF.L.U32 R28, R28, 0x10, RZ ;  /* 0x000000101c1c7819 */ /* 0x000fe200000006ff */
[----:B------:R-:W-:Y:S01]  /*2600*/  IMAD.U32 R21, R40, 0x10000, RZ ;  /* 0x0001000028157824 */ /* 0x000fe200078e00ff */
[----:B------:R-:W-:Y:S01]  /*2610*/  SHF.L.U32 R4, R41, 0x10, RZ ;  /* 0x0000001029047819 */ /* 0x000fe200000006ff */
[----:B------:R-:W-:Y:S01]  /*2620*/  IMAD.U32 R25, R42, 0x10000, RZ ;  /* 0x000100002a197824 */ /* 0x000fe200078e00ff */
[----:B------:R-:W-:Y:S01]  /*2630*/  ISETP.GE.U32.AND P0, PT, R20, R30, PT ;  /* 0x0000001e1400720c */ /* 0x000fe20003f06070 */
[----:B------:R-:W-:Y:S01]  /*2640*/  FADD.FTZ R13, R13, R28 ;  /* 0x0000001c0d0d7221 */ /* 0x000fe20000010000 */
[----:B------:R-:W-:Y:S01]  /*2650*/  FADD.FTZ R12, R12, R21 ;  /* 0x000000150c0c7221 */ /* 0x000fe20000010000 */
[----:B------:R-:W-:Y:S01]  /*2660*/  FADD.FTZ R11, R11, R4 ;  /* 0x000000040b0b7221 */ /* 0x000fe20000010000 */
[----:B------:R-:W-:-:S09]  /*2670*/  FADD.FTZ R10, R10, R25 ;  /* 0x000000190a0a7221 */ /* 0x000fd20000010000 */
        /* <DEDUP_REMOVED lines=19> */
.L_x_3182:
[----:B------:R-:W-:Y:S05]  /*27b0*/  BSYNC.RECONVERGENT B0 ;  /* 0x0000000000007941 */ /* 0x000fea0003800200 */
.L_x_3181:
        /* <DEDUP_REMOVED lines=13> */
.L_x_3174:
[----:B------:R-:W-:-:S13]  /*2890*/  ISETP.NE.AND P0, PT, R5, 0x1, PT ;  /* 0x000000010500780c */ /* 0x000fda0003f05270 */
[----:B------:R-:W-:Y:S05]  /*28a0*/  @P0 BRA `(.L_x_3183) ;  /* 0x0000000c005c0947 */ /* 0x000fea0003800000 */
[----:B------:R-:W0:Y:S01]  /*28b0*/  LDC R3, c[0x0][0x394] ;  /* 0x0000e500ff037b82 */ /* 0x000e220000000800 */
[----:B------:R-:W-:Y:S07]  /*28c0*/  BSSY.RECONVERGENT B0, `(.L_x_3184) ;  /* 0x0000071000007945 */ /* 0x000fee0003800200 */
[----:B------:R-:W1:Y:S01]  /*28d0*/  LDC R0, c[0x0][0x384] ;  /* 0x0000e100ff007b82 */ /* 0x000e620000000800 */
        /* <DEDUP_REMOVED lines=33> */
.L_x_3187:
[----:B------:R-:W-:Y:S01]  /*2af0*/  IMAD R20, R41, R4, RZ ;  /* 0x0000000429147224 */ /* 0x000fe200078e02ff */
[----:B------:R-:W-:-:S04]  /*2b00*/  IADD3 R4, PT, PT, R4, R3, RZ ;  /* 0x0000000304047210 */ /* 0x000fc80007ffe0ff */
[----:B------:R-:W-:Y:S01]  /*2b10*/  SHF.R.U32.HI R21, RZ, 0x2, R20 ;  /* 0x00000002ff157819 */ /* 0x000fe20000011614 */
[----:B------:R-:W-:Y:S02]  /*2b20*/  IMAD R28, R41, R4, RZ ;  /* 0x00000004291c7224 */ /* 0x000fe400078e02ff */
[----:B------:R-:W-:Y:S02]  /*2b30*/  IMAD.IADD R4, R4, 0x1, R3 ;  /* 0x0000000104047824 */ /* 0x000fe400078e0203 */
        /* <DEDUP_REMOVED lines=24> */
[----:B---3--:R-:W-:Y:S01]  /*2cc0*/  SHF.L.U32 R40, R28, 0x10, RZ ;  /* 0x000000101c287819 */ /* 0x008fe200000006ff */
[----:B------:R-:W-:Y:S01]  /*2cd0*/  FADD.FTZ R31, R36, R31 ;  /* 0x0000001f241f7221 */ /* 0x000fe20000010000 */
[----:B------:R-:W-:Y:S01]  /*2ce0*/  PRMT R36, R28, 0x7632, R36 ;  /* 0x000076321c247816 */ /* 0x000fe20000000024 */
[----:B------:R-:W-:Y:S01]  /*2cf0*/  IMAD.U32 R38, R37, 0x10000, RZ ;  /* 0x0001000025267824 */ /* 0x000fe200078e00ff */
[----:B------:R-:W-:Y:S01]  /*2d00*/  PRMT R37, R29, 0x7632, R37 ;  /* 0x000076321d257816 */ /* 0x000fe20000000025 */
[----:B------:R-:W-:Y:S01]  /*2d10*/  FADD.FTZ R13, R40, R13 ;  /* 0x0000000d280d7221 */ /* 0x000fe20000010000 */
[----:B------:R-:W-:Y:S01]  /*2d20*/  SHF.L.U32 R39, R36, 0x10, RZ ;  /* 0x0000001024277819 */ /* 0x000fe200000006ff */
[----:B------:R-:W-:Y:S01]  /*2d30*/  FADD.FTZ R15, R38, R15 ;  /* 0x0000000f260f7221 */ /* 0x000fe20000010000 */
        /* <DEDUP_REMOVED lines=8> */
[----:B-----5:R-:W-:Y:S01]  /*2dc0*/  PRMT R37, R35, 0x7632, R37 ;  /* 0x0000763223257816 */ /* 0x020fe20000000025 */
[----:B------:R-:W-:Y:S01]  /*2dd0*/  FADD.FTZ R8, R39, R8 ;  /* 0x0000000827087221 */ /* 0x000fe20000010000 */
[----:B------:R-:W-:Y:S01]  /*2de0*/  SHF.L.U32 R38, R34, 0x10, RZ ;  /* 0x0000001022267819 */ /* 0x000fe200000006ff */
[----:B------:R-:W-:Y:S01]  /*2df0*/  IMAD.U32 R39, R36, 0x10000, RZ ;  /* 0x0001000024277824 */ /* 0x000fe200078e00ff */
[----:B------:R-:W-:Y:S01]  /*2e00*/  PRMT R36, R34, 0x7632, R36 ;  /* 0x0000763222247816 */ /* 0x000fe20000000024 */
[----:B------:R-:W-:-:S02]  /*2e10*/  IMAD.U32 R42, R29, 0x10000, RZ ;  /* 0x000100001d2a7824 */ /* 0x000fc400078e00ff */
[----:B------:R-:W-:Y:S01]  /*2e20*/  IMAD.U32 R40, R33, 0x10000, RZ ;  /* 0x0001000021287824 */ /* 0x000fe200078e00ff */
[----:B------:R-:W-:Y:S01]  /*2e30*/  SHF.L.U32 R43, R36, 0x10, RZ ;  /* 0x00000010242b7819 */ /* 0x000fe200000006ff */
[----:B------:R-:W-:Y:S02]  /*2e40*/  IMAD.U32 R45, R35, 0x10000, RZ ;  /* 0x00010000232d7824 */ /* 0x000fe400078e00ff */
[----:B------:R-:W-:Y:S01]  /*2e50*/  FADD.FTZ R11, R42, R11 ;  /* 0x0000000b2a0b7221 */ /* 0x000fe20000010000 */
[----:B------:R-:W-:Y:S02]  /*2e60*/  IMAD.U32 R36, R37, 0x10000, RZ ;  /* 0x0001000025247824 */ /* 0x000fe400078e00ff */
        /* <DEDUP_REMOVED lines=8> */
.L_x_3186:
        /* <DEDUP_REMOVED lines=14> */
.L_x_3185:
[----:B------:R-:W-:Y:S05]  /*2fd0*/  BSYNC.RECONVERGENT B0 ;  /* 0x0000000000007941 */ /* 0x000fea0003800200 */
.L_x_3184:
        /* <DEDUP_REMOVED lines=43> */
.L_x_3189:
[----:B------:R-:W-:Y:S05]  /*3290*/  BSYNC.RECONVERGENT B0 ;  /* 0x0000000000007941 */ /* 0x000fea0003800200 */
.L_x_3188:
[----:B------:R-:W-:Y:S04]  /*32a0*/  BSSY.RECONVERGENT B0, `(.L_x_3190) ;  /* 0x000002a000007945 */ /* 0x000fe80003800200 */
        /* <DEDUP_REMOVED lines=24> */
[----:B------:R-:W-:Y:S02]  /*3430*/  SHF.L.U32 R4, R43, 0x10, RZ ;  /* 0x000000102b047819 */ /* 0x000fe400000006ff */
[----:B------:R-:W-:Y:S02]  /*3440*/  SHF.L.U32 R20, R45, 0x10, RZ ;  /* 0x000000102d147819 */ /* 0x000fe400000006ff */
[----:B------:R-:W-:Y:S01]  /*3450*/  ISETP.GE.U32.AND P0, PT, R3, R30, PT ;  /* 0x0000001e0300720c */ /* 0x000fe20003f06070 */
[----:B------:R-:W-:Y:S02]  /*3460*/  IMAD.U32 R3, R44, 0x10000, RZ ;  /* 0x000100002c037824 */ /* 0x000fe400078e00ff */
[----:B------:R-:W-:Y:S01]  /*3470*/  FADD.FTZ R9, R9, R4 ;  /* 0x0000000409097221 */ /* 0x000fe20000010000 */
[----:B------:R-:W-:Y:S01]  /*3480*/  FADD.FTZ R7, R7, R20 ;  /* 0x0000001407077221 */ /* 0x000fe20000010000 */
[----:B------:R-:W-:Y:S01]  /*3490*/  FADD.FTZ R8, R8, R3 ;  /* 0x0000000308087221 */ /* 0x000fe20000010000 */
[----:B------:R-:W-:-:S04]  /*34a0*/  IMAD.U32 R3, R46, 0x10000, RZ ;  /* 0x000100002e037824 */ /* 0x000fc800078e00ff */
[----:B------:R-:W-:-:S03]  /*34b0*/  FADD.FTZ R6, R6, R3 ;  /* 0x0000000306067221 */ /* 0x000fc60000010000 */
        /* <DEDUP_REMOVED lines=8> */
.L_x_3191:
[----:B------:R-:W-:Y:S05]  /*3540*/  BSYNC.RECONVERGENT B0 ;  /* 0x0000000000007941 */ /* 0x000fea0003800200 */
.L_x_3190:
        /* <DEDUP_REMOVED lines=13> */
.L_x_3183:
[----:B------:R-:W0:Y:S01]  /*3620*/  LDCU UR4, c[0x0][0x394] ;  /* 0x00007280ff0477ac */ /* 0x000e220008000800 */
[----:B------:R-:W1:Y:S01]  /*3630*/  LDC R0, c[0x0][0x384] ;  /* 0x0000e100ff007b82 */ /* 0x000e620000000800 */
[----:B------:R-:W-:Y:S01]  /*3640*/  BSSY.RECONVERGENT B0, `(.L_x_3192) ;  /* 0x000045a000007945 */ /* 0x000fe20003800200 */
[----:B------:R-:W-:Y:S01]  /*3650*/  IMAD.MOV.U32 R33, RZ, RZ, R4 ;  /* 0x000000ffff217224 */ /* 0x000fe200078e0004 */
        /* <DEDUP_REMOVED lines=39> */
.L_x_3199:
[----:B0-----:R-:W0:Y:S01]  /*38d0*/  LDCU UR4, c[0x0][0x394] ;  /* 0x00007280ff0477ac */ /* 0x001e220008000800 */
        /* <DEDUP_REMOVED lines=16> */
[----:B0-----:R-:W-:Y:S06]  /*39e0*/  @!P0 BRA `(.L_x_3194) ;  /* 0x0000003c00e08947 */ /* 0x001fec0003800000 */
[----:B------:R-:W0:Y:S01]  /*39f0*/  LDCU.64 UR30, c[0x0][0x3d0] ;  /* 0x00007a00ff1e77ac */ /* 0x000e220008000a00 */
[----:B------:R-:W-:Y:S01]  /*3a00*/  HFMA2 R32, -RZ, RZ, 0, 0 ;  /* 0x00000000ff207431 */ /* 0x000fe200000001ff */
[----:B------:R-:W-:Y:S01]  /*3a10*/  ISETP.NE.AND P1, PT, R4, RZ, PT ;  /* 0x000000ff0400720c */ /* 0x000fe20003f25270 */
[----:B------:R-:W1:Y:S01]  /*3a20*/  LDCU UR76, c[0x0][0x3cc] ;  /* 0x00007980ff4c77ac */ /* 0x000e620008000800 */
[----:B------:R-:W2:Y:S01]  /*3a30*/  LDCU UR5, c[0x0][0x4f8] ;  /* 0x00009f00ff0577ac */ /* 0x000ea20008000800 */
[----:B------:R-:W3:Y:S01]  /*3a40*/  LDCU UR75, c[0x0][0x3e0] ;  /* 0x00007c00ff4b77ac */ /* 0x000ee20008000800 */
[----:B------:R-:W4:Y:S01]  /*3a50*/  LDCU UR74, c[0x0][0x4fc] ;  /* 0x00009f80ff4a77ac */ /* 0x000f220008000800 */
[----:B0-----:R-:W-:Y:S01]  /*3a60*/  IMAD.HI.U32 R30, R33, UR30, R32 ;  /* 0x0000001e211e7c27 */ /* 0x001fe2000f8e0020 */
[----:B------:R-:W0:Y:S04]  /*3a70*/  LDCU UR73, c[0x0][0x3e4] ;  /* 0x00007c80ff4977ac */ /* 0x000e280008000800 */
[----:B------:R-:W-:Y:S01]  /*3a80*/  SHF.R.U32.HI R34, RZ, UR31, R30 ;  /* 0x0000001fff227c19 */ /* 0x000fe2000801161e */
[----:B------:R-:W0:Y:S04]  /*3a90*/  LDCU UR72, c[0x0][0x500] ;  /* 0x0000a000ff4877ac */ /* 0x000e280008000800 */
[----:B------:R-:W-:Y:S01]  /*3aa0*/  IMAD.MOV R32, RZ, RZ, -R34 ;  /* 0x000000ffff207224 */ /* 0x000fe200078e0a22 */
[----:B------:R-:W0:Y:S03]  /*3ab0*/  LDCU UR71, c[0x0][0x3f8] ;  /* 0x00007f00ff4777ac */ /* 0x000e260008000800 */
[----:B-1----:R-:W-:Y:S01]  /*3ac0*/  IMAD R32, R32, UR76, R33 ;  /* 0x0000004c20207c24 */ /* 0x002fe2000f8e0221 */
[----:B------:R-:W1:Y:S03]  /*3ad0*/  LDCU UR70, c[0x0][0x504] ;  /* 0x0000a080ff4677ac */ /* 0x000e660008000800 */
        /* <DEDUP_REMOVED lines=280> */
.L_x_3195:
        /* <DEDUP_REMOVED lines=234> */
.L_x_3196:
        /* <DEDUP_REMOVED lines=234> */
.L_x_3197:
        /* <DEDUP_REMOVED lines=245> */
.L_x_3198:
        /* <DEDUP_REMOVED lines=8> */
.L_x_3194:
[----:B------:R-:W1:Y:S01]  /*7970*/  LDCU UR5, c[0x0][0x38c] ;  /* 0x00007180ff0577ac */ /* 0x000e620008000800 */
[----:B------:R-:W-:Y:S01]  /*7980*/  IMAD.U32 R42, R35, 0x10000, RZ ;  /* 0x00010000232a7824 */ /* 0x000fe200078e00ff */
[----:B------:R-:W-:Y:S01]  /*7990*/  SHF.L.U32 R30, R32, 0x10, RZ ;  /* 0x00000010201e7819 */ /* 0x000fe200000006ff */
[----:B------:R-:W-:Y:S01]  /*79a0*/  IMAD.U32 R31, R34, 0x10000, RZ ;  /* 0x00010000221f7824 */ /* 0x000fe200078e00ff */
[----:B------:R-:W-:Y:S01]  /*79b0*/  SHF.L.U32 R51, R36, 0x10, RZ ;  /* 0x0000001024337819 */ /* 0x000fe200000006ff */
[----:B------:R-:W-:Y:S01]  /*79c0*/  FADD.FTZ R9, R42, R9 ;  /* 0x000000092a097221 */ /* 0x000fe20000010000 */
[----:B------:R-:W-:Y:S01]  /*79d0*/  MOV R42, UR4 ;  /* 0x00000004002a7c02 */ /* 0x000fe20008000f00 */
[----:B------:R-:W-:Y:S01]  /*79e0*/  FADD.FTZ R7, R30, R7 ;  /* 0x000000071e077221 */ /* 0x000fe20000010000 */
[----:B------:R-:W-:Y:S01]  /*79f0*/  SHF.L.U32 R30, R38, 0x10, RZ ;  /* 0x00000010261e7819 */ /* 0x000fe200000006ff */
[----:B------:R-:W-:Y:S01]  /*7a00*/  FADD.FTZ R6, R31, R6 ;  /* 0x000000061f067221 */ /* 0x000fe20000010000 */
[----:B------:R-:W-:Y:S01]  /*7a10*/  FADD.FTZ R8, R51, R8 ;  /* 0x0000000833087221 */ /* 0x000fe20000010000 */
[----:B------:R-:W-:Y:S01]  /*7a20*/  IMAD R33, R42, 0x4, R33 ;  /* 0x000000042a217824 */ /* 0x000fe200078e0221 */
[----:B------:R-:W-:Y:S01]  /*7a30*/  SHF.L.U32 R31, R37, 0x10, RZ ;  /* 0x00000010251f7819 */ /* 0x000fe200000006ff */
[----:B------:R-:W-:Y:S01]  /*7a40*/  FADD.FTZ R11, R30, R11 ;  /* 0x0000000b1e0b7221 */ /* 0x000fe20000010000 */
[----:B------:R-:W-:Y:S01]  /*7a50*/  SHF.L.U32 R51, R39, 0x10, RZ ;  /* 0x0000001027337819 */ /* 0x000fe200000006ff */
[----:B------:R-:W-:-:S02]  /*7a60*/  IMAD R53, R42, 0x3, R33 ;  /* 0x000000032a357824 */ /* 0x000fc400078e0221 */
[----:B------:R-:W-:Y:S01]  /*7a70*/  IMAD.U32 R50, R40, 0x10000, RZ ;  /* 0x0001000028327824 */ /* 0x000fe200078e00ff */
[----:B-1----:R-:W-:Y:S01]  /*7a80*/  MOV R30, UR5 ;  /* 0x00000005001e7c02 */ /* 0x002fe20008000f00 */
[----:B------:R-:W-:Y:S01]  /*7a90*/  FADD.FTZ R10, R31, R10 ;  /* 0x0000000a1f0a7221 */ /* 0x000fe20000010000 */
[----:B------:R-:W-:Y:S01]  /*7aa0*/  FADD.FTZ R12, R51, R12 ;  /* 0x0000000c330c7221 */ /* 0x000fe20000010000 */
[----:B------:R-:W-:Y:S01]  /*7ab0*/  FADD.FTZ R13, R50, R13 ;  /* 0x0000000d320d7221 */ /* 0x000fe20000010000 */
[----:B------:R-:W-:Y:S01]  /*7ac0*/  ISETP.GE.U32.AND P1, PT, R53, R30, PT ;  /* 0x0000001e3500720c */ /* 0x000fe20003f26070 */
[----:B------:R-:W-:Y:S01]  /*7ad0*/  IMAD.U32 R51, R46, 0x10000, RZ ;  /* 0x000100002e337824 */ /* 0x000fe200078e00ff */
[----:B------:R-:W-:Y:S01]  /*7ae0*/  SHF.L.U32 R31, R43, 0x10, RZ ;  /* 0x000000102b1f7819 */ /* 0x000fe200000006ff */
        /* <DEDUP_REMOVED lines=8> */
[----:B------:R-:W-:-:S02]  /*7b70*/  IMAD.U32 R50, R49, 0x10000, RZ ;  /* 0x0001000031327824 */ /* 0x000fc400078e00ff */
[----:B------:R-:W-:Y:S01]  /*7b80*/  FADD.FTZ R0, R51, R0 ;  /* 0x0000000033007221 */ /* 0x000fe20000010000 */
[----:B------:R-:W-:Y:S01]  /*7b90*/  FADD.FTZ R20, R31, R20 ;  /* 0x000000141f147221 */ /* 0x000fe20000010000 */
[----:B------:R-:W-:Y:S01]  /*7ba0*/  FADD.FTZ R27, R52, R27 ;  /* 0x0000001b341b7221 */ /* 0x000fe20000010000 */
[----:B------:R-:W-:Y:S01]  /*7bb0*/  FADD.FTZ R21, R50, R21 ;  /* 0x0000001532157221 */ /* 0x000fe20000010000 */
[----:B------:R-:W-:Y:S01]  /*7bc0*/  FADD.FTZ R26, R53, R26 ;  /* 0x0000001a351a7221 */ /* 0x000fe20000010000 */
[----:B------:R-:W-:Y:S06]  /*7bd0*/  @!P1 BRA `(.L_x_3199) ;  /* 0xffffffbc003c9947 */ /* 0x000fec000383ffff */
.L_x_3193:
[----:B0-----:R-:W-:Y:S05]  /*7be0*/  BSYNC.RECONVERGENT B0 ;  /* 0x0000000000007941 */ /* 0x001fea0003800200 */
.L_x_3192:
        /* <DEDUP_REMOVED lines=8> */
[C---:B0-----:R-:W-:Y:S02]  /*7c70*/  ISETP.NE.AND P0, PT, R4.reuse, RZ, PT ;  /* 0x000000ff0400720c */ /* 0x041fe40003f05270 */
[----:B------:R-:W-:Y:S02]  /*7c80*/  IADD3 R48, PT, PT, R4, -0x1, RZ ;  /* 0xffffffff04307810 */ /* 0x000fe40007ffe0ff */
[----:B------:R-:W-:Y:S02]  /*7c90*/  CS2R R4, SRZ ;  /* 0x0000000000047805 */ /* 0x000fe4000001ff00 */
        /* <DEDUP_REMOVED lines=276> */
.L_x_3203:
[----:B------:R-:W-:Y:S02]  /*8de0*/  SHF.R.U32.HI R4, RZ, 0x3, R32 ;  /* 0x00000003ff047819 */ /* 0x000fe40000011620 */
[----:B------:R-:W-:-:S07]  /*8df0*/  MOV R5, RZ ;  /* 0x000000ff00057202 */ /* 0x000fce0000000f00 */
.L_x_3202:
        /* <DEDUP_REMOVED lines=288> */
.L_x_3205:
[----:B------:R-:W-:Y:S02]  /*a000*/  SHF.R.U32.HI R4, RZ, 0x3, R37 ;  /* 0x00000003ff047819 */ /* 0x000fe40000011625 */
[----:B------:R-:W-:-:S07]  /*a010*/  MOV R5, RZ ;  /* 0x000000ff00057202 */ /* 0x000fce0000000f00 */
.L_x_3204:
        /* <DEDUP_REMOVED lines=285> */
.L_x_3207:
[----:B------:R-:W-:Y:S02]  /*b1f0*/  SHF.R.U32.HI R50, RZ, 0x3, R41 ;  /* 0x00000003ff327819 */ /* 0x000fe40000011629 */
[----:B------:R-:W-:-:S07]  /*b200*/  MOV R51, RZ ;  /* 0x000000ff00337202 */ /* 0x000fce0000000f00 */
.L_x_3206:
[----:B------:R-:W-:-:S04]  /*b210*/  LEA R24, P1, R50, R49, 0x3 ;  /* 0x0000003132187211 */ /* 0x000fc800078218ff */
[----:B------:R-:W-:-:S06]  /*b220*/  LEA.HI.X R25, R50, R3, R51, 0x3, P1 ;  /* 0x0000000332197211 */ /* 0x000fcc00008f1c33 */
        /* <DEDUP_REMOVED lines=283> */
.L_x_3209:
[----:B------:R-:W-:Y:S01]  /*c3e0*/  SHF.R.U32.HI R28, RZ, 0x3, R28 ;  /* 0x00000003ff1c7819 */ /* 0x000fe2000001161c */
[----:B------:R-:W-:-:S07]  /*c3f0*/  IMAD.MOV.U32 R29, RZ, RZ, RZ ;  /* 0x000000ffff1d7224 */ /* 0x000fce00078e00ff */
.L_x_3208:
[----:B------:R-:W-:-:S04]  /*c400*/  LEA R4, P0, R28, R49, 0x3 ;  /* 0x000000311c047211 */ /* 0x000fc800078018ff */
[----:B------:R-:W-:-:S05]  /*c410*/  LEA.HI.X R5, R28, R3, R29, 0x3, P0 ;  /* 0x000000031c057211 */ /* 0x000fca00000f1c1d */
[----:B------:R-:W2:Y:S02]  /*c420*/  LDG.E.64 R28, desc[UR36][R4.64] ;  /* 0x00000024041c7981 */ /* 0x000ea4000c1e1b00 */
[C---:B--2---:R-:W-:Y:S02]  /*c430*/  PRMT R31, R28.reuse, 0x7610, R31 ;  /* 0x000076101c1f7816 */ /* 0x044fe4000000001f */
[C---:B------:R-:W-:Y:S02]  /*c440*/  PRMT R44, R29.reuse, 0x7610, R44 ;  /* 0x000076101d2c7816 */ /* 0x040fe4000000002c */
[----:B------:R-:W-:Y:S02]  /*c450*/  PRMT R28, R28, 0x7632, R28 ;  /* 0x000076321c1c7816 */ /* 0x000fe4000000001c */
[----:B------:R-:W-:-:S07]  /*c460*/  PRMT R29, R29, 0x7632, R29 ;  /* 0x000076321d1d7816 */ /* 0x000fce000000001d */
.L_x_3201:
[----:B------:R-:W-:Y:S05]  /*c470*/  BSYNC.RECONVERGENT B0 ;  /* 0x0000000000007941 */ /* 0x000fea0003800200 */
.L_x_3200:
[----:B------:R-:W-:Y:S01]  /*c480*/  ISETP.GE.U32.AND P0, PT, R33, R30, PT ;  /* 0x0000001e2100720c */ /* 0x000fe20003f06070 */
[----:B------:R-:W-:-:S12]  /*c490*/  BSSY.RECONVERGENT B0, `(.L_x_3210) ;  /* 0x000002a000007945 */ /* 0x000fd80003800200 */
        /* <DEDUP_REMOVED lines=41> */
.L_x_3211:
[----:B------:R-:W-:Y:S05]  /*c730*/  BSYNC.RECONVERGENT B0 ;  /* 0x0000000000007941 */ /* 0x000fea0003800200 */
.L_x_3210:
        /* <DEDUP_REMOVED lines=12> */
.L_x_3162:
[----:B------:R-:W-:Y:S05]  /*c800*/  BSYNC.RECONVERGENT B6 ;  /* 0x0000000000067941 */ /* 0x000fea0003800200 */
.L_x_3161:
[----:B------:R-:W0:Y:S02]  /*c810*/  LDCU UR4, c[0x0][0x3a4] ;  /* 0x00007480ff0477ac */ /* 0x000e240008000800 */
[----:B0-----:R-:W-:-:S09]  /*c820*/  UISETP.NE.AND UP0, UPT, UR4, URZ, UPT ;  /* 0x000000ff0400728c */ /* 0x001fd2000bf05270 */
[----:B------:R-:W-:Y:S05]  /*c830*/  BRA.U !UP0, `(.L_x_3212) ;  /* 0x0000000108747547 */ /* 0x000fea000b800000 */
[----:B------:R-:W0:Y:S01]  /*c840*/  S2R R4, SR_CgaCtaId ;  /* 0x0000000000047919 */ /* 0x000e220000008800 */
[----:B------:R-:W1:Y:S01]  /*c850*/  LDC R10, c[0x0][0x360] ;  /* 0x0000d800ff0a7b82 */ /* 0x000e620000000800 */
[----:B------:R-:W-:-:S04]  /*c860*/  MOV R0, 0x400 ;  /* 0x0000040000007802 */ /* 0x000fc80000000f00 */
[----:B------:R-:W-:-:S03]  /*c870*/  IADD3 R3, PT, PT, R0, 0x10, RZ ;  /* 0x0000001000037810 */ /* 0x000fc60007ffe0ff */
[----:B------:R-:W2:Y:S01]  /*c880*/  LDC R9, c[0x0][0x364] ;  /* 0x0000d900ff097b82 */ /* 0x000ea20000000800 */
[----:B-1----:R-:W-:Y:S01]  /*c890*/  IMAD R0, R2, R10, R17 ;  /* 0x0000000a02007224 */ /* 0x002fe200078e0211 */
[----:B0-----:R-:W-:Y:S02]  /*c8a0*/  LEA R3, R4, R3, 0x18 ;  /* 0x0000000304037211 */ /* 0x001fe400078ec0ff */
[----:B--2---:R-:W-:-:S03]  /*c8b0*/  ISETP.GE.U32.AND P0, PT, R9, 0x2, PT ;  /* 0x000000020900780c */ /* 0x004fc60003f06070 */
[----:B------:R-:W-:-:S05]  /*c8c0*/  IMAD R0, R0, 0x10, R3 ;  /* 0x0000001000007824 */ /* 0x000fca00078e0203 */
[----:B------:R0:W-:Y:S05]  /*c8d0*/  STS.128 [R0], R24 ;  /* 0x0000001800007388 */ /* 0x0001ea0000000c00 */
[----:B------:R-:W-:Y:S05]  /*c8e0*/  @!P0 BRA `(.L_x_3212) ;  /* 0x0000000000488947 */ /* 0x000fea0003800000 */
[----:B------:R-:W-:-:S07]  /*c8f0*/  MOV R8, R9 ;  /* 0x0000000900087202 */ /* 0x000fce0000000f00 */
.L_x_3213:
        /* <DEDUP_REMOVED lines=8> */
[----:B------:R-:W0:Y:S02]  /*c980*/  @!P0 LDS.128 R4, [R4] ;  /* 0x0000000004048984 */ /* 0x000e240000000c00 */
[----:B01----:R-:W-:Y:S01]  /*c990*/  @!P0 FADD.FTZ R24, R24, R4 ;  /* 0x0000000418188221 */ /* 0x003fe20000010000 */
[----:B------:R-:W-:Y:S01]  /*c9a0*/  @!P0 FADD.FTZ R25, R25, R5 ;  /* 0x0000000519198221 */ /* 0x000fe20000010000 */
[----:B------:R-:W-:Y:S01]  /*c9b0*/  @!P0 FADD.FTZ R26, R26, R6 ;  /* 0x000000061a1a8221 */ /* 0x000fe20000010000 */
[----:B------:R-:W-:-:S05]  /*c9c0*/  @!P0 FADD.FTZ R27, R27, R7 ;  /* 0x000000071b1b8221 */ /* 0x000fca0000010000 */
[----:B------:R1:W-:Y:S01]  /*c9d0*/  @!P0 STS.128 [R0], R24 ;  /* 0x0000001800008388 */ /* 0x0003e20000000c00 */
[----:B------:R-:W-:Y:S02]  /*c9e0*/  ISETP.GT.U32.AND P0, PT, R8, 0x3, PT ;  /* 0x000000030800780c */ /* 0x000fe40003f04070 */
[----:B------:R-:W-:-:S11]  /*c9f0*/  MOV R8, R11 ;  /* 0x0000000b00087202 */ /* 0x000fd60000000f00 */
[----:B------:R-:W-:Y:S05]  /*ca00*/  @P0 BRA `(.L_x_3213) ;  /* 0xfffffffc00bc0947 */ /* 0x000fea000383ffff */
.L_x_3212:
[----:B------:R-:W2:Y:S02]  /*ca10*/  LDCU UR4, c[0x0][0x3a0] ;  /* 0x00007400ff0477ac */ /* 0x000ea40008000800 */
[----:B--2---:R-:W-:-:S09]  /*ca20*/  UISETP.NE.AND UP0, UPT, UR4, URZ, UPT ;  /* 0x000000ff0400728c */ /* 0x004fd2000bf05270 */
[----:B------:R-:W-:Y:S05]  /*ca30*/  BRA.U !UP0, `(.L_x_3214) ;  /* 0x0000000108bc7547 */ /* 0x000fea000b800000 */
[----:B------:R-:W2:Y:S02]  /*ca40*/  LDC R6, c[0x0][0x360] ;  /* 0x0000d800ff067b82 */ /* 0x000ea40000000800 */
[----:B--2---:R-:W-:Y:S02]  /*ca50*/  ISETP.GE.U32.AND P0, PT, R6, 0x21, PT ;  /* 0x000000210600780c */ /* 0x004fe40003f06070 */
[----:B01----:R-:W-:-:S11]  /*ca60*/  MOV R0, R6 ;  /* 0x0000000600007202 */ /* 0x003fd60000000f00 */
        /* <DEDUP_REMOVED lines=8> */
[----:B------:R-:W-:-:S04]  /*caf0*/  IMAD.MOV.U32 R0, RZ, RZ, 0x20 ;  /* 0x00000020ff007424 */ /* 0x000fc800078e00ff */
[----:B------:R0:W-:Y:S01]  /*cb00*/  STS.128 [R3], R24 ;  /* 0x0000001803007388 */ /* 0x0001e20000000c00 */
[----:B------:R-:W-:Y:S05]  /*cb10*/  @!P0 BRA `(.L_x_3215) ;  /* 0x0000000000448947 */ /* 0x000fea0003800000 */
[----:B------:R-:W-:-:S07]  /*cb20*/  MOV R4, R6 ;  /* 0x0000000600047202 */ /* 0x000fce0000000f00 */
.L_x_3216:
[----:B------:R-:W-:Y:S01]  /*cb30*/  SHF.R.U32.HI R12, RZ, 0x1, R4 ;  /* 0x00000001ff0c7819 */ /* 0x000fe20000011604 */
[----:B------:R-:W-:Y:S05]  /*cb40*/  WARPSYNC.ALL ;  /* 0x0000000000007948 */ /* 0x000fea0003800000 */
[----:B------:R-:W-:Y:S01]  /*cb50*/  IADD3 R5, PT, PT, R12, R17, RZ ;  /* 0x000000110c057210 */ /* 0x000fe20007ffe0ff */
[----:B------:R-:W-:Y:S03]  /*cb60*/  BAR.SYNC.DEFER_BLOCKING 0x0 ;  /* 0x0000000000007b1d */ /* 0x000fe60000010000 */
[----:B------:R-:W-:-:S04]  /*cb70*/  ISETP.GE.U32.AND P0, PT, R5, R6, PT ;  /* 0x000000060500720c */ /* 0x000fc80003f06070 */
[----:B------:R-:W-:-:S13]  /*cb80*/  ISETP.GE.U32.OR P0, PT, R17, R12, P0 ;  /* 0x0000000c1100720c */ /* 0x000fda0000706470 */
[----:B------:R-:W-:-:S05]  /*cb90*/  @!P0 IMAD R5, R12, 0x10, R3 ;  /* 0x000000100c058824 */ /* 0x000fca00078e0203 */
        /* <DEDUP_REMOVED lines=9> */
.L_x_3215:
[----:B------:R-:W-:Y:S01]  /*cc30*/  ISETP.GE.U32.AND P0, PT, R0, 0x2, PT ;  /* 0x000000020000780c */ /* 0x000fe20003f06070 */
[----:B------:R-:W-:Y:S05]  /*cc40*/  WARPSYNC.ALL ;  /* 0x0000000000007948 */ /* 0x000fea0003800000 */
[----:B------:R-:W-:Y:S07]  /*cc50*/  BAR.SYNC.DEFER_BLOCKING 0x0 ;  /* 0x0000000000007b1d */ /* 0x000fee0000010000 */
[----:B------:R-:W-:Y:S05]  /*cc60*/  @!P0 BRA `(.L_x_3214) ;  /* 0x0000000000308947 */ /* 0x000fea0003800000 */
[----:B01----:R-:W-:-:S07]  /*cc70*/  HFMA2 R3, -RZ, RZ, 0, 5.9604644775390625e-08 ;  /* 0x00000001ff037431 */ /* 0x003fce00000001ff */
.L_x_3217:
[----:B------:R-:W0:Y:S04]  /*cc80*/  SHFL.DOWN PT, R5, R24, R3, 0x1f ;  /* 0x08001f0318057589 */ /* 0x000e2800000e0000 */
[----:B------:R-:W1:Y:S04]  /*cc90*/  SHFL.DOWN PT, R4, R25, R3, 0x1f ;  /* 0x08001f0319047589 */ /* 0x000e6800000e0000 */
[----:B------:R-:W2:Y:S04]  /*cca0*/  SHFL.DOWN PT, R7, R26, R3, 0x1f ;  /* 0x08001f031a077589 */ /* 0x000ea800000e0000 */
[----:B------:R3:W4:Y:S02]  /*ccb0*/  SHFL.DOWN PT, R6, R27, R3, 0x1f ;  /* 0x08001f031b067589 */ /* 0x00072400000e0000 */
[----:B---3--:R-:W-:-:S02]  /*ccc0*/  IMAD.SHL.U32 R3, R3, 0x2, RZ ;  /* 0x0000000203037824 */ /* 0x008fc400078e00ff */
[----:B0-----:R-:W-:-:S03]  /*ccd0*/  FADD.FTZ R24, R5, R24 ;  /* 0x0000001805187221 */ /* 0x001fc60000010000 */
[----:B------:R-:W-:Y:S01]  /*cce0*/  ISETP.GE.AND P0, PT, R3, R0, PT ;  /* 0x000000000300720c */ /* 0x000fe20003f06270 */
[----:B-1----:R-:W-:Y:S01]  /*ccf0*/  FADD.FTZ R25, R4, R25 ;  /* 0x0000001904197221 */ /* 0x002fe20000010000 */
[----:B--2---:R-:W-:Y:S01]  /*cd00*/  FADD.FTZ R26, R7, R26 ;  /* 0x0000001a071a7221 */ /* 0x004fe20000010000 */
[----:B----4-:R-:W-:-:S10]  /*cd10*/  FADD.FTZ R27, R6, R27 ;  /* 0x0000001b061b7221 */ /* 0x010fd40000010000 */
[----:B------:R-:W-:Y:S05]  /*cd20*/  @!P0 BRA `(.L_x_3217) ;  /* 0xfffffffc00d48947 */ /* 0x000fea000383ffff */
.L_x_3214:
[----:B01----:R-:W0:Y:S01]  /*cd30*/  LDC R0, c[0x0][0x55c] ;  /* 0x00015700ff007b82 */ /* 0x003e220000000800 */
[----:B------:R-:W-:Y:S02]  /*cd40*/  MOV R30, RZ ;  /* 0x000000ff001e7202 */ /* 0x000fe40000000f00 */
        /* <DEDUP_REMOVED lines=279> */
.L_x_3218:
[----:B------:R-:W-:Y:S01]  /*dec0*/  MOV R29, RZ ;  /* 0x000000ff001d7202 */ /* 0x000fe20000000f00 */
[----:B------:R-:W-:Y:S06]  /*ded0*/  @!P0 BRA `(.L_x_3219) ;  /* 0x0000001000488947 */ /* 0x000fec0003800000 */
[----:B------:R-:W0:Y:S01]  /*dee0*/  LDCU.64 UR6, c[0x0][0x560] ;  /* 0x0000ac00ff0677ac */ /* 0x000e220008000a00 */
[----:B------:R-:W-:Y:S01]  /*def0*/  IADD3 R5, PT, PT, R23, 0x1, RZ ;  /* 0x0000000117057810 */ /* 0x000fe20007ffe0ff */
        /* <DEDUP_REMOVED lines=272> */
.L_x_3219:
[----:B------:R-:W-:Y:S01]  /*f000*/  MOV R28, RZ ;  /* 0x000000ff001c7202 */ /* 0x000fe20000000f00 */
[----:B------:R-:W-:Y:S06]  /*f010*/  @!P0 BRA `(.L_x_3220) ;  /* 0x0000001000488947 */ /* 0x000fec0003800000 */
[----:B------:R-:W0:Y:S01]  /*f020*/  LDCU.64 UR6, c[0x0][0x560] ;  /* 0x0000ac00ff0677ac */ /* 0x000e220008000a00 */
[----:B------:R-:W-:Y:S01]  /*f030*/  MOV R4, RZ ;  /* 0x000000ff00047202 */ /* 0x000fe20000000f00 */
[----:B------:R-:W-:Y:S01]  /*f040*/  VIADD R5, R23, 0x2 ;  /* 0x0000000217057836 */ /* 0x000fe20000000000 */
        /* <DEDUP_REMOVED lines=271> */
.L_x_3220:
[----:B------:R-:W-:Y:S01]  /*10140*/  IMAD.MOV.U32 R18, RZ, RZ, RZ ;  /* 0x000000ffff127224 */ /* 0x000fe200078e00ff */
[----:B------:R-:W-:Y:S06]  /*10150*/  @!P0 BRA `(.L_x_3221) ;  /* 0x0000001000488947 */ /* 0x000fec0003800000 */
[----:B------:R-:W0:Y:S01]  /*10160*/  LDCU.64 UR6, c[0x0][0x560] ;  /* 0x0000ac00ff0677ac */ /* 0x000e220008000a00 */
[----:B------:R-:W-:Y:S02]  /*10170*/  IADD3 R5, PT, PT, R23, 0x3, RZ ;  /* 0x0000000317057810 */ /* 0x000fe40007ffe0ff */
[----:B------:R-:W-:Y:S01]  /*10180*/  MOV R4, RZ ;  /* 0x000000ff00047202 */ /* 0x000fe20000000f00 */
[----:B------:R-:W1:Y:S01]  /*10190*/  LDCU UR4, c[0x0][0x568] ;  /* 0x0000ad00ff0477ac */ /* 0x000e620008000800 */
[----:B------:R-:W-:Y:S01]  /*101a0*/  ISETP.NE.AND P0, PT, R14, RZ, PT ;  /* 0x000000ff0e00720c */ /* 0x000fe20003f05270 */
        /* <DEDUP_REMOVED lines=269> */
.L_x_3221:
[----:B------:R-:W0:Y:S01]  /*11280*/  LDCU.64 UR4, c[0x0][0x770] ;  /* 0x0000ee00ff0477ac */ /* 0x000e220008000a00 */
[----:B------:R-:W-:Y:S02]  /*11290*/  PLOP3.LUT P0, PT, PT, PT, PT, 0x80, 0x8 ;  /* 0x000000000008781c */ /* 0x000fe40003f0f070 */
[----:B------:R-:W-:Y:S01]  /*112a0*/  CS2R R4, SRZ ;  /* 0x0000000000047805 */ /* 0x000fe2000001ff00 */
[----:B0-----:R-:W-:-:S04]  /*112b0*/  UISETP.NE.U32.AND UP0, UPT, UR4, URZ, UPT ;  /* 0x000000ff0400728c */ /* 0x001fc8000bf05070 */
[----:B------:R-:W-:-:S09]  /*112c0*/  UISETP.NE.AND.EX UP0, UPT, UR5, URZ, UPT, UP0 ;  /* 0x000000ff0500728c */ /* 0x000fd2000bf05300 */
[----:B------:R-:W-:Y:S05]  /*112d0*/  BRA.U !UP0, `(.L_x_3222) ;  /* 0x00000005083c7547 */ /* 0x000fea000b800000 */
[----:B------:R-:W-:Y:S01]  /*112e0*/  HFMA2 R8, -RZ, RZ, 0, 1.1920928955078125e-07 ;  /* 0x00000002ff087431 */ /* 0x000fe200000001ff */
[----:B------:R-:W-:Y:S01]  /*112f0*/  BSSY.RECONVERGENT B0, `(.L_x_3223) ;  /* 0x0000018000007945 */ /* 0x000fe20003800200 */
[----:B------:R-:W-:-:S07]  /*11300*/  MOV R3, 0x4 ;  /* 0x0000000400037802 */ /* 0x000fce0000000f00 */
.L_x_3224:
[----:B------:R-:W0:Y:S08]  /*11310*/  I2F.U32.RP R6, R3 ;  /* 0x0000000300067306 */ /* 0x000e300000209000 */
[----:B0-----:R-:W0:Y:S02]  /*11320*/  MUFU.RCP R6, R6 ;  /* 0x0000000600067308 */ /* 0x001e240000001000 */
[----:B0-----:R-:W-:-:S06]  /*11330*/  VIADD R4, R6, 0xffffffe ;  /* 0x0ffffffe06047836 */ /* 0x001fcc0000000000 */
[----:B------:R0:W1:Y:S02]  /*11340*/  F2I.FTZ.U32.TRUNC.NTZ R5, R4 ;  /* 0x0000000400057305 */ /* 0x000064000021f000 */
[----:B0-----:R-:W-:Y:S02]  /*11350*/  MOV R4, RZ ;  /* 0x000000ff00047202 */ /* 0x001fe40000000f00 */
[----:B-1----:R-:W-:-:S05]  /*11360*/  IADD3 R10, PT, PT, RZ, -R5, RZ ;  /* 0x80000005ff0a7210 */ /* 0x002fca0007ffe0ff */
[----:B------:R-:W-:Y:S02]  /*11370*/  IMAD R7, R10, R3, RZ ;  /* 0x000000030a077224 */ /* 0x000fe400078e02ff */
[----:B------:R-:W-:Y:S02]  /*11380*/  IMAD.MOV.U32 R10, RZ, RZ, R3 ;  /* 0x000000ffff0a7224 */ /* 0x000fe400078e0003 */
[----:B------:R-:W-:-:S06]  /*11390*/  IMAD.HI.U32 R5, R5, R7, R4 ;  /* 0x0000000705057227 */ /* 0x000fcc00078e0004 */
[----:B------:R-:W-:-:S04]  /*113a0*/  IMAD.HI.U32 R7, R5, R8, RZ ;  /* 0x0000000805077227 */ /* 0x000fc800078e00ff */
[----:B------:R-:W-:-:S04]  /*113b0*/  IMAD.MOV R7, RZ, RZ, -R7 ;  /* 0x000000ffff077224 */ /* 0x000fc800078e0a07 */
[----:B------:R-:W-:Y:S01]  /*113c0*/  IMAD R8, R3, R7, R8 ;  /* 0x0000000703087224 */ /* 0x000fe200078e0208 */
[----:B------:R-:W-:-:S04]  /*113d0*/  LOP3.LUT R7, RZ, R3, RZ, 0x33, !PT ;  /* 0x00000003ff077212 */ /* 0x000fc800078e33ff */
[----:B------:R-:W-:-:S13]  /*113e0*/  ISETP.GE.U32.AND P0, PT, R8, R3, PT ;  /* 0x000000030800720c */ /* 0x000fda0003f06070 */
[-C--:B------:R-:W-:Y:S02]  /*113f0*/  @P0 IADD3 R8, PT, PT, R8, -R3.reuse, RZ ;  /* 0x8000000308080210 */ /* 0x080fe40007ffe0ff */
[----:B------:R-:W-:Y:S02]  /*11400*/  ISETP.NE.U32.AND P0, PT, R3, RZ, PT ;  /* 0x000000ff0300720c */ /* 0x000fe40003f05070 */
[----:B------:R-:W-:-:S13]  /*11410*/  ISETP.GE.U32.AND P1, PT, R8, R3, PT ;  /* 0x000000030800720c */ /* 0x000fda0003f26070 */
[----:B------:R-:W-:-:S04]  /*11420*/  @P1 IADD3 R8, PT, PT, R8, -R3, RZ ;  /* 0x8000000308081210 */ /* 0x000fc80007ffe0ff */
[----:B------:R-:W-:Y:S02]  /*11430*/  SEL R3, R7, R8, !P0 ;  /* 0x0000000807037207 */ /* 0x000fe40004000000 */
[----:B------:R-:W-:Y:S02]  /*11440*/  MOV R8, R10 ;  /* 0x0000000a00087202 */ /* 0x000fe40000000f00 */
[----:B------:R-:W-:-:S13]  /*11450*/  ISETP.NE.AND P1, PT, R3, RZ, PT ;  /* 0x000000ff0300720c */ /* 0x000fda0003f25270 */
[----:B------:R-:W-:Y:S05]  /*11460*/  @P1 BRA `(.L_x_3224) ;  /* 0xfffffffc00a81947 */ /* 0x000fea000383ffff */
[----:B------:R-:W-:Y:S05]  /*11470*/  BSYNC.RECONVERGENT B0 ;  /* 0x0000000000007941 */ /* 0x000fea0003800200 */
.L_x_3223:
[C---:B------:R-:W-:Y:S01]  /*11480*/  IMAD.HI.U32 R4, R5.reuse, 0x4, RZ ;  /* 0x0000000405047827 */ /* 0x040fe200078e00ff */
[----:B------:R-:W-:Y:S03]  /*11490*/  BSSY.RECONVERGENT B0, `(.L_x_3225) ;  /* 0x000002c000007945 */ /* 0x000fe60003800200 */
[----:B------:R-:W-:Y:S01]  /*114a0*/  IMAD.HI.U32 R6, R5, 0x2, RZ ;  /* 0x0000000205067827 */ /* 0x000fe200078e00ff */
[----:B------:R-:W-:-:S03]  /*114b0*/  IADD3 R3, PT, PT, -R4, RZ, RZ ;  /* 0x000000ff04037210 */ /* 0x000fc60007ffe1ff */
[----:B------:R-:W-:Y:S02]  /*114c0*/  IMAD.MOV R5, RZ, RZ, -R6 ;  /* 0x000000ffff057224 */ /* 0x000fe400078e0a06 */
[C---:B------:R-:W-:Y:S02]  /*114d0*/  IMAD R3, R10.reuse, R3, 0x4 ;  /* 0x000000040a037424 */ /* 0x040fe400078e0203 */
[----:B------:R-:W-:-:S03]  /*114e0*/  IMAD R5, R10, R5, 0x2 ;  /* 0x000000020a057424 */ /* 0x000fc600078e0205 */
[-C--:B------:R-:W-:Y:S02]  /*114f0*/  ISETP.GE.U32.AND P1, PT, R3, R10.reuse, PT ;  /* 0x0000000a0300720c */ /* 0x080fe40003f26070 */
[----:B------:R-:W-:-:S11]  /*11500*/  ISETP.GE.U32.AND P3, PT, R5, R10, PT ;  /* 0x0000000a0500720c */ /* 0x000fd60003f66070 */
[-C--:B------:R-:W-:Y:S02]  /*11510*/  @P1 IADD3 R3, PT, PT, R3, -R10.reuse, RZ ;  /* 0x8000000a03031210 */ /* 0x080fe40007ffe0ff */
[----:B------:R-:W-:Y:S01]  /*11520*/  @P1 IADD3 R4, PT, PT, R4, 0x1, RZ ;  /* 0x0000000104041810 */ /* 0x000fe20007ffe0ff */
[----:B------:R-:W-:Y:S01]  /*11530*/  @P3 IMAD.IADD R5, R5, 0x1, -R10 ;  /* 0x0000000105053824 */ /* 0x000fe200078e0a0a */
[-C--:B------:R-:W-:Y:S02]  /*11540*/  ISETP.GE.U32.AND P2, PT, R3, R10.reuse, PT ;  /* 0x0000000a0300720c */ /* 0x080fe40003f46070 */
[----:B------:R-:W-:Y:S02]  /*11550*/  @P3 IADD3 R6, PT, PT, R6, 0x1, RZ ;  /* 0x0000000106063810 */ /* 0x000fe40007ffe0ff */
[----:B------:R-:W-:-:S09]  /*11560*/  ISETP.GE.U32.AND P1, PT, R5, R10, PT ;  /* 0x0000000a0500720c */ /* 0x000fd20003f26070 */
[----:B------:R-:W-:-:S04]  /*11570*/  @P2 IADD3 R4, PT, PT, R4, 0x1, RZ ;  /* 0x0000000104042810 */ /* 0x000fc80007ffe0ff */
[----:B------:R-:W-:Y:S01]  /*11580*/  SEL R5, R7, R4, !P0 ;  /* 0x0000000407057207 */ /* 0x000fe20004000000 */
[----:B------:R-:W-:-:S04]  /*11590*/  @P1 VIADD R6, R6, 0x1 ;  /* 0x0000000106061836 */ /* 0x000fc80000000000 */
[----:B------:R-:W-:Y:S01]  /*115a0*/  IMAD.WIDE.U32 R4, R5, R30, RZ ;  /* 0x0000001e05047225 */ /* 0x000fe200078e00ff */
[----:B------:R-:W-:-:S04]  /*115b0*/  SEL R3, R7, R6, !P0 ;  /* 0x0000000607037207 */ /* 0x000fc80004000000 */
[----:B------:R-:W-:-:S13]  /*115c0*/  LOP3.LUT P2, RZ, R5, 0x7, RZ, 0xc0, !PT ;  /* 0x0000000705ff7812 */ /* 0x000fda000784c0ff */
[----:B------:R-:W-:Y:S05]  /*115d0*/  @P2 BRA `(.L_x_3226) ;  /* 0x0000000000542947 */ /* 0x000fea0003800000 */
[----:B------:R-:W0:Y:S01]  /*115e0*/  I2F.U32.RP R5, R3 ;  /* 0x0000000300057306 */ /* 0x000e220000209000 */
[----:B------:R-:W-:Y:S02]  /*115f0*/  IADD3 R9, PT, PT, RZ, -R3, RZ ;  /* 0x80000003ff097210 */ /* 0x000fe40007ffe0ff */
[----:B------:R-:W-:-:S05]  /*11600*/  ISETP.NE.U32.AND P2, PT, R3, RZ, PT ;  /* 0x000000ff0300720c */ /* 0x000fca0003f45070 */
[----:B0-----:R-:W0:Y:S02]  /*11610*/  MUFU.RCP R5, R5 ;  /* 0x0000000500057308 */ /* 0x001e240000001000 */
[----:B0-----:R-:W-:Y:S01]  /*11620*/  IADD3 R6, PT, PT, R5, 0xffffffe, RZ ;  /* 0x0ffffffe05067810 */ /* 0x001fe20007ffe0ff */
[----:B------:R-:W-:-:S05]  /*11630*/  IMAD.MOV.U32 R5, RZ, RZ, RZ ;  /* 0x000000ffff057224 */ /* 0x000fca00078e00ff */
[----:B------:R0:W1:Y:S02]  /*11640*/  F2I.FTZ.U32.TRUNC.NTZ R7, R6 ;  /* 0x0000000600077305 */ /* 0x000064000021f000 */
[----:B0-----:R-:W-:Y:S02]  /*11650*/  IMAD.MOV.U32 R6, RZ, RZ, RZ ;  /* 0x000000ffff067224 */ /* 0x001fe400078e00ff */
[----:B-1----:R-:W-:-:S04]  /*11660*/  IMAD R9, R9, R7, RZ ;  /* 0x0000000709097224 */ /* 0x002fc800078e02ff */
[----:B------:R-:W-:-:S06]  /*11670*/  IMAD.HI.U32 R7, R7, R9, R6 ;  /* 0x0000000907077227 */ /* 0x000fcc00078e0006 */
[----:B------:R-:W-:-:S05]  /*11680*/  IMAD.HI.U32 R7, R7, R4, RZ ;  /* 0x0000000407077227 */ /* 0x000fca00078e00ff */
[----:B------:R-:W-:-:S05]  /*11690*/  IADD3 R8, PT, PT, -R7, RZ, RZ ;  /* 0x000000ff07087210 */ /* 0x000fca0007ffe1ff */
[----:B------:R-:W-:-:S05]  /*116a0*/  IMAD R4, R3, R8, R4 ;  /* 0x0000000803047224 */ /* 0x000fca00078e0204 */
[----:B------:R-:W-:-:S13]  /*116b0*/  ISETP.GE.U32.AND P0, PT, R4, R3, PT ;  /* 0x000000030400720c */ /* 0x000fda0003f06070 */
[----:B------:R-:W-:Y:S01]  /*116c0*/  @P0 IADD3 R4, PT, PT, -R3, R4, RZ ;  /* 0x0000000403040210 */ /* 0x000fe20007ffe1ff */
[----:B------:R-:W-:-:S03]  /*116d0*/  @P0 VIADD R7, R7, 0x1 ;  /* 0x0000000107070836 */ /* 0x000fc60000000000 */
[----:B------:R-:W-:-:S13]  /*116e0*/  ISETP.GE.U32.AND P1, PT, R4, R3, PT ;  /* 0x000000030400720c */ /* 0x000fda0003f26070 */
[----:B------:R-:W-:Y:S02]  /*116f0*/  @P1 IADD3 R7, PT, PT, R7, 0x1, RZ ;  /* 0x0000000107071810 */ /* 0x000fe40007ffe0ff */
[----:B------:R-:W-:-:S04]  /*11700*/  @!P2 LOP3.LUT R7, RZ, R3, RZ, 0x33, !PT ;  /* 0x00000003ff07a212 */ /* 0x000fc800078e33ff */
[----:B------:R-:W-:Y:S01]  /*11710*/  MOV R4, R7 ;  /* 0x0000000700047202 */ /* 0x000fe20000000f00 */
[----:B------:R-:W-:Y:S06]  /*11720*/  BRA `(.L_x_3227) ;  /* 0x0000000000087947 */ /* 0x000fec0003800000 */
.L_x_3226:
[----:B------:R-:W-:-:S07]  /*11730*/  MOV R6, 0x11750 ;  /* 0x0001175000067802 */ /* 0x000fce0000000f00 */
[----:B------:R-:W-:Y:S05]  /*11740*/  CALL.REL.NOINC `($__internal_2_$__cuda_sm20_div_u64) ;  /* 0x0000007400587944 */ /* 0x000fea0003c00000 */
.L_x_3227:
[----:B------:R-:W-:Y:S05]  /*11750*/  BSYNC.RECONVERGENT B0 ;  /* 0x0000000000007941 */ /* 0x000fea0003800200 */
.L_x_3225:
[----:B------:R-:W0:Y:S02]  /*11760*/  LDCU.64 UR4, c[0x0][0x770] ;  /* 0x0000ee00ff0477ac */ /* 0x000e240008000a00 */
[----:B0-----:R-:W-:Y:S02]  /*11770*/  UISETP.NE.U32.AND UP0, UPT, UR4, URZ, UPT ;  /* 0x000000ff0400728c */ /* 0x001fe4000bf05070 */
[----:B------:R-:W-:Y:S02]  /*11780*/  IADD3 R4, P1, PT, R4, UR4, RZ ;  /* 0x0000000404047c10 */ /* 0x000fe4000ff3e0ff */
[----:B------:R-:W-:Y:S02]  /*11790*/  UISETP.NE.AND.EX UP0, UPT, UR5, URZ, UPT, UP0 ;  /* 0x000000ff0500728c */ /* 0x000fe4000bf05300 */
[----:B------:R-:W-:-:S04]  /*117a0*/  IADD3.X R5, PT, PT, R5, UR5, RZ, P1, !PT ;  /* 0x0000000505057c10 */ /* 0x000fc80008ffe4ff */
[----:B------:R-:W-:-:S04]  /*117b0*/  PLOP3.LUT P0, PT, PT, PT, UP0, 0x80, 0x8 ;  /* 0x000000000008781c */ /* 0x000fc80003f0f008 */
[----:B------:R-:W-:-:S13]  /*117c0*/  PLOP3.LUT P0, PT, P0, PT, PT, 0x8, 0x80 ;  /* 0x000000000080781c */ /* 0x000fda000070e170 */
.L_x_3222:
[----:B------:R-:W0:Y:S02]  /*117d0*/  LDCU UR4, c[0x0][0x3a8] ;  /* 0x00007500ff0477ac */ /* 0x000e240008000800 */
[----:B0-----:R-:W-:-:S09]  /*117e0*/  UISETP.NE.AND UP0, UPT, UR4, URZ, UPT ;  /* 0x000000ff0400728c */ /* 0x001fd2000bf05270 */
[----:B------:R-:W-:Y:S05]  /*117f0*/  BRA.U !UP0, `(.L_x_3228) ;  /* 0x0000006108dc7547 */ /* 0x000fea000b800000 */
[----:B------:R-:W0:Y:S01]  /*11800*/  LDCU UR4, c[0x0][0x3ac] ;  /* 0x00007580ff0477ac */ /* 0x000e220008000800 */
[----:B------:R-:W-:Y:S01]  /*11810*/  HFMA2 R28, -RZ, RZ, 0, 0 ;  /* 0x00000000ff1c7431 */ /* 0x000fe200000001ff */
[----:B------:R-:W1:Y:S01]  /*11820*/  LDCU UR7, c[0x0][0x55c] ;  /* 0x0000ab80ff0777ac */ /* 0x000e620008000800 */
[----:B------:R-:W2:Y:S01]  /*11830*/  LDCU UR5, c[0x0][0x3b0] ;  /* 0x00007600ff0577ac */ /* 0x000ea20008000800 */
[----:B------:R-:W3:Y:S01]  /*11840*/  LDCU UR6, c[0x0][0x398] ;  /* 0x00007300ff0677ac */ /* 0x000ee20008000800 */
[----:B0-----:R-:W-:Y:S01]  /*11850*/  IMAD R3, R17, UR4, RZ ;  /* 0x0000000411037c24 */ /* 0x001fe2000f8e02ff */
[----:B-1----:R-:W-:-:S03]  /*11860*/  UISETP.NE.AND UP0, UPT, UR7, URZ, UPT ;  /* 0x000000ff0700728c */ /* 0x002fc6000bf05270 */
[----:B--2---:R-:W-:-:S04]  /*11870*/  IMAD R3, R2, UR5, R3 ;  /* 0x0000000502037c24 */ /* 0x004fc8000f8e0203 */
[----:B---3--:R-:W-:-:S05]  /*11880*/  IMAD R3, R16, UR6, R3 ;  /* 0x0000000610037c24 */ /* 0x008fca000f8e0203 */
[----:B------:R-:W-:Y:S01]  /*11890*/  SHF.L.U32 R7, R3, 0x2, RZ ;  /* 0x0000000203077819 */ /* 0x000fe200000006ff */
[----:B------:R-:W-:Y:S06]  /*118a0*/  BRA.U !UP0, `(.L_x_3229) ;  /* 0x0000001108447547 */ /* 0x000fec000b800000 */
        /* <DEDUP_REMOVED lines=273> */
.L_x_3229:
[----:B------:R-:W-:Y:S01]  /*129c0*/  MOV R23, RZ ;  /* 0x000000ff00177202 */ /* 0x000fe20000000f00 */
[----:B------:R-:W-:Y:S06]  /*129d0*/  BRA.U !UP0, `(.L_x_3230) ;  /* 0x0000001108487547 */ /* 0x000fec000b800000 */
        /* <DEDUP_REMOVED lines=274> */
.L_x_3230:
[----:B------:R-:W-:Y:S01]  /*13b00*/  IMAD.MOV.U32 R22, RZ, RZ, RZ ;  /* 0x000000ffff167224 */ /* 0x000fe200078e00ff */
[----:B------:R-:W-:Y:S06]  /*13b10*/  BRA.U !UP0, `(.L_x_3231) ;  /* 0x0000001108487547 */ /* 0x000fec000b800000 */
        /* <DEDUP_REMOVED lines=274> */
.L_x_3231:
[----:B------:R-:W-:Y:S01]  /*14c40*/  MOV R18, RZ ;  /* 0x000000ff00127202 */ /* 0x000fe20000000f00 */
[----:B------:R-:W-:Y:S06]  /*14c50*/  BRA.U !UP0, `(.L_x_3232) ;  /* 0x0000001108487547 */ /* 0x000fec000b800000 */
        /* <DEDUP_REMOVED lines=274> */
.L_x_3232:
        /* <DEDUP_REMOVED lines=21> */
[----:B------:R0:W-:Y:S04]  /*15ed0*/  STG.E desc[UR36][R6.64], R24 ;  /* 0x0000001806007986 */ /* 0x0001e8000c101924 */
[----:B------:R0:W-:Y:S04]  /*15ee0*/  STG.E desc[UR36][R6.64+0x4], R25 ;  /* 0x0000041906007986 */ /* 0x0001e8000c101924 */
[----:B------:R0:W-:Y:S04]  /*15ef0*/  STG.E desc[UR36][R6.64+0x8], R26 ;  /* 0x0000081a06007986 */ /* 0x0001e8000c101924 */
[----:B------:R0:W-:Y:S02]  /*15f00*/  STG.E desc[UR36][R6.64+0xc], R27 ;  /* 0x00000c1b06007986 */ /* 0x0001e4000c101924 */
.L_x_3234:
[----:B------:R-:W-:Y:S05]  /*15f10*/  BSYNC.RECONVERGENT B0 ;  /* 0x0000000000007941 */ /* 0x000fea0003800200 */
.L_x_3233:
        /* <DEDUP_REMOVED lines=35> */
.L_x_3236:
[----:B------:R-:W-:Y:S05]  /*16150*/  BSYNC.RECONVERGENT B0 ;  /* 0x0000000000007941 */ /* 0x000fea0003800200 */
.L_x_3235:
        /* <DEDUP_REMOVED lines=20> */
[----:B0-----:R-:W-:-:S08]  /*162a0*/  IMAD.U32 R24, RZ, RZ, UR9 ;  /* 0x00000009ff187e24 */ /* 0x001fd0000f8e00ff */
[----:B------:R-:W-:Y:S05]  /*162b0*/  BRA.U !UP0, `(.L_x_3238) ;  /* 0x0000000108807547 */ /* 0x000fea000b800000 */
[----:B------:R-:W0:Y:S01]  /*162c0*/  LDCU UR5, c[0x0][0x360] ;  /* 0x00006c00ff0577ac */ /* 0x000e220008000800 */
[----:B------:R-:W-:Y:S01]  /*162d0*/  MOV R25, UR9 ;  /* 0x0000000900197c02 */ /* 0x000fe20008000f00 */
[----:B------:R-:W-:Y:S01]  /*162e0*/  IMAD.U32 R27, RZ, RZ, UR9 ;  /* 0x00000009ff1b7e24 */ /* 0x000fe2000f8e00ff */
[----:B------:R-:W-:Y:S01]  /*162f0*/  MOV R26, UR9 ;  /* 0x00000009001a7c02 */ /* 0x000fe20008000f00 */
[----:B------:R-:W1:Y:S01]  /*16300*/  LDCU UR8, c[0x0][0x39c] ;  /* 0x00007380ff0877ac */ /* 0x000e620008000800 */
[----:B0-----:R-:W-:-:S05]  /*16310*/  IMAD R0, R2, UR5, R17 ;  /* 0x0000000502007c24 */ /* 0x001fca000f8e0211 */
[----:B-1----:R-:W-:-:S13]  /*16320*/  ISETP.GE.U32.AND P2, PT, R0, UR8, PT ;  /* 0x0000000800007c0c */ /* 0x002fda000bf46070 */
[----:B------:R-:W-:Y:S05]  /*16330*/  @P2 BRA `(.L_x_3239) ;  /* 0x0000000000d42947 */ /* 0x000fea0003800000 */
[----:B------:R-:W0:Y:S01]  /*16340*/  LDCU UR6, c[0x0][0x374] ;  /* 0x00006e80ff0677ac */ /* 0x000e220008000800 */
[----:B------:R-:W1:Y:S01]  /*16350*/  LDC R9, c[0x0][0x364] ;  /* 0x0000d900ff097b82 */ /* 0x000e620000000800 */
[----:B------:R-:W-:Y:S01]  /*16360*/  BSSY.RECONVERGENT B1, `(.L_x_3240) ;  /* 0x0000014000017945 */ /* 0x000fe20003800200 */
[----:B------:R-:W-:Y:S01]  /*16370*/  MOV R25, UR9 ;  /* 0x0000000900197c02 */ /* 0x000fe20008000f00 */
[----:B------:R-:W-:Y:S01]  /*16380*/  IMAD.U32 R27, RZ, RZ, UR9 ;  /* 0x00000009ff1b7e24 */ /* 0x000fe2000f8e00ff */
[----:B------:R-:W-:Y:S01]  /*16390*/  MOV R26, UR9 ;  /* 0x00000009001a7c02 */ /* 0x000fe20008000f00 */
[----:B0-----:R-:W-:Y:S02]  /*163a0*/  IMAD R3, R16, UR6, RZ ;  /* 0x0000000610037c24 */ /* 0x001fe4000f8e02ff */
[----:B-1----:R-:W-:-:S07]  /*163b0*/  IMAD R9, R9, UR5, RZ ;  /* 0x0000000509097c24 */ /* 0x002fce000f8e02ff */
.L_x_3241:
[----:B------:R-:W0:Y:S01]  /*163c0*/  LDC.64 R6, c[0x0][0x778] ;  /* 0x0001de00ff067b82 */ /* 0x000e220000000a00 */
[----:B------:R-:W-:-:S05]  /*163d0*/  IADD3 R11, PT, PT, R3, R0, RZ ;  /* 0x00000000030b7210 */ /* 0x000fca0007ffe0ff */
[----:B0-----:R-:W-:-:S05]  /*163e0*/  IMAD.WIDE.U32 R6, R11, 0x10, R6 ;  /* 0x000000100b067825 */ /* 0x001fca00078e0006 */
        /* <DEDUP_REMOVED lines=12> */
.L_x_3240:
[----:B------:R-:W-:Y:S05]  /*164b0*/  BRA `(.L_x_3239) ;  /* 0x0000000000747947 */ /* 0x000fea0003800000 */
.L_x_3238:
[----:B------:R-:W0:Y:S01]  /*164c0*/  LDCU UR6, c[0x0][0x39c] ;  /* 0x00007380ff0677ac */ /* 0x000e220008000800 */
[----:B------:R-:W-:Y:S01]  /*164d0*/  IMAD.U32 R25, RZ, RZ, UR9 ;  /* 0x00000009ff197e24 */ /* 0x000fe2000f8e00ff */
[----:B------:R-:W-:Y:S02]  /*164e0*/  MOV R26, UR9 ;  /* 0x00000009001a7c02 */ /* 0x000fe40008000f00 */
[----:B------:R-:W-:Y:S02]  /*164f0*/  MOV R27, UR9 ;  /* 0x00000009001b7c02 */ /* 0x000fe40008000f00 */
[----:B0-----:R-:W-:-:S13]  /*16500*/  ISETP.GE.U32.AND P2, PT, R2, UR6, PT ;  /* 0x0000000602007c0c */ /* 0x001fda000bf46070 */
[----:B------:R-:W-:Y:S05]  /*16510*/  @P2 BRA `(.L_x_3239) ;  /* 0x00000000005c2947 */ /* 0x000fea0003800000 */
[----:B------:R-:W0:Y:S01]  /*16520*/  LDCU UR5, c[0x0][0x374] ;  /* 0x00006e80ff0577ac */ /* 0x000e220008000800 */
[----:B------:R-:W1:Y:S01]  /*16530*/  LDC R12, c[0x0][0x360] ;  /* 0x0000d800ff0c7b82 */ /* 0x000e620000000800 */
[----:B------:R-:W-:Y:S01]  /*16540*/  IMAD.MOV.U32 R3, RZ, RZ, R2 ;  /* 0x000000ffff037224 */ /* 0x000fe200078e0002 */
[----:B------:R-:W-:Y:S01]  /*16550*/  MOV R25, UR9 ;  /* 0x0000000900197c02 */ /* 0x000fe20008000f00 */
[----:B------:R-:W-:Y:S01]  /*16560*/  IMAD.U32 R27, RZ, RZ, UR9 ;  /* 0x00000009ff1b7e24 */ /* 0x000fe2000f8e00ff */
[----:B------:R-:W-:-:S04]  /*16570*/  MOV R26, UR9 ;  /* 0x00000009001a7c02 */ /* 0x000fc80008000f00 */
[----:B------:R-:W2:Y:S08]  /*16580*/  LDC.64 R8, c[0x0][0x778] ;  /* 0x0001de00ff087b82 */ /* 0x000eb00000000a00 */
[----:B------:R-:W3:Y:S01]  /*16590*/  LDC R14, c[0x0][0x364] ;  /* 0x0000d900ff0e7b82 */ /* 0x000ee20000000800 */
[----:B0-----:R-:W-:-:S07]  /*165a0*/  IMAD R16, R16, UR5, RZ ;  /* 0x0000000510107c24 */ /* 0x001fce000f8e02ff */
.L_x_3242:
[----:B------:R-:W-:-:S05]  /*165b0*/  IADD3 R0, PT, PT, R16, R3, RZ ;  /* 0x0000000310007210 */ /* 0x000fca0007ffe0ff */
[----:B-1----:R-:W-:-:S04]  /*165c0*/  IMAD R7, R0, R12, R17 ;  /* 0x0000000c00077224 */ /* 0x002fc800078e0211 */
[----:B--2---:R-:W-:-:S05]  /*165d0*/  IMAD.WIDE.U32 R6, R7, 0x10, R8 ;  /* 0x0000001007067825 */ /* 0x004fca00078e0008 */
[----:B------:R-:W2:Y:S04]  /*165e0*/  LDG.E R11, desc[UR36][R6.64] ;  /* 0x00000024060b7981 */ /* 0x000ea8000c1e1900 */
[----:B------:R-:W4:Y:S04]  /*165f0*/  LDG.E R0, desc[UR36][R6.64+0x4] ;  /* 0x0000042406007981 */ /* 0x000f28000c1e1900 */
[----:B------:R-:W5:Y:S04]  /*16600*/  LDG.E R13, desc[UR36][R6.64+0x8] ;  /* 0x00000824060d7981 */ /* 0x000f68000c1e1900 */
[----:B------:R-:W5:Y:S01]  /*16610*/  LDG.E R10, desc[UR36][R6.64+0xc] ;  /* 0x00000c24060a7981 */ /* 0x000f62000c1e1900 */
[----:B---3--:R-:W-:-:S04]  /*16620*/  IADD3 R3, PT, PT, R14, R3, RZ ;  /* 0x000000030e037210 */ /* 0x008fc80007ffe0ff */
[----:B------:R-:W-:Y:S01]  /*16630*/  ISETP.GE.U32.AND P2, PT, R3, UR6, PT ;  /* 0x0000000603007c0c */ /* 0x000fe2000bf46070 */
[----:B--2---:R-:W-:Y:S01]  /*16640*/  FADD.FTZ R24, R11, R24 ;  /* 0x000000180b187221 */ /* 0x004fe20000010000 */
[----:B----4-:R-:W-:Y:S01]  /*16650*/  FADD.FTZ R25, R0, R25 ;  /* 0x0000001900197221 */ /* 0x010fe20000010000 */
[----:B-----5:R-:W-:Y:S01]  /*16660*/  FADD.FTZ R26, R13, R26 ;  /* 0x0000001a0d1a7221 */ /* 0x020fe20000010000 */
[----:B------:R-:W-:-:S09]  /*16670*/  FADD.FTZ R27, R10, R27 ;  /* 0x0000001b0a1b7221 */ /* 0x000fd20000010000 */
[----:B------:R-:W-:Y:S05]  /*16680*/  @!P2 BRA `(.L_x_3242) ;  /* 0xfffffffc00c8a947 */ /* 0x000fea000383ffff */
.L_x_3239:
[----:B------:R-:W-:Y:S05]  /*16690*/  BSYNC.RECONVERGENT B0 ;  /* 0x0000000000007941 */ /* 0x000fea0003800200 */
.L_x_3237:
        /* <DEDUP_REMOVED lines=12> */
.L_x_3244:
        /* <DEDUP_REMOVED lines=9> */
[----:B------:R-:W0:Y:S02]  /*167f0*/  @!P2 LDS.128 R8, [R3] ;  /* 0x000000000308a984 */ /* 0x000e240000000c00 */
[----:B01----:R-:W-:Y:S01]  /*16800*/  @!P2 FADD.FTZ R24, R24, R8 ;  /* 0x000000081818a221 */ /* 0x003fe20000010000 */
[----:B------:R-:W-:Y:S01]  /*16810*/  @!P2 FADD.FTZ R25, R25, R9 ;  /* 0x000000091919a221 */ /* 0x000fe20000010000 */
[----:B------:R-:W-:Y:S01]  /*16820*/  @!P2 FADD.FTZ R26, R26, R10 ;  /* 0x0000000a1a1aa221 */ /* 0x000fe20000010000 */
[----:B------:R-:W-:-:S05]  /*16830*/  @!P2 FADD.FTZ R27, R27, R11 ;  /* 0x0000000b1b1ba221 */ /* 0x000fca0000010000 */
[----:B------:R1:W-:Y:S01]  /*16840*/  @!P2 STS.128 [R0], R24 ;  /* 0x000000180000a388 */ /* 0x0003e20000000c00 */
[----:B------:R-:W-:Y:S05]  /*16850*/  BRA.U UP1, `(.L_x_3244) ;  /* 0xfffffffd01c07547 */ /* 0x000fea000b83ffff */
.L_x_3243:
        /* <DEDUP_REMOVED lines=9> */
.L_x_3247:
[----:B------:R-:W-:Y:S01]  /*168f0*/  SHF.R.U32.HI R6, RZ, 0x1, R2 ;  /* 0x00000001ff067819 */ /* 0x000fe20000011602 */
[----:B------:R-:W-:Y:S03]  /*16900*/  BAR.SYNC.DEFER_BLOCKING 0x0 ;  /* 0x0000000000007b1d */ /* 0x000fe60000010000 */
[----:B------:R-:W-:-:S04]  /*16910*/  IADD3 R3, PT, PT, R6, R17, RZ ;  /* 0x0000001106037210 */ /* 0x000fc80007ffe0ff */
[----:B------:R-:W-:-:S04]  /*16920*/  ISETP.GE.U32.AND P2, PT, R3, UR5, PT ;  /* 0x0000000503007c0c */ /* 0x000fc8000bf46070 */
[----:B------:R-:W-:-:S13]  /*16930*/  ISETP.GE.U32.OR P2, PT, R17, R6, P2 ;  /* 0x000000061100720c */ /* 0x000fda0001746470 */
[----:B------:R-:W-:-:S05]  /*16940*/  @!P2 IMAD R3, R6, 0x10, R0 ;  /* 0x000000100603a824 */ /* 0x000fca00078e0200 */
[----:B------:R-:W0:Y:S02]  /*16950*/  @!P2 LDS.128 R8, [R3] ;  /* 0x000000000308a984 */ /* 0x000e240000000c00 */
[----:B0123--:R-:W-:Y:S01]  /*16960*/  @!P2 FADD.FTZ R24, R24, R8 ;  /* 0x000000081818a221 */ /* 0x00ffe20000010000 */
[----:B------:R-:W-:Y:S01]  /*16970*/  @!P2 FADD.FTZ R25, R25, R9 ;  /* 0x000000091919a221 */ /* 0x000fe20000010000 */
[----:B------:R-:W-:Y:S01]  /*16980*/  @!P2 FADD.FTZ R26, R26, R10 ;  /* 0x0000000a1a1aa221 */ /* 0x000fe20000010000 */
[----:B------:R-:W-:-:S05]  /*16990*/  @!P2 FADD.FTZ R27, R27, R11 ;  /* 0x0000000b1b1ba221 */ /* 0x000fca0000010000 */
[----:B------:R3:W-:Y:S01]  /*169a0*/  @!P2 STS.128 [R0], R24 ;  /* 0x000000180000a388 */ /* 0x0007e20000000c00 */
[----:B------:R-:W-:Y:S02]  /*169b0*/  ISETP.GT.U32.AND P2, PT, R2, 0x7f, PT ;  /* 0x0000007f0200780c */ /* 0x000fe40003f44070 */
[----:B------:R-:W-:-:S11]  /*169c0*/  MOV R2, R6 ;  /* 0x0000000600027202 */ /* 0x000fd60000000f00 */
[----:B------:R-:W-:Y:S05]  /*169d0*/  @P2 BRA `(.L_x_3247) ;  /* 0xfffffffc00c42947 */ /* 0x000fea000383ffff */
.L_x_3246:
[----:B------:R-:W-:Y:S01]  /*169e0*/  BAR.SYNC.DEFER_BLOCKING 0x0 ;  /* 0x0000000000007b1d */ /* 0x000fe20000010000 */
[----:B------:R-:W-:-:S09]  /*169f0*/  UISETP.GE.U32.AND UP0, UPT, UR4, 0x2, UPT ;  /* 0x000000020400788c */ /* 0x000fd2000bf06070 */
[----:B------:R-:W-:Y:S05]  /*16a00*/  BRA.U !UP0, `(.L_x_3245) ;  /* 0x0000000108307547 */ /* 0x000fea000b800000 */
[----:B0123--:R-:W-:-:S07]  /*16a10*/  HFMA2 R0, -RZ, RZ, 0, 5.9604644775390625e-08 ;  /* 0x00000001ff007431 */ /* 0x00ffce00000001ff */
.L_x_3248:
[----:B------:R-:W0:Y:S04]  /*16a20*/  SHFL.DOWN PT, R3, R24, R0, 0x1f ;  /* 0x08001f0018037589 */ /* 0x000e2800000e0000 */
[----:B------:R-:W1:Y:S04]  /*16a30*/  SHFL.DOWN PT, R2, R25, R0, 0x1f ;  /* 0x08001f0019027589 */ /* 0x000e6800000e0000 */
[----:B------:R-:W2:Y:S04]  /*16a40*/  SHFL.DOWN PT, R7, R26, R0, 0x1f ;  /* 0x08001f001a077589 */ /* 0x000ea800000e0000 */
[----:B------:R3:W4:Y:S02]  /*16a50*/  SHFL.DOWN PT, R6, R27, R0, 0x1f ;  /* 0x08001f001b067589 */ /* 0x00072400000e0000 */
[----:B---3--:R-:W-:-:S02]  /*16a60*/  IMAD.SHL.U32 R0, R0, 0x2, RZ ;  /* 0x0000000200007824 */ /* 0x008fc400078e00ff */
[----:B0-----:R-:W-:-:S03]  /*16a70*/  FADD.FTZ R24, R3, R24 ;  /* 0x0000001803187221 */ /* 0x001fc60000010000 */
[----:B------:R-:W-:Y:S01]  /*16a80*/  ISETP.GE.AND P2, PT, R0, UR4, PT ;  /* 0x0000000400007c0c */ /* 0x000fe2000bf46270 */
[----:B-1----:R-:W-:Y:S01]  /*16a90*/  FADD.FTZ R25, R2, R25 ;  /* 0x0000001902197221 */ /* 0x002fe20000010000 */
[----:B--2---:R-:W-:Y:S01]  /*16aa0*/  FADD.FTZ R26, R7, R26 ;  /* 0x0000001a071a7221 */ /* 0x004fe20000010000 */
[----:B----4-:R-:W-:-:S10]  /*16ab0*/  FADD.FTZ R27, R6, R27 ;  /* 0x0000001b061b7221 */ /* 0x010fd40000010000 */
[----:B------:R-:W-:Y:S05]  /*16ac0*/  @!P2 BRA `(.L_x_3248) ;  /* 0xfffffffc00d4a947 */ /* 0x000fea000383ffff */
.L_x_3245:
[----:B------:R-:W-:Y:S05]  /*16ad0*/  @!P1 EXIT ;  /* 0x000000000000994d */ /* 0x000fea0003800000 */
[----:B------:R-:W-:Y:S05]  /*16ae0*/  @!P0 BRA `(.L_x_3249) ;  /* 0x0000000800308947 */ /* 0x000fea0003800000 */
[----:B------:R-:W4:Y:S01]  /*16af0*/  LDCU.U8 UR6, c[0x0][0x790] ;  /* 0x0000f200ff0677ac */ /* 0x000f220008000000 */
[----:B------:R-:W5:Y:S01]  /*16b00*/  LDCU.64 UR4, c[0x0][0x760] ;  /* 0x0000ec00ff0477ac */ /* 0x000f620008000a00 */
[----:B----4-:R-:W-:Y:S02]  /*16b10*/  ISETP.NE.AND P0, PT, RZ, UR6, PT ;  /* 0x00000006ff007c0c */ /* 0x010fe4000bf05270 */
[----:B-----5:R-:W-:Y:S02]  /*16b20*/  IADD3 R4, P2, PT, R22, UR4, RZ ;  /* 0x0000000416047c10 */ /* 0x020fe4000ff5e0ff */
[----:B------:R-:W-:Y:S02]  /*16b30*/  IADD3 R8, P4, PT, R28, UR4, RZ ;  /* 0x000000041c087c10 */ /* 0x000fe4000ff9e0ff */
[----:B------:R-:W-:Y:S01]  /*16b40*/  IADD3 R2, P1, PT, R18, UR4, RZ ;  /* 0x0000000412027c10 */ /* 0x000fe2000ff3e0ff */
[----:B------:R-:W-:Y:S01]  /*16b50*/  IMAD.X R5, RZ, RZ, UR5, P2 ;  /* 0x00000005ff057e24 */ /* 0x000fe200090e06ff */
[----:B------:R-:W-:-:S02]  /*16b60*/  IADD3 R6, P3, PT, R23, UR4, RZ ;  /* 0x0000000417067c10 */ /* 0x000fc4000ff7e0ff */
[----:B------:R-:W-:Y:S02]  /*16b70*/  IADD3.X R9, PT, PT, RZ, UR5, RZ, P4, !PT ;  /* 0x00000005ff097c10 */ /* 0x000fe4000a7fe4ff */
[----:B------:R-:W-:Y:S01]  /*16b80*/  IADD3.X R3, PT, PT, RZ, UR5, RZ, P1, !PT ;  /* 0x00000005ff037c10 */ /* 0x000fe20008ffe4ff */
[----:B------:R-:W4:Y:S01]  /*16b90*/  @P0 LDG.E.U16 R12, desc[UR36][R4.64] ;  /* 0x00000024040c0981 */ /* 0x000f22000c1e1500 */
[----:B------:R-:W-:-:S03]  /*16ba0*/  IADD3.X R7, PT, PT, RZ, UR5, RZ, P3, !PT ;  /* 0x00000005ff077c10 */ /* 0x000fc60009ffe4ff */
[----:B0123--:R-:W2:Y:S04]  /*16bb0*/  @P0 LDG.E.U16 R0, desc[UR36][R8.64] ;  /* 0x0000002408000981 */ /* 0x00fea8000c1e1500 */
[----:B------:R-:W3:Y:S04]  /*16bc0*/  @P0 LDG.E.U16 R14, desc[UR36][R2.64] ;  /* 0x00000024020e0981 */ /* 0x000ee8000c1e1500 */
[----:B------:R-:W5:Y:S01]  /*16bd0*/  @P0 LDG.E.U16 R10, desc[UR36][R6.64] ;  /* 0x00000024060a0981 */ /* 0x000f62000c1e1500 */
[----:B------:R-:W0:Y:S02]  /*16be0*/  LDCU.U8 UR4, c[0x0][0x791] ;  /* 0x0000f220ff0477ac */ /* 0x000e240008000000 */
[----:B0-----:R-:W-:Y:S01]  /*16bf0*/  UISETP.NE.AND UP0, UPT, UR4, URZ, UPT ;  /* 0x000000ff0400728c */ /* 0x001fe2000bf05270 */
[----:B----4-:R-:W-:-:S02]  /*16c00*/  @P0 SHF.L.U32 R13, R12, 0x10, RZ ;  /* 0x000000100c0d0819 */ /* 0x010fc400000006ff */
[----:B--2---:R-:W-:Y:S02]  /*16c10*/  @P0 SHF.L.U32 R11, R0, 0x10, RZ ;  /* 0x00000010000b0819 */ /* 0x004fe400000006ff */
[----:B---3--:R-:W-:Y:S01]  /*16c20*/  @P0 SHF.L.U32 R14, R14, 0x10, RZ ;  /* 0x000000100e0e0819 */ /* 0x008fe200000006ff */
[----:B-----5:R-:W-:Y:S02]  /*16c30*/  @P0 IMAD.U32 R10, R10, 0x10000, RZ ;  /* 0x000100000a0a0824 */ /* 0x020fe400078e00ff */
[----:B------:R-:W-:Y:S01]  /*16c40*/  @P0 FADD.FTZ R24, R24, R11 ;  /* 0x0000000b18180221 */ /* 0x000fe20000010000 */
[----:B------:R-:W-:Y:S01]  /*16c50*/  @P0 FADD.FTZ R26, R26, R13 ;  /* 0x0000000d1a1a0221 */ /* 0x000fe20000010000 */
[----:B------:R-:W-:Y:S01]  /*16c60*/  @P0 FADD.FTZ R27, R27, R14 ;  /* 0x0000000e1b1b0221 */ /* 0x000fe20000010000 */
[----:B------:R-:W-:Y:S01]  /*16c70*/  @P0 FADD.FTZ R25, R25, R10 ;  /* 0x0000000a19190221 */ /* 0x000fe20000010000 */
[----:B------:R-:W-:Y:S06]  /*16c80*/  BRA.U UP0, `(.L_x_3250) ;  /* 0x0000000100247547 */ /* 0x000fec000b800000 */
[----:B------:R-:W-:Y:S02]  /*16c90*/  F2FP.BF16.F32.PACK_AB R24, R25, R24 ;  /* 0x000000181918723e */ /* 0x000fe400000010ff */
[----:B------:R-:W-:Y:S02]  /*16ca0*/  F2FP.BF16.F32.PACK_AB R26, R27, R26 ;  /* 0x0000001a1b1a723e */ /* 0x000fe400000010ff */
[----:B------:R-:W-:Y:S01]  /*16cb0*/  PRMT R0, R24, 0x7632, R0 ;  /* 0x0000763218007816 */ /* 0x000fe20000000000 */
[----:B------:R-:W-:Y:S01]  /*16cc0*/  STG.E.U16 desc[UR36][R8.64], R24 ;  /* 0x0000001808007986 */ /* 0x000fe2000c101524 */
[----:B------:R-:W-:-:S03]  /*16cd0*/  PRMT R10, R26, 0x7632, R10 ;  /* 0x000076321a0a7816 */ /* 0x000fc6000000000a */
[----:B------:R-:W-:Y:S04]  /*16ce0*/  STG.E.U16 desc[UR36][R6.64], R0 ;  /* 0x0000000006007986 */ /* 0x000fe8000c101524 */
[----:B------:R-:W-:Y:S04]  /*16cf0*/  STG.E.U16 desc[UR36][R4.64], R26 ;  /* 0x0000001a04007986 */ /* 0x000fe8000c101524 */
[----:B------:R-:W-:Y:S01]  /*16d00*/  STG.E.U16 desc[UR36][R2.64], R10 ;  /* 0x0000000a02007986 */ /* 0x000fe2000c101524 */
[----:B------:R-:W-:Y:S05]  /*16d10*/  EXIT ;  /* 0x000000000000794d */ /* 0x000fea0003800000 */
.L_x_3250:
        /* <DEDUP_REMOVED lines=22> */
.L_x_3251:
[----:B------:R-:W0:Y:S01]  /*16e80*/  LDCU.64 UR6, c[0x0][0x760] ;  /* 0x0000ec00ff0677ac */ /* 0x000e220008000a00 */
[----:B------:R-:W1:Y:S01]  /*16e90*/  LDCU UR4, c[0x0][0x794] ;  /* 0x0000f280ff0477ac */ /* 0x000e620008000800 */
[----:B------:R-:W2:Y:S01]  /*16ea0*/  LDCU UR5, c[0x0][0x380] ;  /* 0x00007000ff0577ac */ /* 0x000ea20008000800 */
[----:B0-----:R-:W-:Y:S01]  /*16eb0*/  IADD3 R28, P0, PT, R28, UR6, RZ ;  /* 0x000000061c1c7c10 */ /* 0x001fe2000ff1e0ff */
[----:B-1----:R-:W-:-:S04]  /*16ec0*/  UISETP.NE.AND UP0, UPT, UR4, 0x1, UPT ;  /* 0x000000010400788c */ /* 0x002fc8000bf05270 */
[----:B------:R-:W-:Y:S02]  /*16ed0*/  IMAD.X R29, RZ, RZ, UR7, P0 ;  /* 0x00000007ff1d7e24 */ /* 0x000fe400080e06ff */
[----:B--2---:R-:W-:-:S03]  /*16ee0*/  FMUL.FTZ R25, R25, UR5 ;  /* 0x0000000519197c20 */ /* 0x004fc60008410000 */
[----:B------:R0:W-:Y:S02]  /*16ef0*/  STG.E.U16 desc[UR36][R28.64], R24 ;  /* 0x000000181c007986 */ /* 0x0001e4000c101524 */
[----:B------:R-:W-:Y:S01]  /*16f00*/  F2FP.BF16.F32.PACK_AB R25, RZ, R25 ;  /* 0x00000019ff19723e */ /* 0x000fe200000010ff */
[----:B------:R-:W-:Y:S06]  /*16f10*/  BRA.U !UP0, `(.L_x_3252) ;  /* 0x0000000108407547 */ /* 0x000fec000b800000 */
        /* <DEDUP_REMOVED lines=16> */
.L_x_3252:
        /* <DEDUP_REMOVED lines=26> */
.L_x_3253:
[----:B------:R-:W2:Y:S01]  /*171c0*/  LDCU.64 UR6, c[0x0][0x760] ;  /* 0x0000ec00ff0677ac */ /* 0x000ea20008000a00 */
[----:B------:R-:W3:Y:S01]  /*171d0*/  LDCU UR4, c[0x0][0x794] ;  /* 0x0000f280ff0477ac */ /* 0x000ee20008000800 */
[----:B------:R-:W4:Y:S01]  /*171e0*/  LDCU UR5, c[0x0][0x380] ;  /* 0x00007000ff0577ac */ /* 0x000f220008000800 */
[----:B--2---:R-:W-:-:S04]  /*171f0*/  IADD3 R22, P0, PT, R22, UR6, RZ ;  /* 0x0000000616167c10 */ /* 0x004fc8000ff1e0ff */
[----:B------:R-:W-:Y:S01]  /*17200*/  IADD3.X R23, PT, PT, RZ, UR7, RZ, P0, !PT ;  /* 0x00000007ff177c10 */ /* 0x000fe200087fe4ff */
[----:B---3--:R-:W-:Y:S01]  /*17210*/  UISETP.NE.AND UP0, UPT, UR4, 0x1, UPT ;  /* 0x000000010400788c */ /* 0x008fe2000bf05270 */
[----:B----4-:R-:W-:-:S03]  /*17220*/  FMUL.FTZ R27, R27, UR5 ;  /* 0x000000051b1b7c20 */ /* 0x010fc60008410000 */
[----:B------:R2:W-:Y:S02]  /*17230*/  STG.E.U16 desc[UR36][R22.64], R26 ;  /* 0x0000001a16007986 */ /* 0x0005e4000c101524 */
[----:B------:R-:W-:-:S03]  /*17240*/  F2FP.BF16.F32.PACK_AB R27, RZ, R27 ;  /* 0x0000001bff1b723e */ /* 0x000fc600000010ff */
[----:B------:R-:W-:Y:S05]  /*17250*/  BRA.U !UP0, `(.L_x_3254) ;  /* 0x0000000108407547 */ /* 0x000fea000b800000 */
[----:B------:R-:W-:Y:S01]  /*17260*/  MOV R0, 0x0 ;  /* 0x0000000000007802 */ /* 0x000fe20000000f00 */
[----:B------:R-:W3:Y:S01]  /*17270*/  LDCU.64 UR4, c[0x4][0x590] ;  /* 0x0100b200ff0477ac */ /* 0x000ee20008000a00 */
[----:B------:R-:W-:Y:S02]  /*17280*/  HFMA2 R12, -RZ, RZ, 0, 5.9604644775390625e-08 ;  /* 0x00000001ff0c7431 */ /* 0x000fe400000001ff */
[----:B------:R-:W-:Y:S01]  /*17290*/  IMAD.MOV.U32 R8, RZ, RZ, 0x2ef ;  /* 0x000002efff087424 */ /* 0x000fe200078e00ff */
[----:B-1----:R1:W4:Y:S01]  /*172a0*/  LDC.64 R2, c[0x4][R0] ;  /* 0x0100000000027b82 */ /* 0x0023220000000a00 */
[----:B------:R-:W5:Y:S01]  /*172b0*/  LDCU.64 UR6, c[0x4][0x578] ;  /* 0x0100af00ff0677ac */ /* 0x000f620008000a00 */
[----:B------:R-:W-:Y:S01]  /*172c0*/  MOV R13, RZ ;  /* 0x000000ff000d7202 */ /* 0x000fe20000000f00 */
[----:B------:R-:W0:Y:S01]  /*172d0*/  LDCU.64 UR8, c[0x4][0x238] ;  /* 0x01004700ff0877ac */ /* 0x000e220008000a00 */
[----:B---3--:R-:W-:Y:S01]  /*172e0*/  IMAD.U32 R4, RZ, RZ, UR4 ;  /* 0x00000004ff047e24 */ /* 0x008fe2000f8e00ff */
[----:B------:R-:W-:-:S02]  /*172f0*/  MOV R5, UR5 ;  /* 0x0000000500057c02 */ /* 0x000fc40008000f00 */
[----:B-----5:R-:W-:Y:S01]  /*17300*/  MOV R6, UR6 ;  /* 0x0000000600067c02 */ /* 0x020fe20008000f00 */
[----:B------:R-:W-:Y:S01]  /*17310*/  IMAD.U32 R7, RZ, RZ, UR7 ;  /* 0x00000007ff077e24 */ /* 0x000fe2000f8e00ff */
[----:B0-----:R-:W-:Y:S02]  /*17320*/  MOV R10, UR8 ;  /* 0x00000008000a7c02 */ /* 0x001fe40008000f00 */
[----:B-1----:R-:W-:-:S07]  /*17330*/  MOV R11, UR9 ;  /* 0x00000009000b7c02 */ /* 0x002fce0008000f00 */
[----:B------:R-:W-:-:S07]  /*17340*/  LEPC R20, `(.L_x_3254) ;  /* 0x000000001014794e */ /* 0x000fce0000000000 */
[----:B--2-4-:R-:W-:Y:S05]  /*17350*/  CALL.ABS.NOINC R2 ;  /* 0x0000000002007343 */ /* 0x014fea0003c00000 */
.L_x_3254:
[----:B------:R-:W3:Y:S02]  /*17360*/  LDCU.64 UR4, c[0x0][0x760] ;  /* 0x0000ec00ff0477ac */ /* 0x000ee40008000a00 */
[----:B---3--:R-:W-:-:S05]  /*17370*/  IADD3 R18, P0, PT, R18, UR4, RZ ;  /* 0x0000000412127c10 */ /* 0x008fca000ff1e0ff */
[----:B------:R-:W-:-:S05]  /*17380*/  IMAD.X R19, RZ, RZ, UR5, P0 ;  /* 0x00000005ff137e24 */ /* 0x000fca00080e06ff */
[----:B------:R-:W-:Y:S01]  /*17390*/  STG.E.U16 desc[UR36][R18.64], R27 ;  /* 0x0000001b12007986 */ /* 0x000fe2000c101524 */
[----:B------:R-:W-:Y:S05]  /*173a0*/  EXIT ;  /* 0x000000000000794d */ /* 0x000fea0003800000 */
.L_x_3249:
[----:B------:R-:W4:Y:S01]  /*173b0*/  LDCU.U8 UR4, c[0x0][0x790] ;  /* 0x0000f200ff0477ac */ /* 0x000f220008000000 */
[----:B------:R-:W5:Y:S01]  /*173c0*/  LDCU.U8 UR5, c[0x0][0x791] ;  /* 0x0000f220ff0577ac */ /* 0x000f620008000000 */
[----:B----4-:R-:W-:Y:S02]  /*173d0*/  UISETP.NE.AND UP1, UPT, UR4, URZ, UPT ;  /* 0x000000ff0400728c */ /* 0x010fe4000bf25270 */
[----:B-----5:R-:W-:-:S07]  /*173e0*/  UISETP.NE.AND UP0, UPT, UR5, URZ, UPT ;  /* 0x000000ff0500728c */ /* 0x020fce000bf05270 */
[----:B------:R-:W-:Y:S05]  /*173f0*/  BRA.U !UP1, `(.L_x_3255) ;  /* 0x0000000109207547 */ /* 0x000fea000b800000 */
[----:B------:R-:W4:Y:S04]  /*17400*/  LDG.E R3, desc[UR36][R4.64] ;  /* 0x0000002404037981 */ /* 0x000f28000c1e1900 */
[----:B0123--:R-:W2:Y:S04]  /*17410*/  LDG.E R0, desc[UR36][R4.64+0x4] ;  /* 0x0000042404007981 */ /* 0x00fea8000c1e1900 */
[----:B------:R-:W3:Y:S04]  /*17420*/  LDG.E R7, desc[UR36][R4.64+0x8] ;  /* 0x0000082404077981 */ /* 0x000ee8000c1e1900 */
[----:B------:R-:W5:Y:S01]  /*17430*/  LDG.E R2, desc[UR36][R4.64+0xc] ;  /* 0x00000c2404027981 */ /* 0x000f62000c1e1900 */
[----:B----4-:R-:W-:Y:S01]  /*17440*/  FADD.FTZ R24, R24, R3 ;  /* 0x0000000318187221 */ /* 0x010fe20000010000 */
[----:B--2---:R-:W-:Y:S01]  /*17450*/  FADD.FTZ R25, R25, R0 ;  /* 0x0000000019197221 */ /* 0x004fe20000010000 */
[----:B---3--:R-:W-:Y:S01]  /*17460*/  FADD.FTZ R26, R26, R7 ;  /* 0x000000071a1a7221 */ /* 0x008fe20000010000 */
[----:B-----5:R-:W-:-:S07]  /*17470*/  FADD.FTZ R27, R27, R2 ;  /* 0x000000021b1b7221 */ /* 0x020fce0000010000 */
.L_x_3255:
[----:B------:R-:W-:Y:S05]  /*17480*/  BRA.U !UP0, `(.L_x_3256) ;  /* 0x0000000508a47547 */ /* 0x000fea000b800000 */
[----:B------:R-:W4:Y:S01]  /*17490*/  LDCU UR4, c[0x0][0x794] ;  /* 0x0000f280ff0477ac */ /* 0x000f220008000800 */
[----:B------:R-:W0:Y:S01]  /*174a0*/  LDCU UR5, c[0x0][0x380] ;  /* 0x00007000ff0577ac */ /* 0x000e220008000800 */
[----:B----4-:R-:W-:Y:S01]  /*174b0*/  UISETP.NE.AND UP0, UPT, UR4, 0x1, UPT ;  /* 0x000000010400788c */ /* 0x010fe2000bf05270 */
[----:B0123--:R-:W-:-:S05]  /*174c0*/  FMUL.FTZ R24, R24, UR5 ;  /* 0x0000000518187c20 */ /* 0x00ffca0008410000 */
[----:B------:R-:W-:-:S03]  /*174d0*/  F2FP.BF16.F32.PACK_AB R24, RZ, R24 ;  /* 0x00000018ff18723e */ /* 0x000fc600000010ff */
[----:B------:R-:W-:Y:S05]  /*174e0*/  BRA.U !UP0, `(.L_x_3257) ;  /* 0x0000000108407547 */ /* 0x000fea000b800000 */
        /* <DEDUP_REMOVED lines=16> */
.L_x_3257:
[----:B------:R-:W0:Y:S01]  /*175f0*/  LDCU.64 UR6, c[0x0][0x760] ;  /* 0x0000ec00ff0677ac */ /* 0x000e220008000a00 */
[----:B------:R-:W1:Y:S01]  /*17600*/  LDCU UR4, c[0x0][0x794] ;  /* 0x0000f280ff0477ac */ /* 0x000e620008000800 */
[----:B------:R-:W2:Y:S01]  /*17610*/  LDCU UR5, c[0x0][0x380] ;  /* 0x00007000ff0577ac */ /* 0x000ea20008000800 */
[----:B0-----:R-:W-:-:S04]  /*17620*/  IADD3 R28, P0, PT, R28, UR6, RZ ;  /* 0x000000061c1c7c10 */ /* 0x001fc8000ff1e0ff */
[----:B------:R-:W-:Y:S01]  /*17630*/  IADD3.X R29, PT, PT, RZ, UR7, RZ, P0, !PT ;  /* 0x00000007ff1d7c10 */ /* 0x000fe200087fe4ff */
[----:B-1----:R-:W-:Y:S01]  /*17640*/  UISETP.NE.AND UP0, UPT, UR4, 0x1, UPT ;  /* 0x000000010400788c */ /* 0x002fe2000bf05270 */
[----:B--2---:R-:W-:-:S03]  /*17650*/  FMUL.FTZ R25, R25, UR5 ;  /* 0x0000000519197c20 */ /* 0x004fc60008410000 */
[----:B------:R0:W-:Y:S02]  /*17660*/  STG.E.U16 desc[UR36][R28.64], R24 ;  /* 0x000000181c007986 */ /* 0x0001e4000c101524 */
        /* <DEDUP_REMOVED lines=18> */
.L_x_3258:
        /* <DEDUP_REMOVED lines=26> */
.L_x_3259:
[----:B------:R-:W2:Y:S01]  /*17930*/  LDCU.64 UR6, c[0x0][0x760] ;  /* 0x0000ec00ff0677ac */ /* 0x000ea20008000a00 */
[----:B------:R-:W3:Y:S01]  /*17940*/  LDCU UR4, c[0x0][0x794] ;  /* 0x0000f280ff0477ac */ /* 0x000ee20008000800 */
[----:B------:R-:W4:Y:S01]  /*17950*/  LDCU UR5, c[0x0][0x380] ;  /* 0x00007000ff0577ac */ /* 0x000f220008000800 */
[----:B--2---:R-:W-:Y:S01]  /*17960*/  IADD3 R22, P0, PT, R22, UR6, RZ ;  /* 0x0000000616167c10 */ /* 0x004fe2000ff1e0ff */
[----:B---3--:R-:W-:-:S04]  /*17970*/  UISETP.NE.AND UP0, UPT, UR4, 0x1, UPT ;  /* 0x000000010400788c */ /* 0x008fc8000bf05270 */
[----:B------:R-:W-:Y:S02]  /*17980*/  IMAD.X R23, RZ, RZ, UR7, P0 ;  /* 0x00000007ff177e24 */ /* 0x000fe400080e06ff */
[----:B----4-:R-:W-:-:S03]  /*17990*/  FMUL.FTZ R27, R27, UR5 ;  /* 0x000000051b1b7c20 */ /* 0x010fc60008410000 */
[----:B------:R2:W-:Y:S02]  /*179a0*/  STG.E.U16 desc[UR36][R22.64], R26 ;  /* 0x0000001a16007986 */ /* 0x0005e4000c101524 */
[----:B------:R-:W-:Y:S01]  /*179b0*/  F2FP.BF16.F32.PACK_AB R27, RZ, R27 ;  /* 0x0000001bff1b723e */ /* 0x000fe200000010ff */
[----:B------:R-:W-:Y:S06]  /*179c0*/  BRA.U !UP0, `(.L_x_3260) ;  /* 0x0000000108407547 */ /* 0x000fec000b800000 */
[----:B------:R-:W-:Y:S01]  /*179d0*/  MOV R0, 0x0 ;  /* 0x0000000000007802 */ /* 0x000fe20000000f00 */
[----:B------:R-:W3:Y:S01]  /*179e0*/  LDCU.64 UR4, c[0x4][0x590] ;  /* 0x0100b200ff0477ac */ /* 0x000ee20008000a00 */
[----:B------:R-:W-:Y:S01]  /*179f0*/  HFMA2 R8, -RZ, RZ, 0, 4.4763088226318359375e-05 ;  /* 0x000002efff087431 */ /* 0x000fe200000001ff */
[----:B------:R-:W-:Y:S01]  /*17a00*/  MOV R12, 0x1 ;  /* 0x00000001000c7802 */ /* 0x000fe20000000f00 */
[----:B-1----:R1:W4:Y:S01]  /*17a10*/  LDC.64 R2, c[0x4][R0] ;  /* 0x0100000000027b82 */ /* 0x0023220000000a00 */
[----:B------:R-:W5:Y:S01]  /*17a20*/  LDCU.64 UR6, c[0x4][0x578] ;  /* 0x0100af00ff0677ac */ /* 0x000f620008000a00 */
[----:B------:R-:W-:Y:S01]  /*17a30*/  IMAD.MOV.U32 R13, RZ, RZ, RZ ;  /* 0x000000ffff0d7224 */ /* 0x000fe200078e00ff */
[----:B------:R-:W0:Y:S01]  /*17a40*/  LDCU.64 UR8, c[0x4][0x238] ;  /* 0x01004700ff0877ac */ /* 0x000e220008000a00 */
[----:B---3--:R-:W-:Y:S02]  /*17a50*/  MOV R4, UR4 ;  /* 0x0000000400047c02 */ /* 0x008fe40008000f00 */
[----:B------:R-:W-:Y:S01]  /*17a60*/  MOV R5, UR5 ;  /* 0x0000000500057c02 */ /* 0x000fe20008000f00 */
[----:B-----5:R-:W-:Y:S01]  /*17a70*/  IMAD.U32 R6, RZ, RZ, UR6 ;  /* 0x00000006ff067e24 */ /* 0x020fe2000f8e00ff */
[----:B------:R-:W-:-:S02]  /*17a80*/  MOV R7, UR7 ;  /* 0x0000000700077c02 */ /* 0x000fc40008000f00 */
[----:B0-----:R-:W-:Y:S01]  /*17a90*/  MOV R10, UR8 ;  /* 0x00000008000a7c02 */ /* 0x001fe20008000f00 */
[----:B-1----:R-:W-:-:S07]  /*17aa0*/  IMAD.U32 R11, RZ, RZ, UR9 ;  /* 0x00000009ff0b7e24 */ /* 0x002fce000f8e00ff */
[----:B------:R-:W-:-:S07]  /*17ab0*/  LEPC R20, `(.L_x_3260) ;  /* 0x000000001014794e */ /* 0x000fce0000000000 */
[----:B--2-4-:R-:W-:Y:S05]  /*17ac0*/  CALL.ABS.NOINC R2 ;  /* 0x0000000002007343 */ /* 0x014fea0003c00000 */
.L_x_3260:
[----:B------:R-:W3:Y:S02]  /*17ad0*/  LDCU.64 UR4, c[0x0][0x760] ;  /* 0x0000ec00ff0477ac */ /* 0x000ee40008000a00 */
[----:B---3--:R-:W-:-:S04]  /*17ae0*/  IADD3 R18, P0, PT, R18, UR4, RZ ;  /* 0x0000000412127c10 */ /* 0x008fc8000ff1e0ff */
[----:B------:R-:W-:-:S05]  /*17af0*/  IADD3.X R19, PT, PT, RZ, UR5, RZ, P0, !PT ;  /* 0x00000005ff137c10 */ /* 0x000fca00087fe4ff */
[----:B------:R-:W-:Y:S01]  /*17b00*/  STG.E.U16 desc[UR36][R18.64], R27 ;  /* 0x0000001b12007986 */ /* 0x000fe2000c101524 */
[----:B------:R-:W-:Y:S05]  /*17b10*/  EXIT ;  /* 0x000000000000794d */ /* 0x000fea0003800000 */
.L_x_3256:
[----:B------:R-:W-:Y:S04]  /*17b20*/  STG.E desc[UR36][R4.64], R24 ;  /* 0x0000001804007986 */ /* 0x000fe8000c101924 */
[----:B------:R-:W-:Y:S04]  /*17b30*/  STG.E desc[UR36][R4.64+0x4], R25 ;  /* 0x0000041904007986 */ /* 0x000fe8000c101924 */
[----:B------:R-:W-:Y:S04]  /*17b40*/  STG.E desc[UR36][R4.64+0x8], R26 ;  /* 0x0000081a04007986 */ /* 0x000fe8000c101924 */
[----:B------:R-:W-:Y:S01]  /*17b50*/  STG.E desc[UR36][R4.64+0xc], R27 ;  /* 0x00000c1b04007986 */ /* 0x000fe2000c101924 */
[----:B------:R-:W-:Y:S05]  /*17b60*/  EXIT ;  /* 0x000000000000794d */ /* 0x000fea0003800000 */
.L_x_3228:
        /* <DEDUP_REMOVED lines=11> */
[----:B------:R-:W-:Y:S05]  /*17c20*/  @!P0 BRA `(.L_x_3261) ;  /* 0x0000000800308947 */ /* 0x000fea0003800000 */
        /* <DEDUP_REMOVED lines=10> */
[----:B------:R-:W2:Y:S01]  /*17cd0*/  @P4 LDG.E.U16 R10, desc[UR36][R6.64] ;  /* 0x00000024060a4981 */ /* 0x000ea2000c1e1500 */
[----:B------:R-:W-:-:S03]  /*17ce0*/  IADD3.X R3, PT, PT, RZ, UR5, RZ, P0, !PT ;  /* 0x00000005ff037c10 */ /* 0x000fc600087fe4ff */
[----:B------:R-:W3:Y:S04]  /*17cf0*/  @P4 LDG.E.U16 R12, desc[UR36][R4.64] ;  /* 0x00000024040c4981 */ /* 0x000ee8000c1e1500 */
[----:B------:R-:W4:Y:S04]  /*17d00*/  @P4 LDG.E.U16 R0, desc[UR36][R8.64] ;  /* 0x0000002408004981 */ /* 0x000f28000c1e1500 */
[----:B------:R-:W5:Y:S01]  /*17d10*/  @P4 LDG.E.U16 R14, desc[UR36][R2.64] ;  /* 0x00000024020e4981 */ /* 0x000f62000c1e1500 */
[----:B------:R-:W0:Y:S02]  /*17d20*/  LDCU.U8 UR4, c[0x0][0x791] ;  /* 0x0000f220ff0477ac */ /* 0x000e240008000000 */
[----:B0-----:R-:W-:Y:S01]  /*17d30*/  UISETP.NE.AND UP0, UPT, UR4, URZ, UPT ;  /* 0x000000ff0400728c */ /* 0x001fe2000bf05270 */
[----:B--2---:R-:W-:-:S02]  /*17d40*/  @P4 SHF.L.U32 R10, R10, 0x10, RZ ;  /* 0x000000100a0a4819 */ /* 0x004fc400000006ff */
[----:B---3--:R-:W-:Y:S01]  /*17d50*/  @P4 SHF.L.U32 R13, R12, 0x10, RZ ;  /* 0x000000100c0d4819 */ /* 0x008fe200000006ff */
[----:B----4-:R-:W-:Y:S02]  /*17d60*/  @P4 IMAD.U32 R11, R0, 0x10000, RZ ;  /* 0x00010000000b4824 */ /* 0x010fe400078e00ff */
        /* <DEDUP_REMOVED lines=15> */
.L_x_3262:
        /* <DEDUP_REMOVED lines=22> */
.L_x_3263:
        /* <DEDUP_REMOVED lines=26> */
.L_x_3264:
        /* <DEDUP_REMOVED lines=26> */
.L_x_3265:
        /* <DEDUP_REMOVED lines=26> */
.L_x_3266:
[----:B------:R-:W3:Y:S02]  /*184a0*/  LDCU.64 UR4, c[0x0][0x760] ;  /* 0x0000ec00ff0477ac */ /* 0x000ee40008000a00 */
[----:B---3--:R-:W-:-:S04]  /*184b0*/  IADD3 R18, P0, PT, R18, UR4, RZ ;  /* 0x0000000412127c10 */ /* 0x008fc8000ff1e0ff */
[----:B------:R-:W-:-:S05]  /*184c0*/  IADD3.X R19, PT, PT, RZ, UR5, RZ, P0, !PT ;  /* 0x00000005ff137c10 */ /* 0x000fca00087fe4ff */
[----:B------:R-:W-:Y:S01]  /*184d0*/  STG.E.U16 desc[UR36][R18.64], R27 ;  /* 0x0000001b12007986 */ /* 0x000fe2000c101524 */
[----:B------:R-:W-:Y:S05]  /*184e0*/  EXIT ;  /* 0x000000000000794d */ /* 0x000fea0003800000 */
.L_x_3261:
[----:B------:R-:W0:Y:S01]  /*184f0*/  LDCU.U8 UR4, c[0x0][0x790] ;  /* 0x0000f200ff0477ac */ /* 0x000e220008000000 */
[----:B------:R-:W1:Y:S01]  /*18500*/  LDCU.U8 UR5, c[0x0][0x791] ;  /* 0x0000f220ff0577ac */ /* 0x000e620008000000 */
[----:B0-----:R-:W-:Y:S02]  /*18510*/  UISETP.NE.AND UP0, UPT, UR4, URZ, UPT ;  /* 0x000000ff0400728c */ /* 0x001fe4000bf05270 */
[----:B-1----:R-:W-:-:S07]  /*18520*/  UISETP.NE.AND UP1, UPT, UR5, URZ, UPT ;  /* 0x000000ff0500728c */ /* 0x002fce000bf25270 */
        /* <DEDUP_REMOVED lines=9> */
.L_x_3267:
        /* <DEDUP_REMOVED lines=23> */
.L_x_3269:
        /* <DEDUP_REMOVED lines=26> */
.L_x_3270:
        /* <DEDUP_REMOVED lines=26> */
.L_x_3271:
        /* <DEDUP_REMOVED lines=12> */
[----:B------:R-:W-:Y:S02]  /*18b30*/  HFMA2 R8, -RZ, RZ, 0, 4.4763088226318359375e-05 ;  /* 0x000002efff087431 */ /* 0x000fe400000001ff */
[----:B------:R-:W-:Y:S01]  /*18b40*/  IMAD.MOV.U32 R12, RZ, RZ, 0x1 ;  /* 0x00000001ff0c7424 */ /* 0x000fe200078e00ff */
[----:B-1----:R1:W4:Y:S01]  /*18b50*/  LDC.64 R2, c[0x4][R0] ;  /* 0x0100000000027b82 */ /* 0x0023220000000a00 */
[----:B------:R-:W5:Y:S01]  /*18b60*/  LDCU.64 UR6, c[0x4][0x578] ;  /* 0x0100af00ff0677ac */ /* 0x000f620008000a00 */
[----:B------:R-:W-:Y:S01]  /*18b70*/  MOV R13, RZ ;  /* 0x000000ff000d7202 */ /* 0x000fe20000000f00 */
[----:B------:R-:W0:Y:S01]  /*18b80*/  LDCU.64 UR8, c[0x4][0x238] ;  /* 0x01004700ff0877ac */ /* 0x000e220008000a00 */
[----:B---3--:R-:W-:Y:S01]  /*18b90*/  MOV R4, UR4 ;  /* 0x0000000400047c02 */ /* 0x008fe20008000f00 */
[----:B------:R-:W-:Y:S01]  /*18ba0*/  IMAD.U32 R5, RZ, RZ, UR5 ;  /* 0x00000005ff057e24 */ /* 0x000fe2000f8e00ff */
[----:B-----5:R-:W-:-:S02]  /*18bb0*/  MOV R6, UR6 ;  /* 0x0000000600067c02 */ /* 0x020fc40008000f00 */
[----:B------:R-:W-:Y:S01]  /*18bc0*/  MOV R7, UR7 ;  /* 0x0000000700077c02 */ /* 0x000fe20008000f00 */
[----:B0-----:R-:W-:Y:S01]  /*18bd0*/  IMAD.U32 R10, RZ, RZ, UR8 ;  /* 0x00000008ff0a7e24 */ /* 0x001fe2000f8e00ff */
[----:B-1----:R-:W-:-:S07]  /*18be0*/  MOV R11, UR9 ;  /* 0x00000009000b7c02 */ /* 0x002fce0008000f00 */
[----:B------:R-:W-:-:S07]  /*18bf0*/  LEPC R20, `(.L_x_3272) ;  /* 0x000000001014794e */ /* 0x000fce0000000000 */
[----:B--2-4-:R-:W-:Y:S05]  /*18c00*/  CALL.ABS.NOINC R2 ;  /* 0x0000000002007343 */ /* 0x014fea0003c00000 */
.L_x_3272:
[----:B------:R-:W3:Y:S02]  /*18c10*/  LDCU.64 UR4, c[0x0][0x760] ;  /* 0x0000ec00ff0477ac */ /* 0x000ee40008000a00 */
[----:B---3--:R-:W-:-:S04]  /*18c20*/  IADD3 R18, P0, PT, R18, UR4, RZ ;  /* 0x0000000412127c10 */ /* 0x008fc8000ff1e0ff */
[----:B------:R-:W-:-:S05]  /*18c30*/  IADD3.X R19, PT, PT, RZ, UR5, RZ, P0, !PT ;  /* 0x00000005ff137c10 */ /* 0x000fca00087fe4ff */
[----:B------:R-:W-:Y:S01]  /*18c40*/  STG.E.U16 desc[UR36][R18.64], R27 ;  /* 0x0000001b12007986 */ /* 0x000fe2000c101524 */
[----:B------:R-:W-:Y:S05]  /*18c50*/  EXIT ;  /* 0x000000000000794d */ /* 0x000fea0003800000 */
.L_x_3268:
[----:B------:R-:W-:Y:S04]  /*18c60*/  STG.E desc[UR36][R4.64], R24 ;  /* 0x0000001804007986 */ /* 0x000fe8000c101924 */
[----:B------:R-:W-:Y:S04]  /*18c70*/  STG.E desc[UR36][R4.64+0x4], R25 ;  /* 0x0000041904007986 */ /* 0x000fe8000c101924 */
[----:B------:R-:W-:Y:S04]  /*18c80*/  STG.E desc[UR36][R4.64+0x8], R26 ;  /* 0x0000081a04007986 */ /* 0x000fe8000c101924 */
[----:B------:R-:W-:Y:S01]  /*18c90*/  STG.E desc[UR36][R4.64+0xc], R27 ;  /* 0x00000c1b04007986 */ /* 0x000fe2000c101924 */
[----:B------:R-:W-:Y:S05]  /*18ca0*/  EXIT ;  /* 0x000000000000794d */ /* 0x000fea0003800000 */
        .weak           $__internal_2_$__cuda_sm20_div_u64
        .type           $__internal_2_$__cuda_sm20_div_u64,@function
        .size           $__internal_2_$__cuda_sm20_div_u64,(.L_x_7234 - $__internal_2_$__cuda_sm20_div_u64)
$__internal_2_$__cuda_sm20_div_u64:
        /* <DEDUP_REMOVED lines=68> */
[----:B------:R-:W-:Y:S06]  /*190f0*/  RET.REL.NODEC R6 `(_ZN2at6native13reduce_kernelILi128ELi4ENS0_8ReduceOpIN3c108BFloat16ENS0_7MeanOpsIS4_ffS4_EEjS4_Li4ELi8EEEEEvT1_) ;  /* 0xfffffe6c06c07950 */ /* 0x000fec0003c3ffff */
.L_x_3273:
        /* <DEDUP_REMOVED lines=16> */
.L_x_7234:


//--------------------- .text._ZN2at6native13reduce_kernelILi512ELi1ENS0_8ReduceOpIN3c104HalfENS0_7MeanOpsIS4_fffEEjfLi4ELi8EEEEEvT1_ --------------------------
	.section	.text._ZN2at6native13reduce_kernelILi512ELi1ENS0_8ReduceOpIN3c104HalfENS0_7MeanOpsIS4_fffEEjfLi4ELi8EEEEEvT1_,"ax",@progbits
	.align	128
        .global         _ZN2at6native13reduce_kernelILi512ELi1ENS0_8ReduceOpIN3c104HalfENS0_7MeanOpsIS4_fffEEjfLi4ELi8EEEEEvT1_
        .type           _ZN2at6native13reduce_kernelILi512ELi1ENS0_8ReduceOpIN3c104HalfENS0_7MeanOpsIS4_fffEEjfLi4ELi8EEEEEvT1_,@function
        .size           _ZN2at6native13reduce_kernelILi512ELi1ENS0_8ReduceOpIN3c104HalfENS0_7MeanOpsIS4_fffEEjfLi4ELi8EEEEEvT1_,(.L_x_7295 - _ZN2at6native13reduce_kernelILi512ELi1ENS0_8ReduceOpIN3c104HalfENS0_7MeanOpsIS4_fffEEjfLi4ELi8EEEEEvT1_)
        .other          _ZN2at6native13reduce_kernelILi512ELi1ENS0_8ReduceOpIN3c104HalfENS0_7MeanOpsIS4_fffEEjfLi4ELi8EEEEEvT1_,@"STO_CUDA_ENTRY STV_DEFAULT"
_ZN2at6native13reduce_kernelILi512ELi1ENS0_8ReduceOpIN3c104HalfENS0_7MeanOpsIS4_fffEEjfLi4ELi8EEEEEvT1_:
.text._ZN2at6native13reduce_kernelILi512ELi1ENS0_8ReduceOpIN3c104HalfENS0_7MeanOpsIS4_fffEEjfLi4ELi8EEEEEvT1_:
        /* <DEDUP_REMOVED lines=295> */
.L_x_3274:
        /* <DEDUP_REMOVED lines=43> */
[----:B--2---:R-:W-:-:S05]  /*1520*/  HADD2.F32 R9, -RZ, R4.H0_H0 ;  /* 0x20000004ff097230 */ /* 0x004fca0000004100 */
[----:B0-----:R-:W-:-:S07]  /*1530*/  FADD.FTZ R9, R9, UR4 ;  /* 0x0000000409097e21 */ /* 0x001fce0008010000 */
.L_x_3281:
[----:B------:R-:W-:Y:S05]  /*1540*/  BSYNC.RECONVERGENT B2 ;  /* 0x0000000000027941 */ /* 0x000fea0003800200 */
.L_x_3280:
[----:B------:R-:W-:Y:S02]  /*1550*/  IADD3 R2, P0, PT, R2, 0x10, RZ ;  /* 0x0000001002027810 */ /* 0x000fe40007f1e0ff */
[----:B------:R-:W-:-:S03]  /*1560*/  IADD3 R10, PT, PT, R11, -0x8, R24 ;  /* 0xfffffff80b0a7810 */ /* 0x000fc60007ffe018 */
[----:B------:R-:W-:-:S08]  /*1570*/  IMAD.X R3, RZ, RZ, R3, P0 ;  /* 0x000000ffff037224 */ /* 0x000fd000000e0603 */
.L_x_3279:
[----:B------:R-:W-:Y:S05]  /*1580*/  BSYNC.RECONVERGENT B1 ;  /* 0x0000000000017941 */ /* 0x000fea0003800200 */
.L_x_3278:
        /* <DEDUP_REMOVED lines=8> */
[-C--:B------:R-:W-:Y:S02]  /*1610*/  MOV R15, R12.reuse ;  /* 0x0000000c000f7202 */ /* 0x080fe40000000f00 */
[----:B------:R-:W-:Y:S02]  /*1620*/  PLOP3.LUT P0, PT, P0, P1, PT, 0xf8, 0x8f ;  /* 0x00000000008f781c */ /* 0x000fe40000703f70 */
[-C--:B------:R-:W-:Y:S02]  /*1630*/  MOV R18, R12.reuse ;  /* 0x0000000c00127202 */ /* 0x080fe40000000f00 */
[-C--:B------:R-:W-:Y:S02]  /*1640*/  MOV R13, R12.reuse ;  /* 0x0000000c000d7202 */ /* 0x080fe40000000f00 */
[----:B------:R-:W-:Y:S01]  /*1650*/  MOV R14, R12 ;  /* 0x0000000c000e7202 */ /* 0x000fe20000000f00 */
[----:B------:R-:W-:Y:S06]  /*1660*/  @P2 BRA `(.L_x_3283) ;  /* 0x0000000000702947 */ /* 0x000fec0003800000 */
[--C-:B------:R-:W-:Y:S01]  /*1670*/  IMAD.MOV.U32 R15, RZ, RZ, R12.reuse ;  /* 0x000000ffff0f7224 */ /* 0x100fe200078e000c */
[-C--:B------:R-:W-:Y:S01]  /*1680*/  MOV R18, R12.reuse ;  /* 0x0000000c00127202 */ /* 0x080fe20000000f00 */
[----:B------:R-:W-:Y:S01]  /*1690*/  IMAD.MOV.U32 R13, RZ, RZ, R12 ;  /* 0x000000ffff0d7224 */ /* 0x000fe200078e000c */
[-C--:B------:R-:W-:Y:S02]  /*16a0*/  MOV R11, R12.reuse ;  /* 0x0000000c000b7202 */ /* 0x080fe40000000f00 */
[----:B------:R-:W-:-:S07]  /*16b0*/  MOV R14, R12 ;  /* 0x0000000c000e7202 */ /* 0x000fce0000000f00 */
.L_x_3284:
[C---:B------:R-:W-:Y:S01]  /*16c0*/  IMAD.WIDE.U32 R4, R21.reuse, 0x10, R2 ;  /* 0x0000001015047825 */ /* 0x040fe200078e0002 */
[----:B------:R-:W0:Y:S05]  /*16d0*/  LDCU UR4, c[0x0][0x394] ;  /* 0x00007280ff0477ac */ /* 0x000e2a0008000800 */
[----:B------:R-:W2:Y:S01]  /*16e0*/  LDG.E.128 R4, desc[UR36][R4.64] ;  /* 0x0000002404047981 */ /* 0x000ea2000c1e1d00 */
[----:B0-----:R-:W-:-:S04]  /*16f0*/  IADD3 R21, PT, PT, R21, UR4, RZ ;  /* 0x0000000415157c10 */ /* 0x001fc8000fffe0ff */
[----:B------:R-:W-:-:S04]  /*1700*/  LEA R23, R21, 0x7, 0x3 ;  /* 0x0000000715177811 */ /* 0x000fc800078e18ff */
[----:B------:R-:W-:Y:S01]  /*1710*/  ISETP.GE.U32.AND P1, PT, R23, R10, PT ;  /* 0x0000000a1700720c */ /* 0x000fe20003f26070 */
[--C-:B--2---:R-:W-:Y:S02]  /*1720*/  HADD2.F32 R24, -RZ, R6.reuse.H0_H0 ;  /* 0x20000006ff187230 */ /* 0x104fe40000004100 */
[----:B------:R-:W-:Y:S02]  /*1730*/  HADD2.F32 R25, -RZ, R6.H1_H1 ;  /* 0x30000006ff197230 */ /* 0x000fe40000004100 */
[----:B------:R-:W-:Y:S02]  /*1740*/  HADD2.F32 R6, -RZ, R7.H0_H0 ;  /* 0x20000007ff067230 */ /* 0x000fe40000004100 */
[----:B------:R-:W-:Y:S01]  /*1750*/  FADD.FTZ R11, R24, R11 ;  /* 0x0000000b180b7221 */ /* 0x000fe20000010000 */
[--C-:B------:R-:W-:Y:S02]  /*1760*/  HADD2.F32 R20, -RZ, R4.reuse.H0_H0 ;  /* 0x20000004ff147230 */ /* 0x100fe40000004100 */
[----:B------:R-:W-:Y:S01]  /*1770*/  FADD.FTZ R18, R25, R18 ;  /* 0x0000001219127221 */ /* 0x000fe20000010000 */
[----:B------:R-:W-:-:S02]  /*1780*/  HADD2.F32 R19, -RZ, R4.H1_H1 ;  /* 0x30000004ff137230 */ /* 0x000fc40000004100 */
[----:B------:R-:W-:Y:S01]  /*1790*/  FADD.FTZ R15, R6, R15 ;  /* 0x0000000f060f7221 */ /* 0x000fe20000010000 */
[--C-:B------:R-:W-:Y:S02]  /*17a0*/  HADD2.F32 R22, -RZ, R5.reuse.H0_H0 ;  /* 0x20000005ff167230 */ /* 0x100fe40000004100 */
[----:B------:R-:W-:Y:S01]  /*17b0*/  FADD.FTZ R9, R20, R9 ;  /* 0x0000000914097221 */ /* 0x000fe20000010000 */
[----:B------:R-:W-:Y:S02]  /*17c0*/  HADD2.F32 R23, -RZ, R5.H1_H1 ;  /* 0x30000005ff177230 */ /* 0x000fe40000004100 */
[----:B------:R-:W-:Y:S01]  /*17d0*/  FADD.FTZ R14, R19, R14 ;  /* 0x0000000e130e7221 */ /* 0x000fe20000010000 */
[----:B------:R-:W-:Y:S02]  /*17e0*/  HADD2.F32 R7, -RZ, R7.H1_H1 ;  /* 0x30000007ff077230 */ /* 0x000fe40000004100 */
[----:B------:R-:W-:Y:S01]  /*17f0*/  FADD.FTZ R13, R22, R13 ;  /* 0x0000000d160d7221 */ /* 0x000fe20000010000 */
[----:B------:R-:W-:-:S02]  /*1800*/  FADD.FTZ R12, R23, R12 ;  /* 0x0000000c170c7221 */ /* 0x000fc40000010000 */
[----:B------:R-:W-:Y:S01]  /*1810*/  FADD.FTZ R8, R7, R8 ;  /* 0x0000000807087221 */ /* 0x000fe20000010000 */
[----:B------:R-:W-:Y:S06]  /*1820*/  @!P1 BRA `(.L_x_3284) ;  /* 0xfffffffc00a49947 */ /* 0x000fec000383ffff */
.L_x_3283:
[----:B------:R-:W-:Y:S05]  /*1830*/  BSYNC.RECONVERGENT B1 ;  /* 0x0000000000017941 */ /* 0x000fea0003800200 */
.L_x_3282:
        /* <DEDUP_REMOVED lines=8> */
[----:B--2---:R-:W-:-:S05]  /*18c0*/  HADD2.F32 R0, -RZ, R2.H0_H0 ;  /* 0x20000002ff007230 */ /* 0x004fca0000004100 */
[----:B------:R-:W-:-:S07]  /*18d0*/  FADD.FTZ R9, R9, R0 ;  /* 0x0000000009097221 */ /* 0x000fce0000010000 */
.L_x_3286:
[----:B------:R-:W-:Y:S05]  /*18e0*/  BSYNC.RECONVERGENT B1 ;  /* 0x0000000000017941 */ /* 0x000fea0003800200 */
.L_x_3285:
        /* <DEDUP_REMOVED lines=8> */
.L_x_3277:
        /* <DEDUP_REMOVED lines=18> */
.L_x_3291:
[C---:B------:R-:W-:Y:S02]  /*1a90*/  IMAD.IADD R15, R21.reuse, 0x1, R0 ;  /* 0x00000001150f7824 */ /* 0x040fe400078e0200 */
[----:B------:R-:W-:-:S03]  /*1aa0*/  IMAD.WIDE.U32 R12, R21, 0x2, R2 ;  /* 0x00000002150c7825 */ /* 0x000fc600078e0002 */
[CC--:B------:R-:W-:Y:S01]  /*1ab0*/  IADD3 R19, PT, PT, R15.reuse, R0.reuse, RZ ;  /* 0x000000000f137210 */ /* 0x0c0fe20007ffe0ff */
[--C-:B------:R-:W-:Y:S02]  /*1ac0*/  IMAD.WIDE.U32 R14, R15, 0x2, R2.reuse ;  /* 0x000000020f0e7825 */ /* 0x100fe400078e0002 */
[----:B------:R-:W2:Y:S01]  /*1ad0*/  LDG.E.U16 R12, desc[UR36][R12.64] ;  /* 0x000000240c0c7981 */ /* 0x000ea2000c1e1500 */
[C---:B------:R-:W-:Y:S01]  /*1ae0*/  IADD3 R23, PT, PT, R19.reuse, R0, RZ ;  /* 0x0000000013177210 */ /* 0x040fe20007ffe0ff */
[--C-:B------:R-:W-:Y:S02]  /*1af0*/  IMAD.WIDE.U32 R18, R19, 0x2, R2.reuse ;  /* 0x0000000213127825 */ /* 0x100fe400078e0002 */
[----:B------:R-:W3:Y:S02]  /*1b00*/  LDG.E.U16 R14, desc[UR36][R14.64] ;  /* 0x000000240e0e7981 */ /* 0x000ee4000c1e1500 */
[C---:B------:R-:W-:Y:S02]  /*1b10*/  IMAD.WIDE.U32 R10, R23.reuse, 0x2, R2 ;  /* 0x00000002170a7825 */ /* 0x040fe400078e0002 */
[----:B------:R-:W4:Y:S04]  /*1b20*/  LDG.E.U16 R18, desc[UR36][R18.64] ;  /* 0x0000002412127981 */ /* 0x000f28000c1e1500 */
[----:B------:R-:W5:Y:S01]  /*1b30*/  LDG.E.U16 R10, desc[UR36][R10.64] ;  /* 0x000000240a0a7981 */ /* 0x000f62000c1e1500 */
[----:B------:R-:W-:-:S04]  /*1b40*/  IMAD.IADD R21, R23, 0x1, R0 ;  /* 0x0000000117157824 */ /* 0x000fc800078e0200 */
[----:B------:R-:W-:-:S05]  /*1b50*/  IMAD R23, R0, 0x3, R21 ;  /* 0x0000000300177824 */ /* 0x000fca00078e0215 */
[----:B------:R-:W-:Y:S01]  /*1b60*/  ISETP.GE.U32.AND P0, PT, R23, R24, PT ;  /* 0x000000181700720c */ /* 0x000fe20003f06070 */
[----:B--2---:R-:W-:Y:S02]  /*1b70*/  HADD2.F32 R23, -RZ, R12.H0_H0 ;  /* 0x2000000cff177230 */ /* 0x004fe40000004100 */
[----:B---3--:R-:W-:Y:S02]  /*1b80*/  HADD2.F32 R6, -RZ, R14.H0_H0 ;  /* 0x2000000eff067230 */ /* 0x008fe40000004100 */
[----:B----4-:R-:W-:Y:S02]  /*1b90*/  HADD2.F32 R8, -RZ, R18.H0_H0 ;  /* 0x20000012ff087230 */ /* 0x010fe40000004100 */
[----:B-----5:R-:W-:Y:S02]  /*1ba0*/  HADD2.F32 R20, -RZ, R10.H0_H0 ;  /* 0x2000000aff147230 */ /* 0x020fe40000004100 */
[----:B------:R-:W-:Y:S01]  /*1bb0*/  FADD.FTZ R4, R23, R4 ;  /* 0x0000000417047221 */ /* 0x000fe20000010000 */
[----:B------:R-:W-:Y:S01]  /*1bc0*/  FADD.FTZ R7, R6, R7 ;  /* 0x0000000706077221 */ /* 0x000fe20000010000 */
[----:B------:R-:W-:Y:S01]  /*1bd0*/  FADD.FTZ R5, R8, R5 ;  /* 0x0000000508057221 */ /* 0x000fe20000010000 */
[----:B------:R-:W-:Y:S01]  /*1be0*/  FADD.FTZ R9, R20, R9 ;  /* 0x0000000914097221 */ /* 0x000fe20000010000 */
[----:B------:R-:W-:Y:S06]  /*1bf0*/  @!P0 BRA `(.L_x_3291) ;  /* 0xfffffffc00a48947 */ /* 0x000fec000383ffff */
[----:B------:R-:W-:Y:S05]  /*1c00*/  BSYNC.RECONVERGENT B2 ;  /* 0x0000000000027941 */ /* 0x000fea0003800200 */
.L_x_3290:
[----:B------:R-:W-:-:S07]  /*1c10*/  PRMT R6, R10, 0x7610, R6 ;  /* 0x000076100a067816 */ /* 0x000fce0000000006 */
.L_x_3289:
[----:B------:R-:W-:Y:S05]  /*1c20*/  BSYNC.RECONVERGENT B1 ;  /* 0x0000000000017941 */ /* 0x000fea0003800200 */
.L_x_3288:
[----:B------:R-:W-:Y:S01]  /*1c30*/  ISETP.GE.U32.AND P0, PT, R21, R24, PT ;  /* 0x000000181500720c */ /* 0x000fe20003f06070 */
[----:B------:R-:W-:-:S12]  /*1c40*/  BSSY.RECONVERGENT B1, `(.L_x_3292) ;  /* 0x0000012000017945 */ /* 0x000fd80003800200 */
[----:B------:R-:W-:Y:S05]  /*1c50*/  @P0 BRA `(.L_x_3293) ;  /* 0x0000000000400947 */ /* 0x000fea0003800000 */
[----:B------:R-:W-:-:S05]  /*1c60*/  IMAD.WIDE.U32 R10, R21, 0x2, R2 ;  /* 0x00000002150a7825 */ /* 0x000fca00078e0002 */
[----:B------:R0:W5:Y:S01]  /*1c70*/  LDG.E.U16 R12, desc[UR36][R10.64] ;  /* 0x000000240a0c7981 */ /* 0x000162000c1e1500 */
[----:B------:R-:W-:-:S04]  /*1c80*/  IADD3 R13, PT, PT, R21, R0, RZ ;  /* 0x00000000150d7210 */ /* 0x000fc80007ffe0ff */
        /* <DEDUP_REMOVED lines=9> */
[C---:B------:R-:W-:Y:S02]  /*1d20*/  ISETP.GE.U32.AND P1, PT, R15.reuse, R24, PT ;  /* 0x000000180f00720c */ /* 0x040fe40003f26070 */
[----:B------:R0:W5:Y:S11]  /*1d30*/  LDG.E.U16 R18, desc[UR36][R10.64] ;  /* 0x000000240a127981 */ /* 0x000176000c1e1500 */
[----:B------:R-:W-:-:S05]  /*1d40*/  @!P1 IMAD.WIDE.U32 R2, R15, 0x2, R2 ;  /* 0x000000020f029825 */ /* 0x000fca00078e0002 */
[----:B------:R0:W5:Y:S02]  /*1d50*/  @!P1 LDG.E.U16 R6, desc[UR36][R2.64] ;  /* 0x0000002402069981 */ /* 0x000164000c1e1500 */
.L_x_3293:
[----:B------:R-:W-:Y:S05]  /*1d60*/  BSYNC.RECONVERGENT B1 ;  /* 0x0000000000017941 */ /* 0x000fea0003800200 */
.L_x_3292:
[----:B------:R-:W-:Y:S04]  /*1d70*/  BSSY.RECONVERGENT B1, `(.L_x_3294) ;  /* 0x0000012000017945 */ /* 0x000fe80003800200 */
[----:B------:R-:W-:Y:S05]  /*1d80*/  @P0 BRA `(.L_x_3295) ;  /* 0x0000000000400947 */ /* 0x000fea0003800000 */
[----:B------:R-:W-:Y:S01]  /*1d90*/  IADD3 R21, PT, PT, R21, R0, RZ ;  /* 0x0000000015157210 */ /* 0x000fe20007ffe0ff */
[----:B0----5:R-:W-:-:S03]  /*1da0*/  HADD2.F32 R3, -RZ, R12.H0_H0 ;  /* 0x2000000cff037230 */ /* 0x021fc60000004100 */
[----:B------:R-:W-:Y:S02]  /*1db0*/  ISETP.GE.U32.AND P0, PT, R21, R24, PT ;  /* 0x000000181500720c */ /* 0x000fe40003f06070 */
[----:B------:R-:W-:-:S11]  /*1dc0*/  FADD.FTZ R4, R4, R3 ;  /* 0x0000000304047221 */ /* 0x000fd60000010000 */
[----:B------:R-:W-:Y:S05]  /*1dd0*/  @P0 BRA `(.L_x_3295) ;  /* 0x00000000002c0947 */ /* 0x000fea0003800000 */
[----:B------:R-:W-:Y:S01]  /*1de0*/  IADD3 R3, PT, PT, R21, R0, RZ ;  /* 0x0000000015037210 */ /* 0x000fe20007ffe0ff */
[----:B------:R-:W-:-:S03]  /*1df0*/  HADD2.F32 R14, -RZ, R14.H0_H0 ;  /* 0x2000000eff0e7230 */ /* 0x000fc60000004100 */
[----:B------:R-:W-:Y:S02]  /*1e00*/  ISETP.GE.U32.AND P0, PT, R3, R24, PT ;  /* 0x000000180300720c */ /* 0x000fe40003f06070 */
[----:B------:R-:W-:-:S11]  /*1e10*/  FADD.FTZ R7, R7, R14 ;  /* 0x0000000e07077221 */ /* 0x000fd60000010000 */
[----:B------:R-:W-:Y:S05]  /*1e20*/  @P0 BRA `(.L_x_3295) ;  /* 0x0000000000180947 */ /* 0x000fea0003800000 */
[----:B------:R-:W-:Y:S02]  /*1e30*/  IMAD.IADD R3, R3, 0x1, R0 ;  /* 0x0000000103037824 */ /* 0x000fe400078e0200 */
[----:B------:R-:W-:-:S03]  /*1e40*/  HADD2.F32 R18, -RZ, R18.H0_H0 ;  /* 0x20000012ff127230 */ /* 0x000fc60000004100 */
[----:B------:R-:W-:Y:S02]  /*1e50*/  ISETP.GE.U32.AND P0, PT, R3, R24, PT ;  /* 0x000000180300720c */ /* 0x000fe40003f06070 */
[----:B------:R-:W-:-:S11]  /*1e60*/  FADD.FTZ R5, R5, R18 ;  /* 0x0000001205057221 */ /* 0x000fd60000010000 */
[----:B------:R-:W-:-:S05]  /*1e70*/  @!P0 HADD2.F32 R6, -RZ, R6.H0_H0 ;  /* 0x20000006ff068230 */ /* 0x000fca0000004100 */
[----:B------:R-:W-:-:S07]  /*1e80*/  @!P0 FADD.FTZ R9, R9, R6 ;  /* 0x0000000609098221 */ /* 0x000fce0000010000 */
.L_x_3295:
[----:B------:R-:W-:Y:S05]  /*1e90*/  BSYNC.RECONVERGENT B1 ;  /* 0x0000000000017941 */ /* 0x000fea0003800200 */
.L_x_3294:
[----:B------:R-:W-:-:S04]  /*1ea0*/  FADD.FTZ R4, R4, R7 ;  /* 0x0000000704047221 */ /* 0x000fc80000010000 */
[----:B------:R-:W-:-:S04]  /*1eb0*/  FADD.FTZ R4, R4, R5 ;  /* 0x0000000504047221 */ /* 0x000fc80000010000 */
[----:B------:R-:W-:Y:S01]  /*1ec0*/  FADD.FTZ R9, R4, R9 ;  /* 0x0000000904097221 */ /* 0x000fe20000010000 */
[----:B------:R-:W-:Y:S06]  /*1ed0*/  BRA `(.L_x_3276) ;  /* 0x0000008c00fc7947 */ /* 0x000fec0003800000 */
.L_x_3287:
        /* <DEDUP_REMOVED lines=14> */
.L_x_3300:
        /* <DEDUP_REMOVED lines=28> */
.L_x_3299:
[----:B------:R-:W-:Y:S02]  /*2180*/  PRMT R14, R18, 0x7610, R14 ;  /* 0x00007610120e7816 */ /* 0x000fe4000000000e */
[----:B------:R-:W-:Y:S02]  /*2190*/  PRMT R13, R10, 0x7610, R13 ;  /* 0x000076100a0d7816 */ /* 0x000fe4000000000d */
[----:B------:R-:W-:-:S07]  /*21a0*/  PRMT R9, R15, 0x7610, R9 ;  /* 0x000076100f097816 */ /* 0x000fce0000000009 */
.L_x_3298:
[----:B------:R-:W-:Y:S05]  /*21b0*/  BSYNC.RECONVERGENT B1 ;  /* 0x0000000000017941 */ /* 0x000fea0003800200 */
.L_x_3297:
        /* <DEDUP_REMOVED lines=18> */
[----:B------:R-:W-:-:S05]  /*22e0*/  IMAD.WIDE.U32 R10, R11, 0x2, R2 ;  /* 0x000000020b0a7825 */ /* 0x000fca00078e0002 */
[----:B------:R0:W5:Y:S07]  /*22f0*/  LDG.E.U16 R12, desc[UR36][R10.64] ;  /* 0x000000240a0c7981 */ /* 0x00016e000c1e1500 */
[----:B------:R-:W-:-:S04]  /*2300*/  @!P1 IMAD R15, R0, R15, RZ ;  /* 0x0000000f000f9224 */ /* 0x000fc800078e02ff */
[----:B------:R-:W-:-:S05]  /*2310*/  @!P1 IMAD.WIDE.U32 R2, R15, 0x2, R2 ;  /* 0x000000020f029825 */ /* 0x000fca00078e0002 */
[----:B------:R0:W5:Y:S02]  /*2320*/  @!P1 LDG.E.U16 R9, desc[UR36][R2.64] ;  /* 0x0000002402099981 */ /* 0x000164000c1e1500 */
.L_x_3302:
[----:B------:R-:W-:Y:S05]  /*2330*/  BSYNC.RECONVERGENT B1 ;  /* 0x0000000000017941 */ /* 0x000fea0003800200 */
.L_x_3301:
        /* <DEDUP_REMOVED lines=12> */
[----:B------:R-:W-:-:S05]  /*2400*/  IMAD.IADD R3, R3, 0x1, R4 ;  /* 0x0000000103037824 */ /* 0x000fca00078e0204 */
[----:B------:R-:W-:Y:S01]  /*2410*/  ISETP.GE.U32.AND P0, PT, R3, R24, PT ;  /* 0x000000180300720c */ /* 0x000fe20003f06070 */
[----:B------:R-:W-:-:S05]  /*2420*/  HADD2.F32 R3, -RZ, R12.H0_H0 ;  /* 0x2000000cff037230 */ /* 0x000fca0000004100 */
[----:B------:R-:W-:-:S07]  /*2430*/  FADD.FTZ R6, R6, R3 ;  /* 0x0000000306067221 */ /* 0x000fce0000010000 */
[----:B------:R-:W-:-:S05]  /*2440*/  @!P0 HADD2.F32 R0, -RZ, R9.H0_H0 ;  /* 0x20000009ff008230 */ /* 0x000fca0000004100 */
[----:B------:R-:W-:-:S07]  /*2450*/  @!P0 FADD.FTZ R5, R5, R0 ;  /* 0x0000000005058221 */ /* 0x000fce0000010000 */
.L_x_3304:
[----:B------:R-:W-:Y:S05]  /*2460*/  BSYNC.RECONVERGENT B1 ;  /* 0x0000000000017941 */ /* 0x000fea0003800200 */
.L_x_3303:
[----:B------:R-:W-:-:S04]  /*2470*/  FADD.FTZ R7, R8, R7 ;  /* 0x0000000708077221 */ /* 0x000fc80000010000 */
[----:B------:R-:W-:-:S04]  /*2480*/  FADD.FTZ R6, R7, R6 ;  /* 0x0000000607067221 */ /* 0x000fc80000010000 */
[----:B-----5:R-:W-:Y:S01]  /*2490*/  FADD.FTZ R9, R6, R5 ;  /* 0x0000000506097221 */ /* 0x020fe20000010000 */
[----:B------:R-:W-:Y:S06]  /*24a0*/  BRA `(.L_x_3276) ;  /* 0x0000008800887947 */ /* 0x000fec0003800000 */
.L_x_3296:
[----:B------:R-:W0:Y:S01]  /*24b0*/  LDCU UR4, c[0x0][0x394] ;  /* 0x00007280ff0477ac */ /* 0x000e220008000800 */
[----:B------:R-:W1:Y:S01]  /*24c0*/  LDC R9, c[0x0][0x384] ;  /* 0x0000e100ff097b82 */ /* 0x000e620000000800 */
[----:B------:R-:W-:Y:S01]  /*24d0*/  BSSY.RECONVERGENT B1, `(.L_x_3305) ;  /* 0x0000411000017945 */ /* 0x000fe20003800200 */
[----:B0-----:R-:W-:-:S05]  /*24e0*/  MOV R22, UR4 ;  /* 0x0000000400167c02 */ /* 0x001fca0008000f00 */
[----:B------:R-:W-:Y:S01]  /*24f0*/  IMAD R3, R22, 0x3, R21 ;  /* 0x0000000316037824 */ /* 0x000fe200078e0215 */
[-C--:B-1----:R-:W-:Y:S01]  /*2500*/  MOV R20, R9.reuse ;  /* 0x0000000900147202 */ /* 0x082fe20000000f00 */
[----:B------:R-:W-:Y:S01]  /*2510*/  IMAD.MOV.U32 R11, RZ, RZ, R9 ;  /* 0x000000ffff0b7224 */ /* 0x000fe200078e0009 */
[----:B------:R-:W-:Y:S02]  /*2520*/  MOV R10, R9 ;  /* 0x00000009000a7202 */ /* 0x000fe40000000f00 */
[----:B------:R-:W-:-:S13]  /*2530*/  ISETP.GE.U32.AND P0, PT, R3, R24, PT ;  /* 0x000000180300720c */ /* 0x000fda0003f06070 */
[----:B------:R-:W-:Y:S05]  /*2540*/  @P0 BRA `(.L_x_3306) ;  /* 0x0000004000240947 */ /* 0x000fea0003800000 */
[----:B------:R-:W-:-:S13]  /*2550*/  ISETP.NE.AND P0, PT, R6, RZ, PT ;  /* 0x000000ff0600720c */ /* 0x000fda0003f05270 */
[----:B------:R0:W5:Y:S01]  /*2560*/  @!P0 LDG.E.U16 R2, desc[UR36][R4.64] ;  /* 0x0000002404028981 */ /* 0x000162000c1e1500 */
[----:B------:R-:W-:Y:S01]  /*2570*/  IADD3 R3, PT, PT, R6, -0x1, RZ ;  /* 0xffffffff06037810 */ /* 0x000fe20007ffe0ff */
[----:B------:R-:W-:Y:S01]  /*2580*/  IMAD.MOV.U32 R20, RZ, RZ, R9 ;  /* 0x000000ffff147224 */ /* 0x000fe200078e0009 */
[-C--:B------:R-:W-:Y:S02]  /*2590*/  MOV R11, R9.reuse ;  /* 0x00000009000b7202 */ /* 0x080fe40000000f00 */
[----:B------:R-:W-:Y:S02]  /*25a0*/  VIMNMX.U32 R8, PT, PT, R3, 0x18, PT ;  /* 0x0000001803087848 */ /* 0x000fe40003fe0000 */
[----:B------:R-:W-:-:S03]  /*25b0*/  MOV R10, R9 ;  /* 0x00000009000a7202 */ /* 0x000fc60000000f00 */
[----:B0-----:R-:W-:-:S07]  /*25c0*/  VIADD R8, R8, 0x1 ;  /* 0x0000000108087836 */ /* 0x001fce0000000000 */
.L_x_3312:
[----:B------:R-:W0:Y:S01]  /*25d0*/  LDCU UR4, c[0x0][0x394] ;  /* 0x00007280ff0477ac */ /* 0x000e220008000800 */
[C---:B-----5:R-:W-:Y:S02]  /*25e0*/  @!P0 PRMT R12, R2.reuse, 0x7610, R12 ;  /* 0x00007610020c8816 */ /* 0x060fe4000000000c */
[C---:B------:R-:W-:Y:S02]  /*25f0*/  @!P0 PRMT R0, R2.reuse, 0x7610, R0 ;  /* 0x0000761002008816 */ /* 0x040fe40000000000 */
[C---:B------:R-:W-:Y:S02]  /*2600*/  @!P0 PRMT R7, R2.reuse, 0x7610, R7 ;  /* 0x0000761002078816 */ /* 0x040fe40000000007 */
[----:B------:R-:W-:Y:S01]  /*2610*/  @!P0 PRMT R6, R2, 0x7610, R6 ;  /* 0x0000761002068816 */ /* 0x000fe20000000006 */
[----:B------:R-:W-:Y:S06]  /*2620*/  @!P0 BRA `(.L_x_3307) ;  /* 0x0000003c00b08947 */ /* 0x000fec0003800000 */
        /* <DEDUP_REMOVED lines=296> */
.L_x_3308:
[----:B------:R-:W-:Y:S01]  /*38b0*/  LOP3.LUT R7, R0, 0xfffffffe, RZ, 0xc0, !PT ;  /* 0xfffffffe00077812 */ /* 0x000fe200078ec0ff */
[----:B------:R-:W1:Y:S03]  /*38c0*/  LDCU UR52, c[0x0][0x3cc] ;  /* 0x00007980ff3477ac */ /* 0x000e660008000800 */
[----:B------:R-:W-:-:S05]  /*38d0*/  IADD3 R6, P2, PT, R7, R4, RZ ;  /* 0x0000000407067210 */ /* 0x000fca0007f5e0ff */
[----:B------:R-:W-:-:S05]  /*38e0*/  IMAD.X R7, RZ, RZ, R5, P2 ;  /* 0x000000ffff077224 */ /* 0x000fca00010e0605 */
[----:B------:R2:W5:Y:S01]  /*38f0*/  LDG.E.U16 R6, desc[UR36][R6.64] ;  /* 0x0000002406067981 */ /* 0x000562000c1e1500 */
[----:B0-----:R-:W-:Y:S02]  /*3900*/  IADD3 R19, PT, PT, R21, UR4, RZ ;  /* 0x0000000415137c10 */ /* 0x001fe4000fffe0ff */
[----:B------:R-:W-:-:S05]  /*3910*/  MOV R18, RZ ;  /* 0x000000ff00127202 */ /* 0x000fca0000000f00 */
        /* <DEDUP_REMOVED lines=224> */
.L_x_3309:
[----:B------:R-:W-:Y:S01]  /*4720*/  LOP3.LUT R13, R0, 0xfffffffe, RZ, 0xc0, !PT ;  /* 0xfffffffe000d7812 */ /* 0x000fe200078ec0ff */
[----:B------:R-:W0:Y:S03]  /*4730*/  LDCU UR52, c[0x0][0x3cc] ;  /* 0x00007980ff3477ac */ /* 0x000e260008000800 */
[----:B------:R-:W-:-:S05]  /*4740*/  IADD3 R12, P2, PT, R13, R4, RZ ;  /* 0x000000040d0c7210 */ /* 0x000fca0007f5e0ff */
[----:B------:R-:W-:-:S05]  /*4750*/  IMAD.X R13, RZ, RZ, R5, P2 ;  /* 0x000000ffff0d7224 */ /* 0x000fca00010e0605 */
[----:B------:R1:W5:Y:S01]  /*4760*/  LDG.E.U16 R7, desc[UR36][R12.64] ;  /* 0x000000240c077981 */ /* 0x000362000c1e1500 */
[----:B------:R-:W-:Y:S02]  /*4770*/  IADD3 R19, PT, PT, R19, UR4, RZ ;  /* 0x0000000413137c10 */ /* 0x000fe4000fffe0ff */
[----:B------:R-:W-:-:S05]  /*4780*/  MOV R18, RZ ;  /* 0x000000ff00127202 */ /* 0x000fca0000000f00 */
        /* <DEDUP_REMOVED lines=235> */
.L_x_3310:
[----:B------:R-:W-:Y:S01]  /*5640*/  LOP3.LUT R13, R0, 0xfffffffe, RZ, 0xc0, !PT ;  /* 0xfffffffe000d7812 */ /* 0x000fe200078ec0ff */
[----:B------:R-:W-:Y:S01]  /*5650*/  VIADD R19, R19, UR4 ;  /* 0x0000000413137c36 */ /* 0x000fe20008000000 */
[----:B------:R-:W-:Y:S01]  /*5660*/  MOV R18, RZ ;  /* 0x000000ff00127202 */ /* 0x000fe20000000f00 */
[----:B------:R-:W0:Y:S01]  /*5670*/  LDCU UR52, c[0x0][0x3cc] ;  /* 0x00007980ff3477ac */ /* 0x000e220008000800 */
[----:B------:R-:W-:-:S03]  /*5680*/  IADD3 R12, P2, PT, R13, R4, RZ ;  /* 0x000000040d0c7210 */ /* 0x000fc60007f5e0ff */
[----:B------:R-:W-:Y:S01]  /*5690*/  IMAD.HI.U32 R15, R19, UR30, R18 ;  /* 0x0000001e130f7c27 */ /* 0x000fe2000f8e0012 */
[----:B------:R-:W-:-:S05]  /*56a0*/  IADD3.X R13, PT, PT, RZ, R5, RZ, P2, !PT ;  /* 0x00000005ff0d7210 */ /* 0x000fca00017fe4ff */
[----:B------:R1:W5:Y:S02]  /*56b0*/  LDG.E.U16 R0, desc[UR36][R12.64] ;  /* 0x000000240c007981 */ /* 0x000364000c1e1500 */
[----:B-1----:R-:W-:-:S04]  /*56c0*/  SHF.R.U32.HI R13, RZ, UR31, R15 ;  /* 0x0000001fff0d7c19 */ /* 0x002fc8000801160f */
[----:B------:R-:W-:-:S05]  /*56d0*/  IADD3 R15, PT, PT, -R13, RZ, RZ ;  /* 0x000000ff0d0f7210 */ /* 0x000fca0007ffe1ff */
[----:B0-----:R-:W-:-:S04]  /*56e0*/  IMAD R15, R15, UR52, R19 ;  /* 0x000000340f0f7c24 */ /* 0x001fc8000f8e0213 */
        /* <DEDUP_REMOVED lines=220> */
.L_x_3311:
[----:B------:R-:W-:-:S04]  /*64b0*/  LOP3.LUT R13, R15, 0xfffffffe, RZ, 0xc0, !PT ;  /* 0xfffffffe0f0d7812 */ /* 0x000fc800078ec0ff */
[----:B------:R-:W-:-:S04]  /*64c0*/  IADD3 R12, P1, PT, R13, R4, RZ ;  /* 0x000000040d0c7210 */ /* 0x000fc80007f3e0ff */
[----:B------:R-:W-:-:S05]  /*64d0*/  IADD3.X R13, PT, PT, RZ, R5, RZ, P1, !PT ;  /* 0x00000005ff0d7210 */ /* 0x000fca0000ffe4ff */
[----:B------:R1:W5:Y:S04]  /*64e0*/  LDG.E.U16 R12, desc[UR36][R12.64] ;  /* 0x000000240c0c7981 */ /* 0x000368000c1e1500 */
.L_x_3307:
[----:B------:R-:W2:Y:S01]  /*64f0*/  LDCU UR5, c[0x0][0x38c] ;  /* 0x00007180ff0577ac */ /* 0x000ea20008000800 */
[----:B0-----:R-:W-:Y:S02]  /*6500*/  IMAD.U32 R22, RZ, RZ, UR4 ;  /* 0x00000004ff167e24 */ /* 0x001fe4000f8e00ff */
[----:B-1---5:R-:W-:Y:S02]  /*6510*/  HADD2.F32 R13, -RZ, R6.H0_H0 ;  /* 0x20000006ff0d7230 */ /* 0x022fe40000004100 */
[----:B------:R-:W-:Y:S01]  /*6520*/  HADD2.F32 R18, -RZ, R7.H0_H0 ;  /* 0x20000007ff127230 */ /* 0x000fe20000004100 */
[----:B------:R-:W-:Y:S01]  /*6530*/  LEA R21, R22, R21, 0x2 ;  /* 0x0000001516157211 */ /* 0x000fe200078e10ff */
[----:B------:R-:W-:Y:S02]  /*6540*/  HADD2.F32 R26, -RZ, R12.H0_H0 ;  /* 0x2000000cff1a7230 */ /* 0x000fe40000004100 */
[----:B------:R-:W-:Y:S01]  /*6550*/  FADD.FTZ R20, R13, R20 ;  /* 0x000000140d147221 */ /* 0x000fe20000010000 */
[----:B------:R-:W-:Y:S01]  /*6560*/  FADD.FTZ R11, R18, R11 ;  /* 0x0000000b120b7221 */ /* 0x000fe20000010000 */
[----:B------:R-:W-:-:S02]  /*6570*/  IMAD R15, R22, 0x3, R21 ;  /* 0x00000003160f7824 */ /* 0x000fc400078e0215 */
[----:B------:R-:W-:Y:S01]  /*6580*/  FADD.FTZ R9, R26, R9 ;  /* 0x000000091a097221 */ /* 0x000fe20000010000 */
[----:B--2---:R-:W-:-:S04]  /*6590*/  MOV R24, UR5 ;  /* 0x0000000500187c02 */ /* 0x004fc80008000f00 */
[----:B------:R-:W-:Y:S01]  /*65a0*/  ISETP.GE.U32.AND P1, PT, R15, R24, PT ;  /* 0x000000180f00720c */ /* 0x000fe20003f26070 */
[----:B------:R-:W-:-:S05]  /*65b0*/  HADD2.F32 R15, -RZ, R0.H0_H0 ;  /* 0x20000000ff0f7230 */ /* 0x000fca0000004100 */
[----:B------:R-:W-:-:S07]  /*65c0*/  FADD.FTZ R10, R15, R10 ;  /* 0x0000000a0f0a7221 */ /* 0x000fce0000010000 */
[----:B------:R-:W-:Y:S05]  /*65d0*/  @!P1 BRA `(.L_x_3312) ;  /* 0xffffffbc00fc9947 */ /* 0x000fea000383ffff */
.L_x_3306:
[----:B------:R-:W-:Y:S05]  /*65e0*/  BSYNC.RECONVERGENT B1 ;  /* 0x0000000000017941 */ /* 0x000fea0003800200 */
.L_x_3305:
        /* <DEDUP_REMOVED lines=285> */
.L_x_3316:
[----:B------:R-:W-:Y:S01]  /*77c0*/  SHF.R.U32.HI R12, RZ, 0x1, R6 ;  /* 0x00000001ff0c7819 */ /* 0x000fe20000011606 */
[----:B------:R-:W-:-:S07]  /*77d0*/  IMAD.MOV.U32 R13, RZ, RZ, RZ ;  /* 0x000000ffff0d7224 */ /* 0x000fce00078e00ff */
.L_x_3315:
[----:B------:R-:W0:Y:S02]  /*77e0*/  LDCU.64 UR4, c[0x0][0x758] ;  /* 0x0000eb00ff0477ac */ /* 0x000e240008000a00 */
[----:B0-----:R-:W-:-:S04]  /*77f0*/  IADD3 R3, P1, PT, R14, UR4, RZ ;  /* 0x000000040e037c10 */ /* 0x001fc8000ff3e0ff */
[----:B------:R-:W-:Y:S02]  /*7800*/  IADD3.X R2, PT, PT, RZ, UR5, RZ, P1, !PT ;  /* 0x00000005ff027c10 */ /* 0x000fe40008ffe4ff */
        /* <DEDUP_REMOVED lines=281> */
.L_x_3318:
[----:B------:R-:W-:Y:S02]  /*89a0*/  SHF.R.U32.HI R18, RZ, 0x1, R7 ;  /* 0x00000001ff127819 */ /* 0x000fe40000011607 */
[----:B------:R-:W-:-:S07]  /*89b0*/  MOV R19, RZ ;  /* 0x000000ff00137202 */ /* 0x000fce0000000f00 */
.L_x_3317:
        /* <DEDUP_REMOVED lines=281> */
.L_x_3320:
[----:B------:R-:W-:Y:S02]  /*9b50*/  SHF.R.U32.HI R18, RZ, 0x1, R0 ;  /* 0x00000001ff127819 */ /* 0x000fe40000011600 */
[----:B------:R-:W-:-:S07]  /*9b60*/  MOV R19, RZ ;  /* 0x000000ff00137202 */ /* 0x000fce0000000f00 */
.L_x_3319:
        /* <DEDUP_REMOVED lines=281> */
.L_x_3322:
[----:B------:R-:W-:Y:S02]  /*ad00*/  SHF.R.U32.HI R12, RZ, 0x1, R5 ;  /* 0x00000001ff0c7819 */ /* 0x000fe40000011605 */
[----:B------:R-:W-:-:S07]  /*ad10*/  MOV R13, RZ ;  /* 0x000000ff000d7202 */ /* 0x000fce0000000f00 */
.L_x_3321:
[----:B------:R-:W-:-:S04]  /*ad20*/  LEA R4, P0, R12, R3, 0x1 ;  /* 0x000000030c047211 */ /* 0x000fc800078008ff */
[----:B------:R-:W-:-:S05]  /*ad30*/  LEA.HI.X R5, R12, R2, R13, 0x1, P0 ;  /* 0x000000020c057211 */ /* 0x000fca00000f0c0d */
[----:B------:R0:W5:Y:S04]  /*ad40*/  LDG.E.U16 R8, desc[UR36][R4.64] ;  /* 0x0000002404087981 */ /* 0x000168000c1e1500 */
.L_x_3314:
[----:B------:R-:W-:Y:S05]  /*ad50*/  BSYNC.RECONVERGENT B1 ;  /* 0x0000000000017941 */ /* 0x000fea0003800200 */
.L_x_3313:
[----:B------:R-:W-:Y:S01]  /*ad60*/  ISETP.GE.U32.AND P0, PT, R21, R24, PT ;  /* 0x000000181500720c */ /* 0x000fe20003f06070 */
[----:B------:R-:W-:-:S12]  /*ad70*/  BSSY.RECONVERGENT B1, `(.L_x_3323) ;  /* 0x0000012000017945 */ /* 0x000fd80003800200 */
[----:B------:R-:W-:Y:S05]  /*ad80*/  @P0 BRA `(.L_x_3324) ;  /* 0x0000000000400947 */ /* 0x000fea0003800000 */
[----:B------:R-:W-:Y:S01]  /*ad90*/  IADD3 R21, PT, PT, R21, R22, RZ ;  /* 0x0000001615157210 */ /* 0x000fe20007ffe0ff */
[----:B-----5:R-:W-:-:S03]  /*ada0*/  HADD2.F32 R3, -RZ, R6.H0_H0 ;  /* 0x20000006ff037230 */ /* 0x020fc60000004100 */
        /* <DEDUP_REMOVED lines=14> */
.L_x_3324:
[----:B------:R-:W-:Y:S05]  /*ae90*/  BSYNC.RECONVERGENT B1 ;  /* 0x0000000000017941 */ /* 0x000fea0003800200 */
.L_x_3323:
[----:B------:R-:W-:-:S04]  /*aea0*/  FADD.FTZ R11, R20, R11 ;  /* 0x0000000b140b7221 */ /* 0x000fc80000010000 */
[----:B------:R-:W-:-:S04]  /*aeb0*/  FADD.FTZ R10, R11, R10 ;  /* 0x0000000a0b0a7221 */ /* 0x000fc80000010000 */
[----:B------:R-:W-:-:S07]  /*aec0*/  FADD.FTZ R9, R10, R9 ;  /* 0x000000090a097221 */ /* 0x000fce0000010000 */
.L_x_3276:
[----:B------:R-:W-:Y:S05]  /*aed0*/  BSYNC.RECONVERGENT B0 ;  /* 0x0000000000007941 */ /* 0x000fea0003800200 */
.L_x_3275:
        /* <DEDUP_REMOVED lines=17> */
.L_x_3326:
        /* <DEDUP_REMOVED lines=13> */
.L_x_3325:
        /* <DEDUP_REMOVED lines=18> */
.L_x_3329:
        /* <DEDUP_REMOVED lines=12> */
.L_x_3328:
[----:B------:R-:W-:Y:S01]  /*b2a0*/  BAR.SYNC.DEFER_BLOCKING 0x0 ;  /* 0x0000000000007b1d */ /* 0x000fe20000010000 */
[----:B------:R-:W-:-:S09]  /*b2b0*/  UISETP.GE.U32.AND UP0, UPT, UR4, 0x2, UPT ;  /* 0x000000020400788c */ /* 0x000fd2000bf06070 */
[----:B------:R-:W-:Y:S05]  /*b2c0*/  BRA.U !UP0, `(.L_x_3327) ;  /* 0x0000000108187547 */ /* 0x000fea000b800000 */
[----:B-1-34-:R-:W-:-:S07]  /*b2d0*/  HFMA2 R2, -RZ, RZ, 0, 5.9604644775390625e-08 ;  /* 0x00000001ff027431 */ /* 0x01afce00000001ff */
.L_x_3330:
[----:B------:R1:W3:Y:S02]  /*b2e0*/  SHFL.DOWN PT, R4, R9, R2, 0x1f ;  /* 0x08001f0209047589 */ /* 0x0002e400000e0000 */
[----:B-1----:R-:W-:-:S04]  /*b2f0*/  SHF.L.U32 R2, R2, 0x1, RZ ;  /* 0x0000000102027819 */ /* 0x002fc800000006ff */
[----:B------:R-:W-:Y:S01]  /*b300*/  ISETP.GE.AND P0, PT, R2, UR4, PT ;  /* 0x0000000402007c0c */ /* 0x000fe2000bf06270 */
[----:B---3--:R-:W-:-:S12]  /*b310*/  FADD.FTZ R9, R4, R9 ;  /* 0x0000000904097221 */ /* 0x008fd80000010000 */
[----:B------:R-:W-:Y:S05]  /*b320*/  @!P0 BRA `(.L_x_3330) ;  /* 0xfffffffc00ec8947 */ /* 0x000fea000383ffff */
.L_x_3327:
        /* <DEDUP_REMOVED lines=282> */
.L_x_3331:
        /* <DEDUP_REMOVED lines=296> */
.L_x_3333:
        /* <DEDUP_REMOVED lines=24> */
.L_x_3335:
[----:B------:R-:W-:Y:S05]  /*d8d0*/  BSYNC.RECONVERGENT B0 ;  /* 0x0000000000007941 */ /* 0x000fea0003800200 */
.L_x_3334:
        /* <DEDUP_REMOVED lines=35> */
.L_x_3337:
[----:B------:R-:W-:Y:S05]  /*db10*/  BSYNC.RECONVERGENT B0 ;  /* 0x0000000000007941 */ /* 0x000fea0003800200 */
.L_x_3336:
        /* <DEDUP_REMOVED lines=31> */
.L_x_3342:
        /* <DEDUP_REMOVED lines=8> */
.L_x_3341:
[----:B------:R-:W-:Y:S05]  /*dd90*/  BRA `(.L_x_3340) ;  /* 0x0000000000447947 */ /* 0x000fea0003800000 */
.L_x_3339:
        /* <DEDUP_REMOVED lines=9> */
.L_x_3343:
        /* <DEDUP_REMOVED lines=8> */
.L_x_3340:
[----:B------:R-:W-:Y:S05]  /*deb0*/  BSYNC.RECONVERGENT B0 ;  /* 0x0000000000007941 */ /* 0x000fea0003800200 */
.L_x_3338:
        /* <DEDUP_REMOVED lines=12> */
.L_x_3345:
        /* <DEDUP_REMOVED lines=13> */
.L_x_3344:
        /* <DEDUP_REMOVED lines=9> */
.L_x_3348:
        /* <DEDUP_REMOVED lines=12> */
.L_x_3347:
[----:B------:R-:W-:Y:S01]  /*e1a0*/  BAR.SYNC.DEFER_BLOCKING 0x0 ;  /* 0x0000000000007b1d */ /* 0x000fe20000010000 */
[----:B------:R-:W-:-:S09]  /*e1b0*/  UISETP.GE.U32.AND UP0, UPT, UR4, 0x2, UPT ;  /* 0x000000020400788c */ /* 0x000fd2000bf06070 */
[----:B------:R-:W-:Y:S05]  /*e1c0*/  BRA.U !UP0, `(.L_x_3346) ;  /* 0x0000000108187547 */ /* 0x000fea000b800000 */
[----:B------:R-:W-:-:S07]  /*e1d0*/  IMAD.MOV.U32 R0, RZ, RZ, 0x1 ;  /* 0x00000001ff007424 */ /* 0x000fce00078e00ff */
.L_x_3349:
[----:B01----:R0:W1:Y:S02]  /*e1e0*/  SHFL.DOWN PT, R4, R7, R0, 0x1f ;  /* 0x08001f0007047589 */ /* 0x00306400000e0000 */
[----:B0-----:R-:W-:-:S04]  /*e1f0*/  SHF.L.U32 R0, R0, 0x1, RZ ;  /* 0x0000000100007819 */ /* 0x001fc800000006ff */
[----:B------:R-:W-:Y:S01]  /*e200*/  ISETP.GE.AND P1, PT, R0, UR4, PT ;  /* 0x0000000400007c0c */ /* 0x000fe2000bf26270 */
[----:B-1----:R-:W-:-:S12]  /*e210*/  FADD.FTZ R7, R4, R7 ;  /* 0x0000000704077221 */ /* 0x002fd80000010000 */
[----:B------:R-:W-:Y:S05]  /*e220*/  @!P1 BRA `(.L_x_3349) ;  /* 0xfffffffc00ec9947 */ /* 0x000fea000383ffff */
.L_x_3346:
        /* <DEDUP_REMOVED lines=15> */
.L_x_3351:
        /* <DEDUP_REMOVED lines=22> */
.L_x_3353:
[----:B------:R-:W2:Y:S02]  /*e480*/  LDCU.64 UR4, c[0x0][0x760] ;  /* 0x0000ec00ff0477ac */ /* 0x000ea40008000a00 */
[----:B--2---:R-:W-:-:S05]  /*e490*/  IADD3 R16, P0, PT, R16, UR4, RZ ;  /* 0x0000000410107c10 */ /* 0x004fca000ff1e0ff */
[----:B------:R-:W-:-:S05]  /*e4a0*/  IMAD.X R17, RZ, RZ, UR5, P0 ;  /* 0x00000005ff117e24 */ /* 0x000fca00080e06ff */
[----:B------:R-:W-:Y:S01]  /*e4b0*/  STG.E desc[UR36][R16.64], R19 ;  /* 0x0000001310007986 */ /* 0x000fe2000c101924 */
[----:B------:R-:W-:Y:S05]  /*e4c0*/  EXIT ;  /* 0x000000000000794d */ /* 0x000fea0003800000 */
.L_x_3352:
[----:B------:R-:W-:Y:S01]  /*e4d0*/  STG.E desc[UR36][R2.64], R7 ;  /* 0x0000000702007986 */ /* 0x000fe2000c101924 */
[----:B------:R-:W-:Y:S05]  /*e4e0*/  EXIT ;  /* 0x000000000000794d */ /* 0x000fea0003800000 */
.L_x_3350:
[----:B------:R-:W2:Y:S01]  /*e4f0*/  LDCU.U8 UR4, c[0x0][0x790] ;  /* 0x0000f200ff0477ac */ /* 0x000ea20008000000 */
[----:B------:R-:W3:Y:S01]  /*e500*/  LDCU.U8 UR5, c[0x0][0x791] ;  /* 0x0000f220ff0577ac */ /* 0x000ee20008000000 */
[----:B--2---:R-:W-:Y:S02]  /*e510*/  UISETP.NE.AND UP0, UPT, UR4, URZ, UPT ;  /* 0x000000ff0400728c */ /* 0x004fe4000bf05270 */
[----:B---3--:R-:W-:-:S07]  /*e520*/  UISETP.NE.AND UP1, UPT, UR5, URZ, UPT ;  /* 0x000000ff0500728c */ /* 0x008fce000bf25270 */
[----:B------:R-:W-:Y:S05]  /*e530*/  BRA.U !UP0, `(.L_x_3354) ;  /* 0x0000000108087547 */ /* 0x000fea000b800000 */
[----:B------:R-:W0:Y:S02]  /*e540*/  LDG.E R0, desc[UR36][R2.64] ;  /* 0x0000002402007981 */ /* 0x000e24000c1e1900 */
[----:B01----:R-:W-:-:S07]  /*e550*/  FADD.FTZ R7, R7, R0 ;  /* 0x0000000007077221 */ /* 0x003fce0000010000 */
.L_x_3354:
        /* <DEDUP_REMOVED lines=22> */
.L_x_3356:
[----:B------:R-:W2:Y:S02]  /*e6c0*/  LDCU.64 UR4, c[0x0][0x760] ;  /* 0x0000ec00ff0477ac */ /* 0x000ea40008000a00 */
[----:B--2---:R-:W-:-:S04]  /*e6d0*/  IADD3 R16, P0, PT, R16, UR4, RZ ;  /* 0x0000000410107c10 */ /* 0x004fc8000ff1e0ff */
[----:B------:R-:W-:-:S05]  /*e6e0*/  IADD3.X R17, PT, PT, RZ, UR5, RZ, P0, !PT ;  /* 0x00000005ff117c10 */ /* 0x000fca00087fe4ff */
[----:B------:R-:W-:Y:S01]  /*e6f0*/  STG.E desc[UR36][R16.64], R19 ;  /* 0x0000001310007986 */ /* 0x000fe2000c101924 */
[----:B------:R-:W-:Y:S05]  /*e700*/  EXIT ;  /* 0x000000000000794d */ /* 0x000fea0003800000 */
.L_x_3355:
[----:B------:R-:W-:Y:S01]  /*e710*/  STG.E desc[UR36][R2.64], R7 ;  /* 0x0000000702007986 */ /* 0x000fe2000c101924 */
[----:B------:R-:W-:Y:S05]  /*e720*/  EXIT ;  /* 0x000000000000794d */ /* 0x000fea0003800000 */
.L_x_3332:
        /* <DEDUP_REMOVED lines=24> */
.L_x_3358:
        /* <DEDUP_REMOVED lines=22> */
.L_x_3360:
[----:B------:R-:W0:Y:S02]  /*ea10*/  LDCU.64 UR4, c[0x0][0x760] ;  /* 0x0000ec00ff0477ac */ /* 0x000e240008000a00 */
[----:B0-----:R-:W-:-:S04]  /*ea20*/  IADD3 R18, P0, PT, R18, UR4, RZ ;  /* 0x0000000412127c10 */ /* 0x001fc8000ff1e0ff */
[----:B------:R-:W-:-:S05]  /*ea30*/  IADD3.X R19, PT, PT, RZ, UR5, RZ, P0, !PT ;  /* 0x00000005ff137c10 */ /* 0x000fca00087fe4ff */
[----:B------:R-:W-:Y:S01]  /*ea40*/  STG.E desc[UR36][R18.64], R17 ;  /* 0x0000001112007986 */ /* 0x000fe2000c101924 */
[----:B------:R-:W-:Y:S05]  /*ea50*/  EXIT ;  /* 0x000000000000794d */ /* 0x000fea0003800000 */
.L_x_3359:
[----:B------:R-:W-:Y:S01]  /*ea60*/  STG.E desc[UR36][R2.64], R9 ;  /* 0x0000000902007986 */ /* 0x000fe2000c101924 */
[----:B------:R-:W-:Y:S05]  /*ea70*/  EXIT ;  /* 0x000000000000794d */ /* 0x000fea0003800000 */
.L_x_3357:
[----:B------:R-:W0:Y:S01]  /*ea80*/  LDCU.U8 UR4, c[0x0][0x790] ;  /* 0x0000f200ff0477ac */ /* 0x000e220008000000 */
[----:B------:R-:W1:Y:S01]  /*ea90*/  LDCU.U8 UR5, c[0x0][0x791] ;  /* 0x0000f220ff0577ac */ /* 0x000e620008000000 */
[----:B0-----:R-:W-:Y:S02]  /*eaa0*/  UISETP.NE.AND UP0, UPT, UR4, URZ, UPT ;  /* 0x000000ff0400728c */ /* 0x001fe4000bf05270 */
[----:B-1----:R-:W-:-:S07]  /*eab0*/  UISETP.NE.AND UP1, UPT, UR5, URZ, UPT ;  /* 0x000000ff0500728c */ /* 0x002fce000bf25270 */
[----:B------:R-:W-:Y:S05]  /*eac0*/  BRA.U !UP0, `(.L_x_3361) ;  /* 0x0000000108087547 */ /* 0x000fea000b800000 */
[----:B------:R-:W2:Y:S02]  /*ead0*/  LDG.E R0, desc[UR36][R2.64] ;  /* 0x0000002402007981 */ /* 0x000ea4000c1e1900 */
[----:B--2---:R-:W-:-:S07]  /*eae0*/  FADD.FTZ R9, R9, R0 ;  /* 0x0000000009097221 */ /* 0x004fce0000010000 */
.L_x_3361:
        /* <DEDUP_REMOVED lines=22> */
.L_x_3363:
[----:B------:R-:W0:Y:S02]  /*ec50*/  LDCU.64 UR4, c[0x0][0x760] ;  /* 0x0000ec00ff0477ac */ /* 0x000e240008000a00 */
[----:B0-----:R-:W-:-:S04]  /*ec60*/  IADD3 R18, P0, PT, R18, UR4, RZ ;  /* 0x0000000412127c10 */ /* 0x001fc8000ff1e0ff */
[----:B------:R-:W-:-:S05]  /*ec70*/  IADD3.X R19, PT, PT, RZ, UR5, RZ, P0, !PT ;  /* 0x00000005ff137c10 */ /* 0x000fca00087fe4ff */
[----:B------:R-:W-:Y:S01]  /*ec80*/  STG.E desc[UR36][R18.64], R17 ;  /* 0x0000001112007986 */ /* 0x000fe2000c101924 */
[----:B------:R-:W-:Y:S05]  /*ec90*/  EXIT ;  /* 0x000000000000794d */ /* 0x000fea0003800000 */
.L_x_3362:
[----:B------:R-:W-:Y:S01]  /*eca0*/  STG.E desc[UR36][R2.64], R9 ;  /* 0x0000000902007986 */ /* 0x000fe2000c101924 */
[----:B------:R-:W-:Y:S05]  /*ecb0*/  EXIT ;  /* 0x000000000000794d */ /* 0x000fea0003800000 */
.L_x_3364:
        /* <DEDUP_REMOVED lines=12> */
.L_x_7295:


//--------------------- .text._ZN2at6native13reduce_kernelILi256ELi2ENS0_8ReduceOpIN3c104HalfENS0_7MeanOpsIS4_fffEEjfLi4ELi8EEEEEvT1_ --------------------------
	.section	.text._ZN2at6native13reduce_kernelILi256ELi2ENS0_8ReduceOpIN3c104HalfENS0_7MeanOpsIS4_fffEEjfLi4ELi8EEEEEvT1_,"ax",@progbits
	.align	128
        .global         _ZN2at6native13reduce_kernelILi256ELi2ENS0_8ReduceOpIN3c104HalfENS0_7MeanOpsIS4_fffEEjfLi4ELi8EEEEEvT1_
        .type           _ZN2at6native13reduce_kernelILi256ELi2ENS0_8ReduceOpIN3c104HalfENS0_7MeanOpsIS4_fffEEjfLi4ELi8EEEEEvT1_,@function
        .size           _ZN2at6native13reduce_kernelILi256ELi2ENS0_8ReduceOpIN3c104HalfENS0_7MeanOpsIS4_fffEEjfLi4ELi8EEEEEvT1_,(.L_x_7296 - _ZN2at6native13reduce_kernelILi256ELi2ENS0_8ReduceOpIN3c104HalfENS0_7MeanOpsIS4_fffEEjfLi4ELi8EEEEEvT1_)
        .other          _ZN2at6native13reduce_kernelILi256ELi2ENS0_8ReduceOpIN3c104HalfENS0_7MeanOpsIS4_fffEEjfLi4ELi8EEEEEvT1_,@"STO_CUDA_ENTRY STV_DEFAULT"
_ZN2at6native13reduce_kernelILi256ELi2ENS0_8ReduceOpIN3c104HalfENS0_7MeanOpsIS4_fffEEjfLi4ELi8EEEEEvT1_:
.text._ZN2at6native13reduce_kernelILi256ELi2ENS0_8ReduceOpIN3c104HalfENS0_7MeanOpsIS4_fffEEjfLi4ELi8EEEEEvT1_:
        /* <DEDUP_REMOVED lines=296> */
.L_x_3365:
        /* <DEDUP_REMOVED lines=32> */
.L_x_3369:
        /* <DEDUP_REMOVED lines=27> */
[----:B--2---:R-:W-:-:S05]  /*1630*/  HADD2.F32 R3, -RZ, R4.H0_H0 ;  /* 0x20000004ff037230 */ /* 0x004fca0000004100 */
[----:B0-----:R-:W-:-:S07]  /*1640*/  FADD.FTZ R3, R3, UR4 ;  /* 0x0000000403037e21 */ /* 0x001fce0008010000 */
.L_x_3373:
[----:B------:R-:W-:Y:S05]  /*1650*/  BSYNC.RECONVERGENT B1 ;  /* 0x0000000000017941 */ /* 0x000fea0003800200 */
.L_x_3372:
[----:B------:R-:W0:Y:S01]  /*1660*/  LDC R5, c[0x0][0x38c] ;  /* 0x0000e300ff057b82 */ /* 0x000e220000000800 */
[----:B------:R-:W-:-:S04]  /*1670*/  IADD3 R18, P0, PT, R18, 0x10, RZ ;  /* 0x0000001012127810 */ /* 0x000fc80007f1e0ff */
[----:B------:R-:W-:Y:S02]  /*1680*/  IADD3.X R19, PT, PT, RZ, R19, RZ, P0, !PT ;  /* 0x00000013ff137210 */ /* 0x000fe400007fe4ff */
[----:B0-----:R-:W-:-:S07]  /*1690*/  IADD3 R24, PT, PT, R6, -0x8, R5 ;  /* 0xfffffff806187810 */ /* 0x001fce0007ffe005 */
.L_x_3371:
[----:B------:R-:W-:Y:S05]  /*16a0*/  BSYNC.RECONVERGENT B0 ;  /* 0x0000000000007941 */ /* 0x000fea0003800200 */
.L_x_3370:
[----:B------:R-:W0:Y:S01]  /*16b0*/  LDC.64 R4, c[0x0][0x3a0] ;  /* 0x0000e800ff047b82 */ /* 0x000e220000000a00 */
[----:B------:R-:W-:Y:S01]  /*16c0*/  BSSY.RECONVERGENT B0, `(.L_x_3374) ;  /* 0x000002e000007945 */ /* 0x000fe20003800200 */
[--C-:B------:R-:W-:Y:S01]  /*16d0*/  IMAD.MOV.U32 R9, RZ, RZ, R8.reuse ;  /* 0x000000ffff097224 */ /* 0x100fe200078e0008 */
[-C--:B------:R-:W-:Y:S01]  /*16e0*/  MOV R10, R8.reuse ;  /* 0x00000008000a7202 */ /* 0x080fe20000000f00 */
[----:B------:R-:W-:Y:S01]  /*16f0*/  IMAD.MOV.U32 R12, RZ, RZ, R8 ;  /* 0x000000ffff0c7224 */ /* 0x000fe200078e0008 */
[-C--:B------:R-:W-:Y:S02]  /*1700*/  MOV R11, R8.reuse ;  /* 0x00000008000b7202 */ /* 0x080fe40000000f00 */
[----:B------:R-:W-:Y:S01]  /*1710*/  MOV R14, R8 ;  /* 0x00000008000e7202 */ /* 0x000fe20000000f00 */
        /* <DEDUP_REMOVED lines=12> */
[-C--:B------:R-:W-:Y:S01]  /*17e0*/  MOV R9, R8.reuse ;  /* 0x0000000800097202 */ /* 0x080fe20000000f00 */
[--C-:B------:R-:W-:Y:S01]  /*17f0*/  IMAD.MOV.U32 R10, RZ, RZ, R8.reuse ;  /* 0x000000ffff0a7224 */ /* 0x100fe200078e0008 */
[-C--:B------:R-:W-:Y:S01]  /*1800*/  MOV R11, R8.reuse ;  /* 0x00000008000b7202 */ /* 0x080fe20000000f00 */
[----:B------:R-:W-:Y:S01]  /*1810*/  IMAD.MOV.U32 R14, RZ, RZ, R8 ;  /* 0x000000ffff0e7224 */ /* 0x000fe200078e0008 */
[----:B------:R-:W-:-:S07]  /*1820*/  MOV R12, R8 ;  /* 0x00000008000c7202 */ /* 0x000fce0000000f00 */
.L_x_3376:
        /* <DEDUP_REMOVED lines=10> */
[----:B------:R-:W-:Y:S02]  /*18d0*/  HADD2.F32 R5, -RZ, R7.H0_H0 ;  /* 0x20000007ff057230 */ /* 0x000fe40000004100 */
[----:B------:R-:W-:Y:S01]  /*18e0*/  FADD.FTZ R11, R26, R11 ;  /* 0x0000000b1a0b7221 */ /* 0x000fe20000010000 */
[----:B------:R-:W-:-:S02]  /*18f0*/  HADD2.F32 R20, -RZ, R4.H0_H0 ;  /* 0x20000004ff147230 */ /* 0x000fc40000004100 */
[----:B------:R-:W-:Y:S01]  /*1900*/  FADD.FTZ R10, R25, R10 ;  /* 0x0000000a190a7221 */ /* 0x000fe20000010000 */
[----:B------:R-:W-:Y:S02]  /*1910*/  HADD2.F32 R15, -RZ, R4.H1_H1 ;  /* 0x30000004ff0f7230 */ /* 0x000fe40000004100 */
        /* <DEDUP_REMOVED lines=8> */
.L_x_3375:
[----:B------:R-:W-:Y:S05]  /*19a0*/  BSYNC.RECONVERGENT B0 ;  /* 0x0000000000007941 */ /* 0x000fea0003800200 */
.L_x_3374:
        /* <DEDUP_REMOVED lines=8> */
[----:B--2---:R-:W-:-:S05]  /*1a30*/  HADD2.F32 R4, -RZ, R18.H0_H0 ;  /* 0x20000012ff047230 */ /* 0x004fca0000004100 */
[----:B------:R-:W-:-:S07]  /*1a40*/  FADD.FTZ R3, R3, R4 ;  /* 0x0000000403037221 */ /* 0x000fce0000010000 */
.L_x_3378:
[----:B------:R-:W-:Y:S05]  /*1a50*/  BSYNC.RECONVERGENT B0 ;  /* 0x0000000000007941 */ /* 0x000fea0003800200 */
.L_x_3377:
        /* <DEDUP_REMOVED lines=9> */
.L_x_3368:
        /* <DEDUP_REMOVED lines=27> */
.L_x_3383:
        /* <DEDUP_REMOVED lines=10> */
[----:B------:R-:W2:Y:S01]  /*1d40*/  LDG.E R26, desc[UR36][R26.64] ;  /* 0x000000241a1a7981 */ /* 0x000ea2000c1e1900 */
[----:B------:R-:W-:-:S02]  /*1d50*/  SHF.R.U32.HI R9, RZ, 0x1, R24 ;  /* 0x00000001ff097819 */ /* 0x000fc40000011618 */
[----:B------:R-:W-:Y:S01]  /*1d60*/  LOP3.LUT R25, R4, 0x1, RZ, 0xc0, !PT ;  /* 0x0000000104197812 */ /* 0x000fe200078ec0ff */
[----:B------:R-:W3:Y:S01]  /*1d70*/  LDG.E R6, desc[UR36][R6.64] ;  /* 0x0000002406067981 */ /* 0x000ee2000c1e1900 */
[----:B------:R-:W-:Y:S01]  /*1d80*/  IADD3 R4, P0, PT, R18, R5, RZ ;  /* 0x0000000512047210 */ /* 0x000fe20007f1e0ff */
[----:B------:R-:W-:-:S03]  /*1d90*/  IMAD.WIDE.U32 R8, R9, 0x4, R18 ;  /* 0x0000000409087825 */ /* 0x000fc600078e0012 */
[----:B------:R-:W-:-:S03]  /*1da0*/  IADD3.X R5, PT, PT, R19, R25, RZ, P0, !PT ;  /* 0x0000001913057210 */ /* 0x000fc600007fe4ff */
[----:B------:R-:W4:Y:S04]  /*1db0*/  LDG.E R8, desc[UR36][R8.64] ;  /* 0x0000002408087981 */ /* 0x000f28000c1e1900 */
[----:B------:R1:W5:Y:S01]  /*1dc0*/  LDG.E R4, desc[UR36][R4.64] ;  /* 0x0000002404047981 */ /* 0x000362000c1e1900 */
[----:B------:R-:W-:-:S05]  /*1dd0*/  IADD3 R24, PT, PT, R24, R3, RZ ;  /* 0x0000000318187210 */ /* 0x000fca0007ffe0ff */
[----:B------:R-:W-:-:S05]  /*1de0*/  IMAD R29, R3, 0x3, R24 ;  /* 0x00000003031d7824 */ /* 0x000fca00078e0218 */
[----:B------:R-:W-:Y:S01]  /*1df0*/  ISETP.GE.U32.AND P0, PT, R29, R12, PT ;  /* 0x0000000c1d00720c */ /* 0x000fe20003f06070 */
[----:B--2---:R-:W-:Y:S02]  /*1e00*/  HADD2.F32 R28, -RZ, R26.H1_H1 ;  /* 0x3000001aff1c7230 */ /* 0x004fe40000004100 */
[----:B---3--:R-:W-:-:S03]  /*1e10*/  HADD2.F32 R30, -RZ, R6.H0_H0 ;  /* 0x20000006ff1e7230 */ /* 0x008fc60000004100 */
[----:B------:R-:W-:Y:S01]  /*1e20*/  FADD.FTZ R11, R28, R11 ;  /* 0x0000000b1c0b7221 */ /* 0x000fe20000010000 */
[----:B------:R-:W-:Y:S02]  /*1e30*/  HADD2.F32 R25, -RZ, R26.H0_H0 ;  /* 0x2000001aff197230 */ /* 0x000fe40000004100 */
[----:B-1----:R-:W-:Y:S02]  /*1e40*/  HADD2.F32 R5, -RZ, R6.H1_H1 ;  /* 0x30000006ff057230 */ /* 0x002fe40000004100 */
[----:B------:R-:W-:Y:S01]  /*1e50*/  FADD.FTZ R13, R30, R13 ;  /* 0x0000000d1e0d7221 */ /* 0x000fe20000010000 */
[--C-:B----4-:R-:W-:Y:S02]  /*1e60*/  HADD2.F32 R30, -RZ, R8.reuse.H0_H0 ;  /* 0x20000008ff1e7230 */ /* 0x110fe40000004100 */
[----:B------:R-:W-:Y:S02]  /*1e70*/  HADD2.F32 R9, -RZ, R8.H1_H1 ;  /* 0x30000008ff097230 */ /* 0x000fe40000004100 */
[----:B-----5:R-:W-:-:S02]  /*1e80*/  HADD2.F32 R28, -RZ, R4.H0_H0 ;  /* 0x20000004ff1c7230 */ /* 0x020fc40000004100 */
[----:B------:R-:W-:Y:S02]  /*1e90*/  HADD2.F32 R7, -RZ, R4.H1_H1 ;  /* 0x30000004ff077230 */ /* 0x000fe40000004100 */
        /* <DEDUP_REMOVED lines=8> */
.L_x_3382:
[----:B------:R-:W-:Y:S02]  /*1f20*/  PRMT R7, R6, 0x5410, R4 ;  /* 0x0000541006077816 */ /* 0x000fe40000000004 */
[----:B------:R-:W-:Y:S02]  /*1f30*/  PRMT R9, R4, 0x5432, R26 ;  /* 0x0000543204097816 */ /* 0x000fe4000000001a */
[----:B------:R-:W-:Y:S02]  /*1f40*/  PRMT R6, R8, 0x7610, R6 ;  /* 0x0000761008067816 */ /* 0x000fe40000000006 */
[----:B------:R-:W-:Y:S02]  /*1f50*/  PRMT R26, R26, 0x7632, R26 ;  /* 0x000076321a1a7816 */ /* 0x000fe4000000001a */
[----:B------:R-:W-:-:S07]  /*1f60*/  PRMT R8, R8, 0x7632, R8 ;  /* 0x0000763208087816 */ /* 0x000fce0000000008 */
.L_x_3381:
[----:B------:R-:W-:Y:S05]  /*1f70*/  BSYNC.RECONVERGENT B0 ;  /* 0x0000000000007941 */ /* 0x000fea0003800200 */
.L_x_3380:
        /* <DEDUP_REMOVED lines=8> */
[----:B--2---:R-:W-:Y:S02]  /*2000*/  PRMT R9, R9, 0x5410, R4 ;  /* 0x0000541009097816 */ /* 0x004fe40000000004 */
[----:B------:R-:W-:-:S09]  /*2010*/  PRMT R26, R4, 0x7632, R26 ;  /* 0x00007632041a7816 */ /* 0x000fd2000000001a */
[----:B------:R-:W-:Y:S05]  /*2020*/  @P1 BRA `(.L_x_3385) ;  /* 0x0000000000501947 */ /* 0x000fea0003800000 */
[----:B------:R-:W-:-:S05]  /*2030*/  SHF.R.U32.HI R5, RZ, 0x1, R25 ;  /* 0x00000001ff057819 */ /* 0x000fca0000011619 */
[----:B------:R-:W-:-:S06]  /*2040*/  IMAD.WIDE.U32 R4, R5, 0x4, R18 ;  /* 0x0000000405047825 */ /* 0x000fcc00078e0012 */
[----:B------:R-:W2:Y:S01]  /*2050*/  LDG.E R4, desc[UR36][R4.64] ;  /* 0x0000002404047981 */ /* 0x000ea2000c1e1900 */
[----:B------:R-:W-:-:S04]  /*2060*/  IADD3 R25, PT, PT, R25, R3, RZ ;  /* 0x0000000319197210 */ /* 0x000fc80007ffe0ff */
[----:B------:R-:W-:Y:S02]  /*2070*/  ISETP.GE.U32.AND P1, PT, R25, R12, PT ;  /* 0x0000000c1900720c */ /* 0x000fe40003f26070 */
[----:B--2---:R-:W-:Y:S02]  /*2080*/  PRMT R7, R4, 0x7610, R7 ;  /* 0x0000761004077816 */ /* 0x004fe40000000007 */
        /* <DEDUP_REMOVED lines=10> */
[----:B--2---:R-:W-:Y:S02]  /*2130*/  PRMT R7, R7, 0x5410, R4 ;  /* 0x0000541007077816 */ /* 0x004fe40000000004 */
[----:B------:R-:W-:Y:S02]  /*2140*/  PRMT R9, R4, 0x7632, R9 ;  /* 0x0000763204097816 */ /* 0x000fe40000000009 */
[C---:B---3--:R-:W-:Y:S02]  /*2150*/  @!P1 PRMT R6, R18.reuse, 0x7610, R6 ;  /* 0x0000761012069816 */ /* 0x048fe40000000006 */
[----:B------:R-:W-:-:S07]  /*2160*/  @!P1 PRMT R8, R18, 0x7632, R8 ;  /* 0x0000763212089816 */ /* 0x000fce0000000008 */
.L_x_3385:
[----:B------:R-:W-:Y:S05]  /*2170*/  BSYNC.RECONVERGENT B0 ;  /* 0x0000000000007941 */ /* 0x000fea0003800200 */
.L_x_3384:
[----:B------:R-:W-:Y:S04]  /*2180*/  BSSY.RECONVERGENT B0, `(.L_x_3386) ;  /* 0x000001a000007945 */ /* 0x000fe80003800200 */
[----:B------:R-:W-:Y:S05]  /*2190*/  @P0 BRA `(.L_x_3387) ;  /* 0x0000000000600947 */ /* 0x000fea0003800000 */
[----:B------:R-:W-:Y:S02]  /*21a0*/  IMAD.IADD R18, R24, 0x1, R3 ;  /* 0x0000000118127824 */ /* 0x000fe400078e0203 */
[----:B------:R-:W-:Y:S02]  /*21b0*/  HADD2.F32 R5, -RZ, R9.H1_H1 ;  /* 0x30000009ff057230 */ /* 0x000fe40000004100 */
[----:B------:R-:W-:Y:S01]  /*21c0*/  HADD2.F32 R26, -RZ, R26.H0_H0 ;  /* 0x2000001aff1a7230 */ /* 0x000fe20000004100 */
[----:B------:R-:W-:Y:S02]  /*21d0*/  ISETP.GE.U32.AND P0, PT, R18, R12, PT ;  /* 0x0000000c1200720c */ /* 0x000fe40003f06070 */
[----:B------:R-:W-:Y:S02]  /*21e0*/  FADD.FTZ R10, R10, R5 ;  /* 0x000000050a0a7221 */ /* 0x000fe40000010000 */
[----:B------:R-:W-:-:S09]  /*21f0*/  FADD.FTZ R11, R11, R26 ;  /* 0x0000001a0b0b7221 */ /* 0x000fd20000010000 */
[----:B------:R-:W-:Y:S05]  /*2200*/  @P0 BRA `(.L_x_3387) ;  /* 0x0000000000440947 */ /* 0x000fea0003800000 */
[----:B------:R-:W-:Y:S01]  /*2210*/  IADD3 R18, PT, PT, R18, R3, RZ ;  /* 0x0000000312127210 */ /* 0x000fe20007ffe0ff */
[----:B------:R-:W-:Y:S02]  /*2220*/  HADD2.F32 R4, -RZ, R7.H0_H0 ;  /* 0x20000007ff047230 */ /* 0x000fe40000004100 */
[----:B------:R-:W-:Y:S01]  /*2230*/  HADD2.F32 R5, -RZ, R6.H1_H1 ;  /* 0x30000006ff057230 */ /* 0x000fe20000004100 */
[----:B------:R-:W-:Y:S02]  /*2240*/  ISETP.GE.U32.AND P0, PT, R18, R12, PT ;  /* 0x0000000c1200720c */ /* 0x000fe40003f06070 */
[----:B------:R-:W-:Y:S02]  /*2250*/  FADD.FTZ R13, R13, R4 ;  /* 0x000000040d0d7221 */ /* 0x000fe40000010000 */
[----:B------:R-:W-:-:S09]  /*2260*/  FADD.FTZ R14, R14, R5 ;  /* 0x000000050e0e7221 */ /* 0x000fd20000010000 */
[----:B------:R-:W-:Y:S05]  /*2270*/  @P0 BRA `(.L_x_3387) ;  /* 0x0000000000280947 */ /* 0x000fea0003800000 */
[----:B------:R-:W-:Y:S01]  /*2280*/  IADD3 R3, PT, PT, R18, R3, RZ ;  /* 0x0000000312037210 */ /* 0x000fe20007ffe0ff */
[----:B------:R-:W-:Y:S02]  /*2290*/  HADD2.F32 R4, -RZ, R7.H1_H1 ;  /* 0x30000007ff047230 */ /* 0x000fe40000004100 */
[----:B------:R-:W-:Y:S01]  /*22a0*/  HADD2.F32 R9, -RZ, R9.H0_H0 ;  /* 0x20000009ff097230 */ /* 0x000fe20000004100 */
[----:B------:R-:W-:Y:S02]  /*22b0*/  ISETP.GE.U32.AND P0, PT, R3, R12, PT ;  /* 0x0000000c0300720c */ /* 0x000fe40003f06070 */
[----:B------:R-:W-:Y:S02]  /*22c0*/  FADD.FTZ R15, R15, R4 ;  /* 0x000000040f0f7221 */ /* 0x000fe40000010000 */
[----:B------:R-:W-:-:S09]  /*22d0*/  FADD.FTZ R20, R20, R9 ;  /* 0x0000000914147221 */ /* 0x000fd20000010000 */
[----:B------:R-:W-:Y:S02]  /*22e0*/  @!P0 HADD2.F32 R6, -RZ, R6.H0_H0 ;  /* 0x20000006ff068230 */ /* 0x000fe40000004100 */
[----:B------:R-:W-:-:S03]  /*22f0*/  @!P0 HADD2.F32 R3, -RZ, R8.H0_H0 ;  /* 0x20000008ff038230 */ /* 0x000fc60000004100 */
[----:B------:R-:W-:Y:S02]  /*2300*/  @!P0 FADD.FTZ R21, R21, R6 ;  /* 0x0000000615158221 */ /* 0x000fe40000010000 */
[----:B------:R-:W-:-:S07]  /*2310*/  @!P0 FADD.FTZ R0, R0, R3 ;  /* 0x0000000300008221 */ /* 0x000fce0000010000 */
.L_x_3387:
[----:B------:R-:W-:Y:S05]  /*2320*/  BSYNC.RECONVERGENT B0 ;  /* 0x0000000000007941 */ /* 0x000fea0003800200 */
.L_x_3386:
[----:B------:R-:W-:Y:S01]  /*2330*/  FADD.FTZ R10, R10, R13 ;  /* 0x0000000d0a0a7221 */ /* 0x000fe20000010000 */
[----:B------:R-:W-:-:S03]  /*2340*/  FADD.FTZ R11, R11, R14 ;  /* 0x0000000e0b0b7221 */ /* 0x000fc60000010000 */
[----:B------:R-:W-:Y:S01]  /*2350*/  FADD.FTZ R10, R10, R15 ;  /* 0x0000000f0a0a7221 */ /* 0x000fe20000010000 */
[----:B------:R-:W-:-:S03]  /*2360*/  FADD.FTZ R11, R11, R20 ;  /* 0x000000140b0b7221 */ /* 0x000fc60000010000 */
[----:B------:R-:W-:Y:S01]  /*2370*/  FADD.FTZ R18, R10, R21 ;  /* 0x000000150a127221 */ /* 0x000fe20000010000 */
[----:B------:R-:W-:Y:S01]  /*2380*/  FADD.FTZ R19, R11, R0 ;  /* 0x000000000b137221 */ /* 0x000fe20000010000 */
[----:B------:R-:W-:Y:S06]  /*2390*/  BRA `(.L_x_3367) ;  /* 0x0000009400907947 */ /* 0x000fec0003800000 */
.L_x_3379:
        /* <DEDUP_REMOVED lines=23> */
.L_x_3392:
[----:B------:R-:W-:Y:S01]  /*2510*/  IADD3 R4, PT, PT, R28, R3, RZ ;  /* 0x000000031c047210 */ /* 0x000fe20007ffe0ff */
[----:B------:R-:W-:-:S04]  /*2520*/  IMAD R28, R26, R28, RZ ;  /* 0x0000001c1a1c7224 */ /* 0x000fc800078e02ff */
[----:B------:R-:W-:Y:S01]  /*2530*/  IMAD R6, R26, R4, RZ ;  /* 0x000000041a067224 */ /* 0x000fe200078e02ff */
[----:B------:R-:W-:Y:S01]  /*2540*/  SHF.R.U32.HI R5, RZ, 0x1, R28 ;  /* 0x00000001ff057819 */ /* 0x000fe2000001161c */
[----:B------:R-:W-:-:S03]  /*2550*/  IMAD.IADD R4, R4, 0x1, R3 ;  /* 0x0000000104047824 */ /* 0x000fc600078e0203 */
[----:B------:R-:W-:Y:S01]  /*2560*/  SHF.R.U32.HI R7, RZ, 0x1, R6 ;  /* 0x00000001ff077819 */ /* 0x000fe20000011606 */
[----:B------:R-:W-:Y:S01]  /*2570*/  IMAD R8, R26, R4, RZ ;  /* 0x000000041a087224 */ /* 0x000fe200078e02ff */
[----:B------:R-:W-:Y:S01]  /*2580*/  IADD3 R28, PT, PT, R4, R3, RZ ;  /* 0x00000003041c7210 */ /* 0x000fe20007ffe0ff */
[----:B------:R-:W-:-:S03]  /*2590*/  IMAD.WIDE.U32 R4, R5, 0x4, R18 ;  /* 0x0000000405047825 */ /* 0x000fc600078e0012 */
[----:B------:R-:W-:Y:S01]  /*25a0*/  SHF.R.U32.HI R9, RZ, 0x1, R8 ;  /* 0x00000001ff097819 */ /* 0x000fe20000011608 */
[----:B------:R-:W-:Y:S02]  /*25b0*/  IMAD R10, R26, R28, RZ ;  /* 0x0000001c1a0a7224 */ /* 0x000fe400078e02ff */
[----:B------:R-:W-:Y:S01]  /*25c0*/  IMAD.WIDE.U32 R6, R7, 0x4, R18 ;  /* 0x0000000407067825 */ /* 0x000fe200078e0012 */
[----:B------:R-:W2:Y:S02]  /*25d0*/  LDG.E R4, desc[UR36][R4.64] ;  /* 0x0000002404047981 */ /* 0x000ea4000c1e1900 */
[----:B------:R-:W-:Y:S01]  /*25e0*/  SHF.R.U32.HI R11, RZ, 0x1, R10 ;  /* 0x00000001ff0b7819 */ /* 0x000fe2000001160a */
[--C-:B------:R-:W-:Y:S02]  /*25f0*/  IMAD.WIDE.U32 R8, R9, 0x4, R18.reuse ;  /* 0x0000000409087825 */ /* 0x100fe400078e0012 */
[----:B------:R-:W3:Y:S02]  /*2600*/  LDG.E R6, desc[UR36][R6.64] ;  /* 0x0000002406067981 */ /* 0x000ee4000c1e1900 */
[----:B------:R-:W-:-:S02]  /*2610*/  IMAD.WIDE.U32 R10, R11, 0x4, R18 ;  /* 0x000000040b0a7825 */ /* 0x000fc400078e0012 */
[----:B------:R-:W4:Y:S04]  /*2620*/  LDG.E R8, desc[UR36][R8.64] ;  /* 0x0000002408087981 */ /* 0x000f28000c1e1900 */
[----:B------:R-:W5:Y:S01]  /*2630*/  LDG.E R10, desc[UR36][R10.64] ;  /* 0x000000240a0a7981 */ /* 0x000f62000c1e1900 */
[----:B------:R-:W-:-:S05]  /*2640*/  IADD3 R28, PT, PT, R28, R3, RZ ;  /* 0x000000031c1c7210 */ /* 0x000fca0007ffe0ff */
[----:B------:R-:W-:-:S05]  /*2650*/  IMAD R29, R3, 0x3, R28 ;  /* 0x00000003031d7824 */ /* 0x000fca00078e021c */
[----:B------:R-:W-:Y:S01]  /*2660*/  ISETP.GE.U32.AND P0, PT, R29, R12, PT ;  /* 0x0000000c1d00720c */ /* 0x000fe20003f06070 */
[--C-:B--2---:R-:W-:Y:S02]  /*2670*/  HADD2.F32 R30, -RZ, R4.reuse.H0_H0 ;  /* 0x20000004ff1e7230 */ /* 0x104fe40000004100 */
[----:B------:R-:W-:Y:S02]  /*2680*/  HADD2.F32 R27, -RZ, R4.H1_H1 ;  /* 0x30000004ff1b7230 */ /* 0x000fe40000004100 */
[--C-:B---3--:R-:W-:Y:S02]  /*2690*/  HADD2.F32 R5, -RZ, R6.reuse.H0_H0 ;  /* 0x20000006ff057230 */ /* 0x108fe40000004100 */
[----:B------:R-:W-:Y:S01]  /*26a0*/  FADD.FTZ R13, R30, R13 ;  /* 0x0000000d1e0d7221 */ /* 0x000fe20000010000 */
[----:B------:R-:W-:Y:S02]  /*26b0*/  HADD2.F32 R30, -RZ, R6.H1_H1 ;  /* 0x30000006ff1e7230 */ /* 0x000fe40000004100 */
[----:B------:R-:W-:Y:S01]  /*26c0*/  FADD.FTZ R14, R27, R14 ;  /* 0x0000000e1b0e7221 */ /* 0x000fe20000010000 */
[----:B----4-:R-:W-:-:S02]  /*26d0*/  HADD2.F32 R32, -RZ, R8.H0_H0 ;  /* 0x20000008ff207230 */ /* 0x010fc40000004100 */
[----:B------:R-:W-:Y:S01]  /*26e0*/  FADD.FTZ R20, R5, R20 ;  /* 0x0000001405147221 */ /* 0x000fe20000010000 */
[----:B------:R-:W-:Y:S02]  /*26f0*/  HADD2.F32 R5, -RZ, R8.H1_H1 ;  /* 0x30000008ff057230 */ /* 0x000fe40000004100 */
[----:B------:R-:W-:Y:S01]  /*2700*/  FADD.FTZ R15, R30, R15 ;  /* 0x0000000f1e0f7221 */ /* 0x000fe20000010000 */
[--C-:B-----5:R-:W-:Y:S02]  /*2710*/  HADD2.F32 R34, -RZ, R10.reuse.H0_H0 ;  /* 0x2000000aff227230 */ /* 0x120fe40000004100 */
[----:B------:R-:W-:Y:S01]  /*2720*/  FADD.FTZ R21, R32, R21 ;  /* 0x0000001520157221 */ /* 0x000fe20000010000 */
[----:B------:R-:W-:Y:S02]  /*2730*/  HADD2.F32 R7, -RZ, R10.H1_H1 ;  /* 0x3000000aff077230 */ /* 0x000fe40000004100 */
[----:B------:R-:W-:Y:S01]  /*2740*/  FADD.FTZ R24, R5, R24 ;  /* 0x0000001805187221 */ /* 0x000fe20000010000 */
[----:B------:R-:W-:-:S02]  /*2750*/  FADD.FTZ R25, R34, R25 ;  /* 0x0000001922197221 */ /* 0x000fc40000010000 */
[----:B------:R-:W-:Y:S01]  /*2760*/  FADD.FTZ R0, R7, R0 ;  /* 0x0000000007007221 */ /* 0x000fe20000010000 */
[----:B------:R-:W-:Y:S06]  /*2770*/  @!P0 BRA `(.L_x_3392) ;  /* 0xfffffffc00648947 */ /* 0x000fec000383ffff */
[----:B------:R-:W-:Y:S05]  /*2780*/  BSYNC.RECONVERGENT B1 ;  /* 0x0000000000017941 */ /* 0x000fea0003800200 */
.L_x_3391:
[----:B------:R-:W-:Y:S02]  /*2790*/  PRMT R7, R6, 0x5410, R8 ;  /* 0x0000541006077816 */ /* 0x000fe40000000008 */
[----:B------:R-:W-:Y:S02]  /*27a0*/  PRMT R6, R10, 0x7610, R6 ;  /* 0x000076100a067816 */ /* 0x000fe40000000006 */
[----:B------:R-:W-:Y:S02]  /*27b0*/  PRMT R9, R4, 0x7610, R4 ;  /* 0x0000761004097816 */ /* 0x000fe40000000004 */
[----:B------:R-:W-:Y:S02]  /*27c0*/  PRMT R8, R8, 0x7632, R8 ;  /* 0x0000763208087816 */ /* 0x000fe40000000008 */
[----:B------:R-:W-:-:S07]  /*27d0*/  PRMT R10, R10, 0x7632, R10 ;  /* 0x000076320a0a7816 */ /* 0x000fce000000000a */
.L_x_3390:
[----:B------:R-:W-:Y:S05]  /*27e0*/  BSYNC.RECONVERGENT B0 ;  /* 0x0000000000007941 */ /* 0x000fea0003800200 */
.L_x_3389:
        /* <DEDUP_REMOVED lines=9> */
[----:B--2---:R-:W-:-:S11]  /*2880*/  PRMT R9, R4, 0x7610, R4 ;  /* 0x0000761004097816 */ /* 0x004fd60000000004 */
[----:B------:R-:W-:Y:S05]  /*2890*/  @P1 BRA `(.L_x_3394) ;  /* 0x00000000005c1947 */ /* 0x000fea0003800000 */
[----:B------:R-:W-:-:S05]  /*28a0*/  IMAD R4, R26, R11, RZ ;  /* 0x0000000b1a047224 */ /* 0x000fca00078e02ff */
        /* <DEDUP_REMOVED lines=18> */
[----:B--2---:R-:W-:Y:S02]  /*29d0*/  PRMT R7, R7, 0x5410, R4 ;  /* 0x0000541007077816 */ /* 0x004fe40000000004 */
[----:B------:R-:W-:Y:S02]  /*29e0*/  PRMT R8, R4, 0x7632, R8 ;  /* 0x0000763204087816 */ /* 0x000fe40000000008 */
[----:B---3--:R-:W-:-:S02]  /*29f0*/  @!P1 PRMT R6, R18, 0x7610, R6 ;  /* 0x0000761012069816 */ /* 0x008fc40000000006 */
[----:B------:R-:W-:-:S07]  /*2a00*/  @!P1 PRMT R10, R18, 0x7632, R10 ;  /* 0x00007632120a9816 */ /* 0x000fce000000000a */
.L_x_3394:
[----:B------:R-:W-:Y:S05]  /*2a10*/  BSYNC.RECONVERGENT B0 ;  /* 0x0000000000007941 */ /* 0x000fea0003800200 */
.L_x_3393:
[----:B------:R-:W-:Y:S04]  /*2a20*/  BSSY.RECONVERGENT B0, `(.L_x_3395) ;  /* 0x000001a000007945 */ /* 0x000fe80003800200 */
[----:B------:R-:W-:Y:S05]  /*2a30*/  @P0 BRA `(.L_x_3396) ;  /* 0x0000000000600947 */ /* 0x000fea0003800000 */
[----:B------:R-:W-:Y:S02]  /*2a40*/  IMAD.IADD R28, R28, 0x1, R3 ;  /* 0x000000011c1c7824 */ /* 0x000fe400078e0203 */
[--C-:B------:R-:W-:Y:S02]  /*2a50*/  HADD2.F32 R4, -RZ, R9.reuse.H0_H0 ;  /* 0x20000009ff047230 */ /* 0x100fe40000004100 */
[----:B------:R-:W-:Y:S01]  /*2a60*/  HADD2.F32 R9, -RZ, R9.H1_H1 ;  /* 0x30000009ff097230 */ /* 0x000fe20000004100 */
        /* <DEDUP_REMOVED lines=12> */
[----:B------:R-:W-:-:S03]  /*2b30*/  HADD2.F32 R4, -RZ, R7.H1_H1 ;  /* 0x30000007ff047230 */ /* 0x000fc60000004100 */
[----:B------:R-:W-:Y:S01]  /*2b40*/  ISETP.GE.U32.AND P0, PT, R3, R12, PT ;  /* 0x0000000c0300720c */ /* 0x000fe20003f06070 */
[----:B------:R-:W-:Y:S02]  /*2b50*/  HADD2.F32 R3, -RZ, R8.H0_H0 ;  /* 0x20000008ff037230 */ /* 0x000fe40000004100 */
[----:B------:R-:W-:-:S03]  /*2b60*/  FADD.FTZ R21, R21, R4 ;  /* 0x0000000415157221 */ /* 0x000fc60000010000 */
[----:B------:R-:W-:-:S07]  /*2b70*/  FADD.FTZ R24, R24, R3 ;  /* 0x0000000318187221 */ /* 0x000fce0000010000 */
[----:B------:R-:W-:Y:S02]  /*2b80*/  @!P0 HADD2.F32 R6, -RZ, R6.H0_H0 ;  /* 0x20000006ff068230 */ /* 0x000fe40000004100 */
[----:B------:R-:W-:-:S03]  /*2b90*/  @!P0 HADD2.F32 R5, -RZ, R10.H0_H0 ;  /* 0x2000000aff058230 */ /* 0x000fc60000004100 */
[----:B------:R-:W-:Y:S02]  /*2ba0*/  @!P0 FADD.FTZ R25, R25, R6 ;  /* 0x0000000619198221 */ /* 0x000fe40000010000 */
[----:B------:R-:W-:-:S07]  /*2bb0*/  @!P0 FADD.FTZ R0, R0, R5 ;  /* 0x0000000500008221 */ /* 0x000fce0000010000 */
.L_x_3396:
[----:B------:R-:W-:Y:S05]  /*2bc0*/  BSYNC.RECONVERGENT B0 ;  /* 0x0000000000007941 */ /* 0x000fea0003800200 */
.L_x_3395:
[----:B------:R-:W-:Y:S01]  /*2bd0*/  FADD.FTZ R20, R13, R20 ;  /* 0x000000140d147221 */ /* 0x000fe20000010000 */
[----:B------:R-:W-:-:S03]  /*2be0*/  FADD.FTZ R15, R14, R15 ;  /* 0x0000000f0e0f7221 */ /* 0x000fc60000010000 */
[----:B------:R-:W-:Y:S01]  /*2bf0*/  FADD.FTZ R20, R20, R21 ;  /* 0x0000001514147221 */ /* 0x000fe20000010000 */
[----:B------:R-:W-:-:S03]  /*2c00*/  FADD.FTZ R15, R15, R24 ;  /* 0x000000180f0f7221 */ /* 0x000fc60000010000 */
[----:B------:R-:W-:Y:S01]  /*2c10*/  FADD.FTZ R18, R20, R25 ;  /* 0x0000001914127221 */ /* 0x000fe20000010000 */
[----:B------:R-:W-:Y:S01]  /*2c20*/  FADD.FTZ R19, R15, R0 ;  /* 0x000000000f137221 */ /* 0x000fe20000010000 */
[----:B------:R-:W-:Y:S06]  /*2c30*/  BRA `(.L_x_3367) ;  /* 0x0000008c00687947 */ /* 0x000fec0003800000 */
.L_x_3388:
        /* <DEDUP_REMOVED lines=26> */
.L_x_3404:
[--C-:B-----5:R-:W-:Y:S01]  /*2de0*/  @!P0 PRMT R30, R30, 0x5410, R24.reuse ;  /* 0x000054101e1e8816 */ /* 0x120fe20000000018 */
[----:B------:R-:W1:Y:S01]  /*2df0*/  LDCU UR4, c[0x0][0x394] ;  /* 0x00007280ff0477ac */ /* 0x000e620008000800 */
[--C-:B------:R-:W-:Y:S02]  /*2e00*/  @!P0 PRMT R31, R31, 0x7610, R24.reuse ;  /* 0x000076101f1f8816 */ /* 0x100fe40000000018 */
[--C-:B------:R-:W-:Y:S02]  /*2e10*/  @!P0 PRMT R29, R29, 0x7610, R24.reuse ;  /* 0x000076101d1d8816 */ /* 0x100fe40000000018 */
[----:B------:R-:W-:Y:S02]  /*2e20*/  @!P0 PRMT R28, R28, 0x7610, R24 ;  /* 0x000076101c1c8816 */ /* 0x000fe40000000018 */
[C---:B------:R-:W-:Y:S02]  /*2e30*/  @!P0 PRMT R30, R24.reuse, 0x7632, R30 ;  /* 0x00007632181e8816 */ /* 0x040fe4000000001e */
[----:B------:R-:W-:-:S02]  /*2e40*/  @!P0 PRMT R31, R24, 0x7610, R31 ;  /* 0x00007610181f8816 */ /* 0x000fc4000000001f */
[C---:B------:R-:W-:Y:S02]  /*2e50*/  @!P0 PRMT R29, R24.reuse, 0x7610, R29 ;  /* 0x00007610181d8816 */ /* 0x040fe4000000001d */
[----:B------:R-:W-:Y:S01]  /*2e60*/  @!P0 PRMT R28, R24, 0x7610, R28 ;  /* 0x00007610181c8816 */ /* 0x000fe2000000001c */
[----:B0-----:R-:W-:Y:S06]  /*2e70*/  @!P0 BRA `(.L_x_3399) ;  /* 0x0000004000088947 */ /* 0x001fec0003800000 */
[----:B------:R-:W2:Y:S01]  /*2e80*/  LDCU.64 UR30, c[0x0][0x3d0] ;  /* 0x00007a00ff1e77ac */ /* 0x000ea20008000a00 */
[----:B------:R-:W-:Y:S01]  /*2e90*/  HFMA2 R10, -RZ, RZ, 0, 0 ;  /* 0x00000000ff0a7431 */ /* 0x000fe200000001ff */
        /* <DEDUP_REMOVED lines=287> */
[----:B------:R-:W-:Y:S01]  /*4090*/  @P1 SHF.R.U32.HI R14, RZ, R15, R14 ;  /* 0x0000000fff0e1219 */ /* 0x000fe2000001160e */
[----:B------:R-:W-:-:S03]  /*40a0*/  IMAD R15, R12, UR52, R29 ;  /* 0x000000340c0f7c24 */ /* 0x000fc6000f8e021d */
[----:B------:R-:W-:Y:S01]  /*40b0*/  @P1 IADD3 R20, PT, PT, -R14, RZ, RZ ;  /* 0x000000ff0e141210 */ /* 0x000fe20007ffe1ff */
[----:B------:R-:W-:-:S04]  /*40c0*/  IMAD R10, R15, UR27, R10 ;  /* 0x0000001b0f0a7c24 */ /* 0x000fc8000f8e020a */
[----:B0-----:R-:W-:-:S04]  /*40d0*/  @P1 IMAD R21, R20, R27, R21 ;  /* 0x0000001b14151224 */ /* 0x001fc800078e0215 */
[----:B---3--:R-:W-:-:S07]  /*40e0*/  @P1 IMAD R10, R21, R26, R10 ;  /* 0x0000001a150a1224 */ /* 0x008fce00078e020a */
.L_x_3400:
[----:B------:R-:W-:-:S04]  /*40f0*/  LOP3.LUT R15, R10, 0xfffffffc, RZ, 0xc0, !PT ;  /* 0xfffffffc0a0f7812 */ /* 0x000fc800078ec0ff */
[----:B------:R-:W-:-:S05]  /*4100*/  IADD3 R14, P1, PT, R15, R18, RZ ;  /* 0x000000120f0e7210 */ /* 0x000fca0007f3e0ff */
[----:B------:R-:W-:-:S05]  /*4110*/  IMAD.X R15, RZ, RZ, R19, P1 ;  /* 0x000000ffff0f7224 */ /* 0x000fca00008e0613 */
[----:B------:R-:W2:Y:S01]  /*4120*/  LDG.E R14, desc[UR36][R14.64] ;  /* 0x000000240e0e7981 */ /* 0x000ea2000c1e1900 */
[----:B-1----:R-:W-:Y:S02]  /*4130*/  IADD3 R27, PT, PT, R11, UR4, RZ ;  /* 0x000000040b1b7c10 */ /* 0x002fe4000fffe0ff */
[----:B------:R-:W-:-:S05]  /*4140*/  MOV R26, RZ ;  /* 0x000000ff001a7202 */ /* 0x000fca0000000f00 */
[----:B------:R-:W-:-:S05]  /*4150*/  IMAD.HI.U32 R10, R27, UR30, R26 ;  /* 0x0000001e1b0a7c27 */ /* 0x000fca000f8e001a */
[----:B------:R-:W-:-:S04]  /*4160*/  SHF.R.U32.HI R20, RZ, UR31, R10 ;  /* 0x0000001fff147c19 */ /* 0x000fc8000801160a */
[----:B------:R-:W-:-:S05]  /*4170*/  IADD3 R21, PT, PT, -R20, RZ, RZ ;  /* 0x000000ff14157210 */ /* 0x000fca0007ffe1ff */
[----:B------:R-:W-:-:S04]  /*4180*/  IMAD R10, R21, UR29, R27 ;  /* 0x0000001d150a7c24 */ /* 0x000fc8000f8e021b */
[----:B------:R-:W-:Y:S01]  /*4190*/  IMAD R10, R10, UR5, RZ ;  /* 0x000000050a0a7c24 */ /* 0x000fe2000f8e02ff */
[----:B--2---:R-:W-:Y:S01]  /*41a0*/  PRMT R28, R14, 0x7610, R14 ;  /* 0x000076100e1c7816 */ /* 0x004fe2000000000e */
        /* <DEDUP_REMOVED lines=230> */
.L_x_3401:
[----:B------:R-:W-:-:S04]  /*5010*/  LOP3.LUT R15, R10, 0xfffffffc, RZ, 0xc0, !PT ;  /* 0xfffffffc0a0f7812 */ /* 0x000fc800078ec0ff */
[----:B------:R-:W-:-:S04]  /*5020*/  IADD3 R14, P1, PT, R15, R18, RZ ;  /* 0x000000120f0e7210 */ /* 0x000fc80007f3e0ff */
[----:B------:R-:W-:-:S05]  /*5030*/  IADD3.X R15, PT, PT, RZ, R19, RZ, P1, !PT ;  /* 0x00000013ff0f7210 */ /* 0x000fca0000ffe4ff */
[----:B------:R-:W2:Y:S01]  /*5040*/  LDG.E R14, desc[UR36][R14.64] ;  /* 0x000000240e0e7981 */ /* 0x000ea2000c1e1900 */
[----:B------:R-:W-:Y:S01]  /*5050*/  MOV R26, RZ ;  /* 0x000000ff001a7202 */ /* 0x000fe20000000f00 */
[----:B------:R-:W-:-:S04]  /*5060*/  VIADD R27, R27, UR4 ;  /* 0x000000041b1b7c36 */ /* 0x000fc80008000000 */
[----:B------:R-:W-:-:S05]  /*5070*/  IMAD.HI.U32 R10, R27, UR30, R26 ;  /* 0x0000001e1b0a7c27 */ /* 0x000fca000f8e001a */
[----:B------:R-:W-:-:S04]  /*5080*/  SHF.R.U32.HI R20, RZ, UR31, R10 ;  /* 0x0000001fff147c19 */ /* 0x000fc8000801160a */
[----:B------:R-:W-:-:S05]  /*5090*/  IADD3 R21, PT, PT, -R20, RZ, RZ ;  /* 0x000000ff14157210 */ /* 0x000fca0007ffe1ff */
[----:B------:R-:W-:-:S04]  /*50a0*/  IMAD R10, R21, UR29, R27 ;  /* 0x0000001d150a7c24 */ /* 0x000fc8000f8e021b */
[----:B------:R-:W-:Y:S01]  /*50b0*/  IMAD R10, R10, UR5, RZ ;  /* 0x000000050a0a7c24 */ /* 0x000fe2000f8e02ff */
[----:B--2---:R-:W-:Y:S01]  /*50c0*/  PRMT R29, R14, 0x7610, R14 ;  /* 0x000076100e1d7816 */ /* 0x004fe2000000000e */
        /* <DEDUP_REMOVED lines=230> */
.L_x_3402:
[----:B------:R-:W-:-:S04]  /*5f30*/  LOP3.LUT R15, R10, 0xfffffffc, RZ, 0xc0, !PT ;  /* 0xfffffffc0a0f7812 */ /* 0x000fc800078ec0ff */
[----:B------:R-:W-:-:S04]  /*5f40*/  IADD3 R14, P1, PT, R15, R18, RZ ;  /* 0x000000120f0e7210 */ /* 0x000fc80007f3e0ff */
[----:B------:R-:W-:-:S05]  /*5f50*/  IADD3.X R15, PT, PT, RZ, R19, RZ, P1, !PT ;  /* 0x00000013ff0f7210 */ /* 0x000fca0000ffe4ff */
        /* <DEDUP_REMOVED lines=8> */
[----:B--2---:R-:W-:Y:S01]  /*5fe0*/  PRMT R31, R14, 0x7610, R14 ;  /* 0x000076100e1f7816 */ /* 0x004fe2000000000e */
        /* <DEDUP_REMOVED lines=230> */
.L_x_3403:
[----:B------:R-:W-:-:S04]  /*6e50*/  LOP3.LUT R15, R10, 0xfffffffc, RZ, 0xc0, !PT ;  /* 0xfffffffc0a0f7812 */ /* 0x000fc800078ec0ff */
[----:B------:R-:W-:-:S04]  /*6e60*/  IADD3 R14, P1, PT, R15, R18, RZ ;  /* 0x000000120f0e7210 */ /* 0x000fc80007f3e0ff */
[----:B------:R-:W-:-:S05]  /*6e70*/  IADD3.X R15, PT, PT, RZ, R19, RZ, P1, !PT ;  /* 0x00000013ff0f7210 */ /* 0x000fca0000ffe4ff */
[----:B------:R-:W2:Y:S02]  /*6e80*/  LDG.E R14, desc[UR36][R14.64] ;  /* 0x000000240e0e7981 */ /* 0x000ea4000c1e1900 */
[----:B--2---:R-:W-:-:S07]  /*6e90*/  PRMT R30, R14, 0x5432, R14 ;  /* 0x000054320e1e7816 */ /* 0x004fce000000000e */
.L_x_3399:
[----:B------:R-:W2:Y:S01]  /*6ea0*/  LDCU UR5, c[0x0][0x38c] ;  /* 0x00007180ff0577ac */ /* 0x000ea20008000800 */
[----:B-1----:R-:W-:Y:S01]  /*6eb0*/  MOV R10, UR4 ;  /* 0x00000004000a7c02 */ /* 0x002fe20008000f00 */
[--C-:B------:R-:W-:Y:S02]  /*6ec0*/  HADD2.F32 R15, -RZ, R28.reuse.H0_H0 ;  /* 0x2000001cff0f7230 */ /* 0x100fe40000004100 */
[----:B------:R-:W-:Y:S01]  /*6ed0*/  HADD2.F32 R14, -RZ, R28.H1_H1 ;  /* 0x3000001cff0e7230 */ /* 0x000fe20000004100 */
[----:B------:R-:W-:Y:S01]  /*6ee0*/  LEA R11, R10, R11, 0x2 ;  /* 0x0000000b0a0b7211 */ /* 0x000fe200078e10ff */
[--C-:B------:R-:W-:Y:S02]  /*6ef0*/  HADD2.F32 R20, -RZ, R29.reuse.H0_H0 ;  /* 0x2000001dff147230 */ /* 0x100fe40000004100 */
[----:B------:R-:W-:Y:S01]  /*6f00*/  FADD.FTZ R0, R15, R0 ;  /* 0x000000000f007221 */ /* 0x000fe20000010000 */
[----:B------:R-:W-:Y:S02]  /*6f10*/  HADD2.F32 R15, -RZ, R29.H1_H1 ;  /* 0x3000001dff0f7230 */ /* 0x000fe40000004100 */
[----:B------:R-:W-:Y:S01]  /*6f20*/  FADD.FTZ R3, R14, R3 ;  /* 0x000000030e037221 */ /* 0x000fe20000010000 */
[----:B------:R-:W-:-:S02]  /*6f30*/  IMAD R21, R10, 0x3, R11 ;  /* 0x000000030a157824 */ /* 0x000fc400078e020b */
[----:B------:R-:W-:Y:S01]  /*6f40*/  FADD.FTZ R5, R20, R5 ;  /* 0x0000000514057221 */ /* 0x000fe20000010000 */
[----:B------:R-:W-:Y:S02]  /*6f50*/  HADD2.F32 R14, -RZ, R31.H1_H1 ;  /* 0x3000001fff0e7230 */ /* 0x000fe40000004100 */
[----:B------:R-:W-:Y:S01]  /*6f60*/  FADD.FTZ R4, R15, R4 ;  /* 0x000000040f047221 */ /* 0x000fe20000010000 */
[--C-:B------:R-:W-:Y:S02]  /*6f70*/  HADD2.F32 R27, -RZ, R30.reuse.H1_H1 ;  /* 0x3000001eff1b7230 */ /* 0x100fe40000004100 */
[----:B------:R-:W-:Y:S02]  /*6f80*/  HADD2.F32 R20, -RZ, R30.H0_H0 ;  /* 0x2000001eff147230 */ /* 0x000fe40000004100 */
[----:B------:R-:W-:Y:S01]  /*6f90*/  FADD.FTZ R7, R14, R7 ;  /* 0x000000070e077221 */ /* 0x000fe20000010000 */
[----:B--2---:R-:W-:Y:S02]  /*6fa0*/  IMAD.U32 R12, RZ, RZ, UR5 ;  /* 0x00000005ff0c7e24 */ /* 0x004fe4000f8e00ff */
[----:B------:R-:W-:Y:S01]  /*6fb0*/  FADD.FTZ R8, R27, R8 ;  /* 0x000000081b087221 */ /* 0x000fe20000010000 */
[----:B------:R-:W-:-:S02]  /*6fc0*/  FADD.FTZ R9, R20, R9 ;  /* 0x0000000914097221 */ /* 0x000fc40000010000 */
[----:B------:R-:W-:Y:S01]  /*6fd0*/  ISETP.GE.U32.AND P1, PT, R21, R12, PT ;  /* 0x0000000c1500720c */ /* 0x000fe20003f26070 */
[----:B------:R-:W-:-:S05]  /*6fe0*/  HADD2.F32 R21, -RZ, R31.H0_H0 ;  /* 0x2000001fff157230 */ /* 0x000fca0000004100 */
[----:B------:R-:W-:-:S07]  /*6ff0*/  FADD.FTZ R6, R21, R6 ;  /* 0x0000000615067221 */ /* 0x000fce0000010000 */
[----:B------:R-:W-:Y:S05]  /*7000*/  @!P1 BRA `(.L_x_3404) ;  /* 0xffffffbc00749947 */ /* 0x000fea000383ffff */
.L_x_3398:
[----:B0-----:R-:W-:Y:S05]  /*7010*/  BSYNC.RECONVERGENT B0 ;  /* 0x0000000000007941 */ /* 0x001fea0003800200 */
.L_x_3397:
        /* <DEDUP_REMOVED lines=284> */
.L_x_3408:
[----:B------:R-:W-:Y:S02]  /*81e0*/  SHF.R.U32.HI R14, RZ, 0x2, R13 ;  /* 0x00000002ff0e7819 */ /* 0x000fe4000001160d */
[----:B------:R-:W-:-:S07]  /*81f0*/  MOV R15, RZ ;  /* 0x000000ff000f7202 */ /* 0x000fce0000000f00 */
.L_x_3407:
        /* <DEDUP_REMOVED lines=8> */
[----:B--2---:R-:W-:-:S11]  /*8280*/  PRMT R28, R20, 0x7610, R20 ;  /* 0x00007610141c7816 */ /* 0x004fd60000000014 */
        /* <DEDUP_REMOVED lines=276> */
.L_x_3410:
[----:B------:R-:W-:Y:S02]  /*93d0*/  SHF.R.U32.HI R20, RZ, 0x2, R13 ;  /* 0x00000002ff147819 */ /* 0x000fe4000001160d */
[----:B------:R-:W-:-:S07]  /*93e0*/  MOV R21, RZ ;  /* 0x000000ff00157202 */ /* 0x000fce0000000f00 */
.L_x_3409:
        /* <DEDUP_REMOVED lines=282> */
.L_x_3412:
[----:B------:R-:W-:Y:S02]  /*a590*/  SHF.R.U32.HI R20, RZ, 0x2, R13 ;  /* 0x00000002ff147819 */ /* 0x000fe4000001160d */
[----:B------:R-:W-:-:S07]  /*a5a0*/  MOV R21, RZ ;  /* 0x000000ff00157202 */ /* 0x000fce0000000f00 */
.L_x_3411:
        /* <DEDUP_REMOVED lines=282> */
.L_x_3414:
[----:B------:R-:W-:Y:S02]  /*b750*/  SHF.R.U32.HI R14, RZ, 0x2, R13 ;  /* 0x00000002ff0e7819 */ /* 0x000fe4000001160d */
[----:B------:R-:W-:-:S07]  /*b760*/  MOV R15, RZ ;  /* 0x000000ff000f7202 */ /* 0x000fce0000000f00 */
.L_x_3413:
[----:B------:R-:W-:-:S04]  /*b770*/  LEA R18, P0, R14, R25, 0x2 ;  /* 0x000000190e127211 */ /* 0x000fc800078010ff */
[----:B------:R-:W-:-:S05]  /*b780*/  LEA.HI.X R19, R14, R24, R15, 0x2, P0 ;  /* 0x000000180e137211 */ /* 0x000fca00000f140f */
[----:B------:R-:W2:Y:S02]  /*b790*/  LDG.E R18, desc[UR36][R18.64] ;  /* 0x0000002412127981 */ /* 0x000ea4000c1e1900 */
[----:B--2---:R-:W-:-:S07]  /*b7a0*/  PRMT R30, R18, 0x5432, R18 ;  /* 0x00005432121e7816 */ /* 0x004fce0000000012 */
.L_x_3406:
[----:B------:R-:W-:Y:S05]  /*b7b0*/  BSYNC.RECONVERGENT B0 ;  /* 0x0000000000007941 */ /* 0x000fea0003800200 */
.L_x_3405:
[----:B------:R-:W-:Y:S01]  /*b7c0*/  ISETP.GE.U32.AND P0, PT, R11, R12, PT ;  /* 0x0000000c0b00720c */ /* 0x000fe20003f06070 */
[----:B------:R-:W-:-:S12]  /*b7d0*/  BSSY.RECONVERGENT B0, `(.L_x_3415) ;  /* 0x000001a000007945 */ /* 0x000fd80003800200 */
        /* <DEDUP_REMOVED lines=9> */
[--C-:B------:R-:W-:Y:S02]  /*b870*/  HADD2.F32 R14, -RZ, R29.reuse.H0_H0 ;  /* 0x2000001dff0e7230 */ /* 0x100fe40000004100 */
        /* <DEDUP_REMOVED lines=11> */
[--C-:B------:R-:W-:Y:S02]  /*b930*/  @!P0 HADD2.F32 R13, -RZ, R30.reuse.H1_H1 ;  /* 0x3000001eff0d8230 */ /* 0x100fe40000004100 */
[----:B------:R-:W-:-:S03]  /*b940*/  @!P0 HADD2.F32 R30, -RZ, R30.H0_H0 ;  /* 0x2000001eff1e8230 */ /* 0x000fc60000004100 */
[----:B------:R-:W-:Y:S02]  /*b950*/  @!P0 FADD.FTZ R8, R8, R13 ;  /* 0x0000000d08088221 */ /* 0x000fe40000010000 */
[----:B------:R-:W-:-:S07]  /*b960*/  @!P0 FADD.FTZ R9, R9, R30 ;  /* 0x0000001e09098221 */ /* 0x000fce0000010000 */
.L_x_3416:
[----:B------:R-:W-:Y:S05]  /*b970*/  BSYNC.RECONVERGENT B0 ;  /* 0x0000000000007941 */ /* 0x000fea0003800200 */
.L_x_3415:
[----:B------:R-:W-:Y:S01]  /*b980*/  FADD.FTZ R5, R5, R0 ;  /* 0x0000000005057221 */ /* 0x000fe20000010000 */
[----:B------:R-:W-:-:S03]  /*b990*/  FADD.FTZ R4, R4, R3 ;  /* 0x0000000304047221 */ /* 0x000fc60000010000 */
[----:B------:R-:W-:Y:S01]  /*b9a0*/  FADD.FTZ R5, R5, R6 ;  /* 0x0000000605057221 */ /* 0x000fe20000010000 */
[----:B------:R-:W-:-:S03]  /*b9b0*/  FADD.FTZ R4, R4, R7 ;  /* 0x0000000704047221 */ /* 0x000fc60000010000 */
[----:B------:R-:W-:Y:S01]  /*b9c0*/  FADD.FTZ R18, R5, R8 ;  /* 0x0000000805127221 */ /* 0x000fe20000010000 */
[----:B------:R-:W-:-:S07]  /*b9d0*/  FADD.FTZ R19, R4, R9 ;  /* 0x0000000904137221 */ /* 0x000fce0000010000 */
.L_x_3367:
[----:B------:R-:W-:Y:S05]  /*b9e0*/  BSYNC.RECONVERGENT B6 ;  /* 0x0000000000067941 */ /* 0x000fea0003800200 */
.L_x_3366:
        /* <DEDUP_REMOVED lines=15> */
.L_x_3418:
        /* <DEDUP_REMOVED lines=15> */
.L_x_3417:
        /* <DEDUP_REMOVED lines=18> */
.L_x_3421:
        /* <DEDUP_REMOVED lines=14> */
.L_x_3420:
[----:B------:R-:W-:Y:S01]  /*bdd0*/  ISETP.GE.U32.AND P0, PT, R0, 0x2, PT ;  /* 0x000000020000780c */ /* 0x000fe20003f06070 */
[----:B------:R-:W-:Y:S05]  /*bde0*/  WARPSYNC.ALL ;  /* 0x0000000000007948 */ /* 0x000fea0003800000 */
[----:B------:R-:W-:Y:S07]  /*bdf0*/  BAR.SYNC.DEFER_BLOCKING 0x0 ;  /* 0x0000000000007b1d */ /* 0x000fee0000010000 */
[----:B------:R-:W-:Y:S05]  /*be00*/  @!P0 BRA `(.L_x_3419) ;  /* 0x0000000000208947 */ /* 0x000fea0003800000 */
[----:B-1----:R-:W-:-:S07]  /*be10*/  HFMA2 R3, -RZ, RZ, 0, 5.9604644775390625e-08 ;  /* 0x00000001ff037431 */ /* 0x002fce00000001ff */
.L_x_3422:
[----:B------:R-:W1:Y:S04]  /*be20*/  SHFL.DOWN PT, R5, R18, R3, 0x1f ;  /* 0x08001f0312057589 */ /* 0x000e6800000e0000 */
[----:B------:R2:W3:Y:S02]  /*be30*/  SHFL.DOWN PT, R4, R19, R3, 0x1f ;  /* 0x08001f0313047589 */ /* 0x0004e400000e0000 */
[----:B--2---:R-:W-:-:S05]  /*be40*/  IMAD.SHL.U32 R3, R3, 0x2, RZ ;  /* 0x0000000203037824 */ /* 0x004fca00078e00ff */
[----:B------:R-:W-:Y:S01]  /*be50*/  ISETP.GE.AND P0, PT, R3, R0, PT ;  /* 0x000000000300720c */ /* 0x000fe20003f06270 */
[----:B-1----:R-:W-:Y:S01]  /*be60*/  FADD.FTZ R18, R5, R18 ;  /* 0x0000001205127221 */ /* 0x002fe20000010000 */
[----:B---3--:R-:W-:-:S11]  /*be70*/  FADD.FTZ R19, R4, R19 ;  /* 0x0000001304137221 */ /* 0x008fd60000010000 */
[----:B------:R-:W-:Y:S05]  /*be80*/  @!P0 BRA `(.L_x_3422) ;  /* 0xfffffffc00e48947 */ /* 0x000fea000383ffff */
.L_x_3419:
        /* <DEDUP_REMOVED lines=282> */
.L_x_3423:
        /* <DEDUP_REMOVED lines=276> */
.L_x_3424:
        /* <DEDUP_REMOVED lines=292> */
.L_x_3426:
        /* <DEDUP_REMOVED lines=276> */
.L_x_3427:
        /* <DEDUP_REMOVED lines=24> */
.L_x_3429:
[----:B------:R-:W-:Y:S05]  /*10670*/  BSYNC.RECONVERGENT B0 ;  /* 0x0000000000007941 */ /* 0x000fea0003800200 */
.L_x_3428:
        /* <DEDUP_REMOVED lines=35> */
.L_x_3431:
[----:B------:R-:W-:Y:S05]  /*108b0*/  BSYNC.RECONVERGENT B0 ;  /* 0x0000000000007941 */ /* 0x000fea0003800200 */
.L_x_3430:
        /* <DEDUP_REMOVED lines=35> */
.L_x_3436:
        /* <DEDUP_REMOVED lines=10> */
.L_x_3435:
[----:B------:R-:W-:Y:S05]  /*10b90*/  BRA `(.L_x_3434) ;  /* 0x0000000000547947 */ /* 0x000fea0003800000 */
.L_x_3433:
        /* <DEDUP_REMOVED lines=11> */
.L_x_3437:
        /* <DEDUP_REMOVED lines=10> */
.L_x_3434:
[----:B------:R-:W-:Y:S05]  /*10cf0*/  BSYNC.RECONVERGENT B0 ;  /* 0x0000000000007941 */ /* 0x000fea0003800200 */
.L_x_3432:
        /* <DEDUP_REMOVED lines=12> */
.L_x_3439:
        /* <DEDUP_REMOVED lines=14> */
.L_x_3438:
        /* <DEDUP_REMOVED lines=9> */
.L_x_3442:
        /* <DEDUP_REMOVED lines=13> */
.L_x_3441:
[----:B------:R-:W-:Y:S01]  /*11000*/  BAR.SYNC.DEFER_BLOCKING 0x0 ;  /* 0x0000000000007b1d */ /* 0x000fe20000010000 */
[----:B------:R-:W-:-:S09]  /*11010*/  UISETP.GE.U32.AND UP0, UPT, UR4, 0x2, UPT ;  /* 0x000000020400788c */ /* 0x000fd2000bf06070 */
[----:B------:R-:W-:Y:S05]  /*11020*/  BRA.U !UP0, `(.L_x_3440) ;  /* 0x0000000108207547 */ /* 0x000fea000b800000 */
[----:B-123--:R-:W-:-:S07]  /*11030*/  HFMA2 R0, -RZ, RZ, 0, 5.9604644775390625e-08 ;  /* 0x00000001ff007431 */ /* 0x00efce00000001ff */
.L_x_3443:
[----:B------:R-:W1:Y:S04]  /*11040*/  SHFL.DOWN PT, R3, R18, R0, 0x1f ;  /* 0x08001f0012037589 */ /* 0x000e6800000e0000 */
[----:B------:R2:W3:Y:S02]  /*11050*/  SHFL.DOWN PT, R2, R19, R0, 0x1f ;  /* 0x08001f0013027589 */ /* 0x0004e400000e0000 */
[----:B--2---:R-:W-:-:S04]  /*11060*/  SHF.L.U32 R0, R0, 0x1, RZ ;  /* 0x0000000100007819 */ /* 0x004fc800000006ff */
[----:B------:R-:W-:Y:S01]  /*11070*/  ISETP.GE.AND P1, PT, R0, UR4, PT ;  /* 0x0000000400007c0c */ /* 0x000fe2000bf26270 */
[----:B-1----:R-:W-:Y:S01]  /*11080*/  FADD.FTZ R18, R3, R18 ;  /* 0x0000001203127221 */ /* 0x002fe20000010000 */
[----:B---3--:R-:W-:-:S11]  /*11090*/  FADD.FTZ R19, R2, R19 ;  /* 0x0000001302137221 */ /* 0x008fd60000010000 */
[----:B------:R-:W-:Y:S05]  /*110a0*/  @!P1 BRA `(.L_x_3443) ;  /* 0xfffffffc00e49947 */ /* 0x000fea000383ffff */
.L_x_3440:
        /* <DEDUP_REMOVED lines=40> */
.L_x_3445:
        /* <DEDUP_REMOVED lines=26> */
.L_x_3446:
[----:B------:R-:W2:Y:S02]  /*114d0*/  LDCU.64 UR4, c[0x0][0x760] ;  /* 0x0000ec00ff0477ac */ /* 0x000ea40008000a00 */
[----:B--2---:R-:W-:-:S04]  /*114e0*/  IADD3 R16, P0, PT, R16, UR4, RZ ;  /* 0x0000000410107c10 */ /* 0x004fc8000ff1e0ff */
[----:B------:R-:W-:-:S05]  /*114f0*/  IADD3.X R17, PT, PT, RZ, UR5, RZ, P0, !PT ;  /* 0x00000005ff117c10 */ /* 0x000fca00087fe4ff */
[----:B------:R-:W-:Y:S01]  /*11500*/  STG.E desc[UR36][R16.64], R19 ;  /* 0x0000001310007986 */ /* 0x000fe2000c101924 */
[----:B------:R-:W-:Y:S05]  /*11510*/  EXIT ;  /* 0x000000000000794d */ /* 0x000fea0003800000 */
.L_x_3444:
        /* <DEDUP_REMOVED lines=9> */
.L_x_3447:
        /* <DEDUP_REMOVED lines=20> */
.L_x_3449:
        /* <DEDUP_REMOVED lines=26> */
.L_x_3450:
[----:B------:R-:W1:Y:S02]  /*11890*/  LDCU.64 UR4, c[0x0][0x760] ;  /* 0x0000ec00ff0477ac */ /* 0x000e640008000a00 */
[----:B-1----:R-:W-:-:S04]  /*118a0*/  IADD3 R16, P0, PT, R16, UR4, RZ ;  /* 0x0000000410107c10 */ /* 0x002fc8000ff1e0ff */
[----:B------:R-:W-:-:S05]  /*118b0*/  IADD3.X R17, PT, PT, RZ, UR5, RZ, P0, !PT ;  /* 0x00000005ff117c10 */ /* 0x000fca00087fe4ff */
[----:B------:R-:W-:Y:S01]  /*118c0*/  STG.E desc[UR36][R16.64], R19 ;  /* 0x0000001310007986 */ /* 0x000fe2000c101924 */
[----:B------:R-:W-:Y:S05]  /*118d0*/  EXIT ;  /* 0x000000000000794d */ /* 0x000fea0003800000 */
.L_x_3448:
[----:B------:R-:W-:Y:S04]  /*118e0*/  STG.E desc[UR36][R4.64], R18 ;  /* 0x0000001204007986 */ /* 0x000fe8000c101924 */
[----:B------:R-:W-:Y:S01]  /*118f0*/  STG.E desc[UR36][R4.64+0x4], R19 ;  /* 0x0000041304007986 */ /* 0x000fe2000c101924 */
[----:B------:R-:W-:Y:S05]  /*11900*/  EXIT ;  /* 0x000000000000794d */ /* 0x000fea0003800000 */
.L_x_3425:
        /* <DEDUP_REMOVED lines=49> */
.L_x_3452:
        /* <DEDUP_REMOVED lines=26> */
.L_x_3453:
[----:B------:R-:W1:Y:S02]  /*11dc0*/  LDCU.64 UR4, c[0x0][0x760] ;  /* 0x0000ec00ff0477ac */ /* 0x000e640008000a00 */
[----:B-1----:R-:W-:-:S04]  /*11dd0*/  IADD3 R24, P0, PT, R24, UR4, RZ ;  /* 0x0000000418187c10 */ /* 0x002fc8000ff1e0ff */
[----:B------:R-:W-:-:S05]  /*11de0*/  IADD3.X R25, PT, PT, RZ, UR5, RZ, P0, !PT ;  /* 0x00000005ff197c10 */ /* 0x000fca00087fe4ff */
[----:B------:R-:W-:Y:S01]  /*11df0*/  STG.E desc[UR36][R24.64], R19 ;  /* 0x0000001318007986 */ /* 0x000fe2000c101924 */
[----:B------:R-:W-:Y:S05]  /*11e00*/  EXIT ;  /* 0x000000000000794d */ /* 0x000fea0003800000 */
.L_x_3451:
        /* <DEDUP_REMOVED lines=9> */
.L_x_3454:
        /* <DEDUP_REMOVED lines=20> */
.L_x_3456:
        /* <DEDUP_REMOVED lines=26> */
.L_x_3457:
[----:B------:R-:W1:Y:S02]  /*12180*/  LDCU.64 UR4, c[0x0][0x760] ;  /* 0x0000ec00ff0477ac */ /* 0x000e640008000a00 */
[----:B-1----:R-:W-:-:S04]  /*12190*/  IADD3 R24, P0, PT, R24, UR4, RZ ;  /* 0x0000000418187c10 */ /* 0x002fc8000ff1e0ff */
[----:B------:R-:W-:-:S05]  /*121a0*/  IADD3.X R25, PT, PT, RZ, UR5, RZ, P0, !PT ;  /* 0x00000005ff197c10 */ /* 0x000fca00087fe4ff */
[----:B------:R-:W-:Y:S01]  /*121b0*/  STG.E desc[UR36][R24.64], R19 ;  /* 0x0000001318007986 */ /* 0x000fe2000c101924 */
[----:B------:R-:W-:Y:S05]  /*121c0*/  EXIT ;  /* 0x000000000000794d */ /* 0x000fea0003800000 */
.L_x_3455:
[----:B------:R-:W-:Y:S04]  /*121d0*/  STG.E desc[UR36][R4.64], R18 ;  /* 0x0000001204007986 */ /* 0x000fe8000c101924 */
[----:B------:R-:W-:Y:S01]  /*121e0*/  STG.E desc[UR36][R4.64+0x4], R19 ;  /* 0x0000041304007986 */ /* 0x000fe2000c101924 */
[----:B------:R-:W-:Y:S05]  /*121f0*/  EXIT ;  /* 0x000000000000794d */ /* 0x000fea0003800000 */
.L_x_3458:
        /* <DEDUP_REMOVED lines=16> */
.L_x_7296:


//--------------------- .text._ZN2at6native13reduce_kernelILi128ELi4ENS0_8ReduceOpIN3c104HalfENS0_7MeanOpsIS4_fffEEjfLi4ELi8EEEEEvT1_ --------------------------
	.section	.text._ZN2at6native13reduce_kernelILi128ELi4ENS0_8ReduceOpIN3c104HalfENS0_7MeanOpsIS4_fffEEjfLi4ELi8EEEEEvT1_,"ax",@progbits
	.align	128
        .global         _ZN2at6native13reduce_kernelILi128ELi4ENS0_8ReduceOpIN3c104HalfENS0_7MeanOpsIS4_fffEEjfLi4ELi8EEEEEvT1_
        .type           _ZN2at6native13reduce_kernelILi128ELi4ENS0_8ReduceOpIN3c104HalfENS0_7MeanOpsIS4_fffEEjfLi4ELi8EEEEEvT1_,@function
        .size           _ZN2at6native13reduce_kernelILi128ELi4ENS0_8ReduceOpIN3c104HalfENS0_7MeanOpsIS4_fffEEjfLi4ELi8EEEEEvT1_,(.L_x_7297 - _ZN2at6native13reduce_kernelILi128ELi4ENS0_8ReduceOpIN3c104HalfENS0_7MeanOpsIS4_fffEEjfLi4ELi8EEEEEvT1_)
        .other          _ZN2at6native13reduce_kernelILi128ELi4ENS0_8ReduceOpIN3c104HalfENS0_7MeanOpsIS4_fffEEjfLi4ELi8EEEEEvT1_,@"STO_CUDA_ENTRY STV_DEFAULT"
_ZN2at6native13reduce_kernelILi128ELi4ENS0_8ReduceOpIN3c104HalfENS0_7MeanOpsIS4_fffEEjfLi4ELi8EEEEEvT1_:
.text._ZN2at6native13reduce_kernelILi128ELi4ENS0_8ReduceOpIN3c104HalfENS0_7MeanOpsIS4_fffEEjfLi4ELi8EEEEEvT1_:
        /* <DEDUP_REMOVED lines=296> */
.L_x_3459:
        /* <DEDUP_REMOVED lines=34> */
.L_x_3463:
        /* <DEDUP_REMOVED lines=27> */
[----:B--2---:R-:W-:-:S05]  /*1650*/  HADD2.F32 R3, -RZ, R4.H0_H0 ;  /* 0x20000004ff037230 */ /* 0x004fca0000004100 */
[----:B0-----:R-:W-:-:S07]  /*1660*/  FADD.FTZ R3, R3, UR4 ;  /* 0x0000000403037e21 */ /* 0x001fce0008010000 */
.L_x_3467:
[----:B------:R-:W-:Y:S05]  /*1670*/  BSYNC.RECONVERGENT B1 ;  /* 0x0000000000017941 */ /* 0x000fea0003800200 */
.L_x_3466:
[----:B------:R-:W0:Y:S01]  /*1680*/  LDC R5, c[0x0][0x38c] ;  /* 0x0000e300ff057b82 */ /* 0x000e220000000800 */
[----:B------:R-:W-:-:S04]  /*1690*/  IADD3 R24, P0, PT, R24, 0x10, RZ ;  /* 0x0000001018187810 */ /* 0x000fc80007f1e0ff */
[----:B------:R-:W-:Y:S02]  /*16a0*/  IADD3.X R25, PT, PT, RZ, R25, RZ, P0, !PT ;  /* 0x00000019ff197210 */ /* 0x000fe400007fe4ff */
[----:B0-----:R-:W-:-:S07]  /*16b0*/  IADD3 R22, PT, PT, R30, -0x8, R5 ;  /* 0xfffffff81e167810 */ /* 0x001fce0007ffe005 */
.L_x_3465:
[----:B------:R-:W-:Y:S05]  /*16c0*/  BSYNC.RECONVERGENT B0 ;  /* 0x0000000000007941 */ /* 0x000fea0003800200 */
.L_x_3464:
        /* <DEDUP_REMOVED lines=20> */
[----:B------:R-:W-:Y:S01]  /*1810*/  IMAD.MOV.U32 R11, RZ, RZ, R8 ;  /* 0x000000ffff0b7224 */ /* 0x000fe200078e0008 */
[-C--:B------:R-:W-:Y:S02]  /*1820*/  MOV R12, R8.reuse ;  /* 0x00000008000c7202 */ /* 0x080fe40000000f00 */
[-C--:B------:R-:W-:Y:S02]  /*1830*/  MOV R13, R8.reuse ;  /* 0x00000008000d7202 */ /* 0x080fe40000000f00 */
[----:B------:R-:W-:-:S07]  /*1840*/  MOV R14, R8 ;  /* 0x00000008000e7202 */ /* 0x000fce0000000f00 */
.L_x_3470:
[C---:B------:R-:W-:Y:S01]  /*1850*/  IMAD.WIDE.U32 R4, R9.reuse, 0x10, R24 ;  /* 0x0000001009047825 */ /* 0x040fe200078e0018 */
[----:B------:R-:W0:Y:S05]  /*1860*/  LDCU UR4, c[0x0][0x394] ;  /* 0x00007280ff0477ac */ /* 0x000e2a0008000800 */
[----:B------:R-:W2:Y:S01]  /*1870*/  LDG.E.128 R4, desc[UR36][R4.64] ;  /* 0x0000002404047981 */ /* 0x000ea2000c1e1d00 */
[----:B0-----:R-:W-:-:S05]  /*1880*/  VIADD R9, R9, UR4 ;  /* 0x0000000409097c36 */ /* 0x001fca0008000000 */
        /* <DEDUP_REMOVED lines=19> */
.L_x_3469:
[----:B------:R-:W-:Y:S05]  /*19c0*/  BSYNC.RECONVERGENT B0 ;  /* 0x0000000000007941 */ /* 0x000fea0003800200 */
.L_x_3468:
        /* <DEDUP_REMOVED lines=10> */
.L_x_3472:
[----:B------:R-:W-:Y:S05]  /*1a70*/  BSYNC.RECONVERGENT B0 ;  /* 0x0000000000007941 */ /* 0x000fea0003800200 */
.L_x_3471:
        /* <DEDUP_REMOVED lines=10> */
.L_x_3462:
        /* <DEDUP_REMOVED lines=43> */
.L_x_3477:
[----:B------:R-:W-:Y:S02]  /*1dd0*/  SHF.R.U32.HI R13, RZ, 0x2, R34 ;  /* 0x00000002ff0d7819 */ /* 0x000fe40000011622 */
[----:B------:R-:W-:-:S03]  /*1de0*/  IADD3 R34, PT, PT, R34, R3, RZ ;  /* 0x0000000322227210 */ /* 0x000fc60007ffe0ff */
[----:B------:R-:W-:Y:S01]  /*1df0*/  IMAD.WIDE.U32 R12, R13, 0x8, R24 ;  /* 0x000000080d0c7825 */ /* 0x000fe200078e0018 */
[----:B------:R-:W-:Y:S02]  /*1e00*/  SHF.R.U32.HI R15, RZ, 0x2, R34 ;  /* 0x00000002ff0f7819 */ /* 0x000fe40000011622 */
[----:B------:R-:W-:-:S03]  /*1e10*/  IADD3 R34, PT, PT, R34, R3, RZ ;  /* 0x0000000322227210 */ /* 0x000fc60007ffe0ff */
[----:B------:R-:W2:Y:S01]  /*1e20*/  LDG.E.64 R12, desc[UR36][R12.64] ;  /* 0x000000240c0c7981 */ /* 0x000ea2000c1e1b00 */
[----:B------:R-:W-:Y:S01]  /*1e30*/  IMAD.WIDE.U32 R14, R15, 0x8, R24 ;  /* 0x000000080f0e7825 */ /* 0x000fe200078e0018 */
[----:B------:R-:W-:Y:S02]  /*1e40*/  SHF.R.U32.HI R21, RZ, 0x2, R34 ;  /* 0x00000002ff157819 */ /* 0x000fe40000011622 */
[----:B------:R-:W-:-:S03]  /*1e50*/  IADD3 R34, PT, PT, R34, R3, RZ ;  /* 0x0000000322227210 */ /* 0x000fc60007ffe0ff */
[----:B------:R-:W3:Y:S01]  /*1e60*/  LDG.E.64 R14, desc[UR36][R14.64] ;  /* 0x000000240e0e7981 */ /* 0x000ee2000c1e1b00 */
[----:B------:R-:W-:Y:S01]  /*1e70*/  IMAD.WIDE.U32 R20, R21, 0x8, R24 ;  /* 0x0000000815147825 */ /* 0x000fe200078e0018 */
[----:B------:R-:W-:-:S05]  /*1e80*/  SHF.R.U32.HI R29, RZ, 0x2, R34 ;  /* 0x00000002ff1d7819 */ /* 0x000fca0000011622 */
[----:B------:R-:W4:Y:S01]  /*1e90*/  LDG.E.64 R20, desc[UR36][R20.64] ;  /* 0x0000002414147981 */ /* 0x000f22000c1e1b00 */
[----:B------:R-:W-:-:S06]  /*1ea0*/  IMAD.WIDE.U32 R28, R29, 0x8, R24 ;  /* 0x000000081d1c7825 */ /* 0x000fcc00078e0018 */
[----:B------:R-:W5:Y:S01]  /*1eb0*/  LDG.E.64 R28, desc[UR36][R28.64] ;  /* 0x000000241c1c7981 */ /* 0x000f62000c1e1b00 */
[----:B------:R-:W-:-:S04]  /*1ec0*/  IMAD.IADD R34, R34, 0x1, R3 ;  /* 0x0000000122227824 */ /* 0x000fc800078e0203 */
[----:B------:R-:W-:-:S05]  /*1ed0*/  IMAD R35, R3, 0x3, R34 ;  /* 0x0000000303237824 */ /* 0x000fca00078e0222 */
[----:B------:R-:W-:Y:S01]  /*1ee0*/  ISETP.GE.U32.AND P0, PT, R35, R36, PT ;  /* 0x000000242300720c */ /* 0x000fe20003f06070 */
[--C-:B--2---:R-:W-:Y:S02]  /*1ef0*/  HADD2.F32 R38, -RZ, R12.reuse.H0_H0 ;  /* 0x2000000cff267230 */ /* 0x104fe40000004100 */
[----:B------:R-:W-:Y:S02]  /*1f00*/  HADD2.F32 R35, -RZ, R12.H1_H1 ;  /* 0x3000000cff237230 */ /* 0x000fe40000004100 */
[--C-:B------:R-:W-:Y:S02]  /*1f10*/  HADD2.F32 R37, -RZ, R13.reuse.H1_H1 ;  /* 0x3000000dff257230 */ /* 0x100fe40000004100 */
[----:B------:R-:W-:Y:S01]  /*1f20*/  FADD.FTZ R33, R38, R33 ;  /* 0x0000002126217221 */ /* 0x000fe20000010000 */
[----:B------:R-:W-:Y:S02]  /*1f30*/  HADD2.F32 R38, -RZ, R13.H0_H0 ;  /* 0x2000000dff267230 */ /* 0x000fe40000004100 */
[----:B------:R-:W-:Y:S01]  /*1f40*/  FADD.FTZ R32, R35, R32 ;  /* 0x0000002023207221 */ /* 0x000fe20000010000 */
[----:B---3--:R-:W-:-:S02]  /*1f50*/  HADD2.F32 R39, -RZ, R14.H0_H0 ;  /* 0x2000000eff277230 */ /* 0x008fc40000004100 */
[----:B------:R-:W-:Y:S01]  /*1f60*/  FADD.FTZ R30, R37, R30 ;  /* 0x0000001e251e7221 */ /* 0x000fe20000010000 */
[----:B------:R-:W-:Y:S02]  /*1f70*/  HADD2.F32 R40, -RZ, R14.H1_H1 ;  /* 0x3000000eff287230 */ /* 0x000fe40000004100 */
[----:B------:R-:W-:Y:S01]  /*1f80*/  FADD.FTZ R31, R38, R31 ;  /* 0x0000001f261f7221 */ /* 0x000fe20000010000 */
[--C-:B------:R-:W-:Y:S02]  /*1f90*/  HADD2.F32 R35, -RZ, R15.reuse.H0_H0 ;  /* 0x2000000fff237230 */ /* 0x100fe40000004100 */
[----:B------:R-:W-:Y:S01]  /*1fa0*/  FADD.FTZ R22, R39, R22 ;  /* 0x0000001627167221 */ /* 0x000fe20000010000 */
[----:B------:R-:W-:Y:S02]  /*1fb0*/  HADD2.F32 R38, -RZ, R15.H1_H1 ;  /* 0x3000000fff267230 */ /* 0x000fe40000004100 */
[----:B------:R-:W-:Y:S01]  /*1fc0*/  FADD.FTZ R11, R40, R11 ;  /* 0x0000000b280b7221 */ /* 0x000fe20000010000 */
[----:B----4-:R-:W-:-:S02]  /*1fd0*/  HADD2.F32 R37, -RZ, R20.H0_H0 ;  /* 0x20000014ff257230 */ /* 0x010fc40000004100 */
[----:B------:R-:W-:Y:S01]  /*1fe0*/  FADD.FTZ R10, R35, R10 ;  /* 0x0000000a230a7221 */ /* 0x000fe20000010000 */
[----:B------:R-:W-:Y:S02]  /*1ff0*/  HADD2.F32 R40, -RZ, R20.H1_H1 ;  /* 0x30000014ff287230 */ /* 0x000fe40000004100 */
[----:B------:R-:W-:Y:S01]  /*2000*/  FADD.FTZ R9, R38, R9 ;  /* 0x0000000926097221 */ /* 0x000fe20000010000 */
[--C-:B------:R-:W-:Y:S02]  /*2010*/  HADD2.F32 R39, -RZ, R21.reuse.H0_H0 ;  /* 0x20000015ff277230 */ /* 0x100fe40000004100 */
[----:B------:R-:W-:Y:S01]  /*2020*/  FADD.FTZ R8, R37, R8 ;  /* 0x0000000825087221 */ /* 0x000fe20000010000 */
[----:B------:R-:W-:Y:S02]  /*2030*/  HADD2.F32 R38, -RZ, R21.H1_H1 ;  /* 0x30000015ff267230 */ /* 0x000fe40000004100 */
[----:B------:R-:W-:Y:S01]  /*2040*/  FADD.FTZ R7, R40, R7 ;  /* 0x0000000728077221 */ /* 0x000fe20000010000 */
[----:B-----5:R-:W-:-:S02]  /*2050*/  HADD2.F32 R35, -RZ, R28.H0_H0 ;  /* 0x2000001cff237230 */ /* 0x020fc40000004100 */
[----:B------:R-:W-:Y:S01]  /*2060*/  FADD.FTZ R6, R39, R6 ;  /* 0x0000000627067221 */ /* 0x000fe20000010000 */
[----:B------:R-:W-:Y:S02]  /*2070*/  HADD2.F32 R37, -RZ, R28.H1_H1 ;  /* 0x3000001cff257230 */ /* 0x000fe40000004100 */
[----:B------:R-:W-:Y:S01]  /*2080*/  FADD.FTZ R5, R38, R5 ;  /* 0x0000000526057221 */ /* 0x000fe20000010000 */
[--C-:B------:R-:W-:Y:S02]  /*2090*/  HADD2.F32 R39, -RZ, R29.reuse.H0_H0 ;  /* 0x2000001dff277230 */ /* 0x100fe40000004100 */
[----:B------:R-:W-:Y:S01]  /*20a0*/  FADD.FTZ R4, R35, R4 ;  /* 0x0000000423047221 */ /* 0x000fe20000010000 */
[----:B------:R-:W-:Y:S02]  /*20b0*/  HADD2.F32 R40, -RZ, R29.H1_H1 ;  /* 0x3000001dff287230 */ /* 0x000fe40000004100 */
[----:B------:R-:W-:Y:S01]  /*20c0*/  FADD.FTZ R0, R37, R0 ;  /* 0x0000000025007221 */ /* 0x000fe20000010000 */
[----:B------:R-:W-:-:S02]  /*20d0*/  FADD.FTZ R26, R39, R26 ;  /* 0x0000001a271a7221 */ /* 0x000fc40000010000 */
[----:B------:R-:W-:Y:S01]  /*20e0*/  FADD.FTZ R27, R40, R27 ;  /* 0x0000001b281b7221 */ /* 0x000fe20000010000 */
[----:B------:R-:W-:Y:S06]  /*20f0*/  @!P0 BRA `(.L_x_3477) ;  /* 0xfffffffc00348947 */ /* 0x000fec000383ffff */
[----:B------:R-:W-:Y:S05]  /*2100*/  BSYNC.RECONVERGENT B1 ;  /* 0x0000000000017941 */ /* 0x000fea0003800200 */
.L_x_3476:
[----:B------:R-:W-:Y:S02]  /*2110*/  PRMT R35, R12, 0x7610, R12 ;  /* 0x000076100c237816 */ /* 0x000fe4000000000c */
[----:B------:R-:W-:Y:S02]  /*2120*/  PRMT R37, R13, 0x7610, R13 ;  /* 0x000076100d257816 */ /* 0x000fe4000000000d */
[----:B------:R-:W-:Y:S02]  /*2130*/  PRMT R38, R14, 0x7610, R14 ;  /* 0x000076100e267816 */ /* 0x000fe4000000000e */
[----:B------:R-:W-:-:S07]  /*2140*/  PRMT R39, R15, 0x7610, R15 ;  /* 0x000076100f277816 */ /* 0x000fce000000000f */
.L_x_3475:
[----:B------:R-:W-:Y:S05]  /*2150*/  BSYNC.RECONVERGENT B0 ;  /* 0x0000000000007941 */ /* 0x000fea0003800200 */
.L_x_3474:
[----:B------:R-:W-:Y:S01]  /*2160*/  ISETP.GE.U32.AND P0, PT, R34, R36, PT ;  /* 0x000000242200720c */ /* 0x000fe20003f06070 */
[----:B------:R-:W-:-:S12]  /*2170*/  BSSY.RECONVERGENT B0, `(.L_x_3478) ;  /* 0x0000020000007945 */ /* 0x000fd80003800200 */
[----:B------:R-:W-:Y:S05]  /*2180*/  @P0 BRA `(.L_x_3479) ;  /* 0x0000000000780947 */ /* 0x000fea0003800000 */
[----:B------:R-:W-:-:S05]  /*2190*/  SHF.R.U32.HI R13, RZ, 0x2, R34 ;  /* 0x00000002ff0d7819 */ /* 0x000fca0000011622 */
[----:B------:R-:W-:-:S06]  /*21a0*/  IMAD.WIDE.U32 R12, R13, 0x8, R24 ;  /* 0x000000080d0c7825 */ /* 0x000fcc00078e0018 */
[----:B------:R-:W2:Y:S01]  /*21b0*/  LDG.E.64 R12, desc[UR36][R12.64] ;  /* 0x000000240c0c7981 */ /* 0x000ea2000c1e1b00 */
[----:B------:R-:W-:-:S04]  /*21c0*/  IADD3 R14, PT, PT, R34, R3, RZ ;  /* 0x00000003220e7210 */ /* 0x000fc80007ffe0ff */
[----:B------:R-:W-:Y:S02]  /*21d0*/  ISETP.GE.U32.AND P1, PT, R14, R36, PT ;  /* 0x000000240e00720c */ /* 0x000fe40003f26070 */
[----:B--2---:R-:W-:Y:S02]  /*21e0*/  PRMT R35, R12, 0x7610, R12 ;  /* 0x000076100c237816 */ /* 0x004fe4000000000c */
[----:B------:R-:W-:-:S09]  /*21f0*/  PRMT R37, R13, 0x7610, R13 ;  /* 0x000076100d257816 */ /* 0x000fd2000000000d */
        /* <DEDUP_REMOVED lines=13> */
[----:B------:R-:W2:Y:S04]  /*22d0*/  LDG.E.64 R12, desc[UR36][R12.64] ;  /* 0x000000240c0c7981 */ /* 0x000ea8000c1e1b00 */
[----:B------:R-:W-:-:S05]  /*22e0*/  @!P1 SHF.R.U32.HI R15, RZ, 0x2, R15 ;  /* 0x00000002ff0f9819 */ /* 0x000fca000001160f */
[----:B------:R-:W-:-:S06]  /*22f0*/  @!P1 IMAD.WIDE.U32 R14, R15, 0x8, R24 ;  /* 0x000000080f0e9825 */ /* 0x000fcc00078e0018 */
[----:B------:R-:W3:Y:S01]  /*2300*/  @!P1 LDG.E.64 R14, desc[UR36][R14.64] ;  /* 0x000000240e0e9981 */ /* 0x000ee2000c1e1b00 */
[----:B--2---:R-:W-:Y:S02]  /*2310*/  PRMT R20, R12, 0x7610, R12 ;  /* 0x000076100c147816 */ /* 0x004fe4000000000c */
[----:B------:R-:W-:Y:S02]  /*2320*/  PRMT R21, R13, 0x7610, R13 ;  /* 0x000076100d157816 */ /* 0x000fe4000000000d */
[----:B---3--:R-:W-:Y:S02]  /*2330*/  @!P1 PRMT R28, R14, 0x7610, R28 ;  /* 0x000076100e1c9816 */ /* 0x008fe4000000001c */
[----:B------:R-:W-:Y:S02]  /*2340*/  @!P1 PRMT R29, R15, 0x7610, R29 ;  /* 0x000076100f1d9816 */ /* 0x000fe4000000001d */
[----:B------:R-:W-:Y:S02]  /*2350*/  @!P1 PRMT R28, R28, 0x7610, R14 ;  /* 0x000076101c1c9816 */ /* 0x000fe4000000000e */
[----:B------:R-:W-:-:S07]  /*2360*/  @!P1 PRMT R29, R29, 0x7610, R15 ;  /* 0x000076101d1d9816 */ /* 0x000fce000000000f */
.L_x_3479:
[----:B------:R-:W-:Y:S05]  /*2370*/  BSYNC.RECONVERGENT B0 ;  /* 0x0000000000007941 */ /* 0x000fea0003800200 */
.L_x_3478:
[----:B------:R-:W-:Y:S04]  /*2380*/  BSSY.RECONVERGENT B0, `(.L_x_3480) ;  /* 0x000002a000007945 */ /* 0x000fe80003800200 */
[----:B------:R-:W-:Y:S05]  /*2390*/  @P0 BRA `(.L_x_3481) ;  /* 0x0000000000a00947 */ /* 0x000fea0003800000 */
[----:B------:R-:W-:Y:S02]  /*23a0*/  IMAD.IADD R34, R34, 0x1, R3 ;  /* 0x0000000122227824 */ /* 0x000fe400078e0203 */
[----:B------:R-:W-:Y:S02]  /*23b0*/  HADD2.F32 R12, -RZ, R35.H0_H0 ;  /* 0x20000023ff0c7230 */ /* 0x000fe40000004100 */
[----:B------:R-:W-:Y:S01]  /*23c0*/  HADD2.F32 R14, -RZ, R37.H0_H0 ;  /* 0x20000025ff0e7230 */ /* 0x000fe20000004100 */
[----:B------:R-:W-:Y:S01]  /*23d0*/  ISETP.GE.U32.AND P0, PT, R34, R36, PT ;  /* 0x000000242200720c */ /* 0x000fe20003f06070 */
[----:B------:R-:W-:Y:S02]  /*23e0*/  HADD2.F32 R35, -RZ, R35.H1_H1 ;  /* 0x30000023ff237230 */ /* 0x000fe40000004100 */
[----:B------:R-:W-:Y:S01]  /*23f0*/  FADD.FTZ R33, R33, R12 ;  /* 0x0000000c21217221 */ /* 0x000fe20000010000 */
[----:B------:R-:W-:Y:S02]  /*2400*/  HADD2.F32 R37, -RZ, R37.H1_H1 ;  /* 0x30000025ff257230 */ /* 0x000fe40000004100 */
[----:B------:R-:W-:Y:S01]  /*2410*/  FADD.FTZ R31, R31, R14 ;  /* 0x0000000e1f1f7221 */ /* 0x000fe20000010000 */
[----:B------:R-:W-:-:S02]  /*2420*/  FADD.FTZ R32, R32, R35 ;  /* 0x0000002320207221 */ /* 0x000fc40000010000 */
[----:B------:R-:W-:-:S04]  /*2430*/  FADD.FTZ R30, R30, R37 ;  /* 0x000000251e1e7221 */ /* 0x000fc80000010000 */
[----:B------:R-:W-:Y:S05]  /*2440*/  @P0 BRA `(.L_x_3481) ;  /* 0x0000000000740947 */ /* 0x000fea0003800000 */
[----:B------:R-:W-:Y:S01]  /*2450*/  IADD3 R14, PT, PT, R34, R3, RZ ;  /* 0x00000003220e7210 */ /* 0x000fe20007ffe0ff */
[--C-:B------:R-:W-:Y:S02]  /*2460*/  HADD2.F32 R13, -RZ, R38.reuse.H0_H0 ;  /* 0x20000026ff0d7230 */ /* 0x100fe40000004100 */
[----:B------:R-:W-:Y:S01]  /*2470*/  HADD2.F32 R38, -RZ, R38.H1_H1 ;  /* 0x30000026ff267230 */ /* 0x000fe20000004100 */
[----:B------:R-:W-:Y:S01]  /*2480*/  ISETP.GE.U32.AND P0, PT, R14, R36, PT ;  /* 0x000000240e00720c */ /* 0x000fe20003f06070 */
[--C-:B------:R-:W-:Y:S02]  /*2490*/  HADD2.F32 R15, -RZ, R39.reuse.H0_H0 ;  /* 0x20000027ff0f7230 */ /* 0x100fe40000004100 */
        /* <DEDUP_REMOVED lines=16> */
[--C-:B------:R-:W-:Y:S02]  /*25a0*/  @!P0 HADD2.F32 R3, -RZ, R28.reuse.H0_H0 ;  /* 0x2000001cff038230 */ /* 0x100fe40000004100 */
[----:B------:R-:W-:Y:S02]  /*25b0*/  @!P0 HADD2.F32 R13, -RZ, R28.H1_H1 ;  /* 0x3000001cff0d8230 */ /* 0x000fe40000004100 */
[--C-:B------:R-:W-:Y:S02]  /*25c0*/  @!P0 HADD2.F32 R15, -RZ, R29.reuse.H0_H0 ;  /* 0x2000001dff0f8230 */ /* 0x100fe40000004100 */
[----:B------:R-:W-:Y:S01]  /*25d0*/  @!P0 FADD.FTZ R4, R4, R3 ;  /* 0x0000000304048221 */ /* 0x000fe20000010000 */
[----:B------:R-:W-:Y:S02]  /*25e0*/  @!P0 HADD2.F32 R14, -RZ, R29.H1_H1 ;  /* 0x3000001dff0e8230 */ /* 0x000fe40000004100 */
[----:B------:R-:W-:Y:S01]  /*25f0*/  @!P0 FADD.FTZ R0, R0, R13 ;  /* 0x0000000d00008221 */ /* 0x000fe20000010000 */
[----:B------:R-:W-:-:S02]  /*2600*/  @!P0 FADD.FTZ R26, R26, R15 ;  /* 0x0000000f1a1a8221 */ /* 0x000fc40000010000 */
[----:B------:R-:W-:-:S07]  /*2610*/  @!P0 FADD.FTZ R27, R27, R14 ;  /* 0x0000000e1b1b8221 */ /* 0x000fce0000010000 */
.L_x_3481:
[----:B------:R-:W-:Y:S05]  /*2620*/  BSYNC.RECONVERGENT B0 ;  /* 0x0000000000007941 */ /* 0x000fea0003800200 */
.L_x_3480:
        /* <DEDUP_REMOVED lines=13> */
.L_x_3473:
        /* <DEDUP_REMOVED lines=39> */
.L_x_3486:
[----:B------:R-:W-:Y:S01]  /*2970*/  IMAD R12, R34, R32, RZ ;  /* 0x00000020220c7224 */ /* 0x000fe200078e02ff */
[----:B------:R-:W-:-:S04]  /*2980*/  IADD3 R32, PT, PT, R32, R3, RZ ;  /* 0x0000000320207210 */ /* 0x000fc80007ffe0ff */
[----:B------:R-:W-:Y:S01]  /*2990*/  SHF.R.U32.HI R13, RZ, 0x2, R12 ;  /* 0x00000002ff0d7819 */ /* 0x000fe2000001160c */
[----:B------:R-:W-:Y:S01]  /*29a0*/  IMAD R14, R34, R32, RZ ;  /* 0x00000020220e7224 */ /* 0x000fe200078e02ff */
[----:B------:R-:W-:-:S03]  /*29b0*/  IADD3 R32, PT, PT, R32, R3, RZ ;  /* 0x0000000320207210 */ /* 0x000fc60007ffe0ff */
[----:B------:R-:W-:Y:S01]  /*29c0*/  IMAD.WIDE.U32 R12, R13, 0x8, R24 ;  /* 0x000000080d0c7825 */ /* 0x000fe200078e0018 */
[----:B------:R-:W-:-:S03]  /*29d0*/  SHF.R.U32.HI R15, RZ, 0x2, R14 ;  /* 0x00000002ff0f7819 */ /* 0x000fc6000001160e */
[----:B------:R-:W-:Y:S01]  /*29e0*/  IMAD R20, R34, R32, RZ ;  /* 0x0000002022147224 */ /* 0x000fe200078e02ff */
[----:B------:R-:W-:Y:S01]  /*29f0*/  IADD3 R32, PT, PT, R32, R3, RZ ;  /* 0x0000000320207210 */ /* 0x000fe20007ffe0ff */
[----:B------:R-:W2:Y:S01]  /*2a00*/  LDG.E.64 R12, desc[UR36][R12.64] ;  /* 0x000000240c0c7981 */ /* 0x000ea2000c1e1b00 */
[----:B------:R-:W-:Y:S02]  /*2a10*/  IMAD.WIDE.U32 R14, R15, 0x8, R24 ;  /* 0x000000080f0e7825 */ /* 0x000fe400078e0018 */
[----:B------:R-:W-:Y:S02]  /*2a20*/  SHF.R.U32.HI R21, RZ, 0x2, R20 ;  /* 0x00000002ff157819 */ /* 0x000fe40000011614 */
[----:B------:R-:W-:Y:S02]  /*2a30*/  IMAD R28, R34, R32, RZ ;  /* 0x00000020221c7224 */ /* 0x000fe400078e02ff */
[----:B------:R-:W3:Y:S01]  /*2a40*/  LDG.E.64 R14, desc[UR36][R14.64] ;  /* 0x000000240e0e7981 */ /* 0x000ee2000c1e1b00 */
[----:B------:R-:W-:-:S02]  /*2a50*/  IMAD.WIDE.U32 R20, R21, 0x8, R24 ;  /* 0x0000000815147825 */ /* 0x000fc400078e0018 */
[----:B------:R-:W-:-:S04]  /*2a60*/  SHF.R.U32.HI R29, RZ, 0x2, R28 ;  /* 0x00000002ff1d7819 */ /* 0x000fc8000001161c */
        /* <DEDUP_REMOVED lines=12> */
[----:B---3--:R-:W-:-:S02]  /*2b30*/  HADD2.F32 R39, -RZ, R14.H1_H1 ;  /* 0x3000000eff277230 */ /* 0x008fc40000004100 */
[----:B------:R-:W-:Y:S01]  /*2b40*/  FADD.FTZ R33, R40, R33 ;  /* 0x0000002128217221 */ /* 0x000fe20000010000 */
[----:B------:R-:W-:Y:S02]  /*2b50*/  HADD2.F32 R42, -RZ, R14.H0_H0 ;  /* 0x2000000eff2a7230 */ /* 0x000fe40000004100 */
        /* <DEDUP_REMOVED lines=25> */
.L_x_3485:
[----:B------:R-:W-:Y:S02]  /*2cf0*/  PRMT R37, R12, 0x7610, R12 ;  /* 0x000076100c257816 */ /* 0x000fe4000000000c */
[----:B------:R-:W-:Y:S02]  /*2d00*/  PRMT R38, R13, 0x7610, R13 ;  /* 0x000076100d267816 */ /* 0x000fe4000000000d */
[----:B------:R-:W-:Y:S02]  /*2d10*/  PRMT R39, R14, 0x7610, R14 ;  /* 0x000076100e277816 */ /* 0x000fe4000000000e */
[----:B------:R-:W-:-:S07]  /*2d20*/  PRMT R40, R15, 0x7610, R15 ;  /* 0x000076100f287816 */ /* 0x000fce000000000f */
.L_x_3484:
[----:B------:R-:W-:Y:S05]  /*2d30*/  BSYNC.RECONVERGENT B0 ;  /* 0x0000000000007941 */ /* 0x000fea0003800200 */
.L_x_3483:
        /* <DEDUP_REMOVED lines=29> */
[----:B------:R-:W2:Y:S04]  /*2f10*/  LDG.E.64 R12, desc[UR36][R12.64] ;  /* 0x000000240c0c7981 */ /* 0x000ea8000c1e1b00 */
[----:B------:R-:W3:Y:S01]  /*2f20*/  @!P1 LDG.E.64 R14, desc[UR36][R14.64] ;  /* 0x000000240e0e9981 */ /* 0x000ee2000c1e1b00 */
[----:B--2---:R-:W-:Y:S02]  /*2f30*/  PRMT R20, R12, 0x7610, R12 ;  /* 0x000076100c147816 */ /* 0x004fe4000000000c */
[----:B------:R-:W-:Y:S02]  /*2f40*/  PRMT R21, R13, 0x7610, R13 ;  /* 0x000076100d157816 */ /* 0x000fe4000000000d */
[----:B---3--:R-:W-:-:S02]  /*2f50*/  @!P1 PRMT R28, R14, 0x7610, R28 ;  /* 0x000076100e1c9816 */ /* 0x008fc4000000001c */
[----:B------:R-:W-:Y:S02]  /*2f60*/  @!P1 PRMT R29, R15, 0x7610, R29 ;  /* 0x000076100f1d9816 */ /* 0x000fe4000000001d */
[----:B------:R-:W-:Y:S02]  /*2f70*/  @!P1 PRMT R28, R28, 0x7610, R14 ;  /* 0x000076101c1c9816 */ /* 0x000fe4000000000e */
[----:B------:R-:W-:-:S07]  /*2f80*/  @!P1 PRMT R29, R29, 0x7610, R15 ;  /* 0x000076101d1d9816 */ /* 0x000fce000000000f */
.L_x_3488:
[----:B------:R-:W-:Y:S05]  /*2f90*/  BSYNC.RECONVERGENT B0 ;  /* 0x0000000000007941 */ /* 0x000fea0003800200 */
.L_x_3487:
[----:B------:R-:W-:Y:S04]  /*2fa0*/  BSSY.RECONVERGENT B0, `(.L_x_3489) ;  /* 0x000002a000007945 */ /* 0x000fe80003800200 */
[----:B------:R-:W-:Y:S05]  /*2fb0*/  @P0 BRA `(.L_x_3490) ;  /* 0x0000000000a00947 */ /* 0x000fea0003800000 */
[----:B------:R-:W-:Y:S02]  /*2fc0*/  IMAD.IADD R32, R32, 0x1, R3 ;  /* 0x0000000120207824 */ /* 0x000fe400078e0203 */
[--C-:B------:R-:W-:Y:S02]  /*2fd0*/  HADD2.F32 R15, -RZ, R38.reuse.H0_H0 ;  /* 0x20000026ff0f7230 */ /* 0x100fe40000004100 */
[--C-:B------:R-:W-:Y:S01]  /*2fe0*/  HADD2.F32 R13, -RZ, R37.reuse.H0_H0 ;  /* 0x20000025ff0d7230 */ /* 0x100fe20000004100 */
        /* <DEDUP_REMOVED lines=37> */
.L_x_3490:
[----:B------:R-:W-:Y:S05]  /*3240*/  BSYNC.RECONVERGENT B0 ;  /* 0x0000000000007941 */ /* 0x000fea0003800200 */
.L_x_3489:
        /* <DEDUP_REMOVED lines=13> */
.L_x_3482:
[----:B------:R-:W1:Y:S01]  /*3320*/  LDCU UR4, c[0x0][0x394] ;  /* 0x00007280ff0477ac */ /* 0x000e620008000800 */
[----:B------:R-:W2:Y:S01]  /*3330*/  LDC R0, c[0x0][0x384] ;  /* 0x0000e100ff007b82 */ /* 0x000ea20000000800 */
[----:B------:R-:W-:Y:S01]  /*3340*/  BSSY.RECONVERGENT B0, `(.L_x_3491) ;  /* 0x0000441000007945 */ /* 0x000fe20003800200 */
[----:B-1----:R-:W-:-:S05]  /*3350*/  MOV R34, UR4 ;  /* 0x0000000400227c02 */ /* 0x002fca0008000f00 */
[----:B------:R-:W-:Y:S02]  /*3360*/  IMAD R3, R34, 0x3, R29 ;  /* 0x0000000322037824 */ /* 0x000fe400078e021d */
[--C-:B--2---:R-:W-:Y:S01]  /*3370*/  IMAD.MOV.U32 R27, RZ, RZ, R0.reuse ;  /* 0x000000ffff1b7224 */ /* 0x104fe200078e0000 */
        /* <DEDUP_REMOVED lines=36> */
.L_x_3498:
[----:B-----5:R-:W-:Y:S01]  /*35c0*/  @!P0 PRMT R40, R14, 0x7632, R40 ;  /* 0x000076320e288816 */ /* 0x020fe20000000028 */
[----:B------:R-:W1:Y:S01]  /*35d0*/  LDCU UR4, c[0x0][0x394] ;  /* 0x00007280ff0477ac */ /* 0x000e620008000800 */
[--C-:B------:R-:W-:Y:S02]  /*35e0*/  @!P0 PRMT R41, R41, 0x7610, R15.reuse ;  /* 0x0000761029298816 */ /* 0x100fe4000000000f */
[--C-:B------:R-:W-:Y:S02]  /*35f0*/  @!P0 PRMT R46, R46, 0x7610, R15.reuse ;  /* 0x000076102e2e8816 */ /* 0x100fe4000000000f */
[----:B------:R-:W-:Y:S02]  /*3600*/  @!P0 PRMT R43, R43, 0x7610, R14 ;  /* 0x000076102b2b8816 */ /* 0x000fe4000000000e */
[----:B------:R-:W-:Y:S02]  /*3610*/  @!P0 PRMT R42, R15, 0x7632, R42 ;  /* 0x000076320f2a8816 */ /* 0x000fe4000000002a */
[----:B------:R-:W-:-:S02]  /*3620*/  @!P0 PRMT R45, R45, 0x5410, R15 ;  /* 0x000054102d2d8816 */ /* 0x000fc4000000000f */
[----:B------:R-:W-:Y:S02]  /*3630*/  @!P0 PRMT R38, R38, 0x7610, R14 ;  /* 0x0000761026268816 */ /* 0x000fe4000000000e */
[C---:B------:R-:W-:Y:S02]  /*3640*/  @!P0 PRMT R37, R14.reuse, 0x7610, R37 ;  /* 0x000076100e258816 */ /* 0x040fe40000000025 */
[----:B------:R-:W-:Y:S02]  /*3650*/  @!P0 PRMT R39, R39, 0x5410, R15 ;  /* 0x0000541027278816 */ /* 0x000fe4000000000f */
[----:B------:R-:W-:Y:S02]  /*3660*/  @!P0 PRMT R46, R15, 0x7610, R46 ;  /* 0x000076100f2e8816 */ /* 0x000fe4000000002e */
[C---:B------:R-:W-:Y:S02]  /*3670*/  @!P0 PRMT R43, R14.reuse, 0x7610, R43 ;  /* 0x000076100e2b8816 */ /* 0x040fe4000000002b */
[----:B------:R-:W-:-:S02]  /*3680*/  @!P0 PRMT R45, R14, 0x7610, R45 ;  /* 0x000076100e2d8816 */ /* 0x000fc4000000002d */
[--C-:B------:R-:W-:Y:S02]  /*3690*/  @!P0 PRMT R42, R42, 0x7610, R15.reuse ;  /* 0x000076102a2a8816 */ /* 0x100fe4000000000f */
[----:B------:R-:W-:Y:S02]  /*36a0*/  @!P0 PRMT R40, R40, 0x5410, R15 ;  /* 0x0000541028288816 */ /* 0x000fe4000000000f */
[C---:B------:R-:W-:Y:S02]  /*36b0*/  @!P0 PRMT R41, R14.reuse, 0x7632, R41 ;  /* 0x000076320e298816 */ /* 0x040fe40000000029 */
[----:B------:R-:W-:Y:S01]  /*36c0*/  @!P0 PRMT R38, R14, 0x7610, R38 ;  /* 0x000076100e268816 */ /* 0x000fe20000000026 */
[----:B01----:R-:W-:Y:S06]  /*36d0*/  @!P0 BRA `(.L_x_3493) ;  /* 0x0000003c00808947 */ /* 0x003fec0003800000 */
        /* <DEDUP_REMOVED lines=285> */
.L_x_3494:
        /* <DEDUP_REMOVED lines=13> */
[--C-:B------:R-:W-:Y:S02]  /*4980*/  PRMT R40, R40, 0x5410, R21.reuse ;  /* 0x0000541028287816 */ /* 0x100fe40000000015 */
        /* <DEDUP_REMOVED lines=220> */
.L_x_3495:
        /* <DEDUP_REMOVED lines=11> */
[----:B--2---:R-:W-:Y:S02]  /*5800*/  PRMT R45, R20, 0x5410, R21 ;  /* 0x00005410142d7816 */ /* 0x004fe40000000015 */
[----:B------:R-:W-:Y:S02]  /*5810*/  PRMT R38, R38, 0x7610, R20 ;  /* 0x0000761026267816 */ /* 0x000fe40000000014 */
        /* <DEDUP_REMOVED lines=220> */
.L_x_3496:
        /* <DEDUP_REMOVED lines=11> */
[----:B--2---:R-:W-:Y:S02]  /*6690*/  PRMT R43, R20, 0x7610, R20 ;  /* 0x00007610142b7816 */ /* 0x004fe40000000014 */
[----:B------:R-:W-:Y:S01]  /*66a0*/  PRMT R46, R21, 0x7610, R21 ;  /* 0x00007610152e7816 */ /* 0x000fe20000000015 */
        /* <DEDUP_REMOVED lines=219> */
.L_x_3497:
[----:B------:R-:W-:-:S04]  /*7460*/  LOP3.LUT R21, R36, 0xfffffff8, RZ, 0xc0, !PT ;  /* 0xfffffff824157812 */ /* 0x000fc800078ec0ff */
[----:B------:R-:W-:-:S04]  /*7470*/  IADD3 R20, P1, PT, R21, R30, RZ ;  /* 0x0000001e15147210 */ /* 0x000fc80007f3e0ff */
[----:B------:R-:W-:-:S06]  /*7480*/  IADD3.X R21, PT, PT, RZ, R31, RZ, P1, !PT ;  /* 0x0000001fff157210 */ /* 0x000fcc0000ffe4ff */
[----:B------:R-:W2:Y:S02]  /*7490*/  LDG.E.64 R20, desc[UR36][R20.64] ;  /* 0x0000002414147981 */ /* 0x000ea4000c1e1b00 */
[C---:B--2---:R-:W-:Y:S02]  /*74a0*/  PRMT R37, R20.reuse, 0x7610, R37 ;  /* 0x0000761014257816 */ /* 0x044fe40000000025 */
[----:B------:R-:W-:Y:S02]  /*74b0*/  PRMT R40, R20, 0x7632, R40 ;  /* 0x0000763214287816 */ /* 0x000fe40000000028 */
[--C-:B------:R-:W-:Y:S02]  /*74c0*/  PRMT R39, R39, 0x5410, R21.reuse ;  /* 0x0000541027277816 */ /* 0x100fe40000000015 */
[----:B------:R-:W-:-:S07]  /*74d0*/  PRMT R41, R41, 0x7610, R21 ;  /* 0x0000761029297816 */ /* 0x000fce0000000015 */
.L_x_3493:
[----:B------:R-:W1:Y:S01]  /*74e0*/  LDCU UR5, c[0x0][0x38c] ;  /* 0x00007180ff0577ac */ /* 0x000e620008000800 */
[----:B------:R-:W-:Y:S02]  /*74f0*/  HADD2.F32 R34, -RZ, R42.H1_H1 ;  /* 0x3000002aff227230 */ /* 0x000fe40000004100 */
[----:B------:R-:W-:Y:S02]  /*7500*/  HADD2.F32 R33, -RZ, R38.H0_H0 ;  /* 0x20000026ff217230 */ /* 0x000fe40000004100 */
[----:B------:R-:W-:Y:S02]  /*7510*/  HADD2.F32 R36, -RZ, R45.H1_H1 ;  /* 0x3000002dff247230 */ /* 0x000fe40000004100 */
[----:B------:R-:W-:Y:S01]  /*7520*/  FADD.FTZ R11, R34, R11 ;  /* 0x0000000b220b7221 */ /* 0x000fe20000010000 */
[----:B------:R-:W-:Y:S01]  /*7530*/  MOV R34, UR4 ;  /* 0x0000000400227c02 */ /* 0x000fe20008000f00 */
[----:B------:R-:W-:Y:S01]  /*7540*/  FADD.FTZ R12, R33, R12 ;  /* 0x0000000c210c7221 */ /* 0x000fe20000010000 */
[----:B------:R-:W-:-:S02]  /*7550*/  HADD2.F32 R33, -RZ, R42.H0_H0 ;  /* 0x2000002aff217230 */ /* 0x000fc40000004100 */
[----:B------:R-:W-:Y:S01]  /*7560*/  FADD.FTZ R7, R36, R7 ;  /* 0x0000000724077221 */ /* 0x000fe20000010000 */
[C---:B------:R-:W-:Y:S01]  /*7570*/  LEA R29, R34.reuse, R29, 0x2 ;  /* 0x0000001d221d7211 */ /* 0x040fe200078e10ff */
[----:B------:R-:W-:Y:S02]  /*7580*/  HADD2.F32 R20, -RZ, R41.H0_H0 ;  /* 0x20000029ff147230 */ /* 0x000fe40000004100 */
[----:B------:R-:W-:Y:S02]  /*7590*/  HADD2.F32 R21, -RZ, R40.H1_H1 ;  /* 0x30000028ff157230 */ /* 0x000fe40000004100 */
[----:B------:R-:W-:Y:S01]  /*75a0*/  FADD.FTZ R6, R33, R6 ;  /* 0x0000000621067221 */ /* 0x000fe20000010000 */
[----:B------:R-:W-:Y:S02]  /*75b0*/  IMAD R33, R34, 0x3, R29 ;  /* 0x0000000322217824 */ /* 0x000fe400078e021d */
[----:B------:R-:W-:Y:S01]  /*75c0*/  FADD.FTZ R13, R20, R13 ;  /* 0x0000000d140d7221 */ /* 0x000fe20000010000 */
[----:B-1----:R-:W-:-:S02]  /*75d0*/  IMAD.U32 R36, RZ, RZ, UR5 ;  /* 0x00000005ff247e24 */ /* 0x002fc4000f8e00ff */
[----:B------:R-:W-:Y:S01]  /*75e0*/  FADD.FTZ R10, R21, R10 ;  /* 0x0000000a150a7221 */ /* 0x000fe20000010000 */
[----:B------:R-:W-:Y:S02]  /*75f0*/  HADD2.F32 R20, -RZ, R45.H0_H0 ;  /* 0x2000002dff147230 */ /* 0x000fe40000004100 */
[----:B------:R-:W-:Y:S01]  /*7600*/  HADD2.F32 R21, -RZ, R38.H1_H1 ;  /* 0x30000026ff157230 */ /* 0x000fe20000004100 */
[----:B------:R-:W-:Y:S01]  /*7610*/  ISETP.GE.U32.AND P1, PT, R33, R36, PT ;  /* 0x000000242100720c */ /* 0x000fe20003f26070 */
[----:B------:R-:W-:Y:S02]  /*7620*/  HADD2.F32 R44, -RZ, R46.H0_H0 ;  /* 0x2000002eff2c7230 */ /* 0x000fe40000004100 */
[----:B------:R-:W-:Y:S01]  /*7630*/  FADD.FTZ R9, R20, R9 ;  /* 0x0000000914097221 */ /* 0x000fe20000010000 */
[--C-:B------:R-:W-:Y:S02]  /*7640*/  HADD2.F32 R20, -RZ, R43.reuse.H0_H0 ;  /* 0x2000002bff147230 */ /* 0x100fe40000004100 */
[----:B------:R-:W-:Y:S01]  /*7650*/  FADD.FTZ R8, R21, R8 ;  /* 0x0000000815087221 */ /* 0x000fe20000010000 */
[----:B------:R-:W-:-:S02]  /*7660*/  HADD2.F32 R21, -RZ, R43.H1_H1 ;  /* 0x3000002bff157230 */ /* 0x000fc40000004100 */
[----:B------:R-:W-:Y:S01]  /*7670*/  FADD.FTZ R3, R44, R3 ;  /* 0x000000032c037221 */ /* 0x000fe20000010000 */
[----:B------:R-:W-:Y:S02]  /*7680*/  HADD2.F32 R33, -RZ, R37.H0_H0 ;  /* 0x20000025ff217230 */ /* 0x000fe40000004100 */
[----:B------:R-:W-:Y:S01]  /*7690*/  FADD.FTZ R5, R20, R5 ;  /* 0x0000000514057221 */ /* 0x000fe20000010000 */
[----:B------:R-:W-:Y:S02]  /*76a0*/  HADD2.F32 R20, -RZ, R40.H0_H0 ;  /* 0x20000028ff147230 */ /* 0x000fe40000004100 */
[----:B------:R-:W-:Y:S01]  /*76b0*/  FADD.FTZ R4, R21, R4 ;  /* 0x0000000415047221 */ /* 0x000fe20000010000 */
[----:B------:R-:W-:Y:S02]  /*76c0*/  HADD2.F32 R21, -RZ, R46.H1_H1 ;  /* 0x3000002eff157230 */ /* 0x000fe40000004100 */
[----:B------:R-:W-:Y:S01]  /*76d0*/  FADD.FTZ R24, R33, R24 ;  /* 0x0000001821187221 */ /* 0x000fe20000010000 */
[----:B------:R-:W-:-:S02]  /*76e0*/  HADD2.F32 R35, -RZ, R39.H1_H1 ;  /* 0x30000027ff237230 */ /* 0x000fc40000004100 */
[----:B------:R-:W-:Y:S01]  /*76f0*/  FADD.FTZ R25, R20, R25 ;  /* 0x0000001914197221 */ /* 0x000fe20000010000 */
[----:B------:R-:W-:Y:S02]  /*7700*/  HADD2.F32 R44, -RZ, R41.H1_H1 ;  /* 0x30000029ff2c7230 */ /* 0x000fe40000004100 */
[----:B------:R-:W-:Y:S01]  /*7710*/  FADD.FTZ R0, R21, R0 ;  /* 0x0000000015007221 */ /* 0x000fe20000010000 */
[----:B------:R-:W-:Y:S02]  /*7720*/  FADD.FTZ R26, R35, R26 ;  /* 0x0000001a231a7221 */ /* 0x000fe40000010000 */
[----:B------:R-:W-:Y:S01]  /*7730*/  FADD.FTZ R27, R44, R27 ;  /* 0x0000001b2c1b7221 */ /* 0x000fe20000010000 */
[----:B------:R-:W-:Y:S06]  /*7740*/  @!P1 BRA `(.L_x_3498) ;  /* 0xffffffbc009c9947 */ /* 0x000fec000383ffff */
.L_x_3492:
[----:B0-----:R-:W-:Y:S05]  /*7750*/  BSYNC.RECONVERGENT B0 ;  /* 0x0000000000007941 */ /* 0x001fea0003800200 */
.L_x_3491:
[----:B------:R-:W-:Y:S01]  /*7760*/  ISETP.GE.U32.AND P0, PT, R29, R36, PT ;  /* 0x000000241d00720c */ /* 0x000fe20003f06070 */
[----:B------:R-:W-:Y:S01]  /*7770*/  BSSY.RECONVERGENT B0, `(.L_x_3499) ;  /* 0x0000485000007945 */ /* 0x000fe20003800200 */
[----:B------:R-:W-:Y:S02]  /*7780*/  PRMT R44, R46, 0x7610, R46 ;  /* 0x000076102e2c7816 */ /* 0x000fe4000000002e */
[----:B------:R-:W-:Y:S02]  /*7790*/  PRMT R39, R45, 0x7632, R39 ;  /* 0x000076322d277816 */ /* 0x000fe40000000027 */
[----:B------:R-:W-:-:S07]  /*77a0*/  PRMT R37, R37, 0x5410, R45 ;  /* 0x0000541025257816 */ /* 0x000fce000000002d */
        /* <DEDUP_REMOVED lines=282> */
.L_x_3502:
[----:B------:R-:W-:Y:S02]  /*8950*/  SHF.R.U32.HI R20, RZ, 0x3, R20 ;  /* 0x00000003ff147819 */ /* 0x000fe40000011614 */
[----:B------:R-:W-:-:S07]  /*8960*/  MOV R21, RZ ;  /* 0x000000ff00157202 */ /* 0x000fce0000000f00 */
.L_x_3501:
[----:B------:R-:W0:Y:S02]  /*8970*/  LDCU.64 UR4, c[0x0][0x758] ;  /* 0x0000eb00ff0477ac */ /* 0x000e240008000a00 */
[----:B0-----:R-:W-:-:S05]  /*8980*/  IADD3 R33, P1, PT, R32, UR4, RZ ;  /* 0x0000000420217c10 */ /* 0x001fca000ff3e0ff */
[----:B------:R-:W-:Y:S01]  /*8990*/  IMAD.X R32, RZ, RZ, UR5, P1 ;  /* 0x00000005ff207e24 */ /* 0x000fe200088e06ff */
[----:B------:R-:W-:-:S04]  /*89a0*/  LEA R14, P1, R20, R33, 0x3 ;  /* 0x00000021140e7211 */ /* 0x000fc800078218ff */
[----:B------:R-:W-:-:S06]  /*89b0*/  LEA.HI.X R15, R20, R32, R21, 0x3, P1 ;  /* 0x00000020140f7211 */ /* 0x000fcc00008f1c15 */
[----:B------:R-:W2:Y:S01]  /*89c0*/  LDG.E.64 R14, desc[UR36][R14.64] ;  /* 0x000000240e0e7981 */ /* 0x000ea2000c1e1b00 */
[----:B------:R-:W-:-:S04]  /*89d0*/  IADD3 R21, PT, PT, R29, R34, RZ ;  /* 0x000000221d157210 */ /* 0x000fc80007ffe0ff */
[----:B------:R-:W-:Y:S02]  /*89e0*/  ISETP.GE.U32.AND P1, PT, R21, R36, PT ;  /* 0x000000241500720c */ /* 0x000fe40003f26070 */
[C---:B--2---:R-:W-:Y:S02]  /*89f0*/  PRMT R38, R14.reuse, 0x7610, R38 ;  /* 0x000076100e267816 */ /* 0x044fe40000000026 */
[----:B------:R-:W-:Y:S02]  /*8a00*/  PRMT R41, R14, 0x7632, R41 ;  /* 0x000076320e297816 */ /* 0x000fe40000000029 */
[--C-:B------:R-:W-:Y:S02]  /*8a10*/  PRMT R40, R40, 0x5410, R15.reuse ;  /* 0x0000541028287816 */ /* 0x100fe4000000000f */
        /* <DEDUP_REMOVED lines=277> */
.L_x_3504:
[----:B------:R-:W-:Y:S02]  /*9b70*/  SHF.R.U32.HI R30, RZ, 0x3, R35 ;  /* 0x00000003ff1e7819 */ /* 0x000fe40000011623 */
[----:B------:R-:W-:-:S07]  /*9b80*/  MOV R31, RZ ;  /* 0x000000ff001f7202 */ /* 0x000fce0000000f00 */
.L_x_3503:
[----:B------:R-:W-:-:S04]  /*9b90*/  LEA R14, P1, R30, R33, 0x3 ;  /* 0x000000211e0e7211 */ /* 0x000fc800078218ff */
[----:B------:R-:W-:-:S06]  /*9ba0*/  LEA.HI.X R15, R30, R32, R31, 0x3, P1 ;  /* 0x000000201e0f7211 */ /* 0x000fcc00008f1c1f */
[----:B------:R-:W2:Y:S01]  /*9bb0*/  LDG.E.64 R14, desc[UR36][R14.64] ;  /* 0x000000240e0e7981 */ /* 0x000ea2000c1e1b00 */
[----:B------:R-:W-:-:S04]  /*9bc0*/  IADD3 R21, PT, PT, R21, R34, RZ ;  /* 0x0000002215157210 */ /* 0x000fc80007ffe0ff */
[----:B------:R-:W-:Y:S02]  /*9bd0*/  ISETP.GE.U32.AND P1, PT, R21, R36, PT ;  /* 0x000000241500720c */ /* 0x000fe40003f26070 */
[--C-:B--2---:R-:W-:Y:S02]  /*9be0*/  PRMT R37, R37, 0x5410, R14.reuse ;  /* 0x0000541025257816 */ /* 0x104fe4000000000e */
        /* <DEDUP_REMOVED lines=279> */
.L_x_3506:
[----:B------:R-:W-:Y:S02]  /*ad60*/  SHF.R.U32.HI R30, RZ, 0x3, R35 ;  /* 0x00000003ff1e7819 */ /* 0x000fe40000011623 */
[----:B------:R-:W-:-:S07]  /*ad70*/  MOV R31, RZ ;  /* 0x000000ff001f7202 */ /* 0x000fce0000000f00 */
.L_x_3505:
[----:B------:R-:W-:-:S04]  /*ad80*/  LEA R14, P1, R30, R33, 0x3 ;  /* 0x000000211e0e7211 */ /* 0x000fc800078218ff */
[----:B------:R-:W-:-:S06]  /*ad90*/  LEA.HI.X R15, R30, R32, R31, 0x3, P1 ;  /* 0x000000201e0f7211 */ /* 0x000fcc00008f1c1f */
[----:B------:R-:W2:Y:S01]  /*ada0*/  LDG.E.64 R14, desc[UR36][R14.64] ;  /* 0x000000240e0e7981 */ /* 0x000ea2000c1e1b00 */
[----:B------:R-:W-:-:S05]  /*adb0*/  IMAD.IADD R21, R21, 0x1, R34 ;  /* 0x0000000115157824 */ /* 0x000fca00078e0222 */
[----:B------:R-:W-:Y:S02]  /*adc0*/  ISETP.GE.U32.AND P1, PT, R21, R36, PT ;  /* 0x000000241500720c */ /* 0x000fe40003f26070 */
[----:B--2---:R-:W-:Y:S02]  /*add0*/  PRMT R43, R14, 0x7610, R14 ;  /* 0x000076100e2b7816 */ /* 0x004fe4000000000e */
        /* <DEDUP_REMOVED lines=277> */
.L_x_3508:
[----:B------:R-:W-:Y:S02]  /*bf30*/  SHF.R.U32.HI R14, RZ, 0x3, R14 ;  /* 0x00000003ff0e7819 */ /* 0x000fe4000001160e */
[----:B------:R-:W-:-:S07]  /*bf40*/  MOV R15, RZ ;  /* 0x000000ff000f7202 */ /* 0x000fce0000000f00 */
.L_x_3507:
[----:B------:R-:W-:-:S04]  /*bf50*/  LEA R20, P0, R14, R33, 0x3 ;  /* 0x000000210e147211 */ /* 0x000fc800078018ff */
[----:B------:R-:W-:-:S05]  /*bf60*/  LEA.HI.X R21, R14, R32, R15, 0x3, P0 ;  /* 0x000000200e157211 */ /* 0x000fca00000f1c0f */
[----:B------:R-:W2:Y:S02]  /*bf70*/  LDG.E.64 R14, desc[UR36][R20.64] ;  /* 0x00000024140e7981 */ /* 0x000ea4000c1e1b00 */
[C---:B--2---:R-:W-:Y:S02]  /*bf80*/  PRMT R37, R14.reuse, 0x7610, R37 ;  /* 0x000076100e257816 */ /* 0x044fe40000000025 */
[----:B------:R-:W-:Y:S02]  /*bf90*/  PRMT R40, R14, 0x7632, R40 ;  /* 0x000076320e287816 */ /* 0x000fe40000000028 */
[--C-:B------:R-:W-:Y:S02]  /*bfa0*/  PRMT R39, R39, 0x5410, R15.reuse ;  /* 0x0000541027277816 */ /* 0x100fe4000000000f */
[----:B------:R-:W-:-:S07]  /*bfb0*/  PRMT R41, R41, 0x7610, R15 ;  /* 0x0000761029297816 */ /* 0x000fce000000000f */
.L_x_3500:
[----:B------:R-:W-:Y:S05]  /*bfc0*/  BSYNC.RECONVERGENT B0 ;  /* 0x0000000000007941 */ /* 0x000fea0003800200 */
.L_x_3499:
[----:B------:R-:W-:Y:S01]  /*bfd0*/  ISETP.GE.U32.AND P0, PT, R29, R36, PT ;  /* 0x000000241d00720c */ /* 0x000fe20003f06070 */
[----:B------:R-:W-:-:S12]  /*bfe0*/  BSSY.RECONVERGENT B0, `(.L_x_3509) ;  /* 0x000002a000007945 */ /* 0x000fd80003800200 */
[----:B------:R-:W-:Y:S05]  /*bff0*/  @P0 BRA `(.L_x_3510) ;  /* 0x0000000000a00947 */ /* 0x000fea0003800000 */
[----:B------:R-:W-:Y:S01]  /*c000*/  IADD3 R29, PT, PT, R29, R34, RZ ;  /* 0x000000221d1d7210 */ /* 0x000fe20007ffe0ff */
        /* <DEDUP_REMOVED lines=11> */
[----:B------:R-:W-:Y:S02]  /*c0c0*/  HADD2.F32 R14, -RZ, R37.H1_H1 ;  /* 0x30000025ff0e7230 */ /* 0x000fe40000004100 */
[----:B------:R-:W-:Y:S01]  /*c0d0*/  HADD2.F32 R15, -RZ, R38.H1_H1 ;  /* 0x30000026ff0f7230 */ /* 0x000fe20000004100 */
[----:B------:R-:W-:Y:S01]  /*c0e0*/  ISETP.GE.U32.AND P0, PT, R29, R36, PT ;  /* 0x000000241d00720c */ /* 0x000fe20003f06070 */
[----:B------:R-:W-:Y:S02]  /*c0f0*/  HADD2.F32 R20, -RZ, R39.H0_H0 ;  /* 0x20000027ff147230 */ /* 0x000fe40000004100 */
[----:B------:R-:W-:Y:S01]  /*c100*/  FADD.FTZ R9, R9, R14 ;  /* 0x0000000e09097221 */ /* 0x000fe20000010000 */
[----:B------:R-:W-:Y:S02]  /*c110*/  HADD2.F32 R21, -RZ, R42.H0_H0 ;  /* 0x2000002aff157230 */ /* 0x000fe40000004100 */
        /* <DEDUP_REMOVED lines=14> */
[----:B------:R-:W-:Y:S02]  /*c200*/  @!P0 HADD2.F32 R37, -RZ, R37.H0_H0 ;  /* 0x20000025ff258230 */ /* 0x000fe40000004100 */
[----:B------:R-:W-:Y:S02]  /*c210*/  @!P0 HADD2.F32 R40, -RZ, R40.H0_H0 ;  /* 0x20000028ff288230 */ /* 0x000fe40000004100 */
[----:B------:R-:W-:Y:S02]  /*c220*/  @!P0 HADD2.F32 R39, -RZ, R39.H1_H1 ;  /* 0x30000027ff278230 */ /* 0x000fe40000004100 */
[----:B------:R-:W-:Y:S01]  /*c230*/  @!P0 FADD.FTZ R24, R24, R37 ;  /* 0x0000002518188221 */ /* 0x000fe20000010000 */
[----:B------:R-:W-:Y:S02]  /*c240*/  @!P0 HADD2.F32 R14, -RZ, R41.H1_H1 ;  /* 0x30000029ff0e8230 */ /* 0x000fe40000004100 */
[----:B------:R-:W-:Y:S01]  /*c250*/  @!P0 FADD.FTZ R25, R25, R40 ;  /* 0x0000002819198221 */ /* 0x000fe20000010000 */
[----:B------:R-:W-:-:S02]  /*c260*/  @!P0 FADD.FTZ R26, R26, R39 ;  /* 0x000000271a1a8221 */ /* 0x000fc40000010000 */
[----:B------:R-:W-:-:S07]  /*c270*/  @!P0 FADD.FTZ R27, R27, R14 ;  /* 0x0000000e1b1b8221 */ /* 0x000fce0000010000 */
.L_x_3510:
[----:B------:R-:W-:Y:S05]  /*c280*/  BSYNC.RECONVERGENT B0 ;  /* 0x0000000000007941 */ /* 0x000fea0003800200 */
.L_x_3509:
        /* <DEDUP_REMOVED lines=12> */
.L_x_3461:
[----:B------:R-:W-:Y:S05]  /*c350*/  BSYNC.RECONVERGENT B6 ;  /* 0x0000000000067941 */ /* 0x000fea0003800200 */
.L_x_3460:
        /* <DEDUP_REMOVED lines=12> */
[----:B------:R1:W-:Y:S06]  /*c420*/  STS.128 [R0], R24 ;  /* 0x0000001800007388 */ /* 0x0003ec0000000c00 */
[----:B------:R-:W-:Y:S05]  /*c430*/  @!P0 BRA `(.L_x_3511) ;  /* 0x0000000000488947 */ /* 0x000fea0003800000 */
[----:B------:R-:W-:-:S07]  /*c440*/  MOV R8, R9 ;  /* 0x0000000900087202 */ /* 0x000fce0000000f00 */
.L_x_3512:
        /* <DEDUP_REMOVED lines=17> */
.L_x_3511:
        /* <DEDUP_REMOVED lines=18> */
.L_x_3515:
[----:B------:R-:W-:Y:S01]  /*c680*/  SHF.R.U32.HI R10, RZ, 0x1, R8 ;  /* 0x00000001ff0a7819 */ /* 0x000fe20000011608 */
[----:B------:R-:W-:Y:S05]  /*c690*/  WARPSYNC.ALL ;  /* 0x0000000000007948 */ /* 0x000fea0003800000 */
[----:B------:R-:W-:Y:S01]  /*c6a0*/  IADD3 R4, PT, PT, R10, R17, RZ ;  /* 0x000000110a047210 */ /* 0x000fe20007ffe0ff */
[----:B------:R-:W-:Y:S03]  /*c6b0*/  BAR.SYNC.DEFER_BLOCKING 0x0 ;  /* 0x0000000000007b1d */ /* 0x000fe60000010000 */
[----:B------:R-:W-:-:S04]  /*c6c0*/  ISETP.GE.U32.AND P0, PT, R4, R9, PT ;  /* 0x000000090400720c */ /* 0x000fc80003f06070 */
[----:B------:R-:W-:-:S13]  /*c6d0*/  ISETP.GE.U32.OR P0, PT, R17, R10, P0 ;  /* 0x0000000a1100720c */ /* 0x000fda0000706470 */
[----:B------:R-:W-:-:S06]  /*c6e0*/  @!P0 IMAD R4, R10, 0x10, R3 ;  /* 0x000000100a048824 */ /* 0x000fcc00078e0203 */
        /* <DEDUP_REMOVED lines=9> */
.L_x_3514:
[----:B------:R-:W-:Y:S01]  /*c780*/  ISETP.GE.U32.AND P0, PT, R0, 0x2, PT ;  /* 0x000000020000780c */ /* 0x000fe20003f06070 */
[----:B------:R-:W-:Y:S05]  /*c790*/  WARPSYNC.ALL ;  /* 0x0000000000007948 */ /* 0x000fea0003800000 */
[----:B------:R-:W-:Y:S07]  /*c7a0*/  BAR.SYNC.DEFER_BLOCKING 0x0 ;  /* 0x0000000000007b1d */ /* 0x000fee0000010000 */
[----:B------:R-:W-:Y:S05]  /*c7b0*/  @!P0 BRA `(.L_x_3513) ;  /* 0x0000000000308947 */ /* 0x000fea0003800000 */
[----:B-12---:R-:W-:-:S07]  /*c7c0*/  HFMA2 R3, -RZ, RZ, 0, 5.9604644775390625e-08 ;  /* 0x00000001ff037431 */ /* 0x006fce00000001ff */
.L_x_3516:
[----:B------:R-:W1:Y:S04]  /*c7d0*/  SHFL.DOWN PT, R5, R24, R3, 0x1f ;  /* 0x08001f0318057589 */ /* 0x000e6800000e0000 */
[----:B------:R-:W2:Y:S04]  /*c7e0*/  SHFL.DOWN PT, R4, R25, R3, 0x1f ;  /* 0x08001f0319047589 */ /* 0x000ea800000e0000 */
[----:B------:R-:W3:Y:S04]  /*c7f0*/  SHFL.DOWN PT, R7, R26, R3, 0x1f ;  /* 0x08001f031a077589 */ /* 0x000ee800000e0000 */
[----:B------:R4:W5:Y:S02]  /*c800*/  SHFL.DOWN PT, R6, R27, R3, 0x1f ;  /* 0x08001f031b067589 */ /* 0x00096400000e0000 */
[----:B----4-:R-:W-:Y:S01]  /*c810*/  SHF.L.U32 R3, R3, 0x1, RZ ;  /* 0x0000000103037819 */ /* 0x010fe200000006ff */
[----:B-1----:R-:W-:-:S03]  /*c820*/  FADD.FTZ R24, R5, R24 ;  /* 0x0000001805187221 */ /* 0x002fc60000010000 */
[----:B------:R-:W-:Y:S01]  /*c830*/  ISETP.GE.AND P0, PT, R3, R0, PT ;  /* 0x000000000300720c */ /* 0x000fe20003f06270 */
[----:B--2---:R-:W-:Y:S01]  /*c840*/  FADD.FTZ R25, R4, R25 ;  /* 0x0000001904197221 */ /* 0x004fe20000010000 */
[----:B---3--:R-:W-:Y:S01]  /*c850*/  FADD.FTZ R26, R7, R26 ;  /* 0x0000001a071a7221 */ /* 0x008fe20000010000 */
[----:B-----5:R-:W-:-:S10]  /*c860*/  FADD.FTZ R27, R6, R27 ;  /* 0x0000001b061b7221 */ /* 0x020fd40000010000 */
[----:B------:R-:W-:Y:S05]  /*c870*/  @!P0 BRA `(.L_x_3516) ;  /* 0xfffffffc00d48947 */ /* 0x000fea000383ffff */
.L_x_3513:
        /* <DEDUP_REMOVED lines=9> */
[----:B------:R-:W-:Y:S01]  /*c910*/  MOV R5, R19 ;  /* 0x0000001300057202 */ /* 0x000fe20000000f00 */
[----:B------:R-:W-:Y:S01]  /*c920*/  IMAD.MOV.U32 R4, RZ, RZ, RZ ;  /* 0x000000ffff047224 */ /* 0x000fe200078e00ff */
        /* <DEDUP_REMOVED lines=271> */
.L_x_3517:
        /* <DEDUP_REMOVED lines=15> */
[----:B------:R-:W-:Y:S01]  /*db10*/  IMAD.MOV.U32 R6, RZ, RZ, RZ ;  /* 0x000000ffff067224 */ /* 0x000fe200078e00ff */
[----:B------:R-:W4:Y:S01]  /*db20*/  LDCU UR8, c[0x0][0x56c] ;  /* 0x0000ad80ff0877ac */ /* 0x000f220008000800 */
[----:B------:R-:W5:Y:S01]  /*db30*/  LDCU UR9, c[0x0][0x694] ;  /* 0x0000d280ff0977ac */ /* 0x000f620008000800 */
[----:B------:R-:W-:Y:S01]  /*db40*/  UISETP.NE.AND UP1, UPT, UR4, 0x2, UPT ;  /* 0x000000020400788c */ /* 0x000fe2000bf25270 */
        /* <DEDUP_REMOVED lines=12> */
[----:B----4-:R-:W-:-:S04]  /*dc10*/  SHF.R.U32.HI R7, RZ, UR6, R6 ;  /* 0x00000006ff077c19 */ /* 0x010fc80008011606 */
[----:B------:R-:W-:-:S05]  /*dc20*/  IADD3 R4, PT, PT, -R7, RZ, RZ ;  /* 0x000000ff07047210 */ /* 0x000fca0007ffe1ff */
        /* <DEDUP_REMOVED lines=9> */
[----:B------:R-:W-:-:S05]  /*dcc0*/  SHF.R.U32.HI R5, RZ, UR7, R4 ;  /* 0x00000007ff057c19 */ /* 0x000fca0008011604 */
[----:B------:R-:W-:-:S04]  /*dcd0*/  IMAD.MOV R6, RZ, RZ, -R5 ;  /* 0x000000ffff067224 */ /* 0x000fc800078e0a05 */
        /* <DEDUP_REMOVED lines=26> */
[----:B------:R-:W-:Y:S01]  /*de80*/  IMAD.MOV.U32 R4, RZ, RZ, RZ ;  /* 0x000000ffff047224 */ /* 0x000fe200078e00ff */
[----:B------:R-:W4:Y:S01]  /*de90*/  LDCU UR6, c[0x0][0x5b0] ;  /* 0x0000b600ff0677ac */ /* 0x000f220008000800 */
[----:B------:R-:W5:Y:S01]  /*dea0*/  LDCU UR7, c[0x0][0x6bc] ;  /* 0x0000d780ff0777ac */ /* 0x000f620008000800 */
[----:B------:R-:W-:Y:S01]  /*deb0*/  UISETP.NE.AND UP1, UPT, UR4, 0x7, UPT ;  /* 0x000000070400788c */ /* 0x000fe2000bf25270 */
        /* <DEDUP_REMOVED lines=198> */
[----:B---3--:R-:W-:-:S04]  /*eb20*/  SHF.R.U32.HI R0, RZ, UR6, R0 ;  /* 0x00000006ff007c19 */ /* 0x008fc80008011600 */
[----:B------:R-:W-:-:S05]  /*eb30*/  IADD3 R4, PT, PT, -R0, RZ, RZ ;  /* 0x000000ff00047210 */ /* 0x000fca0007ffe1ff */
[----:B------:R-:W-:-:S04]  /*eb40*/  IMAD R4, R4, UR8, R5 ;  /* 0x0000000804047c24 */ /* 0x000fc8000f8e0205 */
[----:B----4-:R-:W-:-:S07]  /*eb50*/  IMAD R29, R4, UR7, R29 ;  /* 0x00000007041d7c24 */ /* 0x010fce000f8e021d */
.L_x_3518:
        /* <DEDUP_REMOVED lines=276> */
.L_x_3519:
        /* <DEDUP_REMOVED lines=276> */
.L_x_3520:
        /* <DEDUP_REMOVED lines=292> */
.L_x_3522:
[----:B------:R-:W-:Y:S01]  /*12020*/  IMAD.MOV.U32 R22, RZ, RZ, RZ ;  /* 0x000000ffff167224 */ /* 0x000fe200078e00ff */
        /* <DEDUP_REMOVED lines=275> */
.L_x_3523:
        /* <DEDUP_REMOVED lines=276> */
.L_x_3524:
        /* <DEDUP_REMOVED lines=276> */
.L_x_3525:
        /* <DEDUP_REMOVED lines=25> */
.L_x_3527:
[----:B------:R-:W-:Y:S05]  /*15570*/  BSYNC.RECONVERGENT B0 ;  /* 0x0000000000007941 */ /* 0x000fea0003800200 */
.L_x_3526:
        /* <DEDUP_REMOVED lines=35> */
.L_x_3529:
[----:B------:R-:W-:Y:S05]  /*157b0*/  BSYNC.RECONVERGENT B0 ;  /* 0x0000000000007941 */ /* 0x000fea0003800200 */
.L_x_3528:
        /* <DEDUP_REMOVED lines=34> */
[----:B------:R-:W-:Y:S02]  /*159e0*/  MOV R26, UR9 ;  /* 0x00000009001a7c02 */ /* 0x000fe40008000f00 */
[----:B------:R-:W-:Y:S01]  /*159f0*/  MOV R27, UR9 ;  /* 0x00000009001b7c02 */ /* 0x000fe20008000f00 */
[----:B-1----:R-:W-:Y:S02]  /*15a00*/  IMAD R3, R16, UR6, RZ ;  /* 0x0000000610037c24 */ /* 0x002fe4000f8e02ff */
[----:B--2---:R-:W-:-:S07]  /*15a10*/  IMAD R9, R9, UR5, RZ ;  /* 0x0000000509097c24 */ /* 0x004fce000f8e02ff */
.L_x_3534:
[----:B------:R-:W1:Y:S01]  /*15a20*/  LDC.64 R6, c[0x0][0x778] ;  /* 0x0001de00ff067b82 */ /* 0x000e620000000a00 */
[----:B------:R-:W-:-:S05]  /*15a30*/  IADD3 R11, PT, PT, R3, R0, RZ ;  /* 0x00000000030b7210 */ /* 0x000fca0007ffe0ff */
[----:B-1----:R-:W-:-:S05]  /*15a40*/  IMAD.WIDE.U32 R6, R11, 0x10, R6 ;  /* 0x000000100b067825 */ /* 0x002fca00078e0006 */
        /* <DEDUP_REMOVED lines=12> */
.L_x_3533:
[----:B------:R-:W-:Y:S05]  /*15b10*/  BRA `(.L_x_3532) ;  /* 0x0000000000747947 */ /* 0x000fea0003800000 */
.L_x_3531:
[----:B------:R-:W1:Y:S01]  /*15b20*/  LDCU UR6, c[0x0][0x39c] ;  /* 0x00007380ff0677ac */ /* 0x000e620008000800 */
        /* <DEDUP_REMOVED lines=14> */
.L_x_3535:
[----:B------:R-:W-:-:S05]  /*15c10*/  IADD3 R0, PT, PT, R16, R3, RZ ;  /* 0x0000000310007210 */ /* 0x000fca0007ffe0ff */
[----:B--2---:R-:W-:-:S04]  /*15c20*/  IMAD R7, R0, R12, R17 ;  /* 0x0000000c00077224 */ /* 0x004fc800078e0211 */
[----:B---3--:R-:W-:-:S05]  /*15c30*/  IMAD.WIDE.U32 R6, R7, 0x10, R8 ;  /* 0x0000001007067825 */ /* 0x008fca00078e0008 */
[----:B------:R-:W2:Y:S04]  /*15c40*/  LDG.E R11, desc[UR36][R6.64] ;  /* 0x00000024060b7981 */ /* 0x000ea8000c1e1900 */
[----:B------:R-:W3:Y:S04]  /*15c50*/  LDG.E R0, desc[UR36][R6.64+0x4] ;  /* 0x0000042406007981 */ /* 0x000ee8000c1e1900 */
[----:B------:R-:W5:Y:S04]  /*15c60*/  LDG.E R13, desc[UR36][R6.64+0x8] ;  /* 0x00000824060d7981 */ /* 0x000f68000c1e1900 */
[----:B------:R-:W5:Y:S01]  /*15c70*/  LDG.E R10, desc[UR36][R6.64+0xc] ;  /* 0x00000c24060a7981 */ /* 0x000f62000c1e1900 */
[----:B----4-:R-:W-:-:S04]  /*15c80*/  IADD3 R3, PT, PT, R14, R3, RZ ;  /* 0x000000030e037210 */ /* 0x010fc80007ffe0ff */
[----:B------:R-:W-:Y:S01]  /*15c90*/  ISETP.GE.U32.AND P1, PT, R3, UR6, PT ;  /* 0x0000000603007c0c */ /* 0x000fe2000bf26070 */
[----:B--2---:R-:W-:Y:S01]  /*15ca0*/  FADD.FTZ R24, R11, R24 ;  /* 0x000000180b187221 */ /* 0x004fe20000010000 */
[----:B---3--:R-:W-:Y:S01]  /*15cb0*/  FADD.FTZ R25, R0, R25 ;  /* 0x0000001900197221 */ /* 0x008fe20000010000 */
[----:B-----5:R-:W-:Y:S01]  /*15cc0*/  FADD.FTZ R26, R13, R26 ;  /* 0x0000001a0d1a7221 */ /* 0x020fe20000010000 */
[----:B------:R-:W-:-:S09]  /*15cd0*/  FADD.FTZ R27, R10, R27 ;  /* 0x0000001b0a1b7221 */ /* 0x000fd20000010000 */
[----:B------:R-:W-:Y:S05]  /*15ce0*/  @!P1 BRA `(.L_x_3535) ;  /* 0xfffffffc00c89947 */ /* 0x000fea000383ffff */
.L_x_3532:
[----:B------:R-:W-:Y:S05]  /*15cf0*/  BSYNC.RECONVERGENT B0 ;  /* 0x0000000000007941 */ /* 0x000fea0003800200 */
.L_x_3530:
        /* <DEDUP_REMOVED lines=12> */
.L_x_3537:
        /* <DEDUP_REMOVED lines=16> */
.L_x_3536:
        /* <DEDUP_REMOVED lines=9> */
.L_x_3540:
[----:B------:R-:W-:Y:S01]  /*15f50*/  SHF.R.U32.HI R6, RZ, 0x1, R2 ;  /* 0x00000001ff067819 */ /* 0x000fe20000011602 */
[----:B------:R-:W-:Y:S03]  /*15f60*/  BAR.SYNC.DEFER_BLOCKING 0x0 ;  /* 0x0000000000007b1d */ /* 0x000fe60000010000 */
[----:B------:R-:W-:-:S04]  /*15f70*/  IADD3 R3, PT, PT, R6, R17, RZ ;  /* 0x0000001106037210 */ /* 0x000fc80007ffe0ff */
[----:B------:R-:W-:-:S04]  /*15f80*/  ISETP.GE.U32.AND P1, PT, R3, UR5, PT ;  /* 0x0000000503007c0c */ /* 0x000fc8000bf26070 */
[----:B------:R-:W-:-:S13]  /*15f90*/  ISETP.GE.U32.OR P1, PT, R17, R6, P1 ;  /* 0x000000061100720c */ /* 0x000fda0000f26470 */
[----:B------:R-:W-:-:S06]  /*15fa0*/  @!P1 LEA R8, R6, R0, 0x4 ;  /* 0x0000000006089211 */ /* 0x000fcc00078e20ff */
        /* <DEDUP_REMOVED lines=9> */
.L_x_3539:
[----:B------:R-:W-:Y:S01]  /*16040*/  BAR.SYNC.DEFER_BLOCKING 0x0 ;  /* 0x0000000000007b1d */ /* 0x000fe20000010000 */
[----:B------:R-:W-:-:S09]  /*16050*/  UISETP.GE.U32.AND UP0, UPT, UR4, 0x2, UPT ;  /* 0x000000020400788c */ /* 0x000fd2000bf06070 */
[----:B------:R-:W-:Y:S05]  /*16060*/  BRA.U !UP0, `(.L_x_3538) ;  /* 0x0000000108307547 */ /* 0x000fea000b800000 */
[----:B-1234-:R-:W-:-:S07]  /*16070*/  IMAD.MOV.U32 R0, RZ, RZ, 0x1 ;  /* 0x00000001ff007424 */ /* 0x01efce00078e00ff */
.L_x_3541:
        /* <DEDUP_REMOVED lines=11> */
.L_x_3538:
        /* <DEDUP_REMOVED lines=50> */
.L_x_3543:
[----:B------:R-:W1:Y:S01]  /*16450*/  LDCU.64 UR6, c[0x0][0x760] ;  /* 0x0000ec00ff0677ac */ /* 0x000e620008000a00 */
[----:B------:R-:W0:Y:S01]  /*16460*/  LDCU UR4, c[0x0][0x380] ;  /* 0x00007000ff0477ac */ /* 0x000e220008000800 */
[----:B------:R-:W2:Y:S01]  /*16470*/  LDCU UR5, c[0x0][0x794] ;  /* 0x0000f280ff0577ac */ /* 0x000ea20008000800 */
[----:B-1----:R-:W-:Y:S01]  /*16480*/  IADD3 R28, P0, PT, R28, UR6, RZ ;  /* 0x000000061c1c7c10 */ /* 0x002fe2000ff1e0ff */
[----:B0-----:R-:W-:-:S04]  /*16490*/  FMUL.FTZ R3, R24, UR4 ;  /* 0x0000000418037c20 */ /* 0x001fc80008410000 */
[----:B------:R-:W-:Y:S01]  /*164a0*/  IMAD.X R29, RZ, RZ, UR7, P0 ;  /* 0x00000007ff1d7e24 */ /* 0x000fe200080e06ff */
[----:B--2---:R-:W-:-:S04]  /*164b0*/  UISETP.NE.AND UP0, UPT, UR5, 0x1, UPT ;  /* 0x000000010500788c */ /* 0x004fc8000bf05270 */
[----:B------:R0:W-:Y:S05]  /*164c0*/  STG.E desc[UR36][R28.64], R3 ;  /* 0x000000031c007986 */ /* 0x0001ea000c101924 */
[----:B------:R-:W-:Y:S05]  /*164d0*/  BRA.U !UP0, `(.L_x_3544) ;  /* 0x0000000108407547 */ /* 0x000fea000b800000 */
[----:B------:R-:W-:Y:S01]  /*164e0*/  MOV R0, 0x0 ;  /* 0x0000000000007802 */ /* 0x000fe20000000f00 */
[----:B------:R-:W1:Y:S01]  /*164f0*/  LDCU.64 UR4, c[0x4][0x590] ;  /* 0x0100b200ff0477ac */ /* 0x000e620008000a00 */
[----:B------:R-:W-:Y:S01]  /*16500*/  HFMA2 R8, -RZ, RZ, 0, 4.4763088226318359375e-05 ;  /* 0x000002efff087431 */ /* 0x000fe200000001ff */
[----:B------:R-:W-:Y:S01]  /*16510*/  MOV R12, 0x1 ;  /* 0x00000001000c7802 */ /* 0x000fe20000000f00 */
[----:B0-----:R0:W2:Y:S01]  /*16520*/  LDC.64 R2, c[0x4][R0] ;  /* 0x0100000000027b82 */ /* 0x0010a20000000a00 */
        /* <DEDUP_REMOVED lines=11> */
.L_x_3544:
[----:B------:R-:W1:Y:S01]  /*165e0*/  LDCU.64 UR4, c[0x0][0x760] ;  /* 0x0000ec00ff0477ac */ /* 0x000e620008000a00 */
[----:B------:R-:W2:Y:S01]  /*165f0*/  LDCU UR6, c[0x0][0x380] ;  /* 0x00007000ff0677ac */ /* 0x000ea20008000800 */
[----:B-1----:R-:W-:Y:S01]  /*16600*/  IADD3 R22, P0, PT, R22, UR4, RZ ;  /* 0x0000000416167c10 */ /* 0x002fe2000ff1e0ff */
[----:B------:R-:W1:Y:S01]  /*16610*/  LDCU UR4, c[0x0][0x794] ;  /* 0x0000f280ff0477ac */ /* 0x000e620008000800 */
[----:B--2---:R-:W-:-:S03]  /*16620*/  FMUL.FTZ R25, R25, UR6 ;  /* 0x0000000619197c20 */ /* 0x004fc60008410000 */
[----:B------:R-:W-:-:S05]  /*16630*/  IMAD.X R23, RZ, RZ, UR5, P0 ;  /* 0x00000005ff177e24 */ /* 0x000fca00080e06ff */
[----:B------:R2:W-:Y:S01]  /*16640*/  STG.E desc[UR36][R22.64], R25 ;  /* 0x0000001916007986 */ /* 0x0005e2000c101924 */
[----:B-1----:R-:W-:-:S09]  /*16650*/  UISETP.NE.AND UP0, UPT, UR4, 0x1, UPT ;  /* 0x000000010400788c */ /* 0x002fd2000bf05270 */
[----:B--2---:R-:W-:Y:S05]  /*16660*/  BRA.U !UP0, `(.L_x_3545) ;  /* 0x0000000108407547 */ /* 0x004fea000b800000 */
        /* <DEDUP_REMOVED lines=16> */
.L_x_3545:
[----:B------:R-:W1:Y:S01]  /*16770*/  LDCU.64 UR4, c[0x0][0x760] ;  /* 0x0000ec00ff0477ac */ /* 0x000e620008000a00 */
[----:B------:R-:W2:Y:S01]  /*16780*/  LDCU UR6, c[0x0][0x380] ;  /* 0x00007000ff0677ac */ /* 0x000ea20008000800 */
[----:B-1----:R-:W-:Y:S01]  /*16790*/  IADD3 R2, P0, PT, R19, UR4, RZ ;  /* 0x0000000413027c10 */ /* 0x002fe2000ff1e0ff */
[----:B------:R-:W1:Y:S01]  /*167a0*/  LDCU UR4, c[0x0][0x794] ;  /* 0x0000f280ff0477ac */ /* 0x000e620008000800 */
[----:B--2---:R-:W-:-:S03]  /*167b0*/  FMUL.FTZ R5, R26, UR6 ;  /* 0x000000061a057c20 */ /* 0x004fc60008410000 */
[----:B0-----:R-:W-:Y:S02]  /*167c0*/  IMAD.X R3, RZ, RZ, UR5, P0 ;  /* 0x00000005ff037e24 */ /* 0x001fe400080e06ff */
[----:B------:R-:W-:-:S03]  /*167d0*/  FMUL.FTZ R27, R27, UR6 ;  /* 0x000000061b1b7c20 */ /* 0x000fc60008410000 */
        /* <DEDUP_REMOVED lines=19> */
.L_x_3546:
[----:B------:R-:W0:Y:S02]  /*16910*/  LDCU.64 UR4, c[0x0][0x760] ;  /* 0x0000ec00ff0477ac */ /* 0x000e240008000a00 */
[----:B0-----:R-:W-:-:S05]  /*16920*/  IADD3 R18, P0, PT, R18, UR4, RZ ;  /* 0x0000000412127c10 */ /* 0x001fca000ff1e0ff */
[----:B------:R-:W-:-:S05]  /*16930*/  IMAD.X R19, RZ, RZ, UR5, P0 ;  /* 0x00000005ff137e24 */ /* 0x000fca00080e06ff */
[----:B------:R-:W-:Y:S01]  /*16940*/  STG.E desc[UR36][R18.64], R27 ;  /* 0x0000001b12007986 */ /* 0x000fe2000c101924 */
[----:B------:R-:W-:Y:S05]  /*16950*/  EXIT ;  /* 0x000000000000794d */ /* 0x000fea0003800000 */
.L_x_3542:
        /* <DEDUP_REMOVED lines=13> */
.L_x_3547:
        /* <DEDUP_REMOVED lines=20> */
.L_x_3549:
        /* <DEDUP_REMOVED lines=25> */
.L_x_3550:
        /* <DEDUP_REMOVED lines=25> */
.L_x_3551:
        /* <DEDUP_REMOVED lines=26> */
.L_x_3552:
[----:B------:R-:W0:Y:S02]  /*17030*/  LDCU.64 UR4, c[0x0][0x760] ;  /* 0x0000ec00ff0477ac */ /* 0x000e240008000a00 */
[----:B0-----:R-:W-:-:S05]  /*17040*/  IADD3 R18, P0, PT, R18, UR4, RZ ;  /* 0x0000000412127c10 */ /* 0x001fca000ff1e0ff */
[----:B------:R-:W-:-:S05]  /*17050*/  IMAD.X R19, RZ, RZ, UR5, P0 ;  /* 0x00000005ff137e24 */ /* 0x000fca00080e06ff */
[----:B------:R-:W-:Y:S01]  /*17060*/  STG.E desc[UR36][R18.64], R27 ;  /* 0x0000001b12007986 */ /* 0x000fe2000c101924 */
[----:B------:R-:W-:Y:S05]  /*17070*/  EXIT ;  /* 0x000000000000794d */ /* 0x000fea0003800000 */
.L_x_3548:
[----:B------:R-:W-:Y:S04]  /*17080*/  STG.E desc[UR36][R4.64], R24 ;  /* 0x0000001804007986 */ /* 0x000fe8000c101924 */
[----:B------:R-:W-:Y:S04]  /*17090*/  STG.E desc[UR36][R4.64+0x4], R25 ;  /* 0x0000041904007986 */ /* 0x000fe8000c101924 */
[----:B------:R-:W-:Y:S04]  /*170a0*/  STG.E desc[UR36][R4.64+0x8], R26 ;  /* 0x0000081a04007986 */ /* 0x000fe8000c101924 */
[----:B------:R-:W-:Y:S01]  /*170b0*/  STG.E desc[UR36][R4.64+0xc], R27 ;  /* 0x00000c1b04007986 */ /* 0x000fe2000c101924 */
[----:B------:R-:W-:Y:S05]  /*170c0*/  EXIT ;  /* 0x000000000000794d */ /* 0x000fea0003800000 */
.L_x_3521:
        /* <DEDUP_REMOVED lines=59> */
.L_x_3554:
        /* <DEDUP_REMOVED lines=25> */
.L_x_3555:
        /* <DEDUP_REMOVED lines=25> */
.L_x_3556:
        /* <DEDUP_REMOVED lines=26> */
.L_x_3557:
[----:B------:R-:W1:Y:S02]  /*17940*/  LDCU.64 UR4, c[0x0][0x760] ;  /* 0x0000ec00ff0477ac */ /* 0x000e640008000a00 */
[----:B-1----:R-:W-:-:S04]  /*17950*/  IADD3 R22, P0, PT, R22, UR4, RZ ;  /* 0x0000000416167c10 */ /* 0x002fc8000ff1e0ff */
[----:B------:R-:W-:-:S05]  /*17960*/  IADD3.X R23, PT, PT, RZ, UR5, RZ, P0, !PT ;  /* 0x00000005ff177c10 */ /* 0x000fca00087fe4ff */
[----:B------:R-:W-:Y:S01]  /*17970*/  STG.E desc[UR36][R22.64], R27 ;  /* 0x0000001b16007986 */ /* 0x000fe2000c101924 */
[----:B------:R-:W-:Y:S05]  /*17980*/  EXIT ;  /* 0x000000000000794d */ /* 0x000fea0003800000 */
.L_x_3553:
        /* <DEDUP_REMOVED lines=13> */
.L_x_3558:
        /* <DEDUP_REMOVED lines=20> */
.L_x_3560:
        /* <DEDUP_REMOVED lines=25> */
.L_x_3561:
        /* <DEDUP_REMOVED lines=25> */
.L_x_3562:
        /* <DEDUP_REMOVED lines=26> */
.L_x_3563:
[----:B------:R-:W1:Y:S02]  /*18060*/  LDCU.64 UR4, c[0x0][0x760] ;  /* 0x0000ec00ff0477ac */ /* 0x000e640008000a00 */
[----:B-1----:R-:W-:-:S04]  /*18070*/  IADD3 R22, P0, PT, R22, UR4, RZ ;  /* 0x0000000416167c10 */ /* 0x002fc8000ff1e0ff */
[----:B------:R-:W-:-:S05]  /*18080*/  IADD3.X R23, PT, PT, RZ, UR5, RZ, P0, !PT ;  /* 0x00000005ff177c10 */ /* 0x000fca00087fe4ff */
[----:B------:R-:W-:Y:S01]  /*18090*/  STG.E desc[UR36][R22.64], R27 ;  /* 0x0000001b16007986 */ /* 0x000fe2000c101924 */
[----:B------:R-:W-:Y:S05]  /*180a0*/  EXIT ;  /* 0x000000000000794d */ /* 0x000fea0003800000 */
.L_x_3559:
[----:B------:R-:W-:Y:S04]  /*180b0*/  STG.E desc[UR36][R4.64], R24 ;  /* 0x0000001804007986 */ /* 0x000fe8000c101924 */
[----:B------:R-:W-:Y:S04]  /*180c0*/  STG.E desc[UR36][R4.64+0x4], R25 ;  /* 0x0000041904007986 */ /* 0x000fe8000c101924 */
[----:B------:R-:W-:Y:S04]  /*180d0*/  STG.E desc[UR36][R4.64+0x8], R26 ;  /* 0x0000081a04007986 */ /* 0x000fe8000c101924 */
[----:B------:R-:W-:Y:S01]  /*180e0*/  STG.E desc[UR36][R4.64+0xc], R27 ;  /* 0x00000c1b04007986 */ /* 0x000fe2000c101924 */
[----:B------:R-:W-:Y:S05]  /*180f0*/  EXIT ;  /* 0x000000000000794d */ /* 0x000fea0003800000 */
.L_x_3564:
        /* <DEDUP_REMOVED lines=16> */
.L_x_7297:


//--------------------- .text._ZN2at6native13reduce_kernelILi512ELi1ENS0_8ReduceOpIN3c104HalfENS0_7MeanOpsIS4_ffS4_EEjS4_Li4ELi8EEEEEvT1_ --------------------------
	.section	.text._ZN2at6native13reduce_kernelILi512ELi1ENS0_8ReduceOpIN3c104HalfENS0_7MeanOpsIS4_ffS4_EEjS4_Li4ELi8EEEEEvT1_,"ax",@progbits
	.align	128
        .global         _ZN2at6native13reduce_kernelILi512ELi1ENS0_8ReduceOpIN3c104HalfENS0_7MeanOpsIS4_ffS4_EEjS4_Li4ELi8EEEEEvT1_
        .type           _ZN2at6native13reduce_kernelILi512ELi1ENS0_8ReduceOpIN3c104HalfENS0_7MeanOpsIS4_ffS4_EEjS4_Li4ELi8EEEEEvT1_,@function
        .size           _ZN2at6native13reduce_kernelILi512ELi1ENS0_8ReduceOpIN3c104HalfENS0_7MeanOpsIS4_ffS4_EEjS4_Li4ELi8EEEEEvT1_,(.L_x_7235 - _ZN2at6native13reduce_kernelILi512ELi1ENS0_8ReduceOpIN3c104HalfENS0_7MeanOpsIS4_ffS4_EEjS4_Li4ELi8EEEEEvT1_)
        .other          _ZN2at6native13reduce_kernelILi512ELi1ENS0_8ReduceOpIN3c104HalfENS0_7MeanOpsIS4_ffS4_EEjS4_Li4ELi8EEEEEvT1_,@"STO_CUDA_ENTRY STV_DEFAULT"
_ZN2at6native13reduce_kernelILi512ELi1ENS0_8ReduceOpIN3c104HalfENS0_7MeanOpsIS4_ffS4_EEjS4_Li4ELi8EEEEEvT1_:
.text._ZN2at6native13reduce_kernelILi512ELi1ENS0_8ReduceOpIN3c104HalfENS0_7MeanOpsIS4_ffS4_EEjS4_Li4ELi8EEEEEvT1_:
        /* <DEDUP_REMOVED lines=295> */
.L_x_3565:
        /* <DEDUP_REMOVED lines=45> */
.L_x_3572:
[----:B------:R-:W-:Y:S05]  /*1540*/  BSYNC.RECONVERGENT B2 ;  /* 0x0000000000027941 */ /* 0x000fea0003800200 */
.L_x_3571:
[----:B------:R-:W-:Y:S02]  /*1550*/  IADD3 R2, P0, PT, R2, 0x10, RZ ;  /* 0x0000001002027810 */ /* 0x000fe40007f1e0ff */
[----:B------:R-:W-:-:S03]  /*1560*/  IADD3 R10, PT, PT, R11, -0x8, R24 ;  /* 0xfffffff80b0a7810 */ /* 0x000fc60007ffe018 */
[----:B------:R-:W-:-:S08]  /*1570*/  IMAD.X R3, RZ, RZ, R3, P0 ;  /* 0x000000ffff037224 */ /* 0x000fd000000e0603 */
.L_x_3570:
[----:B------:R-:W-:Y:S05]  /*1580*/  BSYNC.RECONVERGENT B1 ;  /* 0x0000000000017941 */ /* 0x000fea0003800200 */
.L_x_3569:
        /* <DEDUP_REMOVED lines=19> */
.L_x_3575:
        /* <DEDUP_REMOVED lines=23> */
.L_x_3574:
[----:B------:R-:W-:Y:S05]  /*1830*/  BSYNC.RECONVERGENT B1 ;  /* 0x0000000000017941 */ /* 0x000fea0003800200 */
.L_x_3573:
        /* <DEDUP_REMOVED lines=10> */
.L_x_3577:
[----:B------:R-:W-:Y:S05]  /*18e0*/  BSYNC.RECONVERGENT B1 ;  /* 0x0000000000017941 */ /* 0x000fea0003800200 */
.L_x_3576:
        /* <DEDUP_REMOVED lines=8> */
.L_x_3568:
        /* <DEDUP_REMOVED lines=18> */
.L_x_3582:
        /* <DEDUP_REMOVED lines=24> */
.L_x_3581:
[----:B------:R-:W-:-:S07]  /*1c10*/  PRMT R6, R10, 0x7610, R6 ;  /* 0x000076100a067816 */ /* 0x000fce0000000006 */
.L_x_3580:
[----:B------:R-:W-:Y:S05]  /*1c20*/  BSYNC.RECONVERGENT B1 ;  /* 0x0000000000017941 */ /* 0x000fea0003800200 */
.L_x_3579:
        /* <DEDUP_REMOVED lines=19> */
.L_x_3584:
[----:B------:R-:W-:Y:S05]  /*1d60*/  BSYNC.RECONVERGENT B1 ;  /* 0x0000000000017941 */ /* 0x000fea0003800200 */
.L_x_3583:
        /* <DEDUP_REMOVED lines=18> */
.L_x_3586:
[----:B------:R-:W-:Y:S05]  /*1e90*/  BSYNC.RECONVERGENT B1 ;  /* 0x0000000000017941 */ /* 0x000fea0003800200 */
.L_x_3585:
[----:B------:R-:W-:-:S04]  /*1ea0*/  FADD.FTZ R4, R4, R7 ;  /* 0x0000000704047221 */ /* 0x000fc80000010000 */
[----:B------:R-:W-:-:S04]  /*1eb0*/  FADD.FTZ R4, R4, R5 ;  /* 0x0000000504047221 */ /* 0x000fc80000010000 */
[----:B------:R-:W-:Y:S01]  /*1ec0*/  FADD.FTZ R9, R4, R9 ;  /* 0x0000000904097221 */ /* 0x000fe20000010000 */
[----:B------:R-:W-:Y:S06]  /*1ed0*/  BRA `(.L_x_3567) ;  /* 0x0000008c00fc7947 */ /* 0x000fec0003800000 */
.L_x_3578:
        /* <DEDUP_REMOVED lines=14> */
.L_x_3591:
        /* <DEDUP_REMOVED lines=28> */
.L_x_3590:
[----:B------:R-:W-:Y:S02]  /*2180*/  PRMT R14, R18, 0x7610, R14 ;  /* 0x00007610120e7816 */ /* 0x000fe4000000000e */
[----:B------:R-:W-:Y:S02]  /*2190*/  PRMT R13, R10, 0x7610, R13 ;  /* 0x000076100a0d7816 */ /* 0x000fe4000000000d */
[----:B------:R-:W-:-:S07]  /*21a0*/  PRMT R9, R15, 0x7610, R9 ;  /* 0x000076100f097816 */ /* 0x000fce0000000009 */
.L_x_3589:
[----:B------:R-:W-:Y:S05]  /*21b0*/  BSYNC.RECONVERGENT B1 ;  /* 0x0000000000017941 */ /* 0x000fea0003800200 */
.L_x_3588:
        /* <DEDUP_REMOVED lines=23> */
.L_x_3593:
[----:B------:R-:W-:Y:S05]  /*2330*/  BSYNC.RECONVERGENT B1 ;  /* 0x0000000000017941 */ /* 0x000fea0003800200 */
.L_x_3592:
        /* <DEDUP_REMOVED lines=18> */
.L_x_3595:
[----:B------:R-:W-:Y:S05]  /*2460*/  BSYNC.RECONVERGENT B1 ;  /* 0x0000000000017941 */ /* 0x000fea0003800200 */
.L_x_3594:
[----:B------:R-:W-:-:S04]  /*2470*/  FADD.FTZ R7, R8, R7 ;  /* 0x0000000708077221 */ /* 0x000fc80000010000 */
[----:B------:R-:W-:-:S04]  /*2480*/  FADD.FTZ R6, R7, R6 ;  /* 0x0000000607067221 */ /* 0x000fc80000010000 */
[----:B-----5:R-:W-:Y:S01]  /*2490*/  FADD.FTZ R9, R6, R5 ;  /* 0x0000000506097221 */ /* 0x020fe20000010000 */
[----:B------:R-:W-:Y:S06]  /*24a0*/  BRA `(.L_x_3567) ;  /* 0x0000008800887947 */ /* 0x000fec0003800000 */
.L_x_3587:
        /* <DEDUP_REMOVED lines=18> */
.L_x_3603:
        /* <DEDUP_REMOVED lines=288> */
[----:B0-----:R-:W-:-:S12]  /*37d0*/  IMAD.HI.U32 R6, R12, UR53, R6 ;  /* 0x000000350c067c27 */ /* 0x001fd8000f8e0006 */
[----:B------:R-:W0:Y:S01]  /*37e0*/  @P2 LDC R19, c[0x0][0x4ec] ;  /* 0x00013b00ff132b82 */ /* 0x000e220000000800 */
[----:B------:R-:W-:Y:S02]  /*37f0*/  SHF.R.U32.HI R7, RZ, UR27, R6 ;  /* 0x0000001bff077c19 */ /* 0x000fe40008011606 */
[----:B------:R-:W-:-:S05]  /*3800*/  @P2 MOV R6, RZ ;  /* 0x000000ff00062202 */ /* 0x000fca0000000f00 */
[----:B------:R-:W1:Y:S01]  /*3810*/  @P2 LDC R18, c[0x0][0x558] ;  /* 0x00015600ff122b82 */ /* 0x000e620000000800 */
[----:B------:R-:W-:-:S04]  /*3820*/  IMAD.MOV R15, RZ, RZ, -R7 ;  /* 0x000000ffff0f7224 */ /* 0x000fc800078e0a07 */
[----:B------:R-:W-:-:S03]  /*3830*/  IMAD R15, R15, UR52, R12 ;  /* 0x000000340f0f7c24 */ /* 0x000fc6000f8e020c */
[----:B------:R-:W2:Y:S01]  /*3840*/  @P2 LDC.64 R12, c[0x0][0x4f0] ;  /* 0x00013c00ff0c2b82 */ /* 0x000ea20000000a00 */
[----:B------:R-:W-:Y:S02]  /*3850*/  IMAD R0, R15, UR28, R0 ;  /* 0x0000001c0f007c24 */ /* 0x000fe4000f8e0200 */
[----:B--2---:R-:W-:-:S05]  /*3860*/  @P2 IMAD.HI.U32 R12, R7, R12, R6 ;  /* 0x0000000c070c2227 */ /* 0x004fca00078e0006 */
[----:B------:R-:W-:-:S04]  /*3870*/  @P2 SHF.R.U32.HI R12, RZ, R13, R12 ;  /* 0x0000000dff0c2219 */ /* 0x000fc8000001160c */
[----:B------:R-:W-:-:S05]  /*3880*/  @P2 IADD3 R6, PT, PT, -R12, RZ, RZ ;  /* 0x000000ff0c062210 */ /* 0x000fca0007ffe1ff */
[----:B0-----:R-:W-:-:S04]  /*3890*/  @P2 IMAD R7, R6, R19, R7 ;  /* 0x0000001306072224 */ /* 0x001fc800078e0207 */
[----:B-1----:R-:W-:-:S07]  /*38a0*/  @P2 IMAD R0, R7, R18, R0 ;  /* 0x0000001207002224 */ /* 0x002fce00078e0200 */
.L_x_3599:
        /* <DEDUP_REMOVED lines=227> */
[----:B------:R-:W-:-:S05]  /*46e0*/  @P2 SHF.R.U32.HI R12, RZ, R13, R12 ;  /* 0x0000000dff0c2219 */ /* 0x000fca000001160c */
[----:B------:R-:W-:-:S04]  /*46f0*/  @P2 IMAD.MOV R13, RZ, RZ, -R12 ;  /* 0x000000ffff0d2224 */ /* 0x000fc800078e0a0c */
[----:B--2---:R-:W-:-:S04]  /*4700*/  @P2 IMAD R23, R15, R13, R23 ;  /* 0x0000000d0f172224 */ /* 0x004fc800078e0217 */
[----:B-1----:R-:W-:-:S07]  /*4710*/  @P2 IMAD R0, R23, R24, R0 ;  /* 0x0000001817002224 */ /* 0x002fce00078e0200 */
.L_x_3600:
[----:B------:R-:W-:Y:S01]  /*4720*/  LOP3.LUT R13, R0, 0xfffffffe, RZ, 0xc0, !PT ;  /* 0xfffffffe000d7812 */ /* 0x000fe200078ec0ff */
[----:B------:R-:W-:Y:S01]  /*4730*/  IMAD.MOV.U32 R18, RZ, RZ, RZ ;  /* 0x000000ffff127224 */ /* 0x000fe200078e00ff */
[----:B------:R-:W-:Y:S01]  /*4740*/  IADD3 R19, PT, PT, R19, UR4, RZ ;  /* 0x0000000413137c10 */ /* 0x000fe2000fffe0ff */
[----:B------:R-:W0:Y:S01]  /*4750*/  LDCU UR52, c[0x0][0x3cc] ;  /* 0x00007980ff3477ac */ /* 0x000e220008000800 */
[----:B------:R-:W-:-:S04]  /*4760*/  IADD3 R12, P2, PT, R13, R4, RZ ;  /* 0x000000040d0c7210 */ /* 0x000fc80007f5e0ff */
[----:B------:R-:W-:-:S05]  /*4770*/  IADD3.X R13, PT, PT, RZ, R5, RZ, P2, !PT ;  /* 0x00000005ff0d7210 */ /* 0x000fca00017fe4ff */
[----:B------:R1:W5:Y:S01]  /*4780*/  LDG.E.U16 R7, desc[UR36][R12.64] ;  /* 0x000000240c077981 */ /* 0x000362000c1e1500 */
[----:B------:R-:W-:-:S05]  /*4790*/  IMAD.HI.U32 R0, R19, UR30, R18 ;  /* 0x0000001e13007c27 */ /* 0x000fca000f8e0012 */
[----:B------:R-:W-:-:S04]  /*47a0*/  SHF.R.U32.HI R22, RZ, UR31, R0 ;  /* 0x0000001fff167c19 */ /* 0x000fc80008011600 */
[----:B------:R-:W-:-:S05]  /*47b0*/  IADD3 R15, PT, PT, -R22, RZ, RZ ;  /* 0x000000ff160f7210 */ /* 0x000fca0007ffe1ff */
[----:B0-----:R-:W-:-:S04]  /*47c0*/  IMAD R0, R15, UR52, R19 ;  /* 0x000000340f007c24 */ /* 0x001fc8000f8e0213 */
        /* <DEDUP_REMOVED lines=231> */
.L_x_3601:
[----:B------:R-:W-:Y:S01]  /*5640*/  LOP3.LUT R13, R0, 0xfffffffe, RZ, 0xc0, !PT ;  /* 0xfffffffe000d7812 */ /* 0x000fe200078ec0ff */
[----:B------:R-:W-:Y:S01]  /*5650*/  IMAD.MOV.U32 R18, RZ, RZ, RZ ;  /* 0x000000ffff127224 */ /* 0x000fe200078e00ff */
[----:B------:R-:W-:Y:S01]  /*5660*/  IADD3 R19, PT, PT, R19, UR4, RZ ;  /* 0x0000000413137c10 */ /* 0x000fe2000fffe0ff */
        /* <DEDUP_REMOVED lines=228> */
.L_x_3602:
[----:B------:R-:W-:-:S04]  /*64b0*/  LOP3.LUT R13, R15, 0xfffffffe, RZ, 0xc0, !PT ;  /* 0xfffffffe0f0d7812 */ /* 0x000fc800078ec0ff */
[----:B------:R-:W-:-:S05]  /*64c0*/  IADD3 R12, P1, PT, R13, R4, RZ ;  /* 0x000000040d0c7210 */ /* 0x000fca0007f3e0ff */
[----:B------:R-:W-:-:S05]  /*64d0*/  IMAD.X R13, RZ, RZ, R5, P1 ;  /* 0x000000ffff0d7224 */ /* 0x000fca00008e0605 */
[----:B------:R1:W5:Y:S03]  /*64e0*/  LDG.E.U16 R12, desc[UR36][R12.64] ;  /* 0x000000240c0c7981 */ /* 0x000366000c1e1500 */
.L_x_3598:
[----:B------:R-:W2:Y:S01]  /*64f0*/  LDCU UR5, c[0x0][0x38c] ;  /* 0x00007180ff0577ac */ /* 0x000ea20008000800 */
[----:B0-----:R-:W-:Y:S01]  /*6500*/  MOV R22, UR4 ;  /* 0x0000000400167c02 */ /* 0x001fe20008000f00 */
        /* <DEDUP_REMOVED lines=13> */
.L_x_3597:
[----:B------:R-:W-:Y:S05]  /*65e0*/  BSYNC.RECONVERGENT B1 ;  /* 0x0000000000017941 */ /* 0x000fea0003800200 */
.L_x_3596:
        /* <DEDUP_REMOVED lines=285> */
.L_x_3607:
[----:B------:R-:W-:Y:S02]  /*77c0*/  SHF.R.U32.HI R12, RZ, 0x1, R6 ;  /* 0x00000001ff0c7819 */ /* 0x000fe40000011606 */
[----:B------:R-:W-:-:S07]  /*77d0*/  MOV R13, RZ ;  /* 0x000000ff000d7202 */ /* 0x000fce0000000f00 */
.L_x_3606:
        /* <DEDUP_REMOVED lines=284> */
.L_x_3609:
[----:B------:R-:W-:Y:S02]  /*89a0*/  SHF.R.U32.HI R18, RZ, 0x1, R7 ;  /* 0x00000001ff127819 */ /* 0x000fe40000011607 */
[----:B------:R-:W-:-:S07]  /*89b0*/  MOV R19, RZ ;  /* 0x000000ff00137202 */ /* 0x000fce0000000f00 */
.L_x_3608:
        /* <DEDUP_REMOVED lines=281> */
.L_x_3611:
[----:B------:R-:W-:Y:S02]  /*9b50*/  SHF.R.U32.HI R18, RZ, 0x1, R0 ;  /* 0x00000001ff127819 */ /* 0x000fe40000011600 */
[----:B------:R-:W-:-:S07]  /*9b60*/  MOV R19, RZ ;  /* 0x000000ff00137202 */ /* 0x000fce0000000f00 */
.L_x_3610:
        /* <DEDUP_REMOVED lines=281> */
.L_x_3613:
[----:B------:R-:W-:Y:S02]  /*ad00*/  SHF.R.U32.HI R12, RZ, 0x1, R5 ;  /* 0x00000001ff0c7819 */ /* 0x000fe40000011605 */
[----:B------:R-:W-:-:S07]  /*ad10*/  MOV R13, RZ ;  /* 0x000000ff000d7202 */ /* 0x000fce0000000f00 */
.L_x_3612:
[----:B------:R-:W-:-:S04]  /*ad20*/  LEA R4, P0, R12, R3, 0x1 ;  /* 0x000000030c047211 */ /* 0x000fc800078008ff */
[----:B------:R-:W-:-:S05]  /*ad30*/  LEA.HI.X R5, R12, R2, R13, 0x1, P0 ;  /* 0x000000020c057211 */ /* 0x000fca00000f0c0d */
[----:B------:R0:W5:Y:S04]  /*ad40*/  LDG.E.U16 R8, desc[UR36][R4.64] ;  /* 0x0000002404087981 */ /* 0x000168000c1e1500 */
.L_x_3605:
[----:B------:R-:W-:Y:S05]  /*ad50*/  BSYNC.RECONVERGENT B1 ;  /* 0x0000000000017941 */ /* 0x000fea0003800200 */
.L_x_3604:
        /* <DEDUP_REMOVED lines=8> */
[----:B------:R-:W-:Y:S02]  /*ade0*/  IMAD.IADD R3, R21, 0x1, R22 ;  /* 0x0000000115037824 */ /* 0x000fe400078e0216 */
[----:B------:R-:W-:-:S03]  /*adf0*/  HADD2.F32 R2, -RZ, R7.H0_H0 ;  /* 0x20000007ff027230 */ /* 0x000fc60000004100 */
[----:B------:R-:W-:Y:S02]  /*ae00*/  ISETP.GE.U32.AND P0, PT, R3, R24, PT ;  /* 0x000000180300720c */ /* 0x000fe40003f06070 */
[----:B------:R-:W-:-:S11]  /*ae10*/  FADD.FTZ R11, R11, R2 ;  /* 0x000000020b0b7221 */ /* 0x000fd60000010000 */
[----:B------:R-:W-:Y:S05]  /*ae20*/  @P0 BRA `(.L_x_3615) ;  /* 0x0000000000180947 */ /* 0x000fea0003800000 */
[----:B------:R-:W-:-:S04]  /*ae30*/  IADD3 R3, PT, PT, R3, R22, RZ ;  /* 0x0000001603037210 */ /* 0x000fc80007ffe0ff */
[----:B------:R-:W-:Y:S01]  /*ae40*/  ISETP.GE.U32.AND P0, PT, R3, R24, PT ;  /* 0x000000180300720c */ /* 0x000fe20003f06070 */
[----:B------:R-:W-:-:S05]  /*ae50*/  HADD2.F32 R3, -RZ, R0.H0_H0 ;  /* 0x20000000ff037230 */ /* 0x000fca0000004100 */
[----:B------:R-:W-:-:S07]  /*ae60*/  FADD.FTZ R10, R10, R3 ;  /* 0x000000030a0a7221 */ /* 0x000fce0000010000 */
[----:B------:R-:W-:-:S05]  /*ae70*/  @!P0 HADD2.F32 R8, -RZ, R8.H0_H0 ;  /* 0x20000008ff088230 */ /* 0x000fca0000004100 */
[----:B------:R-:W-:-:S07]  /*ae80*/  @!P0 FADD.FTZ R9, R9, R8 ;  /* 0x0000000809098221 */ /* 0x000fce0000010000 */
.L_x_3615:
[----:B------:R-:W-:Y:S05]  /*ae90*/  BSYNC.RECONVERGENT B1 ;  /* 0x0000000000017941 */ /* 0x000fea0003800200 */
.L_x_3614:
[----:B------:R-:W-:-:S04]  /*aea0*/  FADD.FTZ R11, R20, R11 ;  /* 0x0000000b140b7221 */ /* 0x000fc80000010000 */
[----:B------:R-:W-:-:S04]  /*aeb0*/  FADD.FTZ R10, R11, R10 ;  /* 0x0000000a0b0a7221 */ /* 0x000fc80000010000 */
[----:B------:R-:W-:-:S07]  /*aec0*/  FADD.FTZ R9, R10, R9 ;  /* 0x000000090a097221 */ /* 0x000fce0000010000 */
.L_x_3567:
[----:B------:R-:W-:Y:S05]  /*aed0*/  BSYNC.RECONVERGENT B0 ;  /* 0x0000000000007941 */ /* 0x000fea0003800200 */
.L_x_3566:
        /* <DEDUP_REMOVED lines=17> */
.L_x_3617:
        /* <DEDUP_REMOVED lines=13> */
.L_x_3616:
        /* <DEDUP_REMOVED lines=18> */
.L_x_3620:
[----:B------:R-:W-:Y:S01]  /*b1e0*/  SHF.R.U32.HI R7, RZ, 0x1, R4 ;  /* 0x00000001ff077819 */ /* 0x000fe20000011604 */
[----:B------:R-:W-:Y:S04]  /*b1f0*/  BAR.SYNC.DEFER_BLOCKING 0x0 ;  /* 0x0000000000007b1d */ /* 0x000fe80000010000 */
[----:B------:R-:W-:-:S05]  /*b200*/  IMAD.IADD R5, R7, 0x1, R0 ;  /* 0x0000000107057824 */ /* 0x000fca00078e0200 */
[----:B------:R-:W-:-:S04]  /*b210*/  ISETP.GE.U32.AND P0, PT, R5, UR5, PT ;  /* 0x0000000505007c0c */ /* 0x000fc8000bf06070 */
[----:B------:R-:W-:-:S13]  /*b220*/  ISETP.GE.U32.OR P0, PT, R0, R7, P0 ;  /* 0x000000070000720c */ /* 0x000fda0000706470 */
[----:B------:R-:W-:-:S05]  /*b230*/  @!P0 LEA R5, R7, R2, 0x2 ;  /* 0x0000000207058211 */ /* 0x000fca00078e10ff */
[----:B------:R-:W4:Y:S02]  /*b240*/  @!P0 LDS R6, [R5] ;  /* 0x0000000005068984 */ /* 0x000f240000000800 */
[----:B----4-:R-:W-:-:S05]  /*b250*/  @!P0 FADD.FTZ R9, R9, R6 ;  /* 0x0000000609098221 */ /* 0x010fca0000010000 */
[----:B------:R0:W-:Y:S01]  /*b260*/  @!P0 STS [R2], R9 ;  /* 0x0000000902008388 */ /* 0x0001e20000000800 */
[----:B------:R-:W-:Y:S02]  /*b270*/  ISETP.GT.U32.AND P0, PT, R4, 0x7f, PT ;  /* 0x0000007f0400780c */ /* 0x000fe40003f04070 */
[----:B------:R-:W-:-:S11]  /*b280*/  MOV R4, R7 ;  /* 0x0000000700047202 */ /* 0x000fd60000000f00 */
[----:B0-----:R-:W-:Y:S05]  /*b290*/  @P0 BRA `(.L_x_3620) ;  /* 0xfffffffc00d00947 */ /* 0x001fea000383ffff */
.L_x_3619:
[----:B------:R-:W-:Y:S01]  /*b2a0*/  BAR.SYNC.DEFER_BLOCKING 0x0 ;  /* 0x0000000000007b1d */ /* 0x000fe20000010000 */
[----:B------:R-:W-:-:S09]  /*b2b0*/  UISETP.GE.U32.AND UP0, UPT, UR4, 0x2, UPT ;  /* 0x000000020400788c */ /* 0x000fd2000bf06070 */
[----:B------:R-:W-:Y:S05]  /*b2c0*/  BRA.U !UP0, `(.L_x_3618) ;  /* 0x0000000108187547 */ /* 0x000fea000b800000 */
[----:B-1-34-:R-:W-:-:S07]  /*b2d0*/  HFMA2 R2, -RZ, RZ, 0, 5.9604644775390625e-08 ;  /* 0x00000001ff027431 */ /* 0x01afce00000001ff */
.L_x_3621:
[----:B------:R1:W3:Y:S02]  /*b2e0*/  SHFL.DOWN PT, R4, R9, R2, 0x1f ;  /* 0x08001f0209047589 */ /* 0x0002e400000e0000 */
[----:B-1----:R-:W-:-:S05]  /*b2f0*/  IMAD.SHL.U32 R2, R2, 0x2, RZ ;  /* 0x0000000202027824 */ /* 0x002fca00078e00ff */
[----:B------:R-:W-:Y:S01]  /*b300*/  ISETP.GE.AND P0, PT, R2, UR4, PT ;  /* 0x0000000402007c0c */ /* 0x000fe2000bf06270 */
[----:B---3--:R-:W-:-:S12]  /*b310*/  FADD.FTZ R9, R4, R9 ;  /* 0x0000000904097221 */ /* 0x008fd80000010000 */
[----:B------:R-:W-:Y:S05]  /*b320*/  @!P0 BRA `(.L_x_3621) ;  /* 0xfffffffc00ec8947 */ /* 0x000fea000383ffff */
.L_x_3618:
[----:B------:R-:W5:Y:S01]  /*b330*/  LDCU UR4, c[0x0][0x55c] ;  /* 0x0000ab80ff0477ac */ /* 0x000f620008000800 */
[----:B------:R-:W-:Y:S01]  /*b340*/  MOV R18, RZ ;  /* 0x000000ff00127202 */ /* 0x000fe20000000f00 */
[----:B-----5:R-:W-:-:S09]  /*b350*/  UISETP.NE.AND UP0, UPT, UR4, URZ, UPT ;  /* 0x000000ff0400728c */ /* 0x020fd2000bf05270 */
[----:B------:R-:W-:Y:S05]  /*b360*/  BRA.U !UP0, `(.L_x_3622) ;  /* 0x0000001108587547 */ /* 0x000fea000b800000 */
[----:B------:R-:W5:Y:S01]  /*b370*/  LDCU.64 UR8, c[0x0][0x560] ;  /* 0x0000ac00ff0877ac */ /* 0x000f620008000a00 */
[----:B------:R-:W-:Y:S01]  /*b380*/  HFMA2 R4, -RZ, RZ, 0, 0 ;  /* 0x00000000ff047431 */ /* 0x000fe200000001ff */
        /* <DEDUP_REMOVED lines=12> */
[----:B------:R-:W-:Y:S01]  /*b450*/  MOV R4, RZ ;  /* 0x000000ff00047202 */ /* 0x000fe20000000f00 */
        /* <DEDUP_REMOVED lines=259> */
[----:B0-----:R-:W-:-:S05]  /*c490*/  SHF.R.U32.HI R2, RZ, UR5, R2 ;  /* 0x00000005ff027c19 */ /* 0x001fca0008011602 */
[----:B------:R-:W-:-:S04]  /*c4a0*/  IMAD.MOV R5, RZ, RZ, -R2 ;  /* 0x000000ffff057224 */ /* 0x000fc800078e0a02 */
[----:B------:R-:W-:-:S04]  /*c4b0*/  IMAD R5, R5, UR6, R7 ;  /* 0x0000000605057c24 */ /* 0x000fc8000f8e0207 */
[----:B-1----:R-:W-:-:S07]  /*c4c0*/  IMAD R18, R5, UR4, R18 ;  /* 0x0000000405127c24 */ /* 0x002fce000f8e0212 */
.L_x_3622:
[----:B------:R-:W5:Y:S01]  /*c4d0*/  LDCU.64 UR4, c[0x0][0x770] ;  /* 0x0000ee00ff0477ac */ /* 0x000f620008000a00 */
[----:B------:R-:W-:Y:S01]  /*c4e0*/  CS2R R4, SRZ ;  /* 0x0000000000047805 */ /* 0x000fe2000001ff00 */
[----:B------:R-:W-:Y:S02]  /*c4f0*/  UPLOP3.LUT UP0, UPT, UPT, UPT, UPT, 0x80, 0x8 ;  /* 0x000000000008789c */ /* 0x000fe40003f0f070 */
[----:B-----5:R-:W-:-:S04]  /*c500*/  UISETP.NE.U32.AND UP1, UPT, UR4, URZ, UPT ;  /* 0x000000ff0400728c */ /* 0x020fc8000bf25070 */
[----:B------:R-:W-:-:S09]  /*c510*/  UISETP.NE.AND.EX UP1, UPT, UR5, URZ, UPT, UP1 ;  /* 0x000000ff0500728c */ /* 0x000fd2000bf25310 */
[----:B------:R-:W-:Y:S05]  /*c520*/  BRA.U !UP1, `(.L_x_3623) ;  /* 0x0000000509387547 */ /* 0x000fea000b800000 */
[----:B-1-34-:R-:W-:Y:S01]  /*c530*/  HFMA2 R2, -RZ, RZ, 0, 2.384185791015625e-07 ;  /* 0x00000004ff027431 */ /* 0x01afe200000001ff */
[----:B------:R-:W-:-:S07]  /*c540*/  MOV R8, 0x2 ;  /* 0x0000000200087802 */ /* 0x000fce0000000f00 */
.L_x_3624:
[----:B------:R-:W1:Y:S01]  /*c550*/  I2F.U32.RP R6, R2 ;  /* 0x0000000200067306 */ /* 0x000e620000209000 */
[----:B------:R-:W-:-:S07]  /*c560*/  MOV R13, R2 ;  /* 0x00000002000d7202 */ /* 0x000fce0000000f00 */
[----:B-1----:R-:W1:Y:S02]  /*c570*/  MUFU.RCP R6, R6 ;  /* 0x0000000600067308 */ /* 0x002e640000001000 */
[----:B-1----:R-:W-:Y:S02]  /*c580*/  IADD3 R4, PT, PT, R6, 0xffffffe, RZ ;  /* 0x0ffffffe06047810 */ /* 0x002fe40007ffe0ff */
[----:B------:R-:W-:-:S04]  /*c590*/  LOP3.LUT R6, RZ, R2, RZ, 0x33, !PT ;  /* 0x00000002ff067212 */ /* 0x000fc800078e33ff */
[----:B------:R1:W3:Y:S02]  /*c5a0*/  F2I.FTZ.U32.TRUNC.NTZ R5, R4 ;  /* 0x0000000400057305 */ /* 0x0002e4000021f000 */
[----:B-1----:R-:W-:Y:S01]  /*c5b0*/  MOV R4, RZ ;  /* 0x000000ff00047202 */ /* 0x002fe20000000f00 */
[----:B---3--:R-:W-:-:S04]  /*c5c0*/  IMAD.MOV R7, RZ, RZ, -R5 ;  /* 0x000000ffff077224 */ /* 0x008fc800078e0a05 */
[----:B------:R-:W-:-:S04]  /*c5d0*/  IMAD R7, R7, R2, RZ ;  /* 0x0000000207077224 */ /* 0x000fc800078e02ff */
[----:B------:R-:W-:-:S06]  /*c5e0*/  IMAD.HI.U32 R5, R5, R7, R4 ;  /* 0x0000000705057227 */ /* 0x000fcc00078e0004 */
[----:B------:R-:W-:-:S05]  /*c5f0*/  IMAD.HI.U32 R7, R5, R8, RZ ;  /* 0x0000000805077227 */ /* 0x000fca00078e00ff */
[----:B------:R-:W-:-:S05]  /*c600*/  IADD3 R7, PT, PT, -R7, RZ, RZ ;  /* 0x000000ff07077210 */ /* 0x000fca0007ffe1ff */
[----:B------:R-:W-:Y:S01]  /*c610*/  IMAD R7, R2, R7, R8 ;  /* 0x0000000702077224 */ /* 0x000fe200078e0208 */
[----:B------:R-:W-:-:S04]  /*c620*/  MOV R8, R13 ;  /* 0x0000000d00087202 */ /* 0x000fc80000000f00 */
[----:B------:R-:W-:-:S13]  /*c630*/  ISETP.GE.U32.AND P0, PT, R7, R2, PT ;  /* 0x000000020700720c */ /* 0x000fda0003f06070 */
[-C--:B------:R-:W-:Y:S02]  /*c640*/  @P0 IADD3 R7, PT, PT, R7, -R2.reuse, RZ ;  /* 0x8000000207070210 */ /* 0x080fe40007ffe0ff */
[----:B------:R-:W-:Y:S02]  /*c650*/  ISETP.NE.U32.AND P0, PT, R2, RZ, PT ;  /* 0x000000ff0200720c */ /* 0x000fe40003f05070 */
[----:B------:R-:W-:-:S13]  /*c660*/  ISETP.GE.U32.AND P1, PT, R7, R2, PT ;  /* 0x000000020700720c */ /* 0x000fda0003f26070 */
[----:B------:R-:W-:-:S05]  /*c670*/  @P1 IMAD.IADD R7, R7, 0x1, -R2 ;  /* 0x0000000107071824 */ /* 0x000fca00078e0a02 */
[----:B------:R-:W-:-:S04]  /*c680*/  SEL R2, R6, R7, !P0 ;  /* 0x0000000706027207 */ /* 0x000fc80004000000 */
[----:B------:R-:W-:-:S13]  /*c690*/  ISETP.NE.AND P1, PT, R2, RZ, PT ;  /* 0x000000ff0200720c */ /* 0x000fda0003f25270 */
[----:B------:R-:W-:Y:S05]  /*c6a0*/  @P1 BRA `(.L_x_3624) ;  /* 0xfffffffc00a81947 */ /* 0x000fea000383ffff */
        /* <DEDUP_REMOVED lines=10> */
[----:B------:R-:W-:Y:S02]  /*c750*/  @P2 IADD3 R7, PT, PT, R7, 0x1, RZ ;  /* 0x0000000107072810 */ /* 0x000fe40007ffe0ff */
[-C--:B------:R-:W-:Y:S02]  /*c760*/  ISETP.GE.U32.AND P3, PT, R2, R13.reuse, PT ;  /* 0x0000000d0200720c */ /* 0x080fe40003f66070 */
[-C--:B------:R-:W-:Y:S02]  /*c770*/  @P1 IADD3 R4, PT, PT, R4, -R13.reuse, RZ ;  /* 0x8000000d04041210 */ /* 0x080fe40007ffe0ff */
[----:B------:R-:W-:Y:S02]  /*c780*/  @P1 IADD3 R11, PT, PT, R11, 0x1, RZ ;  /* 0x000000010b0b1810 */ /* 0x000fe40007ffe0ff */
[----:B------:R-:W-:-:S07]  /*c790*/  ISETP.GE.U32.AND P2, PT, R4, R13, PT ;  /* 0x0000000d0400720c */ /* 0x000fce0003f46070 */
[----:B------:R-:W-:-:S05]  /*c7a0*/  @P3 VIADD R7, R7, 0x1 ;  /* 0x0000000107073836 */ /* 0x000fca0000000000 */
[----:B------:R-:W-:Y:S02]  /*c7b0*/  SEL R5, R6, R7, !P0 ;  /* 0x0000000706057207 */ /* 0x000fe40004000000 */
[----:B------:R-:W-:-:S03]  /*c7c0*/  @P2 IADD3 R11, PT, PT, R11, 0x1, RZ ;  /* 0x000000010b0b2810 */ /* 0x000fc60007ffe0ff */
[----:B------:R-:W-:Y:S01]  /*c7d0*/  IMAD.WIDE.U32 R4, R5, R18, RZ ;  /* 0x0000001205047225 */ /* 0x000fe200078e00ff */
[----:B------:R-:W-:-:S04]  /*c7e0*/  SEL R6, R6, R11, !P0 ;  /* 0x0000000b06067207 */ /* 0x000fc80004000000 */
[----:B------:R-:W-:-:S13]  /*c7f0*/  LOP3.LUT P1, RZ, R5, 0x7, RZ, 0xc0, !PT ;  /* 0x0000000705ff7812 */ /* 0x000fda000782c0ff */
[----:B------:R-:W-:Y:S05]  /*c800*/  @P1 BRA `(.L_x_3626) ;  /* 0x0000000000541947 */ /* 0x000fea0003800000 */
[----:B------:R-:W1:Y:S01]  /*c810*/  I2F.U32.RP R2, R6 ;  /* 0x0000000600027306 */ /* 0x000e620000209000 */
[----:B------:R-:W-:Y:S01]  /*c820*/  IMAD.MOV R5, RZ, RZ, -R6 ;  /* 0x000000ffff057224 */ /* 0x000fe200078e0a06 */
[----:B------:R-:W-:-:S06]  /*c830*/  ISETP.NE.U32.AND P2, PT, R6, RZ, PT ;  /* 0x000000ff0600720c */ /* 0x000fcc0003f45070 */
[----:B-1----:R-:W1:Y:S02]  /*c840*/  MUFU.RCP R2, R2 ;  /* 0x0000000200027308 */ /* 0x002e640000001000 */
[----:B-1----:R-:W-:-:S06]  /*c850*/  IADD3 R10, PT, PT, R2, 0xffffffe, RZ ;  /* 0x0ffffffe020a7810 */ /* 0x002fcc0007ffe0ff */
[----:B------:R1:W3:Y:S02]  /*c860*/  F2I.FTZ.U32.TRUNC.NTZ R11, R10 ;  /* 0x0000000a000b7305 */ /* 0x0002e4000021f000 */
[----:B-1----:R-:W-:Y:S01]  /*c870*/  MOV R10, RZ ;  /* 0x000000ff000a7202 */ /* 0x002fe20000000f00 */
[----:B---3--:R-:W-:-:S04]  /*c880*/  IMAD R5, R5, R11, RZ ;  /* 0x0000000b05057224 */ /* 0x008fc800078e02ff */
[----:B------:R-:W-:-:S06]  /*c890*/  IMAD.HI.U32 R11, R11, R5, R10 ;  /* 0x000000050b0b7227 */ /* 0x000fcc00078e000a */
[----:B------:R-:W-:-:S05]  /*c8a0*/  IMAD.HI.U32 R11, R11, R4, RZ ;  /* 0x000000040b0b7227 */ /* 0x000fca00078e00ff */
[----:B------:R-:W-:-:S05]  /*c8b0*/  IADD3 R5, PT, PT, -R11, RZ, RZ ;  /* 0x000000ff0b057210 */ /* 0x000fca0007ffe1ff */
[----:B------:R-:W-:-:S05]  /*c8c0*/  IMAD R5, R6, R5, R4 ;  /* 0x0000000506057224 */ /* 0x000fca00078e0204 */
[----:B------:R-:W-:-:S13]  /*c8d0*/  ISETP.GE.U32.AND P0, PT, R5, R6, PT ;  /* 0x000000060500720c */ /* 0x000fda0003f06070 */
[----:B------:R-:W-:Y:S01]  /*c8e0*/  @P0 IADD3 R5, PT, PT, -R6, R5, RZ ;  /* 0x0000000506050210 */ /* 0x000fe20007ffe1ff */
[----:B------:R-:W-:-:S03]  /*c8f0*/  @P0 VIADD R11, R11, 0x1 ;  /* 0x000000010b0b0836 */ /* 0x000fc60000000000 */
[----:B------:R-:W-:Y:S01]  /*c900*/  ISETP.GE.U32.AND P1, PT, R5, R6, PT ;  /* 0x000000060500720c */ /* 0x000fe20003f26070 */
[----:B------:R-:W-:-:S12]  /*c910*/  HFMA2 R5, -RZ, RZ, 0, 0 ;  /* 0x00000000ff057431 */ /* 0x000fd800000001ff */
[----:B------:R-:W-:Y:S02]  /*c920*/  @P1 IADD3 R11, PT, PT, R11, 0x1, RZ ;  /* 0x000000010b0b1810 */ /* 0x000fe40007ffe0ff */
[----:B------:R-:W-:-:S04]  /*c930*/  @!P2 LOP3.LUT R11, RZ, R6, RZ, 0x33, !PT ;  /* 0x00000006ff0ba212 */ /* 0x000fc800078e33ff */
[----:B------:R-:W-:Y:S01]  /*c940*/  MOV R4, R11 ;  /* 0x0000000b00047202 */ /* 0x000fe20000000f00 */
[----:B------:R-:W-:Y:S06]  /*c950*/  BRA `(.L_x_3627) ;  /* 0x0000000000107947 */ /* 0x000fec0003800000 */
.L_x_3626:
[----:B------:R-:W-:-:S07]  /*c960*/  MOV R2, 0xc980 ;  /* 0x0000c98000027802 */ /* 0x000fce0000000f00 */
[----:B0-2---:R-:W-:Y:S05]  /*c970*/  CALL.REL.NOINC `($__internal_3_$__cuda_sm20_div_u64) ;  /* 0x0000002800187944 */ /* 0x005fea0003c00000 */
[----:B------:R-:W-:Y:S01]  /*c980*/  IMAD.MOV.U32 R4, RZ, RZ, R6 ;  /* 0x000000ffff047224 */ /* 0x000fe200078e0006 */
[----:B------:R-:W-:-:S07]  /*c990*/  MOV R5, R7 ;  /* 0x0000000700057202 */ /* 0x000fce0000000f00 */
.L_x_3627:
[----:B------:R-:W-:Y:S05]  /*c9a0*/  BSYNC.RECONVERGENT B0 ;  /* 0x0000000000007941 */ /* 0x000fea0003800200 */
.L_x_3625:
[----:B------:R-:W1:Y:S02]  /*c9b0*/  LDCU.64 UR4, c[0x0][0x770] ;  /* 0x0000ee00ff0477ac */ /* 0x000e640008000a00 */
[----:B-1----:R-:W-:Y:S02]  /*c9c0*/  UISETP.NE.U32.AND UP0, UPT, UR4, URZ, UPT ;  /* 0x000000ff0400728c */ /* 0x002fe4000bf05070 */
[----:B------:R-:W-:Y:S02]  /*c9d0*/  IADD3 R4, P0, PT, R4, UR4, RZ ;  /* 0x0000000404047c10 */ /* 0x000fe4000ff1e0ff */
[----:B------:R-:W-:Y:S02]  /*c9e0*/  UISETP.NE.AND.EX UP0, UPT, UR5, URZ, UPT, UP0 ;  /* 0x000000ff0500728c */ /* 0x000fe4000bf05300 */
[----:B------:R-:W-:Y:S02]  /*c9f0*/  IADD3.X R5, PT, PT, R5, UR5, RZ, P0, !PT ;  /* 0x0000000505057c10 */ /* 0x000fe400087fe4ff */
[----:B------:R-:W-:-:S11]  /*ca00*/  UPLOP3.LUT UP0, UPT, UPT, UPT, UP0, 0x40, 0x4 ;  /* 0x000000000004789c */ /* 0x000fd60003f0e800 */
.L_x_3623:
[----:B------:R-:W5:Y:S02]  /*ca10*/  LDCU UR4, c[0x0][0x3a8] ;  /* 0x00007500ff0477ac */ /* 0x000f640008000800 */
[----:B-----5:R-:W-:-:S09]  /*ca20*/  UISETP.NE.AND UP1, UPT, UR4, URZ, UPT ;  /* 0x000000ff0400728c */ /* 0x020fd2000bf25270 */
[----:B------:R-:W-:Y:S05]  /*ca30*/  BRA.U !UP1, `(.L_x_3628) ;  /* 0x00000021097c7547 */ /* 0x000fea000b800000 */
[----:B-1-34-:R-:W1:Y:S01]  /*ca40*/  S2R R2, SR_CTAID.X ;  /* 0x0000000000027919 */ /* 0x01ae620000002500 */
[----:B------:R-:W3:Y:S01]  /*ca50*/  LDCU UR4, c[0x0][0x55c] ;  /* 0x0000ab80ff0477ac */ /* 0x000ee20008000800 */
[----:B------:R-:W-:Y:S01]  /*ca60*/  HFMA2 R16, -RZ, RZ, 0, 0 ;  /* 0x00000000ff107431 */ /* 0x000fe200000001ff */
        /* <DEDUP_REMOVED lines=285> */
.L_x_3629:
        /* <DEDUP_REMOVED lines=24> */
.L_x_3631:
[----:B------:R-:W-:Y:S05]  /*ddc0*/  BSYNC.RECONVERGENT B0 ;  /* 0x0000000000007941 */ /* 0x000fea0003800200 */
.L_x_3630:
        /* <DEDUP_REMOVED lines=35> */
.L_x_3633:
[----:B------:R-:W-:Y:S05]  /*e000*/  BSYNC.RECONVERGENT B0 ;  /* 0x0000000000007941 */ /* 0x000fea0003800200 */
.L_x_3632:
        /* <DEDUP_REMOVED lines=31> */
.L_x_3638:
[----:B------:R-:W-:-:S05]  /*e200*/  IADD3 R11, PT, PT, R13, R6, RZ ;  /* 0x000000060d0b7210 */ /* 0x000fca0007ffe0ff */
[----:B--2---:R-:W-:-:S06]  /*e210*/  IMAD.WIDE.U32 R10, R11, 0x4, R8 ;  /* 0x000000040b0a7825 */ /* 0x004fcc00078e0008 */
[----:B------:R-:W2:Y:S01]  /*e220*/  LDG.E R10, desc[UR36][R10.64] ;  /* 0x000000240a0a7981 */ /* 0x000ea2000c1e1900 */
[----:B------:R-:W-:-:S05]  /*e230*/  IMAD.IADD R6, R15, 0x1, R6 ;  /* 0x000000010f067824 */ /* 0x000fca00078e0206 */
[----:B------:R-:W-:Y:S01]  /*e240*/  ISETP.GE.U32.AND P1, PT, R6, UR6, PT ;  /* 0x0000000606007c0c */ /* 0x000fe2000bf26070 */
[----:B--2---:R-:W-:-:S12]  /*e250*/  FADD.FTZ R7, R10, R7 ;  /* 0x000000070a077221 */ /* 0x004fd80000010000 */
[----:B------:R-:W-:Y:S05]  /*e260*/  @!P1 BRA `(.L_x_3638) ;  /* 0xfffffffc00e49947 */ /* 0x000fea000383ffff */
[----:B------:R-:W-:Y:S05]  /*e270*/  BSYNC.RECONVERGENT B1 ;  /* 0x0000000000017941 */ /* 0x000fea0003800200 */
.L_x_3637:
[----:B------:R-:W-:Y:S05]  /*e280*/  BRA `(.L_x_3636) ;  /* 0x0000000000447947 */ /* 0x000fea0003800000 */
.L_x_3635:
        /* <DEDUP_REMOVED lines=9> */
.L_x_3639:
        /* <DEDUP_REMOVED lines=8> */
.L_x_3636:
[----:B------:R-:W-:Y:S05]  /*e3a0*/  BSYNC.RECONVERGENT B0 ;  /* 0x0000000000007941 */ /* 0x000fea0003800200 */
.L_x_3634:
        /* <DEDUP_REMOVED lines=12> */
.L_x_3641:
        /* <DEDUP_REMOVED lines=13> */
.L_x_3640:
        /* <DEDUP_REMOVED lines=9> */
.L_x_3644:
        /* <DEDUP_REMOVED lines=9> */
[----:B------:R-:W-:Y:S01]  /*e660*/  ISETP.GT.U32.AND P1, PT, R3, 0x7f, PT ;  /* 0x0000007f0300780c */ /* 0x000fe20003f24070 */
[----:B------:R-:W-:-:S12]  /*e670*/  IMAD.MOV.U32 R3, RZ, RZ, R9 ;  /* 0x000000ffff037224 */ /* 0x000fd800078e0009 */
[----:B--2---:R-:W-:Y:S05]  /*e680*/  @P1 BRA `(.L_x_3644) ;  /* 0xfffffffc00d01947 */ /* 0x004fea000383ffff */
.L_x_3643:
[----:B------:R-:W-:Y:S01]  /*e690*/  BAR.SYNC.DEFER_BLOCKING 0x0 ;  /* 0x0000000000007b1d */ /* 0x000fe20000010000 */
[----:B------:R-:W-:-:S09]  /*e6a0*/  UISETP.GE.U32.AND UP1, UPT, UR4, 0x2, UPT ;  /* 0x000000020400788c */ /* 0x000fd2000bf26070 */
[----:B------:R-:W-:Y:S05]  /*e6b0*/  BRA.U !UP1, `(.L_x_3642) ;  /* 0x0000000109187547 */ /* 0x000fea000b800000 */
[----:B------:R-:W-:-:S07]  /*e6c0*/  HFMA2 R0, -RZ, RZ, 0, 5.9604644775390625e-08 ;  /* 0x00000001ff007431 */ /* 0x000fce00000001ff */
.L_x_3645:
[----:B01----:R0:W1:Y:S02]  /*e6d0*/  SHFL.DOWN PT, R2, R7, R0, 0x1f ;  /* 0x08001f0007027589 */ /* 0x00306400000e0000 */
[----:B0-----:R-:W-:-:S04]  /*e6e0*/  SHF.L.U32 R0, R0, 0x1, RZ ;  /* 0x0000000100007819 */ /* 0x001fc800000006ff */
[----:B------:R-:W-:Y:S01]  /*e6f0*/  ISETP.GE.AND P1, PT, R0, UR4, PT ;  /* 0x0000000400007c0c */ /* 0x000fe2000bf26270 */
[----:B-1----:R-:W-:-:S12]  /*e700*/  FADD.FTZ R7, R2, R7 ;  /* 0x0000000702077221 */ /* 0x002fd80000010000 */
[----:B------:R-:W-:Y:S05]  /*e710*/  @!P1 BRA `(.L_x_3645) ;  /* 0xfffffffc00ec9947 */ /* 0x000fea000383ffff */
.L_x_3642:
        /* <DEDUP_REMOVED lines=11> */
[----:B--2---:R-:W-:-:S05]  /*e7d0*/  HADD2.F32 R0, -RZ, R0.H0_H0 ;  /* 0x20000000ff007230 */ /* 0x004fca0000004100 */
[----:B------:R-:W-:-:S07]  /*e7e0*/  FADD.FTZ R7, R7, R0 ;  /* 0x0000000007077221 */ /* 0x000fce0000010000 */
.L_x_3647:
[----:B------:R-:W-:Y:S05]  /*e7f0*/  BRA.U !UP1, `(.L_x_3648) ;  /* 0x00000001096c7547 */ /* 0x000fea000b800000 */
[----:B------:R-:W0:Y:S01]  /*e800*/  LDCU UR5, c[0x0][0x794] ;  /* 0x0000f280ff0577ac */ /* 0x000e220008000800 */
[----:B------:R-:W1:Y:S01]  /*e810*/  LDCU UR4, c[0x0][0x380] ;  /* 0x00007000ff0477ac */ /* 0x000e620008000800 */
[----:B0-----:R-:W-:Y:S01]  /*e820*/  UISETP.NE.AND UP0, UPT, UR5, 0x1, UPT ;  /* 0x000000010500788c */ /* 0x001fe2000bf05270 */
[----:B-1----:R-:W-:-:S05]  /*e830*/  FMUL.FTZ R7, R7, UR4 ;  /* 0x0000000407077c20 */ /* 0x002fca0008410000 */
[----:B------:R-:W-:-:S03]  /*e840*/  F2FP.F16.F32.PACK_AB R18, RZ, R7 ;  /* 0x00000007ff12723e */ /* 0x000fc600000000ff */
        /* <DEDUP_REMOVED lines=17> */
.L_x_3649:
[----:B------:R-:W0:Y:S02]  /*e960*/  LDCU.64 UR4, c[0x0][0x760] ;  /* 0x0000ec00ff0477ac */ /* 0x000e240008000a00 */
[----:B0-----:R-:W-:-:S04]  /*e970*/  IADD3 R16, P0, PT, R16, UR4, RZ ;  /* 0x0000000410107c10 */ /* 0x001fc8000ff1e0ff */
[----:B------:R-:W-:-:S05]  /*e980*/  IADD3.X R17, PT, PT, RZ, UR5, RZ, P0, !PT ;  /* 0x00000005ff117c10 */ /* 0x000fca00087fe4ff */
[----:B------:R-:W-:Y:S01]  /*e990*/  STG.E.U16 desc[UR36][R16.64], R18 ;  /* 0x0000001210007986 */ /* 0x000fe2000c101524 */
[----:B------:R-:W-:Y:S05]  /*e9a0*/  EXIT ;  /* 0x000000000000794d */ /* 0x000fea0003800000 */
.L_x_3648:
[----:B------:R-:W-:-:S05]  /*e9b0*/  F2FP.F16.F32.PACK_AB R7, RZ, R7 ;  /* 0x00000007ff07723e */ /* 0x000fca00000000ff */
[----:B------:R-:W-:Y:S01]  /*e9c0*/  STG.E.U16 desc[UR36][R2.64], R7 ;  /* 0x0000000702007986 */ /* 0x000fe2000c101524 */
[----:B------:R-:W-:Y:S05]  /*e9d0*/  EXIT ;  /* 0x000000000000794d */ /* 0x000fea0003800000 */
.L_x_3646:
[----:B------:R-:W2:Y:S01]  /*e9e0*/  LDCU.U8 UR4, c[0x0][0x790] ;  /* 0x0000f200ff0477ac */ /* 0x000ea20008000000 */
[----:B------:R-:W3:Y:S01]  /*e9f0*/  LDCU.U8 UR5, c[0x0][0x791] ;  /* 0x0000f220ff0577ac */ /* 0x000ee20008000000 */
[----:B--2---:R-:W-:Y:S02]  /*ea00*/  UISETP.NE.AND UP0, UPT, UR4, URZ, UPT ;  /* 0x000000ff0400728c */ /* 0x004fe4000bf05270 */
[----:B---3--:R-:W-:-:S07]  /*ea10*/  UISETP.NE.AND UP1, UPT, UR5, URZ, UPT ;  /* 0x000000ff0500728c */ /* 0x008fce000bf25270 */
[----:B------:R-:W-:Y:S05]  /*ea20*/  BRA.U !UP0, `(.L_x_3650) ;  /* 0x0000000108087547 */ /* 0x000fea000b800000 */
[----:B------:R-:W0:Y:S02]  /*ea30*/  LDG.E R0, desc[UR36][R4.64] ;  /* 0x0000002404007981 */ /* 0x000e24000c1e1900 */
[----:B01----:R-:W-:-:S07]  /*ea40*/  FADD.FTZ R7, R7, R0 ;  /* 0x0000000007077221 */ /* 0x003fce0000010000 */
.L_x_3650:
[----:B------:R-:W-:Y:S05]  /*ea50*/  BRA.U !UP1, `(.L_x_3651) ;  /* 0x00000001096c7547 */ /* 0x000fea000b800000 */
[----:B------:R-:W2:Y:S01]  /*ea60*/  LDCU UR5, c[0x0][0x794] ;  /* 0x0000f280ff0577ac */ /* 0x000ea20008000800 */
[----:B------:R-:W0:Y:S01]  /*ea70*/  LDCU UR4, c[0x0][0x380] ;  /* 0x00007000ff0477ac */ /* 0x000e220008000800 */
[----:B--2---:R-:W-:Y:S01]  /*ea80*/  UISETP.NE.AND UP0, UPT, UR5, 0x1, UPT ;  /* 0x000000010500788c */ /* 0x004fe2000bf05270 */
[----:B01----:R-:W-:-:S05]  /*ea90*/  FMUL.FTZ R7, R7, UR4 ;  /* 0x0000000407077c20 */ /* 0x003fca0008410000 */
[----:B------:R-:W-:-:S03]  /*eaa0*/  F2FP.F16.F32.PACK_AB R18, RZ, R7 ;  /* 0x00000007ff12723e */ /* 0x000fc600000000ff */
        /* <DEDUP_REMOVED lines=17> */
.L_x_3652:
[----:B------:R-:W0:Y:S02]  /*ebc0*/  LDCU.64 UR4, c[0x0][0x760] ;  /* 0x0000ec00ff0477ac */ /* 0x000e240008000a00 */
[----:B0-----:R-:W-:-:S04]  /*ebd0*/  IADD3 R16, P0, PT, R16, UR4, RZ ;  /* 0x0000000410107c10 */ /* 0x001fc8000ff1e0ff */
[----:B------:R-:W-:-:S05]  /*ebe0*/  IADD3.X R17, PT, PT, RZ, UR5, RZ, P0, !PT ;  /* 0x00000005ff117c10 */ /* 0x000fca00087fe4ff */
[----:B------:R-:W-:Y:S01]  /*ebf0*/  STG.E.U16 desc[UR36][R16.64], R18 ;  /* 0x0000001210007986 */ /* 0x000fe2000c101524 */
[----:B------:R-:W-:Y:S05]  /*ec00*/  EXIT ;  /* 0x000000000000794d */ /* 0x000fea0003800000 */
.L_x_3651:
[----:B------:R-:W-:Y:S01]  /*ec10*/  STG.E desc[UR36][R4.64], R7 ;  /* 0x0000000704007986 */ /* 0x000fe2000c101924 */
[----:B------:R-:W-:Y:S05]  /*ec20*/  EXIT ;  /* 0x000000000000794d */ /* 0x000fea0003800000 */
.L_x_3628:
        /* <DEDUP_REMOVED lines=16> */
[----:B-1-34-:R-:W-:Y:S01]  /*ed30*/  IADD3 R2, P0, PT, R18, UR4, RZ ;  /* 0x0000000412027c10 */ /* 0x01afe2000ff1e0ff */
[----:B--2---:R-:W-:-:S04]  /*ed40*/  UISETP.NE.AND UP1, UPT, UR7, URZ, UPT ;  /* 0x000000ff0700728c */ /* 0x004fc8000bf25270 */
[----:B------:R-:W-:-:S03]  /*ed50*/  IMAD.X R3, RZ, RZ, UR5, P0 ;  /* 0x00000005ff037e24 */ /* 0x000fc600080e06ff */
[----:B------:R-:W-:Y:S05]  /*ed60*/  BRA.U !UP0, `(.L_x_3654) ;  /* 0x00000001080c7547 */ /* 0x000fea000b800000 */
[----:B------:R-:W2:Y:S02]  /*ed70*/  LDG.E.U16 R0, desc[UR36][R2.64] ;  /* 0x0000002402007981 */ /* 0x000ea4000c1e1500 */
[----:B--2---:R-:W-:-:S05]  /*ed80*/  HADD2.F32 R0, -RZ, R0.H0_H0 ;  /* 0x20000000ff007230 */ /* 0x004fca0000004100 */
[----:B------:R-:W-:-:S07]  /*ed90*/  FADD.FTZ R9, R9, R0 ;  /* 0x0000000009097221 */ /* 0x000fce0000010000 */
.L_x_3654:
        /* <DEDUP_REMOVED lines=23> */
.L_x_3656:
[----:B------:R-:W0:Y:S02]  /*ef10*/  LDCU.64 UR4, c[0x0][0x760] ;  /* 0x0000ec00ff0477ac */ /* 0x000e240008000a00 */
[----:B0-----:R-:W-:-:S04]  /*ef20*/  IADD3 R18, P0, PT, R18, UR4, RZ ;  /* 0x0000000412127c10 */ /* 0x001fc8000ff1e0ff */
[----:B------:R-:W-:-:S05]  /*ef30*/  IADD3.X R19, PT, PT, RZ, UR5, RZ, P0, !PT ;  /* 0x00000005ff137c10 */ /* 0x000fca00087fe4ff */
[----:B------:R-:W-:Y:S01]  /*ef40*/  STG.E.U16 desc[UR36][R18.64], R16 ;  /* 0x0000001012007986 */ /* 0x000fe2000c101524 */
[----:B------:R-:W-:Y:S05]  /*ef50*/  EXIT ;  /* 0x000000000000794d */ /* 0x000fea0003800000 */
.L_x_3655:
[----:B------:R-:W-:-:S05]  /*ef60*/  F2FP.F16.F32.PACK_AB R9, RZ, R9 ;  /* 0x00000009ff09723e */ /* 0x000fca00000000ff */
[----:B------:R-:W-:Y:S01]  /*ef70*/  STG.E.U16 desc[UR36][R2.64], R9 ;  /* 0x0000000902007986 */ /* 0x000fe2000c101524 */
[----:B------:R-:W-:Y:S05]  /*ef80*/  EXIT ;  /* 0x000000000000794d */ /* 0x000fea0003800000 */
.L_x_3653:
[----:B------:R-:W0:Y:S01]  /*ef90*/  LDCU.U8 UR4, c[0x0][0x790] ;  /* 0x0000f200ff0477ac */ /* 0x000e220008000000 */
[----:B------:R-:W2:Y:S01]  /*efa0*/  LDCU.U8 UR5, c[0x0][0x791] ;  /* 0x0000f220ff0577ac */ /* 0x000ea20008000000 */
[----:B0-----:R-:W-:Y:S02]  /*efb0*/  UISETP.NE.AND UP0, UPT, UR4, URZ, UPT ;  /* 0x000000ff0400728c */ /* 0x001fe4000bf05270 */
[----:B--2---:R-:W-:-:S07]  /*efc0*/  UISETP.NE.AND UP1, UPT, UR5, URZ, UPT ;  /* 0x000000ff0500728c */ /* 0x004fce000bf25270 */
[----:B------:R-:W-:Y:S05]  /*efd0*/  BRA.U !UP0, `(.L_x_3657) ;  /* 0x0000000108087547 */ /* 0x000fea000b800000 */
[----:B------:R-:W1:Y:S02]  /*efe0*/  LDG.E R0, desc[UR36][R4.64] ;  /* 0x0000002404007981 */ /* 0x000e64000c1e1900 */
[----:B-1-34-:R-:W-:-:S07]  /*eff0*/  FADD.FTZ R9, R9, R0 ;  /* 0x0000000009097221 */ /* 0x01afce0000010000 */
.L_x_3657:
[----:B------:R-:W-:Y:S05]  /*f000*/  BRA.U !UP1, `(.L_x_3658) ;  /* 0x00000001096c7547 */ /* 0x000fea000b800000 */
[----:B------:R-:W0:Y:S01]  /*f010*/  LDCU UR5, c[0x0][0x794] ;  /* 0x0000f280ff0577ac */ /* 0x000e220008000800 */
[----:B------:R-:W1:Y:S01]  /*f020*/  LDCU UR4, c[0x0][0x380] ;  /* 0x00007000ff0477ac */ /* 0x000e620008000800 */
[----:B0-----:R-:W-:Y:S01]  /*f030*/  UISETP.NE.AND UP0, UPT, UR5, 0x1, UPT ;  /* 0x000000010500788c */ /* 0x001fe2000bf05270 */
[----:B-1-34-:R-:W-:-:S05]  /*f040*/  FMUL.FTZ R9, R9, UR4 ;  /* 0x0000000409097c20 */ /* 0x01afca0008410000 */
[----:B------:R-:W-:-:S03]  /*f050*/  F2FP.F16.F32.PACK_AB R16, RZ, R9 ;  /* 0x00000009ff10723e */ /* 0x000fc600000000ff */
        /* <DEDUP_REMOVED lines=17> */
.L_x_3659:
[----:B------:R-:W0:Y:S02]  /*f170*/  LDCU.64 UR4, c[0x0][0x760] ;  /* 0x0000ec00ff0477ac */ /* 0x000e240008000a00 */
[----:B0-----:R-:W-:-:S05]  /*f180*/  IADD3 R18, P0, PT, R18, UR4, RZ ;  /* 0x0000000412127c10 */ /* 0x001fca000ff1e0ff */
[----:B------:R-:W-:-:S05]  /*f190*/  IMAD.X R19, RZ, RZ, UR5, P0 ;  /* 0x00000005ff137e24 */ /* 0x000fca00080e06ff */
[----:B------:R-:W-:Y:S01]  /*f1a0*/  STG.E.U16 desc[UR36][R18.64], R16 ;  /* 0x0000001012007986 */ /* 0x000fe2000c101524 */
[----:B------:R-:W-:Y:S05]  /*f1b0*/  EXIT ;  /* 0x000000000000794d */ /* 0x000fea0003800000 */
.L_x_3658:
[----:B------:R-:W-:Y:S01]  /*f1c0*/  STG.E desc[UR36][R4.64], R9 ;  /* 0x0000000904007986 */ /* 0x000fe2000c101924 */
[----:B------:R-:W-:Y:S05]  /*f1d0*/  EXIT ;  /* 0x000000000000794d */ /* 0x000fea0003800000 */
        .weak           $__internal_3_$__cuda_sm20_div_u64
        .type           $__internal_3_$__cuda_sm20_div_u64,@function
        .size           $__internal_3_$__cuda_sm20_div_u64,(.L_x_7235 - $__internal_3_$__cuda_sm20_div_u64)
$__internal_3_$__cuda_sm20_div_u64:
        /* <DEDUP_REMOVED lines=68> */
[----:B------:R-:W-:Y:S06]  /*f620*/  RET.REL.NODEC R4 `(_ZN2at6native13reduce_kernelILi512ELi1ENS0_8ReduceOpIN3c104HalfENS0_7MeanOpsIS4_ffS4_EEjS4_Li4ELi8EEEEEvT1_) ;  /* 0xffffff0804747950 */ /* 0x000fec0003c3ffff */
.L_x_3660:
        /* <DEDUP_REMOVED lines=13> */
.L_x_7235:


//--------------------- .text._ZN2at6native13reduce_kernelILi256ELi2ENS0_8ReduceOpIN3c104HalfENS0_7MeanOpsIS4_ffS4_EEjS4_Li4ELi8EEEEEvT1_ --------------------------
	.section	.text._ZN2at6native13reduce_kernelILi256ELi2ENS0_8ReduceOpIN3c104HalfENS0_7MeanOpsIS4_ffS4_EEjS4_Li4ELi8EEEEEvT1_,"ax",@progbits
	.align	128
        .global         _ZN2at6native13reduce_kernelILi256ELi2ENS0_8ReduceOpIN3c104HalfENS0_7MeanOpsIS4_ffS4_EEjS4_Li4ELi8EEEEEvT1_
        .type           _ZN2at6native13reduce_kernelILi256ELi2ENS0_8ReduceOpIN3c104HalfENS0_7MeanOpsIS4_ffS4_EEjS4_Li4ELi8EEEEEvT1_,@function
        .size           _ZN2at6native13reduce_kernelILi256ELi2ENS0_8ReduceOpIN3c104HalfENS0_7MeanOpsIS4_ffS4_EEjS4_Li4ELi8EEEEEvT1_,(.L_x_7236 - _ZN2at6native13reduce_kernelILi256ELi2ENS0_8ReduceOpIN3c104HalfENS0_7MeanOpsIS4_ffS4_EEjS4_Li4ELi8EEEEEvT1_)
        .other          _ZN2at6native13reduce_kernelILi256ELi2ENS0_8ReduceOpIN3c104HalfENS0_7MeanOpsIS4_ffS4_EEjS4_Li4ELi8EEEEEvT1_,@"STO_CUDA_ENTRY STV_DEFAULT"
_ZN2at6native13reduce_kernelILi256ELi2ENS0_8ReduceOpIN3c104HalfENS0_7MeanOpsIS4_ffS4_EEjS4_Li4ELi8EEEEEvT1_:
.text._ZN2at6native13reduce_kernelILi256ELi2ENS0_8ReduceOpIN3c104HalfENS0_7MeanOpsIS4_ffS4_EEjS4_Li4ELi8EEEEEvT1_:
        /* <DEDUP_REMOVED lines=296> */
.L_x_3661:
        /* <DEDUP_REMOVED lines=32> */
.L_x_3665:
        /* <DEDUP_REMOVED lines=29> */
.L_x_3669:
[----:B------:R-:W-:Y:S05]  /*1650*/  BSYNC.RECONVERGENT B1 ;  /* 0x0000000000017941 */ /* 0x000fea0003800200 */
.L_x_3668:
[----:B------:R-:W0:Y:S01]  /*1660*/  LDC R5, c[0x0][0x38c] ;  /* 0x0000e300ff057b82 */ /* 0x000e220000000800 */
[----:B------:R-:W-:-:S04]  /*1670*/  IADD3 R18, P0, PT, R18, 0x10, RZ ;  /* 0x0000001012127810 */ /* 0x000fc80007f1e0ff */
[----:B------:R-:W-:Y:S02]  /*1680*/  IADD3.X R19, PT, PT, RZ, R19, RZ, P0, !PT ;  /* 0x00000013ff137210 */ /* 0x000fe400007fe4ff */
[----:B0-----:R-:W-:-:S07]  /*1690*/  IADD3 R24, PT, PT, R6, -0x8, R5 ;  /* 0xfffffff806187810 */ /* 0x001fce0007ffe005 */
.L_x_3667:
[----:B------:R-:W-:Y:S05]  /*16a0*/  BSYNC.RECONVERGENT B0 ;  /* 0x0000000000007941 */ /* 0x000fea0003800200 */
.L_x_3666:
        /* <DEDUP_REMOVED lines=24> */
.L_x_3672:
        /* <DEDUP_REMOVED lines=23> */
.L_x_3671:
[----:B------:R-:W-:Y:S05]  /*19a0*/  BSYNC.RECONVERGENT B0 ;  /* 0x0000000000007941 */ /* 0x000fea0003800200 */
.L_x_3670:
        /* <DEDUP_REMOVED lines=10> */
.L_x_3674:
[----:B------:R-:W-:Y:S05]  /*1a50*/  BSYNC.RECONVERGENT B0 ;  /* 0x0000000000007941 */ /* 0x000fea0003800200 */
.L_x_3673:
        /* <DEDUP_REMOVED lines=9> */
.L_x_3664:
        /* <DEDUP_REMOVED lines=27> */
.L_x_3679:
        /* <DEDUP_REMOVED lines=40> */
.L_x_3678:
[----:B------:R-:W-:Y:S02]  /*1f20*/  PRMT R7, R6, 0x5410, R4 ;  /* 0x0000541006077816 */ /* 0x000fe40000000004 */
[----:B------:R-:W-:Y:S02]  /*1f30*/  PRMT R9, R4, 0x5432, R26 ;  /* 0x0000543204097816 */ /* 0x000fe4000000001a */
[----:B------:R-:W-:Y:S02]  /*1f40*/  PRMT R6, R8, 0x7610, R6 ;  /* 0x0000761008067816 */ /* 0x000fe40000000006 */
[----:B------:R-:W-:Y:S02]  /*1f50*/  PRMT R26, R26, 0x7632, R26 ;  /* 0x000076321a1a7816 */ /* 0x000fe4000000001a */
[----:B------:R-:W-:-:S07]  /*1f60*/  PRMT R8, R8, 0x7632, R8 ;  /* 0x0000763208087816 */ /* 0x000fce0000000008 */
.L_x_3677:
[----:B------:R-:W-:Y:S05]  /*1f70*/  BSYNC.RECONVERGENT B0 ;  /* 0x0000000000007941 */ /* 0x000fea0003800200 */
.L_x_3676:
        /* <DEDUP_REMOVED lines=31> */
.L_x_3681:
[----:B------:R-:W-:Y:S05]  /*2170*/  BSYNC.RECONVERGENT B0 ;  /* 0x0000000000007941 */ /* 0x000fea0003800200 */
.L_x_3680:
        /* <DEDUP_REMOVED lines=26> */
.L_x_3683:
[----:B------:R-:W-:Y:S05]  /*2320*/  BSYNC.RECONVERGENT B0 ;  /* 0x0000000000007941 */ /* 0x000fea0003800200 */
.L_x_3682:
[----:B------:R-:W-:Y:S01]  /*2330*/  FADD.FTZ R10, R10, R13 ;  /* 0x0000000d0a0a7221 */ /* 0x000fe20000010000 */
[----:B------:R-:W-:-:S03]  /*2340*/  FADD.FTZ R11, R11, R14 ;  /* 0x0000000e0b0b7221 */ /* 0x000fc60000010000 */
[----:B------:R-:W-:Y:S01]  /*2350*/  FADD.FTZ R10, R10, R15 ;  /* 0x0000000f0a0a7221 */ /* 0x000fe20000010000 */
[----:B------:R-:W-:-:S03]  /*2360*/  FADD.FTZ R11, R11, R20 ;  /* 0x000000140b0b7221 */ /* 0x000fc60000010000 */
[----:B------:R-:W-:Y:S01]  /*2370*/  FADD.FTZ R18, R10, R21 ;  /* 0x000000150a127221 */ /* 0x000fe20000010000 */
[----:B------:R-:W-:Y:S01]  /*2380*/  FADD.FTZ R19, R11, R0 ;  /* 0x000000000b137221 */ /* 0x000fe20000010000 */
[----:B------:R-:W-:Y:S06]  /*2390*/  BRA `(.L_x_3663) ;  /* 0x0000009400907947 */ /* 0x000fec0003800000 */
.L_x_3675:
        /* <DEDUP_REMOVED lines=23> */
.L_x_3688:
        /* <DEDUP_REMOVED lines=40> */
.L_x_3687:
[----:B------:R-:W-:Y:S02]  /*2790*/  PRMT R7, R6, 0x5410, R8 ;  /* 0x0000541006077816 */ /* 0x000fe40000000008 */
[----:B------:R-:W-:Y:S02]  /*27a0*/  PRMT R6, R10, 0x7610, R6 ;  /* 0x000076100a067816 */ /* 0x000fe40000000006 */
[----:B------:R-:W-:Y:S02]  /*27b0*/  PRMT R9, R4, 0x7610, R4 ;  /* 0x0000761004097816 */ /* 0x000fe40000000004 */
[----:B------:R-:W-:Y:S02]  /*27c0*/  PRMT R8, R8, 0x7632, R8 ;  /* 0x0000763208087816 */ /* 0x000fe40000000008 */
[----:B------:R-:W-:-:S07]  /*27d0*/  PRMT R10, R10, 0x7632, R10 ;  /* 0x000076320a0a7816 */ /* 0x000fce000000000a */
.L_x_3686:
[----:B------:R-:W-:Y:S05]  /*27e0*/  BSYNC.RECONVERGENT B0 ;  /* 0x0000000000007941 */ /* 0x000fea0003800200 */
.L_x_3685:
        /* <DEDUP_REMOVED lines=34> */
.L_x_3690:
[----:B------:R-:W-:Y:S05]  /*2a10*/  BSYNC.RECONVERGENT B0 ;  /* 0x0000000000007941 */ /* 0x000fea0003800200 */
.L_x_3689:
        /* <DEDUP_REMOVED lines=26> */
.L_x_3692:
[----:B------:R-:W-:Y:S05]  /*2bc0*/  BSYNC.RECONVERGENT B0 ;  /* 0x0000000000007941 */ /* 0x000fea0003800200 */
.L_x_3691:
[----:B------:R-:W-:Y:S01]  /*2bd0*/  FADD.FTZ R20, R13, R20 ;  /* 0x000000140d147221 */ /* 0x000fe20000010000 */
[----:B------:R-:W-:-:S03]  /*2be0*/  FADD.FTZ R15, R14, R15 ;  /* 0x0000000f0e0f7221 */ /* 0x000fc60000010000 */
[----:B------:R-:W-:Y:S01]  /*2bf0*/  FADD.FTZ R20, R20, R21 ;  /* 0x0000001514147221 */ /* 0x000fe20000010000 */
[----:B------:R-:W-:-:S03]  /*2c00*/  FADD.FTZ R15, R15, R24 ;  /* 0x000000180f0f7221 */ /* 0x000fc60000010000 */
[----:B------:R-:W-:Y:S01]  /*2c10*/  FADD.FTZ R18, R20, R25 ;  /* 0x0000001914127221 */ /* 0x000fe20000010000 */
[----:B------:R-:W-:Y:S01]  /*2c20*/  FADD.FTZ R19, R15, R0 ;  /* 0x000000000f137221 */ /* 0x000fe20000010000 */
[----:B------:R-:W-:Y:S06]  /*2c30*/  BRA `(.L_x_3663) ;  /* 0x0000008c00687947 */ /* 0x000fec0003800000 */
.L_x_3684:
        /* <DEDUP_REMOVED lines=26> */
.L_x_3700:
        /* <DEDUP_REMOVED lines=291> */
[----:B------:R-:W2:Y:S01]  /*4010*/  @P1 LDC.64 R14, c[0x0][0x4f0] ;  /* 0x00013c00ff0e1b82 */ /* 0x000ea20000000a00 */
[----:B0-----:R-:W-:-:S07]  /*4020*/  IMAD.HI.U32 R20, R29, UR53, R20 ;  /* 0x000000351d147c27 */ /* 0x001fce000f8e0014 */
[----:B------:R-:W0:Y:S01]  /*4030*/  @P1 LDC R27, c[0x0][0x4ec] ;  /* 0x00013b00ff1b1b82 */ /* 0x000e220000000800 */
[----:B------:R-:W-:Y:S01]  /*4040*/  SHF.R.U32.HI R21, RZ, UR26, R20 ;  /* 0x0000001aff157c19 */ /* 0x000fe20008011614 */
[----:B------:R-:W-:-:S03]  /*4050*/  @P1 IMAD.MOV.U32 R20, RZ, RZ, RZ ;  /* 0x000000ffff141224 */ /* 0x000fc600078e00ff */
        /* <DEDUP_REMOVED lines=9> */
.L_x_3696:
[----:B------:R-:W-:-:S04]  /*40f0*/  LOP3.LUT R15, R10, 0xfffffffc, RZ, 0xc0, !PT ;  /* 0xfffffffc0a0f7812 */ /* 0x000fc800078ec0ff */
[----:B------:R-:W-:-:S05]  /*4100*/  IADD3 R14, P1, PT, R15, R18, RZ ;  /* 0x000000120f0e7210 */ /* 0x000fca0007f3e0ff */
[----:B------:R-:W-:-:S05]  /*4110*/  IMAD.X R15, RZ, RZ, R19, P1 ;  /* 0x000000ffff0f7224 */ /* 0x000fca00008e0613 */
[----:B------:R-:W2:Y:S01]  /*4120*/  LDG.E R14, desc[UR36][R14.64] ;  /* 0x000000240e0e7981 */ /* 0x000ea2000c1e1900 */
[----:B-1----:R-:W-:Y:S02]  /*4130*/  IADD3 R27, PT, PT, R11, UR4, RZ ;  /* 0x000000040b1b7c10 */ /* 0x002fe4000fffe0ff */
[----:B------:R-:W-:-:S05]  /*4140*/  MOV R26, RZ ;  /* 0x000000ff001a7202 */ /* 0x000fca0000000f00 */
[----:B------:R-:W-:-:S05]  /*4150*/  IMAD.HI.U32 R10, R27, UR30, R26 ;  /* 0x0000001e1b0a7c27 */ /* 0x000fca000f8e001a */
[----:B------:R-:W-:-:S05]  /*4160*/  SHF.R.U32.HI R20, RZ, UR31, R10 ;  /* 0x0000001fff147c19 */ /* 0x000fca000801160a */
[----:B------:R-:W-:-:S04]  /*4170*/  IMAD.MOV R21, RZ, RZ, -R20 ;  /* 0x000000ffff157224 */ /* 0x000fc800078e0a14 */
        /* <DEDUP_REMOVED lines=233> */
.L_x_3697:
[----:B------:R-:W-:-:S04]  /*5010*/  LOP3.LUT R15, R10, 0xfffffffc, RZ, 0xc0, !PT ;  /* 0xfffffffc0a0f7812 */ /* 0x000fc800078ec0ff */
[----:B------:R-:W-:-:S05]  /*5020*/  IADD3 R14, P1, PT, R15, R18, RZ ;  /* 0x000000120f0e7210 */ /* 0x000fca0007f3e0ff */
[----:B------:R-:W-:-:S05]  /*5030*/  IMAD.X R15, RZ, RZ, R19, P1 ;  /* 0x000000ffff0f7224 */ /* 0x000fca00008e0613 */
[----:B------:R-:W2:Y:S01]  /*5040*/  LDG.E R14, desc[UR36][R14.64] ;  /* 0x000000240e0e7981 */ /* 0x000ea2000c1e1900 */
[----:B------:R-:W-:Y:S02]  /*5050*/  IADD3 R27, PT, PT, R27, UR4, RZ ;  /* 0x000000041b1b7c10 */ /* 0x000fe4000fffe0ff */
        /* <DEDUP_REMOVED lines=237> */
.L_x_3698:
        /* <DEDUP_REMOVED lines=242> */
.L_x_3699:
[----:B------:R-:W-:-:S04]  /*6e50*/  LOP3.LUT R15, R10, 0xfffffffc, RZ, 0xc0, !PT ;  /* 0xfffffffc0a0f7812 */ /* 0x000fc800078ec0ff */
[----:B------:R-:W-:-:S05]  /*6e60*/  IADD3 R14, P1, PT, R15, R18, RZ ;  /* 0x000000120f0e7210 */ /* 0x000fca0007f3e0ff */
[----:B------:R-:W-:-:S05]  /*6e70*/  IMAD.X R15, RZ, RZ, R19, P1 ;  /* 0x000000ffff0f7224 */ /* 0x000fca00008e0613 */
[----:B------:R-:W2:Y:S02]  /*6e80*/  LDG.E R14, desc[UR36][R14.64] ;  /* 0x000000240e0e7981 */ /* 0x000ea4000c1e1900 */
[----:B--2---:R-:W-:-:S07]  /*6e90*/  PRMT R30, R14, 0x5432, R14 ;  /* 0x000054320e1e7816 */ /* 0x004fce000000000e */
.L_x_3695:
        /* <DEDUP_REMOVED lines=23> */
.L_x_3694:
[----:B0-----:R-:W-:Y:S05]  /*7010*/  BSYNC.RECONVERGENT B0 ;  /* 0x0000000000007941 */ /* 0x001fea0003800200 */
.L_x_3693:
        /* <DEDUP_REMOVED lines=284> */
.L_x_3704:
[----:B------:R-:W-:Y:S01]  /*81e0*/  SHF.R.U32.HI R14, RZ, 0x2, R13 ;  /* 0x00000002ff0e7819 */ /* 0x000fe2000001160d */
[----:B------:R-:W-:-:S07]  /*81f0*/  IMAD.MOV.U32 R15, RZ, RZ, RZ ;  /* 0x000000ffff0f7224 */ /* 0x000fce00078e00ff */
.L_x_3703:
[----:B------:R-:W0:Y:S02]  /*8200*/  LDCU.64 UR4, c[0x0][0x758] ;  /* 0x0000eb00ff0477ac */ /* 0x000e240008000a00 */
[----:B0-----:R-:W-:-:S04]  /*8210*/  IADD3 R25, P1, PT, R25, UR4, RZ ;  /* 0x0000000419197c10 */ /* 0x001fc8000ff3e0ff */
[----:B------:R-:W-:Y:S02]  /*8220*/  IADD3.X R24, PT, PT, RZ, UR5, RZ, P1, !PT ;  /* 0x00000005ff187c10 */ /* 0x000fe40008ffe4ff */
[----:B------:R-:W-:-:S04]  /*8230*/  LEA R20, P1, R14, R25, 0x2 ;  /* 0x000000190e147211 */ /* 0x000fc800078210ff */
[----:B------:R-:W-:-:S05]  /*8240*/  LEA.HI.X R21, R14, R24, R15, 0x2, P1 ;  /* 0x000000180e157211 */ /* 0x000fca00008f140f */
[----:B------:R-:W2:Y:S01]  /*8250*/  LDG.E R20, desc[UR36][R20.64] ;  /* 0x0000002414147981 */ /* 0x000ea2000c1e1900 */
[----:B------:R-:W-:-:S04]  /*8260*/  IADD3 R19, PT, PT, R11, R10, RZ ;  /* 0x0000000a0b137210 */ /* 0x000fc80007ffe0ff */
[----:B------:R-:W-:Y:S02]  /*8270*/  ISETP.GE.U32.AND P1, PT, R19, R12, PT ;  /* 0x0000000c1300720c */ /* 0x000fe40003f26070 */
[----:B--2---:R-:W-:-:S11]  /*8280*/  PRMT R28, R20, 0x7610, R20 ;  /* 0x00007610141c7816 */ /* 0x004fd60000000014 */
        /* <DEDUP_REMOVED lines=276> */
.L_x_3706:
[----:B------:R-:W-:Y:S02]  /*93d0*/  SHF.R.U32.HI R20, RZ, 0x2, R13 ;  /* 0x00000002ff147819 */ /* 0x000fe4000001160d */
[----:B------:R-:W-:-:S07]  /*93e0*/  MOV R21, RZ ;  /* 0x000000ff00157202 */ /* 0x000fce0000000f00 */
.L_x_3705:
        /* <DEDUP_REMOVED lines=282> */
.L_x_3708:
[----:B------:R-:W-:Y:S01]  /*a590*/  SHF.R.U32.HI R20, RZ, 0x2, R13 ;  /* 0x00000002ff147819 */ /* 0x000fe2000001160d */
[----:B------:R-:W-:-:S07]  /*a5a0*/  IMAD.MOV.U32 R21, RZ, RZ, RZ ;  /* 0x000000ffff157224 */ /* 0x000fce00078e00ff */
.L_x_3707:
        /* <DEDUP_REMOVED lines=282> */
.L_x_3710:
[----:B------:R-:W-:Y:S02]  /*b750*/  SHF.R.U32.HI R14, RZ, 0x2, R13 ;  /* 0x00000002ff0e7819 */ /* 0x000fe4000001160d */
[----:B------:R-:W-:-:S07]  /*b760*/  MOV R15, RZ ;  /* 0x000000ff000f7202 */ /* 0x000fce0000000f00 */
.L_x_3709:
[----:B------:R-:W-:-:S04]  /*b770*/  LEA R18, P0, R14, R25, 0x2 ;  /* 0x000000190e127211 */ /* 0x000fc800078010ff */
[----:B------:R-:W-:-:S05]  /*b780*/  LEA.HI.X R19, R14, R24, R15, 0x2, P0 ;  /* 0x000000180e137211 */ /* 0x000fca00000f140f */
[----:B------:R-:W2:Y:S02]  /*b790*/  LDG.E R18, desc[UR36][R18.64] ;  /* 0x0000002412127981 */ /* 0x000ea4000c1e1900 */
[----:B--2---:R-:W-:-:S07]  /*b7a0*/  PRMT R30, R18, 0x5432, R18 ;  /* 0x00005432121e7816 */ /* 0x004fce0000000012 */
.L_x_3702:
[----:B------:R-:W-:Y:S05]  /*b7b0*/  BSYNC.RECONVERGENT B0 ;  /* 0x0000000000007941 */ /* 0x000fea0003800200 */
.L_x_3701:
[----:B------:R-:W-:Y:S01]  /*b7c0*/  ISETP.GE.U32.AND P0, PT, R11, R12, PT ;  /* 0x0000000c0b00720c */ /* 0x000fe20003f06070 */
[----:B------:R-:W-:-:S12]  /*b7d0*/  BSSY.RECONVERGENT B0, `(.L_x_3711) ;  /* 0x000001a000007945 */ /* 0x000fd80003800200 */
        /* <DEDUP_REMOVED lines=25> */
.L_x_3712:
[----:B------:R-:W-:Y:S05]  /*b970*/  BSYNC.RECONVERGENT B0 ;  /* 0x0000000000007941 */ /* 0x000fea0003800200 */
.L_x_3711:
[----:B------:R-:W-:Y:S01]  /*b980*/  FADD.FTZ R5, R5, R0 ;  /* 0x0000000005057221 */ /* 0x000fe20000010000 */
[----:B------:R-:W-:-:S03]  /*b990*/  FADD.FTZ R4, R4, R3 ;  /* 0x0000000304047221 */ /* 0x000fc60000010000 */
[----:B------:R-:W-:Y:S01]  /*b9a0*/  FADD.FTZ R5, R5, R6 ;  /* 0x0000000605057221 */ /* 0x000fe20000010000 */
[----:B------:R-:W-:-:S03]  /*b9b0*/  FADD.FTZ R4, R4, R7 ;  /* 0x0000000704047221 */ /* 0x000fc60000010000 */
[----:B------:R-:W-:Y:S01]  /*b9c0*/  FADD.FTZ R18, R5, R8 ;  /* 0x0000000805127221 */ /* 0x000fe20000010000 */
[----:B------:R-:W-:-:S07]  /*b9d0*/  FADD.FTZ R19, R4, R9 ;  /* 0x0000000904137221 */ /* 0x000fce0000010000 */
.L_x_3663:
[----:B------:R-:W-:Y:S05]  /*b9e0*/  BSYNC.RECONVERGENT B6 ;  /* 0x0000000000067941 */ /* 0x000fea0003800200 */
.L_x_3662:
        /* <DEDUP_REMOVED lines=15> */
.L_x_3714:
        /* <DEDUP_REMOVED lines=15> */
.L_x_3713:
        /* <DEDUP_REMOVED lines=18> */
.L_x_3717:
        /* <DEDUP_REMOVED lines=14> */
.L_x_3716:
[----:B------:R-:W-:Y:S01]  /*bdd0*/  ISETP.GE.U32.AND P0, PT, R0, 0x2, PT ;  /* 0x000000020000780c */ /* 0x000fe20003f06070 */
[----:B------:R-:W-:Y:S05]  /*bde0*/  WARPSYNC.ALL ;  /* 0x0000000000007948 */ /* 0x000fea0003800000 */
[----:B------:R-:W-:Y:S07]  /*bdf0*/  BAR.SYNC.DEFER_BLOCKING 0x0 ;  /* 0x0000000000007b1d */ /* 0x000fee0000010000 */
[----:B------:R-:W-:Y:S05]  /*be00*/  @!P0 BRA `(.L_x_3715) ;  /* 0x0000000000208947 */ /* 0x000fea0003800000 */
[----:B-1----:R-:W-:-:S07]  /*be10*/  HFMA2 R3, -RZ, RZ, 0, 5.9604644775390625e-08 ;  /* 0x00000001ff037431 */ /* 0x002fce00000001ff */
.L_x_3718:
[----:B------:R-:W1:Y:S04]  /*be20*/  SHFL.DOWN PT, R5, R18, R3, 0x1f ;  /* 0x08001f0312057589 */ /* 0x000e6800000e0000 */
[----:B------:R2:W3:Y:S02]  /*be30*/  SHFL.DOWN PT, R4, R19, R3, 0x1f ;  /* 0x08001f0313047589 */ /* 0x0004e400000e0000 */
[----:B--2---:R-:W-:-:S05]  /*be40*/  IMAD.SHL.U32 R3, R3, 0x2, RZ ;  /* 0x0000000203037824 */ /* 0x004fca00078e00ff */
[----:B------:R-:W-:Y:S01]  /*be50*/  ISETP.GE.AND P0, PT, R3, R0, PT ;  /* 0x000000000300720c */ /* 0x000fe20003f06270 */
[----:B-1----:R-:W-:Y:S01]  /*be60*/  FADD.FTZ R18, R5, R18 ;  /* 0x0000001205127221 */ /* 0x002fe20000010000 */
[----:B---3--:R-:W-:-:S11]  /*be70*/  FADD.FTZ R19, R4, R19 ;  /* 0x0000001304137221 */ /* 0x008fd60000010000 */
[----:B------:R-:W-:Y:S05]  /*be80*/  @!P0 BRA `(.L_x_3718) ;  /* 0xfffffffc00e48947 */ /* 0x000fea000383ffff */
.L_x_3715:
[----:B-1----:R-:W1:Y:S01]  /*be90*/  LDC R0, c[0x0][0x55c] ;  /* 0x00015700ff007b82 */ /* 0x002e620000000800 */
[----:B------:R-:W-:Y:S02]  /*bea0*/  MOV R25, RZ ;  /* 0x000000ff00197202 */ /* 0x000fe40000000f00 */
[C---:B-1----:R-:W-:Y:S02]  /*beb0*/  ISETP.NE.AND P0, PT, R0.reuse, RZ, PT ;  /* 0x000000ff0000720c */ /* 0x042fe40003f05270 */
[----:B------:R-:W-:-:S04]  /*bec0*/  IADD3 R12, PT, PT, R0, -0x1, RZ ;  /* 0xffffffff000c7810 */ /* 0x000fc80007ffe0ff */
[----:B------:R-:W-:-:S05]  /*bed0*/  VIMNMX.U32 R0, PT, PT, R12, 0x18, PT ;  /* 0x000000180c007848 */ /* 0x000fca0003fe0000 */
[----:B------:R-:W-:Y:S02]  /*bee0*/  VIADD R0, R0, 0x1 ;  /* 0x0000000100007836 */ /* 0x000fe40000000000 */
[----:B------:R-:W-:Y:S05]  /*bef0*/  @!P0 BRA `(.L_x_3719) ;  /* 0x0000001000488947 */ /* 0x000fea0003800000 */
[----:B------:R-:W1:Y:S01]  /*bf00*/  LDCU.64 UR6, c[0x0][0x560] ;  /* 0x0000ac00ff0677ac */ /* 0x000e620008000a00 */
[----:B------:R-:W-:Y:S01]  /*bf10*/  HFMA2 R4, -RZ, RZ, 0, 0 ;  /* 0x00000000ff047431 */ /* 0x000fe200000001ff */
[----:B------:R-:W-:Y:S01]  /*bf20*/  MOV R5, R17 ;  /* 0x0000001100057202 */ /* 0x000fe20000000f00 */
[----:B------:R-:W2:Y:S01]  /*bf30*/  LDCU UR5, c[0x0][0x568] ;  /* 0x0000ad00ff0577ac */ /* 0x000ea20008000800 */
[----:B------:R-:W-:Y:S01]  /*bf40*/  ISETP.NE.AND P1, PT, R12, RZ, PT ;  /* 0x000000ff0c00720c */ /* 0x000fe20003f25270 */
[----:B------:R-:W3:Y:S01]  /*bf50*/  LDCU UR4, c[0x0][0x68c] ;  /* 0x0000d180ff0477ac */ /* 0x000ee20008000800 */
        /* <DEDUP_REMOVED lines=268> */
.L_x_3719:
[----:B------:R-:W-:Y:S01]  /*d020*/  MOV R24, RZ ;  /* 0x000000ff00187202 */ /* 0x000fe20000000f00 */
[----:B------:R-:W-:Y:S06]  /*d030*/  @!P0 BRA `(.L_x_3720) ;  /* 0x0000001000488947 */ /* 0x000fec0003800000 */
        /* <DEDUP_REMOVED lines=274> */
.L_x_3720:
[----:B------:R-:W1:Y:S01]  /*e160*/  LDCU.64 UR4, c[0x0][0x770] ;  /* 0x0000ee00ff0477ac */ /* 0x000e620008000a00 */
[----:B------:R-:W-:Y:S02]  /*e170*/  PLOP3.LUT P0, PT, PT, PT, PT, 0x80, 0x8 ;  /* 0x000000000008781c */ /* 0x000fe40003f0f070 */
[----:B------:R-:W-:Y:S01]  /*e180*/  CS2R R4, SRZ ;  /* 0x0000000000047805 */ /* 0x000fe2000001ff00 */
[----:B-1----:R-:W-:-:S04]  /*e190*/  UISETP.NE.U32.AND UP0, UPT, UR4, URZ, UPT ;  /* 0x000000ff0400728c */ /* 0x002fc8000bf05070 */
[----:B------:R-:W-:-:S09]  /*e1a0*/  UISETP.NE.AND.EX UP0, UPT, UR5, URZ, UPT, UP0 ;  /* 0x000000ff0500728c */ /* 0x000fd2000bf05300 */
[----:B------:R-:W-:Y:S05]  /*e1b0*/  BRA.U !UP0, `(.L_x_3721) ;  /* 0x00000005083c7547 */ /* 0x000fea000b800000 */
[----:B------:R-:W-:Y:S01]  /*e1c0*/  BSSY.RECONVERGENT B0, `(.L_x_3722) ;  /* 0x0000019000007945 */ /* 0x000fe20003800200 */
[----:B------:R-:W-:Y:S01]  /*e1d0*/  MOV R8, 0x2 ;  /* 0x0000000200087802 */ /* 0x000fe20000000f00 */
[----:B------:R-:W-:-:S07]  /*e1e0*/  IMAD.MOV.U32 R3, RZ, RZ, 0x4 ;  /* 0x00000004ff037424 */ /* 0x000fce00078e00ff */
.L_x_3723:
[----:B------:R-:W1:Y:S08]  /*e1f0*/  I2F.U32.RP R6, R3 ;  /* 0x0000000300067306 */ /* 0x000e700000209000 */
[----:B-1----:R-:W1:Y:S02]  /*e200*/  MUFU.RCP R6, R6 ;  /* 0x0000000600067308 */ /* 0x002e640000001000 */
[----:B-1----:R-:W-:-:S06]  /*e210*/  IADD3 R4, PT, PT, R6, 0xffffffe, RZ ;  /* 0x0ffffffe06047810 */ /* 0x002fcc0007ffe0ff */
[----:B------:R1:W2:Y:S02]  /*e220*/  F2I.FTZ.U32.TRUNC.NTZ R5, R4 ;  /* 0x0000000400057305 */ /* 0x0002a4000021f000 */
[----:B-1----:R-:W-:Y:S01]  /*e230*/  IMAD.MOV.U32 R4, RZ, RZ, RZ ;  /* 0x000000ffff047224 */ /* 0x002fe200078e00ff */
[----:B--2---:R-:W-:-:S05]  /*e240*/  IADD3 R10, PT, PT, RZ, -R5, RZ ;  /* 0x80000005ff0a7210 */ /* 0x004fca0007ffe0ff */
        /* <DEDUP_REMOVED lines=8> */
[-C--:B------:R-:W-:Y:S02]  /*e2d0*/  @P0 IADD3 R8, PT, PT, R8, -R3.reuse, RZ ;  /* 0x8000000308080210 */ /* 0x080fe40007ffe0ff */
[----:B------:R-:W-:Y:S02]  /*e2e0*/  ISETP.NE.U32.AND P0, PT, R3, RZ, PT ;  /* 0x000000ff0300720c */ /* 0x000fe40003f05070 */
[----:B------:R-:W-:-:S13]  /*e2f0*/  ISETP.GE.U32.AND P1, PT, R8, R3, PT ;  /* 0x000000030800720c */ /* 0x000fda0003f26070 */
[----:B------:R-:W-:-:S05]  /*e300*/  @P1 IMAD.IADD R8, R8, 0x1, -R3 ;  /* 0x0000000108081824 */ /* 0x000fca00078e0a03 */
[----:B------:R-:W-:Y:S02]  /*e310*/  SEL R3, R7, R8, !P0 ;  /* 0x0000000807037207 */ /* 0x000fe40004000000 */
[----:B------:R-:W-:Y:S02]  /*e320*/  MOV R8, R10 ;  /* 0x0000000a00087202 */ /* 0x000fe40000000f00 */
[----:B------:R-:W-:-:S13]  /*e330*/  ISETP.NE.AND P1, PT, R3, RZ, PT ;  /* 0x000000ff0300720c */ /* 0x000fda0003f25270 */
[----:B------:R-:W-:Y:S05]  /*e340*/  @P1 BRA `(.L_x_3723) ;  /* 0xfffffffc00a81947 */ /* 0x000fea000383ffff */
[----:B------:R-:W-:Y:S05]  /*e350*/  BSYNC.RECONVERGENT B0 ;  /* 0x0000000000007941 */ /* 0x000fea0003800200 */
.L_x_3722:
[C---:B------:R-:W-:Y:S01]  /*e360*/  IMAD.HI.U32 R4, R5.reuse, 0x4, RZ ;  /* 0x0000000405047827 */ /* 0x040fe200078e00ff */
[----:B------:R-:W-:Y:S03]  /*e370*/  BSSY.RECONVERGENT B0, `(.L_x_3724) ;  /* 0x000002c000007945 */ /* 0x000fe60003800200 */
[----:B------:R-:W-:Y:S02]  /*e380*/  IMAD.MOV R3, RZ, RZ, -R4 ;  /* 0x000000ffff037224 */ /* 0x000fe400078e0a04 */
[----:B------:R-:W-:-:S04]  /*e390*/  IMAD.HI.U32 R6, R5, 0x2, RZ ;  /* 0x0000000205067827 */ /* 0x000fc800078e00ff */
[----:B------:R-:W-:Y:S01]  /*e3a0*/  IMAD R3, R10, R3, 0x4 ;  /* 0x000000040a037424 */ /* 0x000fe200078e0203 */
[----:B------:R-:W-:-:S04]  /*e3b0*/  IADD3 R5, PT, PT, -R6, RZ, RZ ;  /* 0x000000ff06057210 */ /* 0x000fc80007ffe1ff */
[----:B------:R-:W-:Y:S01]  /*e3c0*/  ISETP.GE.U32.AND P1, PT, R3, R10, PT ;  /* 0x0000000a0300720c */ /* 0x000fe20003f26070 */
[----:B------:R-:W-:-:S05]  /*e3d0*/  IMAD R5, R10, R5, 0x2 ;  /* 0x000000020a057424 */ /* 0x000fca00078e0205 */
[----:B------:R-:W-:-:S07]  /*e3e0*/  ISETP.GE.U32.AND P3, PT, R5, R10, PT ;  /* 0x0000000a0500720c */ /* 0x000fce0003f66070 */
[----:B------:R-:W-:Y:S01]  /*e3f0*/  @P1 IADD3 R3, PT, PT, R3, -R10, RZ ;  /* 0x8000000a03031210 */ /* 0x000fe20007ffe0ff */
[----:B------:R-:W-:-:S03]  /*e400*/  @P1 VIADD R4, R4, 0x1 ;  /* 0x0000000104041836 */ /* 0x000fc60000000000 */
[-C--:B------:R-:W-:Y:S02]  /*e410*/  ISETP.GE.U32.AND P2, PT, R3, R10.reuse, PT ;  /* 0x0000000a0300720c */ /* 0x080fe40003f46070 */
[----:B------:R-:W-:Y:S01]  /*e420*/  @P3 IADD3 R5, PT, PT, R5, -R10, RZ ;  /* 0x8000000a05053210 */ /* 0x000fe20007ffe0ff */
[----:B------:R-:W-:-:S03]  /*e430*/  @P3 VIADD R6, R6, 0x1 ;  /* 0x0000000106063836 */ /* 0x000fc60000000000 */
[----:B------:R-:W-:-:S07]  /*e440*/  ISETP.GE.U32.AND P1, PT, R5, R10, PT ;  /* 0x0000000a0500720c */ /* 0x000fce0003f26070 */
[----:B------:R-:W-:-:S04]  /*e450*/  @P2 IADD3 R4, PT, PT, R4, 0x1, RZ ;  /* 0x0000000104042810 */ /* 0x000fc80007ffe0ff */
        /* <DEDUP_REMOVED lines=10> */
[----:B-1----:R-:W-:Y:S02]  /*e500*/  IADD3 R6, PT, PT, R5, 0xffffffe, RZ ;  /* 0x0ffffffe05067810 */ /* 0x002fe40007ffe0ff */
[----:B------:R-:W-:-:S04]  /*e510*/  MOV R5, RZ ;  /* 0x000000ff00057202 */ /* 0x000fc80000000f00 */
[----:B------:R1:W2:Y:S02]  /*e520*/  F2I.FTZ.U32.TRUNC.NTZ R7, R6 ;  /* 0x0000000600077305 */ /* 0x0002a4000021f000 */
[----:B-1----:R-:W-:Y:S02]  /*e530*/  HFMA2 R6, -RZ, RZ, 0, 0 ;  /* 0x00000000ff067431 */ /* 0x002fe400000001ff */
[----:B--2---:R-:W-:-:S04]  /*e540*/  IMAD R9, R9, R7, RZ ;  /* 0x0000000709097224 */ /* 0x004fc800078e02ff */
[----:B------:R-:W-:-:S06]  /*e550*/  IMAD.HI.U32 R7, R7, R9, R6 ;  /* 0x0000000907077227 */ /* 0x000fcc00078e0006 */
[----:B------:R-:W-:-:S05]  /*e560*/  IMAD.HI.U32 R7, R7, R4, RZ ;  /* 0x0000000407077227 */ /* 0x000fca00078e00ff */
[----:B------:R-:W-:-:S05]  /*e570*/  IADD3 R8, PT, PT, -R7, RZ, RZ ;  /* 0x000000ff07087210 */ /* 0x000fca0007ffe1ff */
[----:B------:R-:W-:-:S05]  /*e580*/  IMAD R4, R3, R8, R4 ;  /* 0x0000000803047224 */ /* 0x000fca00078e0204 */
[----:B------:R-:W-:-:S13]  /*e590*/  ISETP.GE.U32.AND P0, PT, R4, R3, PT ;  /* 0x000000030400720c */ /* 0x000fda0003f06070 */
[----:B------:R-:W-:Y:S01]  /*e5a0*/  @P0 IMAD.IADD R4, R4, 0x1, -R3 ;  /* 0x0000000104040824 */ /* 0x000fe200078e0a03 */
[----:B------:R-:W-:-:S04]  /*e5b0*/  @P0 IADD3 R7, PT, PT, R7, 0x1, RZ ;  /* 0x0000000107070810 */ /* 0x000fc80007ffe0ff */
[----:B------:R-:W-:-:S13]  /*e5c0*/  ISETP.GE.U32.AND P1, PT, R4, R3, PT ;  /* 0x000000030400720c */ /* 0x000fda0003f26070 */
[----:B------:R-:W-:Y:S02]  /*e5d0*/  @P1 IADD3 R7, PT, PT, R7, 0x1, RZ ;  /* 0x0000000107071810 */ /* 0x000fe40007ffe0ff */
[----:B------:R-:W-:-:S05]  /*e5e0*/  @!P2 LOP3.LUT R7, RZ, R3, RZ, 0x33, !PT ;  /* 0x00000003ff07a212 */ /* 0x000fca00078e33ff */
[----:B------:R-:W-:Y:S01]  /*e5f0*/  IMAD.MOV.U32 R4, RZ, RZ, R7 ;  /* 0x000000ffff047224 */ /* 0x000fe200078e0007 */
[----:B------:R-:W-:Y:S06]  /*e600*/  BRA `(.L_x_3726) ;  /* 0x0000000000087947 */ /* 0x000fec0003800000 */
.L_x_3725:
[----:B------:R-:W-:-:S07]  /*e610*/  MOV R6, 0xe630 ;  /* 0x0000e63000067802 */ /* 0x000fce0000000f00 */
[----:B0-----:R-:W-:Y:S05]  /*e620*/  CALL.REL.NOINC `($__internal_4_$__cuda_sm20_div_u64) ;  /* 0x00000040006c7944 */ /* 0x001fea0003c00000 */
.L_x_3726:
[----:B------:R-:W-:Y:S05]  /*e630*/  BSYNC.RECONVERGENT B0 ;  /* 0x0000000000007941 */ /* 0x000fea0003800200 */
.L_x_3724:
[----:B------:R-:W1:Y:S02]  /*e640*/  LDCU.64 UR4, c[0x0][0x770] ;  /* 0x0000ee00ff0477ac */ /* 0x000e640008000a00 */
[----:B-1----:R-:W-:Y:S02]  /*e650*/  UISETP.NE.U32.AND UP0, UPT, UR4, URZ, UPT ;  /* 0x000000ff0400728c */ /* 0x002fe4000bf05070 */
[----:B------:R-:W-:Y:S02]  /*e660*/  IADD3 R4, P1, PT, R4, UR4, RZ ;  /* 0x0000000404047c10 */ /* 0x000fe4000ff3e0ff */
[----:B------:R-:W-:Y:S02]  /*e670*/  UISETP.NE.AND.EX UP0, UPT, UR5, URZ, UPT, UP0 ;  /* 0x000000ff0500728c */ /* 0x000fe4000bf05300 */
[----:B------:R-:W-:-:S04]  /*e680*/  IADD3.X R5, PT, PT, R5, UR5, RZ, P1, !PT ;  /* 0x0000000505057c10 */ /* 0x000fc80008ffe4ff */
[----:B------:R-:W-:-:S04]  /*e690*/  PLOP3.LUT P0, PT, PT, PT, UP0, 0x80, 0x8 ;  /* 0x000000000008781c */ /* 0x000fc80003f0f008 */
[----:B------:R-:W-:-:S13]  /*e6a0*/  PLOP3.LUT P0, PT, P0, PT, PT, 0x8, 0x80 ;  /* 0x000000000080781c */ /* 0x000fda000070e170 */
.L_x_3721:
[----:B------:R-:W1:Y:S02]  /*e6b0*/  LDCU UR4, c[0x0][0x3a8] ;  /* 0x00007500ff0477ac */ /* 0x000e640008000800 */
[----:B-1----:R-:W-:-:S09]  /*e6c0*/  UISETP.NE.AND UP0, UPT, UR4, URZ, UPT ;  /* 0x000000ff0400728c */ /* 0x002fd2000bf05270 */
[----:B------:R-:W-:Y:S05]  /*e6d0*/  BRA.U !UP0, `(.L_x_3727) ;  /* 0x0000003508e47547 */ /* 0x000fea000b800000 */
[----:B------:R-:W1:Y:S01]  /*e6e0*/  LDCU UR4, c[0x0][0x3ac] ;  /* 0x00007580ff0477ac */ /* 0x000e620008000800 */
[----:B------:R-:W-:Y:S01]  /*e6f0*/  HFMA2 R17, -RZ, RZ, 0, 0 ;  /* 0x00000000ff117431 */ /* 0x000fe200000001ff */
[----:B------:R-:W2:Y:S01]  /*e700*/  LDCU UR7, c[0x0][0x55c] ;  /* 0x0000ab80ff0777ac */ /* 0x000ea20008000800 */
[----:B------:R-:W3:Y:S01]  /*e710*/  LDCU UR5, c[0x0][0x3b0] ;  /* 0x00007600ff0577ac */ /* 0x000ee20008000800 */
[----:B------:R-:W4:Y:S01]  /*e720*/  LDCU UR6, c[0x0][0x398] ;  /* 0x00007300ff0677ac */ /* 0x000f220008000800 */
[----:B-1----:R-:W-:Y:S01]  /*e730*/  IMAD R3, R23, UR4, RZ ;  /* 0x0000000417037c24 */ /* 0x002fe2000f8e02ff */
[----:B--2---:R-:W-:-:S03]  /*e740*/  UISETP.NE.AND UP0, UPT, UR7, URZ, UPT ;  /* 0x000000ff0700728c */ /* 0x004fc6000bf05270 */
[----:B---3--:R-:W-:-:S04]  /*e750*/  IMAD R3, R22, UR5, R3 ;  /* 0x0000000516037c24 */ /* 0x008fc8000f8e0203 */
[----:B----4-:R-:W-:-:S04]  /*e760*/  IMAD R3, R2, UR6, R3 ;  /* 0x0000000602037c24 */ /* 0x010fc8000f8e0203 */
[----:B------:R-:W-:Y:S01]  /*e770*/  IMAD.SHL.U32 R7, R3, 0x2, RZ ;  /* 0x0000000203077824 */ /* 0x000fe200078e00ff */
[----:B------:R-:W-:Y:S06]  /*e780*/  BRA.U !UP0, `(.L_x_3728) ;  /* 0x0000001108447547 */ /* 0x000fec000b800000 */
[----:B------:R-:W1:Y:S01]  /*e790*/  LDCU.64 UR6, c[0x0][0x560] ;  /* 0x0000ac00ff0677ac */ /* 0x000e620008000a00 */
[----:B------:R-:W-:Y:S02]  /*e7a0*/  MOV R6, RZ ;  /* 0x000000ff00067202 */ /* 0x000fe40000000f00 */
        /* <DEDUP_REMOVED lines=271> */
.L_x_3728:
[----:B------:R-:W-:Y:S01]  /*f8a0*/  IMAD.MOV.U32 R16, RZ, RZ, RZ ;  /* 0x000000ffff107224 */ /* 0x000fe200078e00ff */
[----:B------:R-:W-:Y:S06]  /*f8b0*/  BRA.U !UP0, `(.L_x_3729) ;  /* 0x0000001108487547 */ /* 0x000fec000b800000 */
[----:B------:R-:W1:Y:S01]  /*f8c0*/  LDCU.64 UR6, c[0x0][0x560] ;  /* 0x0000ac00ff0677ac */ /* 0x000e620008000a00 */
[----:B------:R-:W-:Y:S02]  /*f8d0*/  IADD3 R9, PT, PT, R7, 0x1, RZ ;  /* 0x0000000107097810 */ /* 0x000fe40007ffe0ff */
[----:B------:R-:W-:Y:S01]  /*f8e0*/  MOV R8, RZ ;  /* 0x000000ff00087202 */ /* 0x000fe20000000f00 */
[----:B------:R-:W2:Y:S01]  /*f8f0*/  LDCU UR4, c[0x0][0x568] ;  /* 0x0000ad00ff0477ac */ /* 0x000ea20008000800 */
[----:B------:R-:W-:Y:S01]  /*f900*/  ISETP.NE.AND P1, PT, R12, RZ, PT ;  /* 0x000000ff0c00720c */ /* 0x000fe20003f25270 */
        /* <DEDUP_REMOVED lines=269> */
.L_x_3729:
        /* <DEDUP_REMOVED lines=24> */
.L_x_3731:
[----:B------:R-:W-:Y:S05]  /*10b60*/  BSYNC.RECONVERGENT B0 ;  /* 0x0000000000007941 */ /* 0x000fea0003800200 */
.L_x_3730:
        /* <DEDUP_REMOVED lines=35> */
.L_x_3733:
[----:B------:R-:W-:Y:S05]  /*10da0*/  BSYNC.RECONVERGENT B0 ;  /* 0x0000000000007941 */ /* 0x000fea0003800200 */
.L_x_3732:
        /* <DEDUP_REMOVED lines=35> */
.L_x_3738:
[----:B------:R-:W-:-:S05]  /*10fe0*/  IADD3 R3, PT, PT, R9, R0, RZ ;  /* 0x0000000009037210 */ /* 0x000fca0007ffe0ff */
[----:B---3--:R-:W-:-:S05]  /*10ff0*/  IMAD.WIDE.U32 R2, R3, 0x8, R6 ;  /* 0x0000000803027825 */ /* 0x008fca00078e0006 */
[----:B------:R-:W2:Y:S04]  /*11000*/  LDG.E R13, desc[UR36][R2.64] ;  /* 0x00000024020d7981 */ /* 0x000ea8000c1e1900 */
[----:B------:R-:W3:Y:S01]  /*11010*/  LDG.E R8, desc[UR36][R2.64+0x4] ;  /* 0x0000042402087981 */ /* 0x000ee2000c1e1900 */
[----:B------:R-:W-:-:S05]  /*11020*/  IMAD.IADD R0, R11, 0x1, R0 ;  /* 0x000000010b007824 */ /* 0x000fca00078e0200 */
[----:B------:R-:W-:Y:S01]  /*11030*/  ISETP.GE.U32.AND P2, PT, R0, UR8, PT ;  /* 0x0000000800007c0c */ /* 0x000fe2000bf46070 */
[----:B--2---:R-:W-:Y:S01]  /*11040*/  FADD.FTZ R18, R13, R18 ;  /* 0x000000120d127221 */ /* 0x004fe20000010000 */
[----:B---3--:R-:W-:-:S11]  /*11050*/  FADD.FTZ R19, R8, R19 ;  /* 0x0000001308137221 */ /* 0x008fd60000010000 */
[----:B------:R-:W-:Y:S05]  /*11060*/  @!P2 BRA `(.L_x_3738) ;  /* 0xfffffffc00dca947 */ /* 0x000fea000383ffff */
[----:B------:R-:W-:Y:S05]  /*11070*/  BSYNC.RECONVERGENT B1 ;  /* 0x0000000000017941 */ /* 0x000fea0003800200 */
.L_x_3737:
[----:B------:R-:W-:Y:S05]  /*11080*/  BRA `(.L_x_3736) ;  /* 0x0000000000547947 */ /* 0x000fea0003800000 */
.L_x_3735:
[----:B------:R-:W1:Y:S01]  /*11090*/  LDCU UR6, c[0x0][0x39c] ;  /* 0x00007380ff0677ac */ /* 0x000e620008000800 */
[----:B------:R-:W-:Y:S02]  /*110a0*/  MOV R19, UR9 ;  /* 0x0000000900137c02 */ /* 0x000fe40008000f00 */
[----:B-1----:R-:W-:-:S13]  /*110b0*/  ISETP.GE.U32.AND P2, PT, R22, UR6, PT ;  /* 0x0000000616007c0c */ /* 0x002fda000bf46070 */
[----:B------:R-:W-:Y:S05]  /*110c0*/  @P2 BRA `(.L_x_3736) ;  /* 0x0000000000442947 */ /* 0x000fea0003800000 */
[----:B------:R-:W1:Y:S01]  /*110d0*/  LDCU UR5, c[0x0][0x374] ;  /* 0x00006e80ff0577ac */ /* 0x000e620008000800 */
[----:B------:R-:W2:Y:S01]  /*110e0*/  LDC R10, c[0x0][0x360] ;  /* 0x0000d800ff0a7b82 */ /* 0x000ea20000000800 */
[----:B------:R-:W-:Y:S01]  /*110f0*/  MOV R9, R22 ;  /* 0x0000001600097202 */ /* 0x000fe20000000f00 */
[----:B------:R-:W-:-:S06]  /*11100*/  IMAD.U32 R19, RZ, RZ, UR9 ;  /* 0x00000009ff137e24 */ /* 0x000fcc000f8e00ff */
[----:B------:R-:W3:Y:S08]  /*11110*/  LDC.64 R6, c[0x0][0x778] ;  /* 0x0001de00ff067b82 */ /* 0x000ef00000000a00 */
[----:B------:R-:W4:Y:S01]  /*11120*/  LDC R12, c[0x0][0x364] ;  /* 0x0000d900ff0c7b82 */ /* 0x000f220000000800 */
[----:B-1----:R-:W-:-:S07]  /*11130*/  IMAD R0, R2, UR5, RZ ;  /* 0x0000000502007c24 */ /* 0x002fce000f8e02ff */
.L_x_3739:
[----:B------:R-:W-:-:S05]  /*11140*/  IADD3 R2, PT, PT, R0, R9, RZ ;  /* 0x0000000900027210 */ /* 0x000fca0007ffe0ff */
[----:B--2---:R-:W-:-:S04]  /*11150*/  IMAD R3, R2, R10, R23 ;  /* 0x0000000a02037224 */ /* 0x004fc800078e0217 */
[----:B---3--:R-:W-:-:S05]  /*11160*/  IMAD.WIDE.U32 R2, R3, 0x8, R6 ;  /* 0x0000000803027825 */ /* 0x008fca00078e0006 */
[----:B------:R-:W2:Y:S04]  /*11170*/  LDG.E R11, desc[UR36][R2.64] ;  /* 0x00000024020b7981 */ /* 0x000ea8000c1e1900 */
[----:B------:R-:W3:Y:S01]  /*11180*/  LDG.E R8, desc[UR36][R2.64+0x4] ;  /* 0x0000042402087981 */ /* 0x000ee2000c1e1900 */
[----:B----4-:R-:W-:-:S04]  /*11190*/  IADD3 R9, PT, PT, R12, R9, RZ ;  /* 0x000000090c097210 */ /* 0x010fc80007ffe0ff */
[----:B------:R-:W-:Y:S01]  /*111a0*/  ISETP.GE.U32.AND P2, PT, R9, UR6, PT ;  /* 0x0000000609007c0c */ /* 0x000fe2000bf46070 */
[----:B--2---:R-:W-:Y:S01]  /*111b0*/  FADD.FTZ R18, R11, R18 ;  /* 0x000000120b127221 */ /* 0x004fe20000010000 */
[----:B---3--:R-:W-:-:S11]  /*111c0*/  FADD.FTZ R19, R8, R19 ;  /* 0x0000001308137221 */ /* 0x008fd60000010000 */
[----:B------:R-:W-:Y:S05]  /*111d0*/  @!P2 BRA `(.L_x_3739) ;  /* 0xfffffffc00d8a947 */ /* 0x000fea000383ffff */
.L_x_3736:
[----:B------:R-:W-:Y:S05]  /*111e0*/  BSYNC.RECONVERGENT B0 ;  /* 0x0000000000007941 */ /* 0x000fea0003800200 */
.L_x_3734:
        /* <DEDUP_REMOVED lines=12> */
.L_x_3741:
        /* <DEDUP_REMOVED lines=14> */
.L_x_3740:
        /* <DEDUP_REMOVED lines=9> */
.L_x_3744:
        /* <DEDUP_REMOVED lines=13> */
.L_x_3743:
[----:B------:R-:W-:Y:S01]  /*114f0*/  BAR.SYNC.DEFER_BLOCKING 0x0 ;  /* 0x0000000000007b1d */ /* 0x000fe20000010000 */
[----:B------:R-:W-:-:S09]  /*11500*/  UISETP.GE.U32.AND UP0, UPT, UR4, 0x2, UPT ;  /* 0x000000020400788c */ /* 0x000fd2000bf06070 */
[----:B------:R-:W-:Y:S05]  /*11510*/  BRA.U !UP0, `(.L_x_3742) ;  /* 0x0000000108207547 */ /* 0x000fea000b800000 */
[----:B-123--:R-:W-:-:S07]  /*11520*/  HFMA2 R0, -RZ, RZ, 0, 5.9604644775390625e-08 ;  /* 0x00000001ff007431 */ /* 0x00efce00000001ff */
.L_x_3745:
[----:B------:R-:W1:Y:S04]  /*11530*/  SHFL.DOWN PT, R3, R18, R0, 0x1f ;  /* 0x08001f0012037589 */ /* 0x000e6800000e0000 */
[----:B------:R2:W3:Y:S02]  /*11540*/  SHFL.DOWN PT, R2, R19, R0, 0x1f ;  /* 0x08001f0013027589 */ /* 0x0004e400000e0000 */
[----:B--2---:R-:W-:-:S05]  /*11550*/  IMAD.SHL.U32 R0, R0, 0x2, RZ ;  /* 0x0000000200007824 */ /* 0x004fca00078e00ff */
[----:B------:R-:W-:Y:S01]  /*11560*/  ISETP.GE.AND P2, PT, R0, UR4, PT ;  /* 0x0000000400007c0c */ /* 0x000fe2000bf46270 */
[----:B-1----:R-:W-:Y:S01]  /*11570*/  FADD.FTZ R18, R3, R18 ;  /* 0x0000001203127221 */ /* 0x002fe20000010000 */
[----:B---3--:R-:W-:-:S11]  /*11580*/  FADD.FTZ R19, R2, R19 ;  /* 0x0000001302137221 */ /* 0x008fd60000010000 */
[----:B------:R-:W-:Y:S05]  /*11590*/  @!P2 BRA `(.L_x_3745) ;  /* 0xfffffffc00e4a947 */ /* 0x000fea000383ffff */
.L_x_3742:
[----:B------:R-:W-:Y:S05]  /*115a0*/  @!P1 EXIT ;  /* 0x000000000000994d */ /* 0x000fea0003800000 */
[----:B------:R-:W-:Y:S05]  /*115b0*/  @!P0 BRA `(.L_x_3746) ;  /* 0x0000000400248947 */ /* 0x000fea0003800000 */
[----:B------:R-:W4:Y:S01]  /*115c0*/  LDCU.U8 UR6, c[0x0][0x790] ;  /* 0x0000f200ff0677ac */ /* 0x000f220008000000 */
[----:B------:R-:W5:Y:S01]  /*115d0*/  LDCU.64 UR4, c[0x0][0x760] ;  /* 0x0000ec00ff0477ac */ /* 0x000f620008000a00 */
[----:B----4-:R-:W-:Y:S02]  /*115e0*/  ISETP.NE.AND P0, PT, RZ, UR6, PT ;  /* 0x00000006ff007c0c */ /* 0x010fe4000bf05270 */
[----:B-----5:R-:W-:Y:S02]  /*115f0*/  IADD3 R4, P2, PT, R17, UR4, RZ ;  /* 0x0000000411047c10 */ /* 0x020fe4000ff5e0ff */
[----:B------:R-:W-:Y:S02]  /*11600*/  IADD3 R2, P1, PT, R16, UR4, RZ ;  /* 0x0000000410027c10 */ /* 0x000fe4000ff3e0ff */
[----:B------:R-:W-:Y:S02]  /*11610*/  IADD3.X R5, PT, PT, RZ, UR5, RZ, P2, !PT ;  /* 0x00000005ff057c10 */ /* 0x000fe400097fe4ff */
[----:B------:R-:W-:-:S05]  /*11620*/  IADD3.X R3, PT, PT, RZ, UR5, RZ, P1, !PT ;  /* 0x00000005ff037c10 */ /* 0x000fca0008ffe4ff */
[----:B-123--:R-:W2:Y:S04]  /*11630*/  @P0 LDG.E.U16 R0, desc[UR36][R4.64] ;  /* 0x0000002404000981 */ /* 0x00eea8000c1e1500 */
[----:B------:R-:W3:Y:S01]  /*11640*/  @P0 LDG.E.U16 R6, desc[UR36][R2.64] ;  /* 0x0000002402060981 */ /* 0x000ee2000c1e1500 */
[----:B------:R-:W1:Y:S02]  /*11650*/  LDCU.U8 UR4, c[0x0][0x791] ;  /* 0x0000f220ff0477ac */ /* 0x000e640008000000 */
[----:B-1----:R-:W-:Y:S01]  /*11660*/  ISETP.NE.AND P1, PT, RZ, UR4, PT ;  /* 0x00000004ff007c0c */ /* 0x002fe2000bf25270 */
[----:B--2---:R-:W-:Y:S02]  /*11670*/  @P0 HADD2.F32 R7, -RZ, R0.H0_H0 ;  /* 0x20000000ff070230 */ /* 0x004fe40000004100 */
[----:B---3--:R-:W-:-:S03]  /*11680*/  @P0 HADD2.F32 R6, -RZ, R6.H0_H0 ;  /* 0x20000006ff060230 */ /* 0x008fc60000004100 */
[----:B------:R-:W-:Y:S02]  /*11690*/  @P0 FADD.FTZ R18, R18, R7 ;  /* 0x0000000712120221 */ /* 0x000fe40000010000 */
[----:B------:R-:W-:-:S05]  /*116a0*/  @P0 FADD.FTZ R19, R19, R6 ;  /* 0x0000000613130221 */ /* 0x000fca0000010000 */
[----:B------:R-:W-:Y:S02]  /*116b0*/  @!P1 F2FP.F16.F32.PACK_AB R0, RZ, R18 ;  /* 0x00000012ff00923e */ /* 0x000fe400000000ff */
[----:B------:R-:W-:-:S03]  /*116c0*/  @!P1 F2FP.F16.F32.PACK_AB R6, RZ, R19 ;  /* 0x00000013ff06923e */ /* 0x000fc600000000ff */
[----:B------:R1:W-:Y:S04]  /*116d0*/  @!P1 STG.E.U16 desc[UR36][R4.64], R0 ;  /* 0x0000000004009986 */ /* 0x0003e8000c101524 */
[----:B------:R1:W-:Y:S01]  /*116e0*/  @!P1 STG.E.U16 desc[UR36][R2.64], R6 ;  /* 0x0000000602009986 */ /* 0x0003e2000c101524 */
[----:B------:R-:W-:Y:S05]  /*116f0*/  @!P1 EXIT ;  /* 0x000000000000994d */ /* 0x000fea0003800000 */
[----:B------:R-:W2:Y:S01]  /*11700*/  LDCU UR4, c[0x0][0x794] ;  /* 0x0000f280ff0477ac */ /* 0x000ea20008000800 */
[----:B------:R-:W3:Y:S01]  /*11710*/  LDCU UR5, c[0x0][0x380] ;  /* 0x00007000ff0577ac */ /* 0x000ee20008000800 */
[----:B--2---:R-:W-:Y:S01]  /*11720*/  UISETP.NE.AND UP0, UPT, UR4, 0x1, UPT ;  /* 0x000000010400788c */ /* 0x004fe2000bf05270 */
[----:B---3--:R-:W-:-:S05]  /*11730*/  FMUL.FTZ R18, R18, UR5 ;  /* 0x0000000512127c20 */ /* 0x008fca0008410000 */
[----:B------:R-:W-:-:S03]  /*11740*/  F2FP.F16.F32.PACK_AB R18, RZ, R18 ;  /* 0x00000012ff12723e */ /* 0x000fc600000000ff */
        /* <DEDUP_REMOVED lines=17> */
.L_x_3747:
        /* <DEDUP_REMOVED lines=8> */
[----:B------:R-:W-:Y:S01]  /*118e0*/  F2FP.F16.F32.PACK_AB R19, RZ, R19 ;  /* 0x00000013ff13723e */ /* 0x000fe200000000ff */
        /* <DEDUP_REMOVED lines=17> */
.L_x_3748:
[----:B------:R-:W2:Y:S02]  /*11a00*/  LDCU.64 UR4, c[0x0][0x760] ;  /* 0x0000ec00ff0477ac */ /* 0x000ea40008000a00 */
[----:B--2---:R-:W-:-:S04]  /*11a10*/  IADD3 R16, P0, PT, R16, UR4, RZ ;  /* 0x0000000410107c10 */ /* 0x004fc8000ff1e0ff */
[----:B------:R-:W-:-:S05]  /*11a20*/  IADD3.X R17, PT, PT, RZ, UR5, RZ, P0, !PT ;  /* 0x00000005ff117c10 */ /* 0x000fca00087fe4ff */
[----:B------:R-:W-:Y:S01]  /*11a30*/  STG.E.U16 desc[UR36][R16.64], R19 ;  /* 0x0000001310007986 */ /* 0x000fe2000c101524 */
[----:B------:R-:W-:Y:S05]  /*11a40*/  EXIT ;  /* 0x000000000000794d */ /* 0x000fea0003800000 */
.L_x_3746:
        /* <DEDUP_REMOVED lines=9> */
.L_x_3749:
[----:B------:R-:W-:Y:S05]  /*11ae0*/  BRA.U !UP0, `(.L_x_3750) ;  /* 0x0000000108d47547 */ /* 0x000fea000b800000 */
[----:B------:R-:W4:Y:S01]  /*11af0*/  LDCU UR4, c[0x0][0x794] ;  /* 0x0000f280ff0477ac */ /* 0x000f220008000800 */
[----:B------:R-:W1:Y:S01]  /*11b00*/  LDCU UR5, c[0x0][0x380] ;  /* 0x00007000ff0577ac */ /* 0x000e620008000800 */
[----:B----4-:R-:W-:Y:S01]  /*11b10*/  UISETP.NE.AND UP0, UPT, UR4, 0x1, UPT ;  /* 0x000000010400788c */ /* 0x010fe2000bf05270 */
[----:B-123--:R-:W-:-:S05]  /*11b20*/  FMUL.FTZ R18, R18, UR5 ;  /* 0x0000000512127c20 */ /* 0x00efca0008410000 */
[----:B------:R-:W-:-:S03]  /*11b30*/  F2FP.F16.F32.PACK_AB R18, RZ, R18 ;  /* 0x00000012ff12723e */ /* 0x000fc600000000ff */
        /* <DEDUP_REMOVED lines=17> */
.L_x_3751:
        /* <DEDUP_REMOVED lines=8> */
[----:B------:R-:W-:-:S03]  /*11cd0*/  F2FP.F16.F32.PACK_AB R19, RZ, R19 ;  /* 0x00000013ff13723e */ /* 0x000fc600000000ff */
        /* <DEDUP_REMOVED lines=17> */
.L_x_3752:
[----:B------:R-:W2:Y:S02]  /*11df0*/  LDCU.64 UR4, c[0x0][0x760] ;  /* 0x0000ec00ff0477ac */ /* 0x000ea40008000a00 */
[----:B--2---:R-:W-:-:S05]  /*11e00*/  IADD3 R16, P0, PT, R16, UR4, RZ ;  /* 0x0000000410107c10 */ /* 0x004fca000ff1e0ff */
[----:B------:R-:W-:-:S05]  /*11e10*/  IMAD.X R17, RZ, RZ, UR5, P0 ;  /* 0x00000005ff117e24 */ /* 0x000fca00080e06ff */
[----:B------:R-:W-:Y:S01]  /*11e20*/  STG.E.U16 desc[UR36][R16.64], R19 ;  /* 0x0000001310007986 */ /* 0x000fe2000c101524 */
[----:B------:R-:W-:Y:S05]  /*11e30*/  EXIT ;  /* 0x000000000000794d */ /* 0x000fea0003800000 */
.L_x_3750:
[----:B------:R-:W-:Y:S04]  /*11e40*/  STG.E desc[UR36][R4.64], R18 ;  /* 0x0000001204007986 */ /* 0x000fe8000c101924 */
[----:B------:R-:W-:Y:S01]  /*11e50*/  STG.E desc[UR36][R4.64+0x4], R19 ;  /* 0x0000041304007986 */ /* 0x000fe2000c101924 */
[----:B------:R-:W-:Y:S05]  /*11e60*/  EXIT ;  /* 0x000000000000794d */ /* 0x000fea0003800000 */
.L_x_3727:
        /* <DEDUP_REMOVED lines=54> */
.L_x_3754:
        /* <DEDUP_REMOVED lines=26> */
.L_x_3755:
[----:B------:R-:W2:Y:S02]  /*12370*/  LDCU.64 UR4, c[0x0][0x760] ;  /* 0x0000ec00ff0477ac */ /* 0x000ea40008000a00 */
[----:B--2---:R-:W-:-:S04]  /*12380*/  IADD3 R24, P0, PT, R24, UR4, RZ ;  /* 0x0000000418187c10 */ /* 0x004fc8000ff1e0ff */
[----:B------:R-:W-:-:S05]  /*12390*/  IADD3.X R25, PT, PT, RZ, UR5, RZ, P0, !PT ;  /* 0x00000005ff197c10 */ /* 0x000fca00087fe4ff */
[----:B------:R-:W-:Y:S01]  /*123a0*/  STG.E.U16 desc[UR36][R24.64], R19 ;  /* 0x0000001318007986 */ /* 0x000fe2000c101524 */
[----:B------:R-:W-:Y:S05]  /*123b0*/  EXIT ;  /* 0x000000000000794d */ /* 0x000fea0003800000 */
.L_x_3753:
        /* <DEDUP_REMOVED lines=9> */
.L_x_3756:
[----:B------:R-:W-:Y:S05]  /*12450*/  BRA.U !UP1, `(.L_x_3757) ;  /* 0x0000000109d47547 */ /* 0x000fea000b800000 */
[----:B------:R-:W1:Y:S01]  /*12460*/  LDCU UR4, c[0x0][0x794] ;  /* 0x0000f280ff0477ac */ /* 0x000e620008000800 */
[----:B------:R-:W2:Y:S01]  /*12470*/  LDCU UR5, c[0x0][0x380] ;  /* 0x00007000ff0577ac */ /* 0x000ea20008000800 */
[----:B-1----:R-:W-:Y:S01]  /*12480*/  UISETP.NE.AND UP0, UPT, UR4, 0x1, UPT ;  /* 0x000000010400788c */ /* 0x002fe2000bf05270 */
[----:B--2---:R-:W-:-:S05]  /*12490*/  FMUL.FTZ R18, R18, UR5 ;  /* 0x0000000512127c20 */ /* 0x004fca0008410000 */
        /* <DEDUP_REMOVED lines=18> */
.L_x_3758:
        /* <DEDUP_REMOVED lines=26> */
.L_x_3759:
[----:B------:R-:W2:Y:S02]  /*12760*/  LDCU.64 UR4, c[0x0][0x760] ;  /* 0x0000ec00ff0477ac */ /* 0x000ea40008000a00 */
[----:B--2---:R-:W-:-:S05]  /*12770*/  IADD3 R24, P0, PT, R24, UR4, RZ ;  /* 0x0000000418187c10 */ /* 0x004fca000ff1e0ff */
[----:B------:R-:W-:-:S05]  /*12780*/  IMAD.X R25, RZ, RZ, UR5, P0 ;  /* 0x00000005ff197e24 */ /* 0x000fca00080e06ff */
[----:B------:R-:W-:Y:S01]  /*12790*/  STG.E.U16 desc[UR36][R24.64], R19 ;  /* 0x0000001318007986 */ /* 0x000fe2000c101524 */
[----:B------:R-:W-:Y:S05]  /*127a0*/  EXIT ;  /* 0x000000000000794d */ /* 0x000fea0003800000 */
.L_x_3757:
[----:B------:R-:W-:Y:S04]  /*127b0*/  STG.E desc[UR36][R4.64], R18 ;  /* 0x0000001204007986 */ /* 0x000fe8000c101924 */
[----:B------:R-:W-:Y:S01]  /*127c0*/  STG.E desc[UR36][R4.64+0x4], R19 ;  /* 0x0000041304007986 */ /* 0x000fe2000c101924 */
[----:B------:R-:W-:Y:S05]  /*127d0*/  EXIT ;  /* 0x000000000000794d */ /* 0x000fea0003800000 */
        .weak           $__internal_4_$__cuda_sm20_div_u64
        .type           $__internal_4_$__cuda_sm20_div_u64,@function
        .size           $__internal_4_$__cuda_sm20_div_u64,(.L_x_7236 - $__internal_4_$__cuda_sm20_div_u64)
$__internal_4_$__cuda_sm20_div_u64:
[----:B------:R-:W-:Y:S01]  /*127e0*/  MOV R14, R3 ;  /* 0x00000003000e7202 */ /* 0x000fe20000000f00 */
[----:B------:R-:W-:-:S04]  /*127f0*/  HFMA2 R15, -RZ, RZ, 0, 0 ;  /* 0x00000000ff0f7431 */ /* 0x000fc800000001ff */
[----:B------:R-:W0:Y:S02]  /*12800*/  I2F.U64.RP R7, R14 ;  /* 0x0000000e00077312 */ /* 0x000e240000309000 */
[----:B0-----:R-:W0:Y:S02]  /*12810*/  MUFU.RCP R7, R7 ;  /* 0x0000000700077308 */ /* 0x001e240000001000 */
[----:B0-----:R-:W-:-:S15]  /*12820*/  VIADD R8, R7, 0x1ffffffe ;  /* 0x1ffffffe07087836 */ /* 0x001fde0000000000 */
        /* <DEDUP_REMOVED lines=8> */
[----:B------:R-:W-:Y:S01]  /*128b0*/  IMAD.HI.U32 R10, R8, R13, RZ ;  /* 0x0000000d080a7227 */ /* 0x000fe200078e00ff */
[----:B------:R-:W-:-:S03]  /*128c0*/  MOV R11, R8 ;  /* 0x00000008000b7202 */ /* 0x000fc60000000f00 */
[-C--:B------:R-:W-:Y:S02]  /*128d0*/  IMAD R15, R9, R21.reuse, RZ ;  /* 0x00000015090f7224 */ /* 0x080fe400078e02ff */
[----:B------:R-:W-:-:S04]  /*128e0*/  IMAD.WIDE.U32 R10, P0, R8, R21, R10 ;  /* 0x00000015080a7225 */ /* 0x000fc8000780000a */
[----:B------:R-:W-:-:S04]  /*128f0*/  IMAD.HI.U32 R7, R9, R21, RZ ;  /* 0x0000001509077227 */ /* 0x000fc800078e00ff */
[----:B------:R-:W-:-:S04]  /*12900*/  IMAD.HI.U32 R10, P1, R9, R13, R10 ;  /* 0x0000000d090a7227 */ /* 0x000fc8000782000a */
[----:B------:R-:W-:Y:S01]  /*12910*/  IMAD.X R7, R7, 0x1, R9, P0 ;  /* 0x0000000107077824 */ /* 0x000fe200000e0609 */
        /* <DEDUP_REMOVED lines=24> */
[----:B------:R-:W-:-:S03]  /*12aa0*/  IADD3 R14, P0, PT, -R8, R4, RZ ;  /* 0x00000004080e7210 */ /* 0x000fc60007f1e1ff */
[----:B------:R-:W-:Y:S01]  /*12ab0*/  IMAD R9, R7, R3, R9 ;  /* 0x0000000307097224 */ /* 0x000fe200078e0209 */
[----:B------:R-:W-:-:S03]  /*12ac0*/  IADD3 R4, P1, PT, -R3, R14, RZ ;  /* 0x0000000e03047210 */ /* 0x000fc60007f3e1ff */
[----:B------:R-:W-:Y:S01]  /*12ad0*/  IMAD.X R20, R5, 0x1, ~R9, P0 ;  /* 0x0000000105147824 */ /* 0x000fe200000e0e09 */
[----:B------:R-:W-:Y:S02]  /*12ae0*/  ISETP.GE.U32.AND P0, PT, R14, R3, PT ;  /* 0x000000030e00720c */ /* 0x000fe40003f06070 */
[----:B------:R-:W-:Y:S02]  /*12af0*/  IADD3 R9, P2, PT, R10, 0x1, RZ ;  /* 0x000000010a097810 */ /* 0x000fe40007f5e0ff */
[C---:B------:R-:W-:Y:S02]  /*12b00*/  ISETP.GE.U32.AND.EX P0, PT, R20.reuse, RZ, PT, P0 ;  /* 0x000000ff1400720c */ /* 0x040fe40003f06100 */
[----:B------:R-:W-:Y:S02]  /*12b10*/  IADD3.X R5, PT, PT, R20, -0x1, RZ, P1, !PT ;  /* 0xffffffff14057810 */ /* 0x000fe40000ffe4ff */
[----:B------:R-:W-:Y:S02]  /*12b20*/  IADD3.X R8, PT, PT, RZ, R7, RZ, P2, !PT ;  /* 0x00000007ff087210 */ /* 0x000fe400017fe4ff */
[----:B------:R-:W-:-:S02]  /*12b30*/  SEL R4, R4, R14, P0 ;  /* 0x0000000e04047207 */ /* 0x000fc40000000000 */
[----:B------:R-:W-:Y:S02]  /*12b40*/  SEL R9, R9, R10, P0 ;  /* 0x0000000a09097207 */ /* 0x000fe40000000000 */
[----:B------:R-:W-:Y:S02]  /*12b50*/  SEL R5, R5, R20, P0 ;  /* 0x0000001405057207 */ /* 0x000fe40000000000 */
[----:B------:R-:W-:Y:S01]  /*12b60*/  SEL R8, R8, R7, P0 ;  /* 0x0000000708087207 */ /* 0x000fe20000000000 */
[----:B------:R-:W-:Y:S01]  /*12b70*/  HFMA2 R7, -RZ, RZ, 0, 0 ;  /* 0x00000000ff077431 */ /* 0x000fe200000001ff */
[----:B------:R-:W-:Y:S02]  /*12b80*/  ISETP.GE.U32.AND P0, PT, R4, R3, PT ;  /* 0x000000030400720c */ /* 0x000fe40003f06070 */
[----:B------:R-:W-:Y:S02]  /*12b90*/  IADD3 R4, P2, PT, R9, 0x1, RZ ;  /* 0x0000000109047810 */ /* 0x000fe40007f5e0ff */
[----:B------:R-:W-:-:S02]  /*12ba0*/  ISETP.GE.U32.AND.EX P0, PT, R5, RZ, PT, P0 ;  /* 0x000000ff0500720c */ /* 0x000fc40003f06100 */
[----:B------:R-:W-:Y:S02]  /*12bb0*/  ISETP.NE.U32.AND P1, PT, R3, RZ, PT ;  /* 0x000000ff0300720c */ /* 0x000fe40003f25070 */
[-C--:B------:R-:W-:Y:S02]  /*12bc0*/  IADD3.X R5, PT, PT, RZ, R8.reuse, RZ, P2, !PT ;  /* 0x00000008ff057210 */ /* 0x080fe400017fe4ff */
[----:B------:R-:W-:Y:S02]  /*12bd0*/  ISETP.NE.AND.EX P1, PT, RZ, RZ, PT, P1 ;  /* 0x000000ffff00720c */ /* 0x000fe40003f25310 */
[----:B------:R-:W-:Y:S02]  /*12be0*/  SEL R4, R4, R9, P0 ;  /* 0x0000000904047207 */ /* 0x000fe40000000000 */
[----:B------:R-:W-:Y:S02]  /*12bf0*/  SEL R5, R5, R8, P0 ;  /* 0x0000000805057207 */ /* 0x000fe40000000000 */
[----:B------:R-:W-:-:S02]  /*12c00*/  SEL R4, R4, 0xffffffff, P1 ;  /* 0xffffffff04047807 */ /* 0x000fc40000800000 */
[----:B------:R-:W-:Y:S01]  /*12c10*/  SEL R5, R5, 0xffffffff, P1 ;  /* 0xffffffff05057807 */ /* 0x000fe20000800000 */
[----:B------:R-:W-:Y:S06]  /*12c20*/  RET.REL.NODEC R6 `(_ZN2at6native13reduce_kernelILi256ELi2ENS0_8ReduceOpIN3c104HalfENS0_7MeanOpsIS4_ffS4_EEjS4_Li4ELi8EEEEEvT1_) ;  /* 0xfffffed006f47950 */ /* 0x000fec0003c3ffff */
.L_x_3760:
        /* <DEDUP_REMOVED lines=13> */
.L_x_7236:


//--------------------- .text._ZN2at6native13reduce_kernelILi128ELi4ENS0_8ReduceOpIN3c104HalfENS0_7MeanOpsIS4_ffS4_EEjS4_Li4ELi8EEEEEvT1_ --------------------------
	.section	.text._ZN2at6native13reduce_kernelILi128ELi4ENS0_8ReduceOpIN3c104HalfENS0_7MeanOpsIS4_ffS4_EEjS4_Li4ELi8EEEEEvT1_,"ax",@progbits
	.align	128
        .global         _ZN2at6native13reduce_kernelILi128ELi4ENS0_8ReduceOpIN3c104HalfENS0_7MeanOpsIS4_ffS4_EEjS4_Li4ELi8EEEEEvT1_
        .type           _ZN2at6native13reduce_kernelILi128ELi4ENS0_8ReduceOpIN3c104HalfENS0_7MeanOpsIS4_ffS4_EEjS4_Li4ELi8EEEEEvT1_,@function
        .size           _ZN2at6native13reduce_kernelILi128ELi4ENS0_8ReduceOpIN3c104HalfENS0_7MeanOpsIS4_ffS4_EEjS4_Li4ELi8EEEEEvT1_,(.L_x_7237 - _ZN2at6native13reduce_kernelILi128ELi4ENS0_8ReduceOpIN3c104HalfENS0_7MeanOpsIS4_ffS4_EEjS4_Li4ELi8EEEEEvT1_)
        .other          _ZN2at6native13reduce_kernelILi128ELi4ENS0_8ReduceOpIN3c104HalfENS0_7MeanOpsIS4_ffS4_EEjS4_Li4ELi8EEEEEvT1_,@"STO_CUDA_ENTRY STV_DEFAULT"
_ZN2at6native13reduce_kernelILi128ELi4ENS0_8ReduceOpIN3c104HalfENS0_7MeanOpsIS4_ffS4_EEjS4_Li4ELi8EEEEEvT1_:
.text._ZN2at6native13reduce_kernelILi128ELi4ENS0_8ReduceOpIN3c104HalfENS0_7MeanOpsIS4_ffS4_EEjS4_Li4ELi8EEEEEvT1_:
        /* <DEDUP_REMOVED lines=296> */
.L_x_3761:
        /* <DEDUP_REMOVED lines=34> */
.L_x_3765:
        /* <DEDUP_REMOVED lines=29> */
.L_x_3769:
[----:B------:R-:W-:Y:S05]  /*1670*/  BSYNC.RECONVERGENT B1 ;  /* 0x0000000000017941 */ /* 0x000fea0003800200 */
.L_x_3768:
[----:B------:R-:W0:Y:S01]  /*1680*/  LDC R5, c[0x0][0x38c] ;  /* 0x0000e300ff057b82 */ /* 0x000e220000000800 */
[----:B------:R-:W-:-:S04]  /*1690*/  IADD3 R24, P0, PT, R24, 0x10, RZ ;  /* 0x0000001018187810 */ /* 0x000fc80007f1e0ff */
[----:B------:R-:W-:Y:S02]  /*16a0*/  IADD3.X R25, PT, PT, RZ, R25, RZ, P0, !PT ;  /* 0x00000019ff197210 */ /* 0x000fe400007fe4ff */
[----:B0-----:R-:W-:-:S07]  /*16b0*/  IADD3 R22, PT, PT, R30, -0x8, R5 ;  /* 0xfffffff81e167810 */ /* 0x001fce0007ffe005 */
.L_x_3767:
[----:B------:R-:W-:Y:S05]  /*16c0*/  BSYNC.RECONVERGENT B0 ;  /* 0x0000000000007941 */ /* 0x000fea0003800200 */
.L_x_3766:
        /* <DEDUP_REMOVED lines=24> */
.L_x_3772:
        /* <DEDUP_REMOVED lines=23> */
.L_x_3771:
[----:B------:R-:W-:Y:S05]  /*19c0*/  BSYNC.RECONVERGENT B0 ;  /* 0x0000000000007941 */ /* 0x000fea0003800200 */
.L_x_3770:
        /* <DEDUP_REMOVED lines=10> */
.L_x_3774:
[----:B------:R-:W-:Y:S05]  /*1a70*/  BSYNC.RECONVERGENT B0 ;  /* 0x0000000000007941 */ /* 0x000fea0003800200 */
.L_x_3773:
        /* <DEDUP_REMOVED lines=10> */
.L_x_3764:
        /* <DEDUP_REMOVED lines=43> */
.L_x_3779:
[----:B------:R-:W-:Y:S01]  /*1dd0*/  SHF.R.U32.HI R13, RZ, 0x2, R34 ;  /* 0x00000002ff0d7819 */ /* 0x000fe20000011622 */
[----:B------:R-:W-:-:S04]  /*1de0*/  IMAD.IADD R34, R34, 0x1, R3 ;  /* 0x0000000122227824 */ /* 0x000fc800078e0203 */
        /* <DEDUP_REMOVED lines=50> */
.L_x_3778:
[----:B------:R-:W-:Y:S02]  /*2110*/  PRMT R35, R12, 0x7610, R12 ;  /* 0x000076100c237816 */ /* 0x000fe4000000000c */
[----:B------:R-:W-:Y:S02]  /*2120*/  PRMT R37, R13, 0x7610, R13 ;  /* 0x000076100d257816 */ /* 0x000fe4000000000d */
[----:B------:R-:W-:Y:S02]  /*2130*/  PRMT R38, R14, 0x7610, R14 ;  /* 0x000076100e267816 */ /* 0x000fe4000000000e */
[----:B------:R-:W-:-:S07]  /*2140*/  PRMT R39, R15, 0x7610, R15 ;  /* 0x000076100f277816 */ /* 0x000fce000000000f */
.L_x_3777:
[----:B------:R-:W-:Y:S05]  /*2150*/  BSYNC.RECONVERGENT B0 ;  /* 0x0000000000007941 */ /* 0x000fea0003800200 */
.L_x_3776:
        /* <DEDUP_REMOVED lines=19> */
[----:B------:R-:W-:Y:S01]  /*2290*/  IMAD.IADD R15, R14, 0x1, R3 ;  /* 0x000000010e0f7824 */ /* 0x000fe200078e0203 */
[----:B------:R-:W-:-:S04]  /*22a0*/  SHF.R.U32.HI R13, RZ, 0x2, R14 ;  /* 0x00000002ff0d7819 */ /* 0x000fc8000001160e */
[----:B------:R-:W-:Y:S01]  /*22b0*/  ISETP.GE.U32.AND P1, PT, R15, R36, PT ;  /* 0x000000240f00720c */ /* 0x000fe20003f26070 */
[----:B------:R-:W-:-:S06]  /*22c0*/  IMAD.WIDE.U32 R12, R13, 0x8, R24 ;  /* 0x000000080d0c7825 */ /* 0x000fcc00078e0018 */
[----:B------:R-:W2:Y:S06]  /*22d0*/  LDG.E.64 R12, desc[UR36][R12.64] ;  /* 0x000000240c0c7981 */ /* 0x000eac000c1e1b00 */
        /* <DEDUP_REMOVED lines=9> */
.L_x_3781:
[----:B------:R-:W-:Y:S05]  /*2370*/  BSYNC.RECONVERGENT B0 ;  /* 0x0000000000007941 */ /* 0x000fea0003800200 */
.L_x_3780:
[----:B------:R-:W-:Y:S04]  /*2380*/  BSSY.RECONVERGENT B0, `(.L_x_3782) ;  /* 0x000002a000007945 */ /* 0x000fe80003800200 */
        /* <DEDUP_REMOVED lines=23> */
[----:B------:R-:W-:Y:S02]  /*2500*/  IMAD.IADD R3, R14, 0x1, R3 ;  /* 0x000000010e037824 */ /* 0x000fe400078e0203 */
        /* <DEDUP_REMOVED lines=17> */
.L_x_3783:
[----:B------:R-:W-:Y:S05]  /*2620*/  BSYNC.RECONVERGENT B0 ;  /* 0x0000000000007941 */ /* 0x000fea0003800200 */
.L_x_3782:
        /* <DEDUP_REMOVED lines=13> */
.L_x_3775:
        /* <DEDUP_REMOVED lines=39> */
.L_x_3788:
[----:B------:R-:W-:Y:S01]  /*2970*/  IMAD R12, R34, R32, RZ ;  /* 0x00000020220c7224 */ /* 0x000fe200078e02ff */
[----:B------:R-:W-:-:S04]  /*2980*/  IADD3 R32, PT, PT, R32, R3, RZ ;  /* 0x0000000320207210 */ /* 0x000fc80007ffe0ff */
[----:B------:R-:W-:Y:S01]  /*2990*/  SHF.R.U32.HI R13, RZ, 0x2, R12 ;  /* 0x00000002ff0d7819 */ /* 0x000fe2000001160c */
[----:B------:R-:W-:Y:S01]  /*29a0*/  IMAD R14, R34, R32, RZ ;  /* 0x00000020220e7224 */ /* 0x000fe200078e02ff */
[----:B------:R-:W-:-:S03]  /*29b0*/  IADD3 R32, PT, PT, R32, R3, RZ ;  /* 0x0000000320207210 */ /* 0x000fc60007ffe0ff */
[----:B------:R-:W-:Y:S01]  /*29c0*/  IMAD.WIDE.U32 R12, R13, 0x8, R24 ;  /* 0x000000080d0c7825 */ /* 0x000fe200078e0018 */
[----:B------:R-:W-:-:S03]  /*29d0*/  SHF.R.U32.HI R15, RZ, 0x2, R14 ;  /* 0x00000002ff0f7819 */ /* 0x000fc6000001160e */
[----:B------:R-:W-:Y:S02]  /*29e0*/  IMAD R20, R34, R32, RZ ;  /* 0x0000002022147224 */ /* 0x000fe400078e02ff */
[----:B------:R-:W-:Y:S01]  /*29f0*/  IMAD.IADD R32, R32, 0x1, R3 ;  /* 0x0000000120207824 */ /* 0x000fe200078e0203 */
[----:B------:R-:W2:Y:S01]  /*2a00*/  LDG.E.64 R12, desc[UR36][R12.64] ;  /* 0x000000240c0c7981 */ /* 0x000ea2000c1e1b00 */
[----:B------:R-:W-:Y:S01]  /*2a10*/  IMAD.WIDE.U32 R14, R15, 0x8, R24 ;  /* 0x000000080f0e7825 */ /* 0x000fe200078e0018 */
[----:B------:R-:W-:-:S03]  /*2a20*/  SHF.R.U32.HI R21, RZ, 0x2, R20 ;  /* 0x00000002ff157819 */ /* 0x000fc60000011614 */
[----:B------:R-:W-:Y:S02]  /*2a30*/  IMAD R28, R34, R32, RZ ;  /* 0x00000020221c7224 */ /* 0x000fe400078e02ff */
        /* <DEDUP_REMOVED lines=43> */
.L_x_3787:
[----:B------:R-:W-:Y:S02]  /*2cf0*/  PRMT R37, R12, 0x7610, R12 ;  /* 0x000076100c257816 */ /* 0x000fe4000000000c */
[----:B------:R-:W-:Y:S02]  /*2d00*/  PRMT R38, R13, 0x7610, R13 ;  /* 0x000076100d267816 */ /* 0x000fe4000000000d */
[----:B------:R-:W-:Y:S02]  /*2d10*/  PRMT R39, R14, 0x7610, R14 ;  /* 0x000076100e277816 */ /* 0x000fe4000000000e */
[----:B------:R-:W-:-:S07]  /*2d20*/  PRMT R40, R15, 0x7610, R15 ;  /* 0x000076100f287816 */ /* 0x000fce000000000f */
.L_x_3786:
[----:B------:R-:W-:Y:S05]  /*2d30*/  BSYNC.RECONVERGENT B0 ;  /* 0x0000000000007941 */ /* 0x000fea0003800200 */
.L_x_3785:
        /* <DEDUP_REMOVED lines=16> */
[----:B------:R-:W-:-:S05]  /*2e40*/  IMAD.IADD R15, R15, 0x1, R3 ;  /* 0x000000010f0f7824 */ /* 0x000fca00078e0203 */
        /* <DEDUP_REMOVED lines=20> */
.L_x_3790:
[----:B------:R-:W-:Y:S05]  /*2f90*/  BSYNC.RECONVERGENT B0 ;  /* 0x0000000000007941 */ /* 0x000fea0003800200 */
.L_x_3789:
[----:B------:R-:W-:Y:S04]  /*2fa0*/  BSSY.RECONVERGENT B0, `(.L_x_3791) ;  /* 0x000002a000007945 */ /* 0x000fe80003800200 */
        /* <DEDUP_REMOVED lines=41> */
.L_x_3792:
[----:B------:R-:W-:Y:S05]  /*3240*/  BSYNC.RECONVERGENT B0 ;  /* 0x0000000000007941 */ /* 0x000fea0003800200 */
.L_x_3791:
        /* <DEDUP_REMOVED lines=13> */
.L_x_3784:
        /* <DEDUP_REMOVED lines=40> */
[----:B------:R-:W-:Y:S02]  /*35a0*/  MOV R13, R0 ;  /* 0x00000000000d7202 */ /* 0x000fe40000000f00 */
[----:B-1----:R-:W-:-:S07]  /*35b0*/  IADD3 R28, PT, PT, R28, 0x1, RZ ;  /* 0x000000011c1c7810 */ /* 0x002fce0007ffe0ff */
.L_x_3800:
        /* <DEDUP_REMOVED lines=19> */
[----:B------:R-:W-:Y:S02]  /*36f0*/  HFMA2 R20, -RZ, RZ, 0, 0 ;  /* 0x00000000ff147431 */ /* 0x000fe400000001ff */
[----:B------:R-:W-:Y:S01]  /*3700*/  IMAD.MOV.U32 R21, RZ, RZ, R29 ;  /* 0x000000ffff157224 */ /* 0x000fe200078e001d */
        /* <DEDUP_REMOVED lines=282> */
.L_x_3796:
        /* <DEDUP_REMOVED lines=234> */
.L_x_3797:
        /* <DEDUP_REMOVED lines=233> */
.L_x_3798:
        /* <DEDUP_REMOVED lines=232> */
.L_x_3799:
        /* <DEDUP_REMOVED lines=8> */
.L_x_3795:
[----:B------:R-:W1:Y:S01]  /*74e0*/  LDCU UR5, c[0x0][0x38c] ;  /* 0x00007180ff0577ac */ /* 0x000e620008000800 */
[----:B------:R-:W-:Y:S02]  /*74f0*/  HADD2.F32 R34, -RZ, R42.H1_H1 ;  /* 0x3000002aff227230 */ /* 0x000fe40000004100 */
[----:B------:R-:W-:Y:S02]  /*7500*/  HADD2.F32 R33, -RZ, R38.H0_H0 ;  /* 0x20000026ff217230 */ /* 0x000fe40000004100 */
[----:B------:R-:W-:Y:S02]  /*7510*/  HADD2.F32 R36, -RZ, R45.H1_H1 ;  /* 0x3000002dff247230 */ /* 0x000fe40000004100 */
[----:B------:R-:W-:Y:S01]  /*7520*/  FADD.FTZ R11, R34, R11 ;  /* 0x0000000b220b7221 */ /* 0x000fe20000010000 */
[----:B------:R-:W-:Y:S02]  /*7530*/  IMAD.U32 R34, RZ, RZ, UR4 ;  /* 0x00000004ff227e24 */ /* 0x000fe4000f8e00ff */
[----:B------:R-:W-:Y:S01]  /*7540*/  FADD.FTZ R12, R33, R12 ;  /* 0x0000000c210c7221 */ /* 0x000fe20000010000 */
[----:B------:R-:W-:-:S02]  /*7550*/  HADD2.F32 R33, -RZ, R42.H0_H0 ;  /* 0x2000002aff217230 */ /* 0x000fc40000004100 */
[----:B------:R-:W-:Y:S01]  /*7560*/  FADD.FTZ R7, R36, R7 ;  /* 0x0000000724077221 */ /* 0x000fe20000010000 */
[----:B------:R-:W-:Y:S01]  /*7570*/  HADD2.F32 R20, -RZ, R41.H0_H0 ;  /* 0x20000029ff147230 */ /* 0x000fe20000004100 */
[----:B------:R-:W-:Y:S01]  /*7580*/  LEA R29, R34, R29, 0x2 ;  /* 0x0000001d221d7211 */ /* 0x000fe200078e10ff */
[----:B------:R-:W-:Y:S02]  /*7590*/  HADD2.F32 R21, -RZ, R40.H1_H1 ;  /* 0x30000028ff157230 */ /* 0x000fe40000004100 */
[----:B------:R-:W-:Y:S01]  /*75a0*/  FADD.FTZ R6, R33, R6 ;  /* 0x0000000621067221 */ /* 0x000fe20000010000 */
[----:B------:R-:W-:Y:S02]  /*75b0*/  HADD2.F32 R44, -RZ, R46.H0_H0 ;  /* 0x2000002eff2c7230 */ /* 0x000fe40000004100 */
[----:B------:R-:W-:Y:S01]  /*75c0*/  FADD.FTZ R13, R20, R13 ;  /* 0x0000000d140d7221 */ /* 0x000fe20000010000 */
[----:B------:R-:W-:Y:S01]  /*75d0*/  IMAD R33, R34, 0x3, R29 ;  /* 0x0000000322217824 */ /* 0x000fe200078e021d */
[----:B-1----:R-:W-:Y:S01]  /*75e0*/  MOV R36, UR5 ;  /* 0x0000000500247c02 */ /* 0x002fe20008000f00 */
[----:B------:R-:W-:Y:S01]  /*75f0*/  FADD.FTZ R10, R21, R10 ;  /* 0x0000000a150a7221 */ /* 0x000fe20000010000 */
[----:B------:R-:W-:-:S02]  /*7600*/  HADD2.F32 R20, -RZ, R45.H0_H0 ;  /* 0x2000002dff147230 */ /* 0x000fc40000004100 */
[----:B------:R-:W-:Y:S01]  /*7610*/  FADD.FTZ R3, R44, R3 ;  /* 0x000000032c037221 */ /* 0x000fe20000010000 */
[----:B------:R-:W-:Y:S01]  /*7620*/  HADD2.F32 R21, -RZ, R38.H1_H1 ;  /* 0x30000026ff157230 */ /* 0x000fe20000004100 */
[----:B------:R-:W-:Y:S01]  /*7630*/  ISETP.GE.U32.AND P1, PT, R33, R36, PT ;  /* 0x000000242100720c */ /* 0x000fe20003f26070 */
[----:B------:R-:W-:Y:S02]  /*7640*/  HADD2.F32 R33, -RZ, R37.H0_H0 ;  /* 0x20000025ff217230 */ /* 0x000fe40000004100 */
[----:B------:R-:W-:Y:S01]  /*7650*/  FADD.FTZ R9, R20, R9 ;  /* 0x0000000914097221 */ /* 0x000fe20000010000 */
[--C-:B------:R-:W-:Y:S02]  /*7660*/  HADD2.F32 R20, -RZ, R43.reuse.H0_H0 ;  /* 0x2000002bff147230 */ /* 0x100fe40000004100 */
[----:B------:R-:W-:Y:S01]  /*7670*/  FADD.FTZ R8, R21, R8 ;  /* 0x0000000815087221 */ /* 0x000fe20000010000 */
[----:B------:R-:W-:Y:S02]  /*7680*/  HADD2.F32 R21, -RZ, R43.H1_H1 ;  /* 0x3000002bff157230 */ /* 0x000fe40000004100 */
[----:B------:R-:W-:Y:S01]  /*7690*/  FADD.FTZ R24, R33, R24 ;  /* 0x0000001821187221 */ /* 0x000fe20000010000 */
[----:B------:R-:W-:-:S02]  /*76a0*/  HADD2.F32 R35, -RZ, R39.H1_H1 ;  /* 0x30000027ff237230 */ /* 0x000fc40000004100 */
[----:B------:R-:W-:Y:S01]  /*76b0*/  FADD.FTZ R5, R20, R5 ;  /* 0x0000000514057221 */ /* 0x000fe20000010000 */
[----:B------:R-:W-:Y:S02]  /*76c0*/  HADD2.F32 R20, -RZ, R40.H0_H0 ;  /* 0x20000028ff147230 */ /* 0x000fe40000004100 */
        /* <DEDUP_REMOVED lines=8> */
.L_x_3794:
[----:B0-----:R-:W-:Y:S05]  /*7750*/  BSYNC.RECONVERGENT B0 ;  /* 0x0000000000007941 */ /* 0x001fea0003800200 */
.L_x_3793:
        /* <DEDUP_REMOVED lines=287> */
.L_x_3804:
[----:B------:R-:W-:Y:S02]  /*8950*/  SHF.R.U32.HI R20, RZ, 0x3, R20 ;  /* 0x00000003ff147819 */ /* 0x000fe40000011614 */
[----:B------:R-:W-:-:S07]  /*8960*/  MOV R21, RZ ;  /* 0x000000ff00157202 */ /* 0x000fce0000000f00 */
.L_x_3803:
        /* <DEDUP_REMOVED lines=288> */
.L_x_3806:
[----:B------:R-:W-:Y:S02]  /*9b70*/  SHF.R.U32.HI R30, RZ, 0x3, R35 ;  /* 0x00000003ff1e7819 */ /* 0x000fe40000011623 */
[----:B------:R-:W-:-:S07]  /*9b80*/  MOV R31, RZ ;  /* 0x000000ff001f7202 */ /* 0x000fce0000000f00 */
.L_x_3805:
        /* <DEDUP_REMOVED lines=285> */
.L_x_3808:
[----:B------:R-:W-:Y:S02]  /*ad60*/  SHF.R.U32.HI R30, RZ, 0x3, R35 ;  /* 0x00000003ff1e7819 */ /* 0x000fe40000011623 */
[----:B------:R-:W-:-:S07]  /*ad70*/  MOV R31, RZ ;  /* 0x000000ff001f7202 */ /* 0x000fce0000000f00 */
.L_x_3807:
        /* <DEDUP_REMOVED lines=283> */
.L_x_3810:
[----:B------:R-:W-:Y:S01]  /*bf30*/  SHF.R.U32.HI R14, RZ, 0x3, R14 ;  /* 0x00000003ff0e7819 */ /* 0x000fe2000001160e */
[----:B------:R-:W-:-:S07]  /*bf40*/  IMAD.MOV.U32 R15, RZ, RZ, RZ ;  /* 0x000000ffff0f7224 */ /* 0x000fce00078e00ff */
.L_x_3809:
[----:B------:R-:W-:-:S04]  /*bf50*/  LEA R20, P0, R14, R33, 0x3 ;  /* 0x000000210e147211 */ /* 0x000fc800078018ff */
[----:B------:R-:W-:-:S05]  /*bf60*/  LEA.HI.X R21, R14, R32, R15, 0x3, P0 ;  /* 0x000000200e157211 */ /* 0x000fca00000f1c0f */
[----:B------:R-:W2:Y:S02]  /*bf70*/  LDG.E.64 R14, desc[UR36][R20.64] ;  /* 0x00000024140e7981 */ /* 0x000ea4000c1e1b00 */
[C---:B--2---:R-:W-:Y:S02]  /*bf80*/  PRMT R37, R14.reuse, 0x7610, R37 ;  /* 0x000076100e257816 */ /* 0x044fe40000000025 */
[----:B------:R-:W-:Y:S02]  /*bf90*/  PRMT R40, R14, 0x7632, R40 ;  /* 0x000076320e287816 */ /* 0x000fe40000000028 */
[--C-:B------:R-:W-:Y:S02]  /*bfa0*/  PRMT R39, R39, 0x5410, R15.reuse ;  /* 0x0000541027277816 */ /* 0x100fe4000000000f */
[----:B------:R-:W-:-:S07]  /*bfb0*/  PRMT R41, R41, 0x7610, R15 ;  /* 0x0000761029297816 */ /* 0x000fce000000000f */
.L_x_3802:
[----:B------:R-:W-:Y:S05]  /*bfc0*/  BSYNC.RECONVERGENT B0 ;  /* 0x0000000000007941 */ /* 0x000fea0003800200 */
.L_x_3801:
        /* <DEDUP_REMOVED lines=43> */
.L_x_3812:
[----:B------:R-:W-:Y:S05]  /*c280*/  BSYNC.RECONVERGENT B0 ;  /* 0x0000000000007941 */ /* 0x000fea0003800200 */
.L_x_3811:
        /* <DEDUP_REMOVED lines=12> */
.L_x_3763:
[----:B------:R-:W-:Y:S05]  /*c350*/  BSYNC.RECONVERGENT B6 ;  /* 0x0000000000067941 */ /* 0x000fea0003800200 */
.L_x_3762:
        /* <DEDUP_REMOVED lines=12> */
[----:B------:R1:W-:Y:S06]  /*c420*/  STS.128 [R0], R24 ;  /* 0x0000001800007388 */ /* 0x0003ec0000000c00 */
[----:B------:R-:W-:Y:S05]  /*c430*/  @!P0 BRA `(.L_x_3813) ;  /* 0x0000000000488947 */ /* 0x000fea0003800000 */
[----:B------:R-:W-:-:S07]  /*c440*/  IMAD.MOV.U32 R8, RZ, RZ, R9 ;  /* 0x000000ffff087224 */ /* 0x000fce00078e0009 */
.L_x_3814:
        /* <DEDUP_REMOVED lines=17> */
.L_x_3813:
        /* <DEDUP_REMOVED lines=17> */
[----:B------:R-:W-:-:S07]  /*c670*/  IMAD.MOV.U32 R8, RZ, RZ, R9 ;  /* 0x000000ffff087224 */ /* 0x000fce00078e0009 */
.L_x_3817:
[----:B------:R-:W-:Y:S01]  /*c680*/  SHF.R.U32.HI R10, RZ, 0x1, R8 ;  /* 0x00000001ff0a7819 */ /* 0x000fe20000011608 */
[----:B------:R-:W-:Y:S05]  /*c690*/  WARPSYNC.ALL ;  /* 0x0000000000007948 */ /* 0x000fea0003800000 */
[----:B------:R-:W-:Y:S01]  /*c6a0*/  IADD3 R4, PT, PT, R10, R17, RZ ;  /* 0x000000110a047210 */ /* 0x000fe20007ffe0ff */
[----:B------:R-:W-:Y:S03]  /*c6b0*/  BAR.SYNC.DEFER_BLOCKING 0x0 ;  /* 0x0000000000007b1d */ /* 0x000fe60000010000 */
[----:B------:R-:W-:-:S04]  /*c6c0*/  ISETP.GE.U32.AND P0, PT, R4, R9, PT ;  /* 0x000000090400720c */ /* 0x000fc80003f06070 */
[----:B------:R-:W-:-:S13]  /*c6d0*/  ISETP.GE.U32.OR P0, PT, R17, R10, P0 ;  /* 0x0000000a1100720c */ /* 0x000fda0000706470 */
        /* <DEDUP_REMOVED lines=10> */
.L_x_3816:
[----:B------:R-:W-:Y:S01]  /*c780*/  ISETP.GE.U32.AND P0, PT, R0, 0x2, PT ;  /* 0x000000020000780c */ /* 0x000fe20003f06070 */
[----:B------:R-:W-:Y:S05]  /*c790*/  WARPSYNC.ALL ;  /* 0x0000000000007948 */ /* 0x000fea0003800000 */
[----:B------:R-:W-:Y:S07]  /*c7a0*/  BAR.SYNC.DEFER_BLOCKING 0x0 ;  /* 0x0000000000007b1d */ /* 0x000fee0000010000 */
[----:B------:R-:W-:Y:S05]  /*c7b0*/  @!P0 BRA `(.L_x_3815) ;  /* 0x0000000000308947 */ /* 0x000fea0003800000 */
[----:B-12---:R-:W-:-:S07]  /*c7c0*/  MOV R3, 0x1 ;  /* 0x0000000100037802 */ /* 0x006fce0000000f00 */
.L_x_3818:
        /* <DEDUP_REMOVED lines=11> */
.L_x_3815:
[----:B-12---:R-:W1:Y:S01]  /*c880*/  LDC R0, c[0x0][0x55c] ;  /* 0x00015700ff007b82 */ /* 0x006e620000000800 */
[----:B------:R-:W-:Y:S01]  /*c890*/  HFMA2 R30, -RZ, RZ, 0, 0 ;  /* 0x00000000ff1e7431 */ /* 0x000fe200000001ff */
[C---:B-1----:R-:W-:Y:S01]  /*c8a0*/  ISETP.NE.AND P0, PT, R0.reuse, RZ, PT ;  /* 0x000000ff0000720c */ /* 0x042fe20003f05270 */
[----:B------:R-:W-:-:S05]  /*c8b0*/  VIADD R12, R0, 0xffffffff ;  /* 0xffffffff000c7836 */ /* 0x000fca0000000000 */
[----:B------:R-:W-:-:S04]  /*c8c0*/  VIMNMX.U32 R0, PT, PT, R12, 0x18, PT ;  /* 0x000000180c007848 */ /* 0x000fc80003fe0000 */
[----:B------:R-:W-:-:S03]  /*c8d0*/  IADD3 R0, PT, PT, R0, 0x1, RZ ;  /* 0x0000000100007810 */ /* 0x000fc60007ffe0ff */
[----:B------:R-:W-:Y:S05]  /*c8e0*/  @!P0 BRA `(.L_x_3819) ;  /* 0x0000001000488947 */ /* 0x000fea0003800000 */
[----:B------:R-:W1:Y:S01]  /*c8f0*/  LDCU.64 UR6, c[0x0][0x560] ;  /* 0x0000ac00ff0677ac */ /* 0x000e620008000a00 */
[----:B------:R-:W-:Y:S01]  /*c900*/  MOV R5, R19 ;  /* 0x0000001300057202 */ /* 0x000fe20000000f00 */
        /* <DEDUP_REMOVED lines=272> */
.L_x_3819:
[----:B------:R-:W-:Y:S01]  /*da10*/  IMAD.MOV.U32 R29, RZ, RZ, RZ ;  /* 0x000000ffff1d7224 */ /* 0x000fe200078e00ff */
[----:B------:R-:W-:Y:S06]  /*da20*/  @!P0 BRA `(.L_x_3820) ;  /* 0x0000001000488947 */ /* 0x000fec0003800000 */
        /* <DEDUP_REMOVED lines=274> */
.L_x_3820:
        /* <DEDUP_REMOVED lines=276> */
.L_x_3821:
        /* <DEDUP_REMOVED lines=276> */
.L_x_3822:
[----:B------:R-:W1:Y:S01]  /*10dd0*/  LDCU.64 UR4, c[0x0][0x770] ;  /* 0x0000ee00ff0477ac */ /* 0x000e620008000a00 */
[----:B------:R-:W-:Y:S02]  /*10de0*/  PLOP3.LUT P0, PT, PT, PT, PT, 0x80, 0x8 ;  /* 0x000000000008781c */ /* 0x000fe40003f0f070 */
[----:B------:R-:W-:Y:S01]  /*10df0*/  CS2R R4, SRZ ;  /* 0x0000000000047805 */ /* 0x000fe2000001ff00 */
[----:B-1----:R-:W-:-:S04]  /*10e00*/  UISETP.NE.U32.AND UP0, UPT, UR4, URZ, UPT ;  /* 0x000000ff0400728c */ /* 0x002fc8000bf05070 */
[----:B------:R-:W-:-:S09]  /*10e10*/  UISETP.NE.AND.EX UP0, UPT, UR5, URZ, UPT, UP0 ;  /* 0x000000ff0500728c */ /* 0x000fd2000bf05300 */
[----:B------:R-:W-:Y:S05]  /*10e20*/  BRA.U !UP0, `(.L_x_3823) ;  /* 0x00000005083c7547 */ /* 0x000fea000b800000 */
[----:B------:R-:W-:Y:S01]  /*10e30*/  HFMA2 R3, -RZ, RZ, 0, 2.384185791015625e-07 ;  /* 0x00000004ff037431 */ /* 0x000fe200000001ff */
[----:B------:R-:W-:Y:S01]  /*10e40*/  BSSY.RECONVERGENT B0, `(.L_x_3824) ;  /* 0x0000018000007945 */ /* 0x000fe20003800200 */
[----:B------:R-:W-:-:S07]  /*10e50*/  IMAD.MOV.U32 R8, RZ, RZ, 0x2 ;  /* 0x00000002ff087424 */ /* 0x000fce00078e00ff */
.L_x_3825:
[----:B------:R-:W1:Y:S08]  /*10e60*/  I2F.U32.RP R6, R3 ;  /* 0x0000000300067306 */ /* 0x000e700000209000 */
[----:B-1----:R-:W1:Y:S02]  /*10e70*/  MUFU.RCP R6, R6 ;  /* 0x0000000600067308 */ /* 0x002e640000001000 */
[----:B-1----:R-:W-:-:S06]  /*10e80*/  IADD3 R4, PT, PT, R6, 0xffffffe, RZ ;  /* 0x0ffffffe06047810 */ /* 0x002fcc0007ffe0ff */
[----:B------:R1:W2:Y:S02]  /*10e90*/  F2I.FTZ.U32.TRUNC.NTZ R5, R4 ;  /* 0x0000000400057305 */ /* 0x0002a4000021f000 */
[----:B-1----:R-:W-:Y:S01]  /*10ea0*/  IMAD.MOV.U32 R4, RZ, RZ, RZ ;  /* 0x000000ffff047224 */ /* 0x002fe200078e00ff */
[----:B--2---:R-:W-:-:S05]  /*10eb0*/  IADD3 R10, PT, PT, RZ, -R5, RZ ;  /* 0x80000005ff0a7210 */ /* 0x004fca0007ffe0ff */
[----:B------:R-:W-:Y:S02]  /*10ec0*/  IMAD R7, R10, R3, RZ ;  /* 0x000000030a077224 */ /* 0x000fe400078e02ff */
[----:B------:R-:W-:Y:S02]  /*10ed0*/  IMAD.MOV.U32 R10, RZ, RZ, R3 ;  /* 0x000000ffff0a7224 */ /* 0x000fe400078e0003 */
        /* <DEDUP_REMOVED lines=15> */
.L_x_3824:
        /* <DEDUP_REMOVED lines=11> */
[-C--:B------:R-:W-:Y:S01]  /*11080*/  @P3 IADD3 R5, PT, PT, R5, -R10.reuse, RZ ;  /* 0x8000000a05053210 */ /* 0x080fe20007ffe0ff */
[----:B------:R-:W-:Y:S01]  /*11090*/  @P3 VIADD R6, R6, 0x1 ;  /* 0x0000000106063836 */ /* 0x000fe20000000000 */
[-C--:B------:R-:W-:Y:S02]  /*110a0*/  ISETP.GE.U32.AND P2, PT, R3, R10.reuse, PT ;  /* 0x0000000a0300720c */ /* 0x080fe40003f46070 */
[----:B------:R-:W-:-:S11]  /*110b0*/  ISETP.GE.U32.AND P1, PT, R5, R10, PT ;  /* 0x0000000a0500720c */ /* 0x000fd60003f26070 */
[----:B------:R-:W-:Y:S02]  /*110c0*/  @P2 IADD3 R4, PT, PT, R4, 0x1, RZ ;  /* 0x0000000104042810 */ /* 0x000fe40007ffe0ff */
[----:B------:R-:W-:Y:S02]  /*110d0*/  @P1 IADD3 R6, PT, PT, R6, 0x1, RZ ;  /* 0x0000000106061810 */ /* 0x000fe40007ffe0ff */
        /* <DEDUP_REMOVED lines=9> */
[----:B-1----:R-:W-:Y:S01]  /*11170*/  IADD3 R6, PT, PT, R5, 0xffffffe, RZ ;  /* 0x0ffffffe05067810 */ /* 0x002fe20007ffe0ff */
[----:B------:R-:W-:-:S05]  /*11180*/  HFMA2 R5, -RZ, RZ, 0, 0 ;  /* 0x00000000ff057431 */ /* 0x000fca00000001ff */
[----:B------:R1:W2:Y:S02]  /*11190*/  F2I.FTZ.U32.TRUNC.NTZ R7, R6 ;  /* 0x0000000600077305 */ /* 0x0002a4000021f000 */
[----:B-1----:R-:W-:Y:S02]  /*111a0*/  IMAD.MOV.U32 R6, RZ, RZ, RZ ;  /* 0x000000ffff067224 */ /* 0x002fe400078e00ff */
[----:B--2---:R-:W-:-:S04]  /*111b0*/  IMAD R9, R9, R7, RZ ;  /* 0x0000000709097224 */ /* 0x004fc800078e02ff */
[----:B------:R-:W-:-:S06]  /*111c0*/  IMAD.HI.U32 R7, R7, R9, R6 ;  /* 0x0000000907077227 */ /* 0x000fcc00078e0006 */
[----:B------:R-:W-:-:S05]  /*111d0*/  IMAD.HI.U32 R7, R7, R4, RZ ;  /* 0x0000000407077227 */ /* 0x000fca00078e00ff */
[----:B------:R-:W-:-:S05]  /*111e0*/  IADD3 R8, PT, PT, -R7, RZ, RZ ;  /* 0x000000ff07087210 */ /* 0x000fca0007ffe1ff */
        /* <DEDUP_REMOVED lines=9> */
.L_x_3827:
[----:B------:R-:W-:-:S07]  /*11280*/  MOV R6, 0x112a0 ;  /* 0x000112a000067802 */ /* 0x000fce0000000f00 */
[----:B0-----:R-:W-:Y:S05]  /*11290*/  CALL.REL.NOINC `($__internal_5_$__cuda_sm20_div_u64) ;  /* 0x0000007400587944 */ /* 0x001fea0003c00000 */
.L_x_3828:
[----:B------:R-:W-:Y:S05]  /*112a0*/  BSYNC.RECONVERGENT B0 ;  /* 0x0000000000007941 */ /* 0x000fea0003800200 */
.L_x_3826:
[----:B------:R-:W1:Y:S02]  /*112b0*/  LDCU.64 UR4, c[0x0][0x770] ;  /* 0x0000ee00ff0477ac */ /* 0x000e640008000a00 */
[----:B-1----:R-:W-:Y:S02]  /*112c0*/  UISETP.NE.U32.AND UP0, UPT, UR4, URZ, UPT ;  /* 0x000000ff0400728c */ /* 0x002fe4000bf05070 */
[----:B------:R-:W-:Y:S02]  /*112d0*/  IADD3 R4, P1, PT, R4, UR4, RZ ;  /* 0x0000000404047c10 */ /* 0x000fe4000ff3e0ff */
[----:B------:R-:W-:Y:S02]  /*112e0*/  UISETP.NE.AND.EX UP0, UPT, UR5, URZ, UPT, UP0 ;  /* 0x000000ff0500728c */ /* 0x000fe4000bf05300 */
[----:B------:R-:W-:-:S04]  /*112f0*/  IADD3.X R5, PT, PT, R5, UR5, RZ, P1, !PT ;  /* 0x0000000505057c10 */ /* 0x000fc80008ffe4ff */
[----:B------:R-:W-:-:S04]  /*11300*/  PLOP3.LUT P0, PT, PT, PT, UP0, 0x80, 0x8 ;  /* 0x000000000008781c */ /* 0x000fc80003f0f008 */
[----:B------:R-:W-:-:S13]  /*11310*/  PLOP3.LUT P0, PT, P0, PT, PT, 0x8, 0x80 ;  /* 0x000000000080781c */ /* 0x000fda000070e170 */
.L_x_3823:
        /* <DEDUP_REMOVED lines=287> */
.L_x_3830:
[----:B------:R-:W-:Y:S01]  /*12510*/  MOV R22, RZ ;  /* 0x000000ff00167202 */ /* 0x000fe20000000f00 */
[----:B------:R-:W-:Y:S06]  /*12520*/  BRA.U !UP0, `(.L_x_3831) ;  /* 0x0000001108487547 */ /* 0x000fec000b800000 */
        /* <DEDUP_REMOVED lines=274> */
.L_x_3831:
[----:B------:R-:W-:Y:S01]  /*13650*/  MOV R19, RZ ;  /* 0x000000ff00137202 */ /* 0x000fe20000000f00 */
[----:B------:R-:W-:Y:S06]  /*13660*/  BRA.U !UP0, `(.L_x_3832) ;  /* 0x0000001108487547 */ /* 0x000fec000b800000 */
[----:B------:R-:W1:Y:S01]  /*13670*/  LDCU.64 UR6, c[0x0][0x560] ;  /* 0x0000ac00ff0677ac */ /* 0x000e620008000a00 */
[----:B------:R-:W-:Y:S02]  /*13680*/  HFMA2 R8, -RZ, RZ, 0, 0 ;  /* 0x00000000ff087431 */ /* 0x000fe400000001ff */
        /* <DEDUP_REMOVED lines=272> */
.L_x_3832:
        /* <DEDUP_REMOVED lines=276> */
.L_x_3833:
        /* <DEDUP_REMOVED lines=25> */
.L_x_3835:
[----:B------:R-:W-:Y:S05]  /*15a60*/  BSYNC.RECONVERGENT B0 ;  /* 0x0000000000007941 */ /* 0x000fea0003800200 */
.L_x_3834:
        /* <DEDUP_REMOVED lines=35> */
.L_x_3837:
[----:B------:R-:W-:Y:S05]  /*15ca0*/  BSYNC.RECONVERGENT B0 ;  /* 0x0000000000007941 */ /* 0x000fea0003800200 */
.L_x_3836:
        /* <DEDUP_REMOVED lines=23> */
[----:B------:R-:W-:Y:S02]  /*15e20*/  MOV R25, UR9 ;  /* 0x0000000900197c02 */ /* 0x000fe40008000f00 */
        /* <DEDUP_REMOVED lines=14> */
.L_x_3842:
        /* <DEDUP_REMOVED lines=15> */
.L_x_3841:
[----:B------:R-:W-:Y:S05]  /*16000*/  BRA `(.L_x_3840) ;  /* 0x0000000000747947 */ /* 0x000fea0003800000 */
.L_x_3839:
        /* <DEDUP_REMOVED lines=10> */
[----:B------:R-:W-:Y:S02]  /*160b0*/  MOV R26, UR9 ;  /* 0x00000009001a7c02 */ /* 0x000fe40008000f00 */
[----:B------:R-:W-:Y:S02]  /*160c0*/  MOV R27, UR9 ;  /* 0x00000009001b7c02 */ /* 0x000fe40008000f00 */
[----:B------:R-:W3:Y:S08]  /*160d0*/  LDC.64 R8, c[0x0][0x778] ;  /* 0x0001de00ff087b82 */ /* 0x000ef00000000a00 */
[----:B------:R-:W4:Y:S01]  /*160e0*/  LDC R14, c[0x0][0x364] ;  /* 0x0000d900ff0e7b82 */ /* 0x000f220000000800 */
[----:B-1----:R-:W-:-:S07]  /*160f0*/  IMAD R16, R16, UR5, RZ ;  /* 0x0000000510107c24 */ /* 0x002fce000f8e02ff */
.L_x_3843:
[----:B------:R-:W-:-:S04]  /*16100*/  IMAD.IADD R0, R16, 0x1, R3 ;  /* 0x0000000110007824 */ /* 0x000fc800078e0203 */
        /* <DEDUP_REMOVED lines=13> */
.L_x_3840:
[----:B------:R-:W-:Y:S05]  /*161e0*/  BSYNC.RECONVERGENT B0 ;  /* 0x0000000000007941 */ /* 0x000fea0003800200 */
.L_x_3838:
        /* <DEDUP_REMOVED lines=12> */
.L_x_3845:
        /* <DEDUP_REMOVED lines=16> */
.L_x_3844:
        /* <DEDUP_REMOVED lines=9> */
.L_x_3848:
[----:B------:R-:W-:Y:S01]  /*16440*/  SHF.R.U32.HI R6, RZ, 0x1, R2 ;  /* 0x00000001ff067819 */ /* 0x000fe20000011602 */
[----:B------:R-:W-:Y:S04]  /*16450*/  BAR.SYNC.DEFER_BLOCKING 0x0 ;  /* 0x0000000000007b1d */ /* 0x000fe80000010000 */
[----:B------:R-:W-:-:S05]  /*16460*/  IMAD.IADD R3, R6, 0x1, R17 ;  /* 0x0000000106037824 */ /* 0x000fca00078e0211 */
        /* <DEDUP_REMOVED lines=12> */
.L_x_3847:
[----:B------:R-:W-:Y:S01]  /*16530*/  BAR.SYNC.DEFER_BLOCKING 0x0 ;  /* 0x0000000000007b1d */ /* 0x000fe20000010000 */
[----:B------:R-:W-:-:S09]  /*16540*/  UISETP.GE.U32.AND UP0, UPT, UR4, 0x2, UPT ;  /* 0x000000020400788c */ /* 0x000fd2000bf06070 */
[----:B------:R-:W-:Y:S05]  /*16550*/  BRA.U !UP0, `(.L_x_3846) ;  /* 0x0000000108307547 */ /* 0x000fea000b800000 */
[----:B-1234-:R-:W-:-:S07]  /*16560*/  HFMA2 R0, -RZ, RZ, 0, 5.9604644775390625e-08 ;  /* 0x00000001ff007431 */ /* 0x01efce00000001ff */
.L_x_3849:
[----:B------:R-:W1:Y:S04]  /*16570*/  SHFL.DOWN PT, R3, R24, R0, 0x1f ;  /* 0x08001f0018037589 */ /* 0x000e6800000e0000 */
[----:B------:R-:W2:Y:S04]  /*16580*/  SHFL.DOWN PT, R2, R25, R0, 0x1f ;  /* 0x08001f0019027589 */ /* 0x000ea800000e0000 */
[----:B------:R-:W3:Y:S04]  /*16590*/  SHFL.DOWN PT, R7, R26, R0, 0x1f ;  /* 0x08001f001a077589 */ /* 0x000ee800000e0000 */
[----:B------:R4:W5:Y:S02]  /*165a0*/  SHFL.DOWN PT, R6, R27, R0, 0x1f ;  /* 0x08001f001b067589 */ /* 0x00096400000e0000 */
[----:B----4-:R-:W-:-:S02]  /*165b0*/  IMAD.SHL.U32 R0, R0, 0x2, RZ ;  /* 0x0000000200007824 */ /* 0x010fc400078e00ff */
[----:B-1----:R-:W-:-:S03]  /*165c0*/  FADD.FTZ R24, R3, R24 ;  /* 0x0000001803187221 */ /* 0x002fc60000010000 */
[----:B------:R-:W-:Y:S01]  /*165d0*/  ISETP.GE.AND P2, PT, R0, UR4, PT ;  /* 0x0000000400007c0c */ /* 0x000fe2000bf46270 */
[----:B--2---:R-:W-:Y:S01]  /*165e0*/  FADD.FTZ R25, R2, R25 ;  /* 0x0000001902197221 */ /* 0x004fe20000010000 */
[----:B---3--:R-:W-:Y:S01]  /*165f0*/  FADD.FTZ R26, R7, R26 ;  /* 0x0000001a071a7221 */ /* 0x008fe20000010000 */
[----:B-----5:R-:W-:-:S10]  /*16600*/  FADD.FTZ R27, R6, R27 ;  /* 0x0000001b061b7221 */ /* 0x020fd40000010000 */
[----:B------:R-:W-:Y:S05]  /*16610*/  @!P2 BRA `(.L_x_3849) ;  /* 0xfffffffc00d4a947 */ /* 0x000fea000383ffff */
.L_x_3846:
[----:B------:R-:W-:Y:S05]  /*16620*/  @!P1 EXIT ;  /* 0x000000000000994d */ /* 0x000fea0003800000 */
[----:B------:R-:W-:Y:S05]  /*16630*/  @!P0 BRA `(.L_x_3850) ;  /* 0x0000000800308947 */ /* 0x000fea0003800000 */
        /* <DEDUP_REMOVED lines=10> */
[----:B------:R-:W5:Y:S01]  /*166e0*/  @P0 LDG.E.U16 R14, desc[UR36][R4.64] ;  /* 0x00000024040e0981 */ /* 0x000f62000c1e1500 */
[----:B------:R-:W-:-:S03]  /*166f0*/  IADD3.X R7, PT, PT, RZ, UR5, RZ, P2, !PT ;  /* 0x00000005ff077c10 */ /* 0x000fc600097fe4ff */
[----:B-1234-:R-:W2:Y:S04]  /*16700*/  @P0 LDG.E.U16 R0, desc[UR36][R2.64] ;  /* 0x0000002402000981 */ /* 0x01eea8000c1e1500 */
[----:B------:R-:W3:Y:S04]  /*16710*/  @P0 LDG.E.U16 R10, desc[UR36][R8.64] ;  /* 0x00000024080a0981 */ /* 0x000ee8000c1e1500 */
[----:B------:R-:W4:Y:S01]  /*16720*/  @P0 LDG.E.U16 R12, desc[UR36][R6.64] ;  /* 0x00000024060c0981 */ /* 0x000f22000c1e1500 */
[----:B------:R-:W0:Y:S02]  /*16730*/  LDCU.U8 UR4, c[0x0][0x791] ;  /* 0x0000f220ff0477ac */ /* 0x000e240008000000 */
[----:B0-----:R-:W-:Y:S01]  /*16740*/  UISETP.NE.AND UP0, UPT, UR4, URZ, UPT ;  /* 0x000000ff0400728c */ /* 0x001fe2000bf05270 */
[----:B-----5:R-:W-:-:S02]  /*16750*/  @P0 HADD2.F32 R14, -RZ, R14.H0_H0 ;  /* 0x2000000eff0e0230 */ /* 0x020fc40000004100 */
[----:B--2---:R-:W-:Y:S02]  /*16760*/  @P0 HADD2.F32 R11, -RZ, R0.H0_H0 ;  /* 0x20000000ff0b0230 */ /* 0x004fe40000004100 */
[----:B---3--:R-:W-:Y:S02]  /*16770*/  @P0 HADD2.F32 R10, -RZ, R10.H0_H0 ;  /* 0x2000000aff0a0230 */ /* 0x008fe40000004100 */
[----:B----4-:R-:W-:Y:S02]  /*16780*/  @P0 HADD2.F32 R13, -RZ, R12.H0_H0 ;  /* 0x2000000cff0d0230 */ /* 0x010fe40000004100 */
[----:B------:R-:W-:Y:S01]  /*16790*/  @P0 FADD.FTZ R24, R24, R11 ;  /* 0x0000000b18180221 */ /* 0x000fe20000010000 */
[----:B------:R-:W-:Y:S01]  /*167a0*/  @P0 FADD.FTZ R25, R25, R10 ;  /* 0x0000000a19190221 */ /* 0x000fe20000010000 */
[----:B------:R-:W-:Y:S01]  /*167b0*/  @P0 FADD.FTZ R27, R27, R14 ;  /* 0x0000000e1b1b0221 */ /* 0x000fe20000010000 */
[----:B------:R-:W-:Y:S01]  /*167c0*/  @P0 FADD.FTZ R26, R26, R13 ;  /* 0x0000000d1a1a0221 */ /* 0x000fe20000010000 */
[----:B------:R-:W-:Y:S06]  /*167d0*/  BRA.U UP0, `(.L_x_3851) ;  /* 0x0000000100247547 */ /* 0x000fec000b800000 */
[----:B------:R-:W-:Y:S02]  /*167e0*/  F2FP.F16.F32.PACK_AB R24, R25, R24 ;  /* 0x000000181918723e */ /* 0x000fe400000000ff */
[----:B------:R-:W-:Y:S02]  /*167f0*/  F2FP.F16.F32.PACK_AB R26, R27, R26 ;  /* 0x0000001a1b1a723e */ /* 0x000fe400000000ff */
[----:B------:R-:W-:Y:S01]  /*16800*/  PRMT R0, R24, 0x7632, R0 ;  /* 0x0000763218007816 */ /* 0x000fe20000000000 */
[----:B------:R-:W-:Y:S01]  /*16810*/  STG.E.U16 desc[UR36][R2.64], R24 ;  /* 0x0000001802007986 */ /* 0x000fe2000c101524 */
[----:B------:R-:W-:-:S03]  /*16820*/  PRMT R10, R26, 0x7632, R10 ;  /* 0x000076321a0a7816 */ /* 0x000fc6000000000a */
[----:B------:R-:W-:Y:S04]  /*16830*/  STG.E.U16 desc[UR36][R8.64], R0 ;  /* 0x0000000008007986 */ /* 0x000fe8000c101524 */
[----:B------:R-:W-:Y:S04]  /*16840*/  STG.E.U16 desc[UR36][R6.64], R26 ;  /* 0x0000001a06007986 */ /* 0x000fe8000c101524 */
[----:B------:R-:W-:Y:S01]  /*16850*/  STG.E.U16 desc[UR36][R4.64], R10 ;  /* 0x0000000a04007986 */ /* 0x000fe2000c101524 */
[----:B------:R-:W-:Y:S05]  /*16860*/  EXIT ;  /* 0x000000000000794d */ /* 0x000fea0003800000 */
.L_x_3851:
        /* <DEDUP_REMOVED lines=14> */
[----:B0-----:R-:W-:Y:S02]  /*16950*/  MOV R4, UR4 ;  /* 0x0000000400047c02 */ /* 0x001fe40008000f00 */
[----:B------:R-:W-:-:S02]  /*16960*/  MOV R5, UR5 ;  /* 0x0000000500057c02 */ /* 0x000fc40008000f00 */
[----:B---3--:R-:W-:Y:S01]  /*16970*/  MOV R6, UR8 ;  /* 0x0000000800067c02 */ /* 0x008fe20008000f00 */
[----:B------:R-:W-:Y:S01]  /*16980*/  IMAD.U32 R7, RZ, RZ, UR9 ;  /* 0x00000009ff077e24 */ /* 0x000fe2000f8e00ff */
[----:B----4-:R-:W-:Y:S02]  /*16990*/  MOV R10, UR6 ;  /* 0x00000006000a7c02 */ /* 0x010fe40008000f00 */
[----:B-1----:R-:W-:-:S07]  /*169a0*/  MOV R11, UR7 ;  /* 0x00000007000b7c02 */ /* 0x002fce0008000f00 */
[----:B------:R-:W-:-:S07]  /*169b0*/  LEPC R20, `(.L_x_3852) ;  /* 0x000000001014794e */ /* 0x000fce0000000000 */
[----:B--2---:R-:W-:Y:S05]  /*169c0*/  CALL.ABS.NOINC R2 ;  /* 0x0000000002007343 */ /* 0x004fea0003c00000 */
.L_x_3852:
        /* <DEDUP_REMOVED lines=8> */
[----:B------:R-:W-:-:S03]  /*16a50*/  F2FP.F16.F32.PACK_AB R25, RZ, R25 ;  /* 0x00000019ff19723e */ /* 0x000fc600000000ff */
        /* <DEDUP_REMOVED lines=9> */
[----:B-1----:R-:W-:Y:S01]  /*16af0*/  MOV R4, UR4 ;  /* 0x0000000400047c02 */ /* 0x002fe20008000f00 */
[----:B------:R-:W-:Y:S01]  /*16b00*/  IMAD.U32 R5, RZ, RZ, UR5 ;  /* 0x00000005ff057e24 */ /* 0x000fe2000f8e00ff */
[----:B----4-:R-:W-:-:S02]  /*16b10*/  MOV R6, UR6 ;  /* 0x0000000600067c02 */ /* 0x010fc40008000f00 */
[----:B------:R-:W-:Y:S02]  /*16b20*/  MOV R7, UR7 ;  /* 0x0000000700077c02 */ /* 0x000fe40008000f00 */
[----:B-----5:R-:W-:Y:S01]  /*16b30*/  MOV R10, UR8 ;  /* 0x00000008000a7c02 */ /* 0x020fe20008000f00 */
[----:B--2---:R-:W-:-:S07]  /*16b40*/  IMAD.U32 R11, RZ, RZ, UR9 ;  /* 0x00000009ff0b7e24 */ /* 0x004fce000f8e00ff */
[----:B------:R-:W-:-:S07]  /*16b50*/  LEPC R20, `(.L_x_3853) ;  /* 0x000000001014794e */ /* 0x000fce0000000000 */
[----:B0--3--:R-:W-:Y:S05]  /*16b60*/  CALL.ABS.NOINC R2 ;  /* 0x0000000002007343 */ /* 0x009fea0003c00000 */
.L_x_3853:
        /* <DEDUP_REMOVED lines=12> */
[----:B------:R-:W-:Y:S02]  /*16c30*/  HFMA2 R8, -RZ, RZ, 0, 4.4763088226318359375e-05 ;  /* 0x000002efff087431 */ /* 0x000fe400000001ff */
[----:B------:R-:W-:Y:S01]  /*16c40*/  IMAD.MOV.U32 R12, RZ, RZ, 0x1 ;  /* 0x00000001ff0c7424 */ /* 0x000fe200078e00ff */
[----:B------:R3:W4:Y:S01]  /*16c50*/  LDC.64 R2, c[0x4][R0] ;  /* 0x0100000000027b82 */ /* 0x0007220000000a00 */
[----:B------:R-:W5:Y:S01]  /*16c60*/  LDCU.64 UR6, c[0x4][0x578] ;  /* 0x0100af00ff0677ac */ /* 0x000f620008000a00 */
[----:B------:R-:W-:Y:S01]  /*16c70*/  MOV R13, RZ ;  /* 0x000000ff000d7202 */ /* 0x000fe20000000f00 */
[----:B------:R-:W0:Y:S01]  /*16c80*/  LDCU.64 UR8, c[0x4][0x1c8] ;  /* 0x01003900ff0877ac */ /* 0x000e220008000a00 */
[----:B--2---:R-:W-:Y:S02]  /*16c90*/  MOV R4, UR4 ;  /* 0x0000000400047c02 */ /* 0x004fe40008000f00 */
[----:B------:R-:W-:-:S02]  /*16ca0*/  MOV R5, UR5 ;  /* 0x0000000500057c02 */ /* 0x000fc40008000f00 */
[----:B-----5:R-:W-:Y:S01]  /*16cb0*/  MOV R6, UR6 ;  /* 0x0000000600067c02 */ /* 0x020fe20008000f00 */
[----:B------:R-:W-:Y:S01]  /*16cc0*/  IMAD.U32 R7, RZ, RZ, UR7 ;  /* 0x00000007ff077e24 */ /* 0x000fe2000f8e00ff */
[----:B0-----:R-:W-:Y:S02]  /*16cd0*/  MOV R10, UR8 ;  /* 0x00000008000a7c02 */ /* 0x001fe40008000f00 */
[----:B---3--:R-:W-:-:S07]  /*16ce0*/  MOV R11, UR9 ;  /* 0x00000009000b7c02 */ /* 0x008fce0008000f00 */
[----:B------:R-:W-:-:S07]  /*16cf0*/  LEPC R20, `(.L_x_3854) ;  /* 0x000000001014794e */ /* 0x000fce0000000000 */
[----:B-1--4-:R-:W-:Y:S05]  /*16d00*/  CALL.ABS.NOINC R2 ;  /* 0x0000000002007343 */ /* 0x012fea0003c00000 */
.L_x_3854:
        /* <DEDUP_REMOVED lines=8> */
[----:B------:R-:W-:-:S03]  /*16d90*/  F2FP.F16.F32.PACK_AB R27, RZ, R27 ;  /* 0x0000001bff1b723e */ /* 0x000fc600000000ff */
[----:B------:R-:W-:Y:S05]  /*16da0*/  BRA.U !UP0, `(.L_x_3855) ;  /* 0x0000000108407547 */ /* 0x000fea000b800000 */
[----:B------:R-:W-:Y:S01]  /*16db0*/  MOV R0, 0x0 ;  /* 0x0000000000007802 */ /* 0x000fe20000000f00 */
[----:B------:R-:W3:Y:S01]  /*16dc0*/  LDCU.64 UR4, c[0x4][0x590] ;  /* 0x0100b200ff0477ac */ /* 0x000ee20008000a00 */
[----:B------:R-:W-:Y:S01]  /*16dd0*/  HFMA2 R8, -RZ, RZ, 0, 4.4763088226318359375e-05 ;  /* 0x000002efff087431 */ /* 0x000fe200000001ff */
[----:B------:R-:W-:Y:S01]  /*16de0*/  MOV R12, 0x1 ;  /* 0x00000001000c7802 */ /* 0x000fe20000000f00 */
[----:B--2---:R2:W4:Y:S01]  /*16df0*/  LDC.64 R2, c[0x4][R0] ;  /* 0x0100000000027b82 */ /* 0x0045220000000a00 */
[----:B------:R-:W5:Y:S01]  /*16e00*/  LDCU.64 UR6, c[0x4][0x578] ;  /* 0x0100af00ff0677ac */ /* 0x000f620008000a00 */
[----:B------:R-:W-:Y:S01]  /*16e10*/  HFMA2 R13, -RZ, RZ, 0, 0 ;  /* 0x00000000ff0d7431 */ /* 0x000fe200000001ff */
[----:B------:R-:W0:Y:S01]  /*16e20*/  LDCU.64 UR8, c[0x4][0x1c8] ;  /* 0x01003900ff0877ac */ /* 0x000e220008000a00 */
[----:B---3--:R-:W-:Y:S01]  /*16e30*/  MOV R4, UR4 ;  /* 0x0000000400047c02 */ /* 0x008fe20008000f00 */
[----:B------:R-:W-:Y:S01]  /*16e40*/  IMAD.U32 R5, RZ, RZ, UR5 ;  /* 0x00000005ff057e24 */ /* 0x000fe2000f8e00ff */
[----:B-----5:R-:W-:-:S02]  /*16e50*/  MOV R6, UR6 ;  /* 0x0000000600067c02 */ /* 0x020fc40008000f00 */
[----:B------:R-:W-:Y:S02]  /*16e60*/  MOV R7, UR7 ;  /* 0x0000000700077c02 */ /* 0x000fe40008000f00 */
[----:B0-----:R-:W-:Y:S01]  /*16e70*/  MOV R10, UR8 ;  /* 0x00000008000a7c02 */ /* 0x001fe20008000f00 */
[----:B--2---:R-:W-:-:S07]  /*16e80*/  IMAD.U32 R11, RZ, RZ, UR9 ;  /* 0x00000009ff0b7e24 */ /* 0x004fce000f8e00ff */
[----:B------:R-:W-:-:S07]  /*16e90*/  LEPC R20, `(.L_x_3855) ;  /* 0x000000001014794e */ /* 0x000fce0000000000 */
[----:B-1--4-:R-:W-:Y:S05]  /*16ea0*/  CALL.ABS.NOINC R2 ;  /* 0x0000000002007343 */ /* 0x012fea0003c00000 */
.L_x_3855:
[----:B------:R-:W3:Y:S02]  /*16eb0*/  LDCU.64 UR4, c[0x0][0x760] ;  /* 0x0000ec00ff0477ac */ /* 0x000ee40008000a00 */
[----:B---3--:R-:W-:-:S05]  /*16ec0*/  IADD3 R18, P0, PT, R18, UR4, RZ ;  /* 0x0000000412127c10 */ /* 0x008fca000ff1e0ff */
[----:B------:R-:W-:-:S05]  /*16ed0*/  IMAD.X R19, RZ, RZ, UR5, P0 ;  /* 0x00000005ff137e24 */ /* 0x000fca00080e06ff */
[----:B------:R-:W-:Y:S01]  /*16ee0*/  STG.E.U16 desc[UR36][R18.64], R27 ;  /* 0x0000001b12007986 */ /* 0x000fe2000c101524 */
[----:B------:R-:W-:Y:S05]  /*16ef0*/  EXIT ;  /* 0x000000000000794d */ /* 0x000fea0003800000 */
.L_x_3850:
        /* <DEDUP_REMOVED lines=13> */
.L_x_3856:
[----:B------:R-:W-:Y:S05]  /*16fd0*/  BRA.U !UP0, `(.L_x_3857) ;  /* 0x0000000508a47547 */ /* 0x000fea000b800000 */
[----:B------:R-:W0:Y:S01]  /*16fe0*/  LDCU UR4, c[0x0][0x794] ;  /* 0x0000f280ff0477ac */ /* 0x000e220008000800 */
[----:B------:R-:W1:Y:S01]  /*16ff0*/  LDCU UR5, c[0x0][0x380] ;  /* 0x00007000ff0577ac */ /* 0x000e620008000800 */
[----:B0-----:R-:W-:Y:S01]  /*17000*/  UISETP.NE.AND UP0, UPT, UR4, 0x1, UPT ;  /* 0x000000010400788c */ /* 0x001fe2000bf05270 */
[----:B-1234-:R-:W-:-:S05]  /*17010*/  FMUL.FTZ R24, R24, UR5 ;  /* 0x0000000518187c20 */ /* 0x01efca0008410000 */
        /* <DEDUP_REMOVED lines=18> */
.L_x_3858:
        /* <DEDUP_REMOVED lines=26> */
.L_x_3859:
        /* <DEDUP_REMOVED lines=26> */
.L_x_3860:
        /* <DEDUP_REMOVED lines=26> */
.L_x_3861:
[----:B------:R-:W3:Y:S02]  /*17620*/  LDCU.64 UR4, c[0x0][0x760] ;  /* 0x0000ec00ff0477ac */ /* 0x000ee40008000a00 */
[----:B---3--:R-:W-:-:S05]  /*17630*/  IADD3 R18, P0, PT, R18, UR4, RZ ;  /* 0x0000000412127c10 */ /* 0x008fca000ff1e0ff */
[----:B------:R-:W-:-:S05]  /*17640*/  IMAD.X R19, RZ, RZ, UR5, P0 ;  /* 0x00000005ff137e24 */ /* 0x000fca00080e06ff */
[----:B------:R-:W-:Y:S01]  /*17650*/  STG.E.U16 desc[UR36][R18.64], R27 ;  /* 0x0000001b12007986 */ /* 0x000fe2000c101524 */
[----:B------:R-:W-:Y:S05]  /*17660*/  EXIT ;  /* 0x000000000000794d */ /* 0x000fea0003800000 */
.L_x_3857:
[----:B------:R-:W-:Y:S04]  /*17670*/  STG.E desc[UR36][R4.64], R24 ;  /* 0x0000001804007986 */ /* 0x000fe8000c101924 */
[----:B------:R-:W-:Y:S04]  /*17680*/  STG.E desc[UR36][R4.64+0x4], R25 ;  /* 0x0000041904007986 */ /* 0x000fe8000c101924 */
[----:B------:R-:W-:Y:S04]  /*17690*/  STG.E desc[UR36][R4.64+0x8], R26 ;  /* 0x0000081a04007986 */ /* 0x000fe8000c101924 */
[----:B------:R-:W-:Y:S01]  /*176a0*/  STG.E desc[UR36][R4.64+0xc], R27 ;  /* 0x00000c1b04007986 */ /* 0x000fe2000c101924 */
[----:B------:R-:W-:Y:S05]  /*176b0*/  EXIT ;  /* 0x000000000000794d */ /* 0x000fea0003800000 */
.L_x_3829:
        /* <DEDUP_REMOVED lines=27> */
[----:B------:R-:W1:Y:S02]  /*17870*/  LDCU.U8 UR4, c[0x0][0x791] ;  /* 0x0000f220ff0477ac */ /* 0x000e640008000000 */
[----:B-1----:R-:W-:Y:S01]  /*17880*/  UISETP.NE.AND UP0, UPT, UR4, URZ, UPT ;  /* 0x000000ff0400728c */ /* 0x002fe2000bf05270 */
[----:B--2---:R-:W-:-:S02]  /*17890*/  @P4 HADD2.F32 R14, -RZ, R14.H0_H0 ;  /* 0x2000000eff0e4230 */ /* 0x004fc40000004100 */
[----:B---3--:R-:W-:Y:S02]  /*178a0*/  @P4 HADD2.F32 R11, -RZ, R0.H0_H0 ;  /* 0x20000000ff0b4230 */ /* 0x008fe40000004100 */
[----:B----4-:R-:W-:Y:S02]  /*178b0*/  @P4 HADD2.F32 R10, -RZ, R10.H0_H0 ;  /* 0x2000000aff0a4230 */ /* 0x010fe40000004100 */
[----:B-----5:R-:W-:Y:S02]  /*178c0*/  @P4 HADD2.F32 R13, -RZ, R12.H0_H0 ;  /* 0x2000000cff0d4230 */ /* 0x020fe40000004100 */
        /* <DEDUP_REMOVED lines=14> */
.L_x_3863:
        /* <DEDUP_REMOVED lines=14> */
[----:B-1----:R-:W-:Y:S02]  /*17a90*/  MOV R4, UR4 ;  /* 0x0000000400047c02 */ /* 0x002fe40008000f00 */
[----:B------:R-:W-:-:S02]  /*17aa0*/  MOV R5, UR5 ;  /* 0x0000000500057c02 */ /* 0x000fc40008000f00 */
[----:B----4-:R-:W-:Y:S01]  /*17ab0*/  MOV R6, UR6 ;  /* 0x0000000600067c02 */ /* 0x010fe20008000f00 */
[----:B------:R-:W-:Y:S01]  /*17ac0*/  IMAD.U32 R7, RZ, RZ, UR7 ;  /* 0x00000007ff077e24 */ /* 0x000fe2000f8e00ff */
[----:B-----5:R-:W-:Y:S02]  /*17ad0*/  MOV R10, UR8 ;  /* 0x00000008000a7c02 */ /* 0x020fe40008000f00 */
[----:B--2---:R-:W-:-:S07]  /*17ae0*/  MOV R11, UR9 ;  /* 0x00000009000b7c02 */ /* 0x004fce0008000f00 */
[----:B------:R-:W-:-:S07]  /*17af0*/  LEPC R20, `(.L_x_3864) ;  /* 0x000000001014794e */ /* 0x000fce0000000000 */
[----:B0--3--:R-:W-:Y:S05]  /*17b00*/  CALL.ABS.NOINC R2 ;  /* 0x0000000002007343 */ /* 0x009fea0003c00000 */
.L_x_3864:
        /* <DEDUP_REMOVED lines=18> */
[----:B--2---:R-:W-:Y:S01]  /*17c30*/  MOV R4, UR4 ;  /* 0x0000000400047c02 */ /* 0x004fe20008000f00 */
[----:B------:R-:W-:Y:S01]  /*17c40*/  IMAD.U32 R5, RZ, RZ, UR5 ;  /* 0x00000005ff057e24 */ /* 0x000fe2000f8e00ff */
[----:B-----5:R-:W-:-:S02]  /*17c50*/  MOV R6, UR6 ;  /* 0x0000000600067c02 */ /* 0x020fc40008000f00 */
[----:B------:R-:W-:Y:S02]  /*17c60*/  MOV R7, UR7 ;  /* 0x0000000700077c02 */ /* 0x000fe40008000f00 */
[----:B0-----:R-:W-:Y:S01]  /*17c70*/  MOV R10, UR8 ;  /* 0x00000008000a7c02 */ /* 0x001fe20008000f00 */
[----:B---3--:R-:W-:-:S07]  /*17c80*/  IMAD.U32 R11, RZ, RZ, UR9 ;  /* 0x00000009ff0b7e24 */ /* 0x008fce000f8e00ff */
[----:B------:R-:W-:-:S07]  /*17c90*/  LEPC R20, `(.L_x_3865) ;  /* 0x000000001014794e */ /* 0x000fce0000000000 */
[----:B-1--4-:R-:W-:Y:S05]  /*17ca0*/  CALL.ABS.NOINC R2 ;  /* 0x0000000002007343 */ /* 0x012fea0003c00000 */
.L_x_3865:
        /* <DEDUP_REMOVED lines=8> */
[----:B------:R-:W-:Y:S01]  /*17d30*/  F2FP.F16.F32.PACK_AB R26, RZ, R26 ;  /* 0x0000001aff1a723e */ /* 0x000fe200000000ff */
[----:B------:R-:W-:Y:S06]  /*17d40*/  BRA.U !UP0, `(.L_x_3866) ;  /* 0x0000000108407547 */ /* 0x000fec000b800000 */
[----:B------:R-:W-:Y:S01]  /*17d50*/  MOV R0, 0x0 ;  /* 0x0000000000007802 */ /* 0x000fe20000000f00 */
[----:B------:R-:W3:Y:S01]  /*17d60*/  LDCU.64 UR4, c[0x4][0x590] ;  /* 0x0100b200ff0477ac */ /* 0x000ee20008000a00 */
[----:B------:R-:W-:Y:S02]  /*17d70*/  HFMA2 R8, -RZ, RZ, 0, 4.4763088226318359375e-05 ;  /* 0x000002efff087431 */ /* 0x000fe400000001ff */
[----:B------:R-:W-:Y:S01]  /*17d80*/  IMAD.MOV.U32 R12, RZ, RZ, 0x1 ;  /* 0x00000001ff0c7424 */ /* 0x000fe200078e00ff */
[----:B--2---:R2:W4:Y:S01]  /*17d90*/  LDC.64 R2, c[0x4][R0] ;  /* 0x0100000000027b82 */ /* 0x0045220000000a00 */
[----:B------:R-:W5:Y:S01]  /*17da0*/  LDCU.64 UR6, c[0x4][0x578] ;  /* 0x0100af00ff0677ac */ /* 0x000f620008000a00 */
[----:B------:R-:W-:Y:S01]  /*17db0*/  MOV R13, RZ ;  /* 0x000000ff000d7202 */ /* 0x000fe20000000f00 */
[----:B------:R-:W0:Y:S01]  /*17dc0*/  LDCU.64 UR8, c[0x4][0x1c8] ;  /* 0x01003900ff0877ac */ /* 0x000e220008000a00 */
[----:B---3--:R-:W-:Y:S02]  /*17dd0*/  MOV R4, UR4 ;  /* 0x0000000400047c02 */ /* 0x008fe40008000f00 */
[----:B------:R-:W-:-:S02]  /*17de0*/  MOV R5, UR5 ;  /* 0x0000000500057c02 */ /* 0x000fc40008000f00 */
[----:B-----5:R-:W-:Y:S01]  /*17df0*/  MOV R6, UR6 ;  /* 0x0000000600067c02 */ /* 0x020fe20008000f00 */
[----:B------:R-:W-:Y:S01]  /*17e00*/  IMAD.U32 R7, RZ, RZ, UR7 ;  /* 0x00000007ff077e24 */ /* 0x000fe2000f8e00ff */
[----:B0-----:R-:W-:Y:S02]  /*17e10*/  MOV R10, UR8 ;  /* 0x00000008000a7c02 */ /* 0x001fe40008000f00 */
[----:B--2---:R-:W-:-:S07]  /*17e20*/  MOV R11, UR9 ;  /* 0x00000009000b7c02 */ /* 0x004fce0008000f00 */
[----:B------:R-:W-:-:S07]  /*17e30*/  LEPC R20, `(.L_x_3866) ;  /* 0x000000001014794e */ /* 0x000fce0000000000 */
[----:B-1--4-:R-:W-:Y:S05]  /*17e40*/  CALL.ABS.NOINC R2 ;  /* 0x0000000002007343 */ /* 0x012fea0003c00000 */
.L_x_3866:
[----:B------:R-:W3:Y:S01]  /*17e50*/  LDCU.64 UR6, c[0x0][0x760] ;  /* 0x0000ec00ff0677ac */ /* 0x000ee20008000a00 */
[----:B------:R-:W4:Y:S01]  /*17e60*/  LDCU UR4, c[0x0][0x794] ;  /* 0x0000f280ff0477ac */ /* 0x000f220008000800 */
[----:B------:R-:W5:Y:S01]  /*17e70*/  LDCU UR5, c[0x0][0x380] ;  /* 0x00007000ff0577ac */ /* 0x000f620008000800 */
[----:B---3--:R-:W-:-:S04]  /*17e80*/  IADD3 R28, P0, PT, R28, UR6, RZ ;  /* 0x000000061c1c7c10 */ /* 0x008fc8000ff1e0ff */
[----:B------:R-:W-:Y:S01]  /*17e90*/  IADD3.X R29, PT, PT, RZ, UR7, RZ, P0, !PT ;  /* 0x00000007ff1d7c10 */ /* 0x000fe200087fe4ff */
[----:B----4-:R-:W-:Y:S01]  /*17ea0*/  UISETP.NE.AND UP0, UPT, UR4, 0x1, UPT ;  /* 0x000000010400788c */ /* 0x010fe2000bf05270 */
[----:B-----5:R-:W-:-:S03]  /*17eb0*/  FMUL.FTZ R27, R27, UR5 ;  /* 0x000000051b1b7c20 */ /* 0x020fc60008410000 */
[----:B------:R3:W-:Y:S02]  /*17ec0*/  STG.E.U16 desc[UR36][R28.64], R26 ;  /* 0x0000001a1c007986 */ /* 0x0007e4000c101524 */
[----:B------:R-:W-:-:S03]  /*17ed0*/  F2FP.F16.F32.PACK_AB R27, RZ, R27 ;  /* 0x0000001bff1b723e */ /* 0x000fc600000000ff */
[----:B------:R-:W-:Y:S05]  /*17ee0*/  BRA.U !UP0, `(.L_x_3867) ;  /* 0x0000000108407547 */ /* 0x000fea000b800000 */
[----:B------:R-:W-:Y:S01]  /*17ef0*/  MOV R0, 0x0 ;  /* 0x0000000000007802 */ /* 0x000fe20000000f00 */
[----:B------:R-:W4:Y:S01]  /*17f00*/  LDCU.64 UR4, c[0x4][0x590] ;  /* 0x0100b200ff0477ac */ /* 0x000f220008000a00 */
[----:B------:R-:W-:Y:S01]  /*17f10*/  HFMA2 R8, -RZ, RZ, 0, 4.4763088226318359375e-05 ;  /* 0x000002efff087431 */ /* 0x000fe200000001ff */
[----:B------:R-:W-:Y:S01]  /*17f20*/  MOV R12, 0x1 ;  /* 0x00000001000c7802 */ /* 0x000fe20000000f00 */
[----:B--2---:R2:W0:Y:S01]  /*17f30*/  LDC.64 R2, c[0x4][R0] ;  /* 0x0100000000027b82 */ /* 0x0044220000000a00 */
[----:B------:R-:W5:Y:S01]  /*17f40*/  LDCU.64 UR6, c[0x4][0x578] ;  /* 0x0100af00ff0677ac */ /* 0x000f620008000a00 */
[----:B------:R-:W-:Y:S01]  /*17f50*/  HFMA2 R13, -RZ, RZ, 0, 0 ;  /* 0x00000000ff0d7431 */ /* 0x000fe200000001ff */
[----:B------:R-:W1:Y:S01]  /*17f60*/  LDCU.64 UR8, c[0x4][0x1c8] ;  /* 0x01003900ff0877ac */ /* 0x000e620008000a00 */
[----:B----4-:R-:W-:Y:S01]  /*17f70*/  MOV R4, UR4 ;  /* 0x0000000400047c02 */ /* 0x010fe20008000f00 */
[----:B------:R-:W-:Y:S01]  /*17f80*/  IMAD.U32 R5, RZ, RZ, UR5 ;  /* 0x00000005ff057e24 */ /* 0x000fe2000f8e00ff */
[----:B-----5:R-:W-:-:S02]  /*17f90*/  MOV R6, UR6 ;  /* 0x0000000600067c02 */ /* 0x020fc40008000f00 */
[----:B------:R-:W-:Y:S02]  /*17fa0*/  MOV R7, UR7 ;  /* 0x0000000700077c02 */ /* 0x000fe40008000f00 */
[----:B-1----:R-:W-:Y:S01]  /*17fb0*/  MOV R10, UR8 ;  /* 0x00000008000a7c02 */ /* 0x002fe20008000f00 */
[----:B--2---:R-:W-:-:S07]  /*17fc0*/  IMAD.U32 R11, RZ, RZ, UR9 ;  /* 0x00000009ff0b7e24 */ /* 0x004fce000f8e00ff */
[----:B------:R-:W-:-:S07]  /*17fd0*/  LEPC R20, `(.L_x_3867) ;  /* 0x000000001014794e */ /* 0x000fce0000000000 */
[----:B0--3--:R-:W-:Y:S05]  /*17fe0*/  CALL.ABS.NOINC R2 ;  /* 0x0000000002007343 */ /* 0x009fea0003c00000 */
.L_x_3867:
[----:B------:R-:W4:Y:S02]  /*17ff0*/  LDCU.64 UR4, c[0x0][0x760] ;  /* 0x0000ec00ff0477ac */ /* 0x000f240008000a00 */
[----:B----4-:R-:W-:-:S05]  /*18000*/  IADD3 R22, P0, PT, R22, UR4, RZ ;  /* 0x0000000416167c10 */ /* 0x010fca000ff1e0ff */
[----:B------:R-:W-:-:S05]  /*18010*/  IMAD.X R23, RZ, RZ, UR5, P0 ;  /* 0x00000005ff177e24 */ /* 0x000fca00080e06ff */
[----:B------:R-:W-:Y:S01]  /*18020*/  STG.E.U16 desc[UR36][R22.64], R27 ;  /* 0x0000001b16007986 */ /* 0x000fe2000c101524 */
[----:B------:R-:W-:Y:S05]  /*18030*/  EXIT ;  /* 0x000000000000794d */ /* 0x000fea0003800000 */
.L_x_3862:
        /* <DEDUP_REMOVED lines=13> */
.L_x_3868:
        /* <DEDUP_REMOVED lines=23> */
.L_x_3870:
        /* <DEDUP_REMOVED lines=26> */
.L_x_3871:
        /* <DEDUP_REMOVED lines=26> */
.L_x_3872:
        /* <DEDUP_REMOVED lines=26> */
.L_x_3873:
[----:B------:R-:W4:Y:S02]  /*18760*/  LDCU.64 UR4, c[0x0][0x760] ;  /* 0x0000ec00ff0477ac */ /* 0x000f240008000a00 */
[----:B----4-:R-:W-:-:S05]  /*18770*/  IADD3 R22, P0, PT, R22, UR4, RZ ;  /* 0x0000000416167c10 */ /* 0x010fca000ff1e0ff */
[----:B------:R-:W-:-:S05]  /*18780*/  IMAD.X R23, RZ, RZ, UR5, P0 ;  /* 0x00000005ff177e24 */ /* 0x000fca00080e06ff */
[----:B------:R-:W-:Y:S01]  /*18790*/  STG.E.U16 desc[UR36][R22.64], R27 ;  /* 0x0000001b16007986 */ /* 0x000fe2000c101524 */
[----:B------:R-:W-:Y:S05]  /*187a0*/  EXIT ;  /* 0x000000000000794d */ /* 0x000fea0003800000 */
.L_x_3869:
[----:B------:R-:W-:Y:S04]  /*187b0*/  STG.E desc[UR36][R4.64], R24 ;  /* 0x0000001804007986 */ /* 0x000fe8000c101924 */
[----:B------:R-:W-:Y:S04]  /*187c0*/  STG.E desc[UR36][R4.64+0x4], R25 ;  /* 0x0000041904007986 */ /* 0x000fe8000c101924 */
[----:B------:R-:W-:Y:S04]  /*187d0*/  STG.E desc[UR36][R4.64+0x8], R26 ;  /* 0x0000081a04007986 */ /* 0x000fe8000c101924 */
[----:B------:R-:W-:Y:S01]  /*187e0*/  STG.E desc[UR36][R4.64+0xc], R27 ;  /* 0x00000c1b04007986 */ /* 0x000fe2000c101924 */
[----:B------:R-:W-:Y:S05]  /*187f0*/  EXIT ;  /* 0x000000000000794d */ /* 0x000fea0003800000 */
        .weak           $__internal_5_$__cuda_sm20_div_u64
        .type           $__internal_5_$__cuda_sm20_div_u64,@function
        .size           $__internal_5_$__cuda_sm20_div_u64,(.L_x_7237 - $__internal_5_$__cuda_sm20_div_u64)
$__internal_5_$__cuda_sm20_div_u64:
[----:B------:R-:W-:Y:S01]  /*18800*/  MOV R14, R3 ;  /* 0x00000003000e7202 */ /* 0x000fe20000000f00 */
        /* <DEDUP_REMOVED lines=25> */
[----:B------:R-:W-:Y:S01]  /*189a0*/  IMAD.HI.U32 R10, R11, R13, RZ ;  /* 0x0000000d0b0a7227 */ /* 0x000fe200078e00ff */
[----:B------:R-:W-:-:S05]  /*189b0*/  IADD3.X R8, PT, PT, RZ, ~R8, RZ, P0, !PT ;  /* 0x80000008ff087210 */ /* 0x000fca00007fe4ff */
[----:B------:R-:W-:-:S04]  /*189c0*/  IMAD.WIDE.U32 R10, P0, R11, R8, R10 ;  /* 0x000000080b0a7225 */ /* 0x000fc8000780000a */
[C---:B------:R-:W-:Y:S02]  /*189d0*/  IMAD R14, R7.reuse, R8, RZ ;  /* 0x00000008070e7224 */ /* 0x040fe400078e02ff */
[----:B------:R-:W-:-:S04]  /*189e0*/  IMAD.HI.U32 R11, P1, R7, R13, R10 ;  /* 0x0000000d070b7227 */ /* 0x000fc8000782000a */
[----:B------:R-:W-:Y:S01]  /*189f0*/  IMAD.HI.U32 R8, R7, R8, RZ ;  /* 0x0000000807087227 */ /* 0x000fe200078e00ff */
[----:B------:R-:W-:-:S03]  /*18a00*/  IADD3 R11, P2, PT, R14, R11, RZ ;  /* 0x0000000b0e0b7210 */ /* 0x000fc60007f5e0ff */
[----:B------:R-:W-:Y:S02]  /*18a10*/  IMAD.X R7, R8, 0x1, R7, P0 ;  /* 0x0000000108077824 */ /* 0x000fe400000e0607 */
        /* <DEDUP_REMOVED lines=34> */
[----:B------:R-:W-:Y:S06]  /*18c40*/  RET.REL.NODEC R6 `(_ZN2at6native13reduce_kernelILi128ELi4ENS0_8ReduceOpIN3c104HalfENS0_7MeanOpsIS4_ffS4_EEjS4_Li4ELi8EEEEEvT1_) ;  /* 0xfffffe7006ec7950 */ /* 0x000fec0003c3ffff */
.L_x_3874:
        /* <DEDUP_REMOVED lines=11> */
.L_x_7237:


//--------------------- .text._ZN2at6native13reduce_kernelILi512ELi1ENS0_8ReduceOpIN3c108BFloat16ENS0_10WelfordOpsIS4_fiN4cuda3std3__44pairIS4_S4_EEEEjS4_Li2ELi2EEEEEvT1_ --------------------------
	.section	.text._ZN2at6native13reduce_kernelILi512ELi1ENS0_8ReduceOpIN3c108BFloat16ENS0_10WelfordOpsIS4_fiN4cuda3std3__44pairIS4_S4_EEEEjS4_Li2ELi2EEEEEvT1_,"ax",@progbits
	.align	128
        .global         _ZN2at6native13reduce_kernelILi512ELi1ENS0_8ReduceOpIN3c108BFloat16ENS0_10WelfordOpsIS4_fiN4cuda3std3__44pairIS4_S4_EEEEjS4_Li2ELi2EEEEEvT1_
        .type           _ZN2at6native13reduce_kernelILi512ELi1ENS0_8ReduceOpIN3c108BFloat16ENS0_10WelfordOpsIS4_fiN4cuda3std3__44pairIS4_S4_EEEEjS4_Li2ELi2EEEEEvT1_,@function
        .size           _ZN2at6native13reduce_kernelILi512ELi1ENS0_8ReduceOpIN3c108BFloat16ENS0_10WelfordOpsIS4_fiN4cuda3std3__44pairIS4_S4_EEEEjS4_Li2ELi2EEEEEvT1_,(.L_x_7238 - _ZN2at6native13reduce_kernelILi512ELi1ENS0_8ReduceOpIN3c108BFloat16ENS0_10WelfordOpsIS4_fiN4cuda3std3__44pairIS4_S4_EEEEjS4_Li2ELi2EEEEEvT1_)
        .other          _ZN2at6native13reduce_kernelILi512ELi1ENS0_8ReduceOpIN3c108BFloat16ENS0_10WelfordOpsIS4_fiN4cuda3std3__44pairIS4_S4_EEEEjS4_Li2ELi2EEEEEvT1_,@"STO_CUDA_ENTRY STV_DEFAULT"
_ZN2at6native13reduce_kernelILi512ELi1ENS0_8ReduceOpIN3c108BFloat16ENS0_10WelfordOpsIS4_fiN4cuda3std3__44pairIS4_S4_EEEEjS4_Li2ELi2EEEEEvT1_:
.text._ZN2at6native13reduce_kernelILi512ELi1ENS0_8ReduceOpIN3c108BFloat16ENS0_10WelfordOpsIS4_fiN4cuda3std3__44pairIS4_S4_EEEEjS4_Li2ELi2EEEEEvT1_:
        /* <DEDUP_REMOVED lines=295> */
.L_x_3875:
[----:B------:R-:W0:Y:S01]  /*1270*/  LDCU UR5, c[0x0][0x39c] ;  /* 0x00007380ff0577ac */ /* 0x000e220008000800 */
[----:B------:R-:W-:Y:S01]  /*1280*/  BSSY.RECONVERGENT B0, `(.L_x_3876) ;  /* 0x00005f6000007945 */ /* 0x000fe20003800200 */
[----:B------:R-:W-:Y:S02]  /*1290*/  CS2R R10, SRZ ;  /* 0x00000000000a7805 */ /* 0x000fe4000001ff00 */
[----:B------:R-:W-:Y:S01]  /*12a0*/  CS2R R8, SRZ ;  /* 0x0000000000087805 */ /* 0x000fe2000001ff00 */
        /* <DEDUP_REMOVED lines=16> */
[----:B------:R-:W-:Y:S01]  /*13b0*/  LOP3.LUT P0, RZ, R8, 0x2, RZ, 0xc0, !PT ;  /* 0x0000000208ff7812 */ /* 0x000fe2000780c0ff */
[----:B------:R-:W-:Y:S05]  /*13c0*/  BSSY.RECONVERGENT B1, `(.L_x_3879) ;  /* 0x0000022000017945 */ /* 0x000fea0003800200 */
[----:B------:R-:W2:Y:S08]  /*13d0*/  LDC R19, c[0x0][0x38c] ;  /* 0x0000e300ff137b82 */ /* 0x000eb00000000800 */
[----:B------:R-:W3:Y:S01]  /*13e0*/  LDC R16, c[0x0][0x390] ;  /* 0x0000e400ff107b82 */ /* 0x000ee20000000800 */
[----:B-1----:R-:W-:-:S07]  /*13f0*/  MOV R4, UR4 ;  /* 0x0000000400047c02 */ /* 0x002fce0008000f00 */
[----:B------:R-:W1:Y:S01]  /*1400*/  LDC R21, c[0x0][0x394] ;  /* 0x0000e500ff157b82 */ /* 0x000e620000000800 */
[----:B0-----:R-:W-:Y:S01]  /*1410*/  IMAD.MOV.U32 R14, RZ, RZ, R17 ;  /* 0x000000ffff0e7224 */ /* 0x001fe200078e0011 */
[----:B--2---:R-:W-:Y:S01]  /*1420*/  MOV R18, R19 ;  /* 0x0000001300127202 */ /* 0x004fe20000000f00 */
[----:B---3--:R-:W-:Y:S01]  /*1430*/  IMAD.MOV.U32 R10, RZ, RZ, R16 ;  /* 0x000000ffff0a7224 */ /* 0x008fe200078e0010 */
[----:B-1----:R-:W-:Y:S01]  /*1440*/  MOV R20, R21 ;  /* 0x0000001500147202 */ /* 0x002fe20000000f00 */
[----:B------:R-:W-:Y:S06]  /*1450*/  @!P0 BRA `(.L_x_3880) ;  /* 0x0000000000608947 */ /* 0x000fec0003800000 */
[----:B------:R-:W-:Y:S01]  /*1460*/  ISETP.NE.AND P0, PT, R6, 0x1, PT ;  /* 0x000000010600780c */ /* 0x000fe20003f05270 */
[----:B------:R-:W-:Y:S01]  /*1470*/  BSSY.RECONVERGENT B2, `(.L_x_3881) ;  /* 0x0000013000027945 */ /* 0x000fe20003800200 */
[----:B------:R-:W-:-:S11]  /*1480*/  IADD3 R8, P1, PT, R2, 0x2, RZ ;  /* 0x0000000202087810 */ /* 0x000fd60007f3e0ff */
[----:B------:R-:W-:Y:S05]  /*1490*/  @P0 BRA `(.L_x_3882) ;  /* 0x0000000000400947 */ /* 0x000fea0003800000 */
[----:B------:R-:W-:Y:S02]  /*14a0*/  ISETP.NE.AND P0, PT, RZ, UR21, PT ;  /* 0x00000015ff007c0c */ /* 0x000fe4000bf05270 */
[----:B------:R-:W-:-:S13]  /*14b0*/  ISETP.NE.AND P2, PT, R7, RZ, PT ;  /* 0x000000ff0700720c */ /* 0x000fda0003f45270 */
[----:B------:R-:W-:Y:S05]  /*14c0*/  @P0 BRA P2, `(.L_x_3882) ;  /* 0x0000000000340947 */ /* 0x000fea0001000000 */
[----:B------:R-:W-:-:S04]  /*14d0*/  ISETP.NE.AND P0, PT, RZ, UR22, PT ;  /* 0x00000016ff007c0c */ /* 0x000fc8000bf05270 */
[----:B------:R-:W-:-:S13]  /*14e0*/  ISETP.NE.AND P0, PT, R15, RZ, P0 ;  /* 0x000000ff0f00720c */ /* 0x000fda0000705270 */
[----:B------:R-:W2:Y:S01]  /*14f0*/  @!P0 LDG.E.U16 R9, desc[UR36][R2.64] ;  /* 0x0000002402098981 */ /* 0x000ea2000c1e1500 */
[----:B------:R-:W0:Y:S08]  /*1500*/  @!P0 LDC R11, c[0x0][0x390] ;  /* 0x0000e400ff0b8b82 */ /* 0x000e300000000800 */
[----:B------:R-:W1:Y:S01]  /*1510*/  @!P0 LDC.64 R4, c[0x0][0x388] ;  /* 0x0000e200ff048b82 */ /* 0x000e620000000a00 */
[----:B0-----:R-:W-:-:S04]  /*1520*/  @!P0 IADD3 R16, PT, PT, R11, 0x1, RZ ;  /* 0x000000010b108810 */ /* 0x001fc80007ffe0ff */
[----:B------:R-:W-:-:S04]  /*1530*/  @!P0 I2FP.F32.S32 R21, R16 ;  /* 0x0000001000158245 */ /* 0x000fc80000201400 */
[----:B------:R-:W0:Y:S01]  /*1540*/  @!P0 MUFU.RCP R22, R21 ;  /* 0x0000001500168308 */ /* 0x000e220000001000 */
[----:B--2---:R-:W-:-:S05]  /*1550*/  @!P0 SHF.L.U32 R9, R9, 0x10, RZ ;  /* 0x0000001009098819 */ /* 0x004fca00000006ff */
[----:B-1----:R-:W-:-:S04]  /*1560*/  @!P0 FADD.FTZ R11, R9, -R4 ;  /* 0x80000004090b8221 */ /* 0x002fc80000010000 */
[----:B0-----:R-:W-:-:S04]  /*1570*/  @!P0 FFMA.FTZ R17, R11, R22, R4 ;  /* 0x000000160b118223 */ /* 0x001fc80000010004 */
[----:B------:R-:W-:-:S04]  /*1580*/  @!P0 FADD.FTZ R4, R9, -R17 ;  /* 0x8000001109048221 */ /* 0x000fc80000010000 */
[----:B------:R-:W-:-:S07]  /*1590*/  @!P0 FFMA.FTZ R19, R11, R4, R5 ;  /* 0x000000040b138223 */ /* 0x000fce0000010005 */
.L_x_3882:
[----:B------:R-:W-:Y:S05]  /*15a0*/  BSYNC.RECONVERGENT B2 ;  /* 0x0000000000027941 */ /* 0x000fea0003800200 */
.L_x_3881:
[----:B------:R-:W-:Y:S01]  /*15b0*/  VIADD R4, R0, 0xffffffff ;  /* 0xffffffff00047836 */ /* 0x000fe20000000000 */
[----:B------:R-:W-:Y:S02]  /*15c0*/  IADD3.X R3, PT, PT, RZ, R3, RZ, P1, !PT ;  /* 0x00000003ff037210 */ /* 0x000fe40000ffe4ff */
[----:B------:R-:W-:-:S07]  /*15d0*/  MOV R2, R8 ;  /* 0x0000000800027202 */ /* 0x000fce0000000f00 */
.L_x_3880:
[----:B------:R-:W-:Y:S05]  /*15e0*/  BSYNC.RECONVERGENT B1 ;  /* 0x0000000000017941 */ /* 0x000fea0003800200 */
.L_x_3879:
[----:B------:R-:W-:Y:S01]  /*15f0*/  LEA R5, R25, 0x1, 0x1 ;  /* 0x0000000119057811 */ /* 0x000fe200078e08ff */
[----:B------:R-:W-:Y:S03]  /*1600*/  BSSY.RECONVERGENT B1, `(.L_x_3883) ;  /* 0x000001e000017945 */ /* 0x000fe60003800200 */
[----:B------:R-:W-:-:S13]  /*1610*/  ISETP.GE.U32.AND P0, PT, R5, R4, PT ;  /* 0x000000040500720c */ /* 0x000fda0003f06070 */
[----:B------:R-:W-:Y:S05]  /*1620*/  @P0 BRA `(.L_x_3884) ;  /* 0x00000000006c0947 */ /* 0x000fea0003800000 */
[----:B------:R-:W-:Y:S01]  /*1630*/  BSSY.RECONVERGENT B2, `(.L_x_3885) ;  /* 0x0000019000027945 */ /* 0x000fe20003800200 */
.L_x_3886:
[----:B------:R-:W-:Y:S01]  /*1640*/  IMAD.WIDE.U32 R8, R25, 0x4, R2 ;  /* 0x0000000419087825 */ /* 0x000fe200078e0002 */
[----:B------:R-:W0:Y:S05]  /*1650*/  LDCU UR4, c[0x0][0x3a4] ;  /* 0x00007480ff0477ac */ /* 0x000e2a0008000800 */
[----:B------:R-:W2:Y:S01]  /*1660*/  LDG.E R8, desc[UR36][R8.64] ;  /* 0x0000002408087981 */ /* 0x000ea2000c1e1900 */
[----:B------:R-:W-:Y:S01]  /*1670*/  VIADD R16, R16, 0x1 ;  /* 0x0000000110107836 */ /* 0x000fe20000000000 */
[----:B------:R-:W-:-:S04]  /*1680*/  IADD3 R10, PT, PT, R10, 0x1, RZ ;  /* 0x000000010a0a7810 */ /* 0x000fc80007ffe0ff */
[----:B------:R-:W-:Y:S02]  /*1690*/  I2FP.F32.S32 R21, R16 ;  /* 0x0000001000157245 */ /* 0x000fe40000201400 */
[----:B------:R-:W-:Y:S02]  /*16a0*/  I2FP.F32.S32 R5, R10 ;  /* 0x0000000a00057245 */ /* 0x000fe40000201400 */
[----:B------:R-:W1:Y:S01]  /*16b0*/  MUFU.RCP R22, R21 ;  /* 0x0000001500167308 */ /* 0x000e620000001000 */
[----:B0-----:R-:W-:-:S04]  /*16c0*/  IADD3 R25, PT, PT, R25, UR4, RZ ;  /* 0x0000000419197c10 */ /* 0x001fc8000fffe0ff */
[----:B------:R-:W-:-:S03]  /*16d0*/  LEA R23, R25, 0x1, 0x1 ;  /* 0x0000000119177811 */ /* 0x000fc600078e08ff */
[----:B------:R-:W0:Y:S01]  /*16e0*/  MUFU.RCP R24, R5 ;  /* 0x0000000500187308 */ /* 0x000e220000001000 */
[----:B------:R-:W-:Y:S02]  /*16f0*/  ISETP.GE.U32.AND P0, PT, R23, R4, PT ;  /* 0x000000041700720c */ /* 0x000fe40003f06070 */
[C---:B--2---:R-:W-:Y:S02]  /*1700*/  PRMT R0, R8.reuse, 0x7632, R0 ;  /* 0x0000763208007816 */ /* 0x044fe40000000000 */
[----:B------:R-:W-:-:S03]  /*1710*/  SHF.L.U32 R20, R8, 0x10, RZ ;  /* 0x0000001008147819 */ /* 0x000fc600000006ff */
[----:B------:R-:W-:Y:S02]  /*1720*/  IMAD.U32 R11, R0, 0x10000, RZ ;  /* 0x00010000000b7824 */ /* 0x000fe400078e00ff */
[--C-:B------:R-:W-:Y:S02]  /*1730*/  FADD.FTZ R0, R20, -R17.reuse ;  /* 0x8000001114007221 */ /* 0x100fe40000010000 */
[--C-:B------:R-:W-:Y:S02]  /*1740*/  FADD.FTZ R9, R11, -R14.reuse ;  /* 0x8000000e0b097221 */ /* 0x100fe40000010000 */
[----:B-1----:R-:W-:Y:S02]  /*1750*/  FFMA.FTZ R17, R0, R22, R17 ;  /* 0x0000001600117223 */ /* 0x002fe40000010011 */
[----:B0-----:R-:W-:Y:S02]  /*1760*/  FFMA.FTZ R14, R9, R24, R14 ;  /* 0x00000018090e7223 */ /* 0x001fe4000001000e */
[----:B------:R-:W-:-:S02]  /*1770*/  FADD.FTZ R20, R20, -R17 ;  /* 0x8000001114147221 */ /* 0x000fc40000010000 */
[----:B------:R-:W-:Y:S02]  /*1780*/  FADD.FTZ R11, R11, -R14 ;  /* 0x8000000e0b0b7221 */ /* 0x000fe40000010000 */
[----:B------:R-:W-:Y:S02]  /*1790*/  FFMA.FTZ R19, R0, R20, R19 ;  /* 0x0000001400137223 */ /* 0x000fe40000010013 */
[----:B------:R-:W-:Y:S01]  /*17a0*/  FFMA.FTZ R18, R9, R11, R18 ;  /* 0x0000000b09127223 */ /* 0x000fe20000010012 */
[----:B------:R-:W-:Y:S06]  /*17b0*/  @!P0 BRA `(.L_x_3886) ;  /* 0xfffffffc00a08947 */ /* 0x000fec000383ffff */
[----:B------:R-:W-:Y:S05]  /*17c0*/  BSYNC.RECONVERGENT B2 ;  /* 0x0000000000027941 */ /* 0x000fea0003800200 */
.L_x_3885:
[----:B------:R-:W-:-:S07]  /*17d0*/  MOV R20, R5 ;  /* 0x0000000500147202 */ /* 0x000fce0000000f00 */
.L_x_3884:
[----:B------:R-:W-:Y:S05]  /*17e0*/  BSYNC.RECONVERGENT B1 ;  /* 0x0000000000017941 */ /* 0x000fea0003800200 */
.L_x_3883:
[----:B------:R-:W-:Y:S01]  /*17f0*/  ISETP.NE.AND P0, PT, RZ, UR21, PT ;  /* 0x00000015ff007c0c */ /* 0x000fe2000bf05270 */
[----:B------:R-:W-:Y:S01]  /*1800*/  BSSY.RECONVERGENT B1, `(.L_x_3887) ;  /* 0x0000014000017945 */ /* 0x000fe20003800200 */
[----:B------:R-:W-:Y:S02]  /*1810*/  ISETP.NE.AND P1, PT, RZ, UR22, PT ;  /* 0x00000016ff007c0c */ /* 0x000fe4000bf25270 */
[----:B------:R-:W-:Y:S02]  /*1820*/  ISETP.NE.AND P0, PT, R7, RZ, P0 ;  /* 0x000000ff0700720c */ /* 0x000fe40000705270 */
[----:B------:R-:W-:-:S04]  /*1830*/  ISETP.NE.AND P1, PT, R15, RZ, P1 ;  /* 0x000000ff0f00720c */ /* 0x000fc80000f25270 */
[----:B------:R-:W-:-:S13]  /*1840*/  PLOP3.LUT P0, PT, P0, P1, PT, 0xf8, 0x8f ;  /* 0x00000000008f781c */ /* 0x000fda0000703f70 */
[----:B------:R-:W-:Y:S05]  /*1850*/  @P0 BRA `(.L_x_3888) ;  /* 0x0000000000380947 */ /* 0x000fea0003800000 */
[----:B------:R-:W-:-:S05]  /*1860*/  LOP3.LUT R5, R4, 0xfffffffe, RZ, 0xc0, !PT ;  /* 0xfffffffe04057812 */ /* 0x000fca00078ec0ff */
[----:B------:R-:W-:-:S05]  /*1870*/  IMAD.IADD R5, R5, 0x1, R6 ;  /* 0x0000000105057824 */ /* 0x000fca00078e0206 */
[----:B------:R-:W-:-:S13]  /*1880*/  ISETP.GE.U32.AND P0, PT, R5, R4, PT ;  /* 0x000000040500720c */ /* 0x000fda0003f06070 */
[----:B------:R-:W-:Y:S05]  /*1890*/  @P0 BRA `(.L_x_3888) ;  /* 0x0000000000280947 */ /* 0x000fea0003800000 */
[----:B------:R-:W-:-:S06]  /*18a0*/  IMAD.WIDE R2, R5, 0x2, R2 ;  /* 0x0000000205027825 */ /* 0x000fcc00078e0202 */
[----:B------:R-:W2:Y:S01]  /*18b0*/  LDG.E.U16 R2, desc[UR36][R2.64] ;  /* 0x0000002402027981 */ /* 0x000ea2000c1e1500 */
[----:B------:R-:W-:-:S04]  /*18c0*/  IADD3 R16, PT, PT, R16, 0x1, RZ ;  /* 0x0000000110107810 */ /* 0x000fc80007ffe0ff */
[----:B------:R-:W-:-:S04]  /*18d0*/  I2FP.F32.S32 R21, R16 ;  /* 0x0000001000157245 */ /* 0x000fc80000201400 */
[----:B------:R-:W0:Y:S01]  /*18e0*/  MUFU.RCP R5, R21 ;  /* 0x0000001500057308 */ /* 0x000e220000001000 */
[----:B--2---:R-:W-:-:S05]  /*18f0*/  SHF.L.U32 R0, R2, 0x10, RZ ;  /* 0x0000001002007819 */ /* 0x004fca00000006ff */
[----:B------:R-:W-:-:S04]  /*1900*/  FADD.FTZ R4, -R17, R0 ;  /* 0x0000000011047221 */ /* 0x000fc80000010100 */
[----:B0-----:R-:W-:-:S04]  /*1910*/  FFMA.FTZ R17, R4, R5, R17 ;  /* 0x0000000504117223 */ /* 0x001fc80000010011 */
[----:B------:R-:W-:-:S04]  /*1920*/  FADD.FTZ R0, R0, -R17 ;  /* 0x8000001100007221 */ /* 0x000fc80000010000 */
[----:B------:R-:W-:-:S07]  /*1930*/  FFMA.FTZ R19, R4, R0, R19 ;  /* 0x0000000004137223 */ /* 0x000fce0000010013 */
.L_x_3888:
[----:B------:R-:W-:Y:S05]  /*1940*/  BSYNC.RECONVERGENT B1 ;  /* 0x0000000000017941 */ /* 0x000fea0003800200 */
.L_x_3887:
[----:B------:R-:W-:Y:S01]  /*1950*/  FSETP.NEU.FTZ.AND P0, PT, R21, RZ, PT ;  /* 0x000000ff1500720b */ /* 0x000fe20003f1d000 */
[----:B------:R-:W-:Y:S01]  /*1960*/  IMAD.MOV.U32 R11, RZ, RZ, R20 ;  /* 0x000000ffff0b7224 */ /* 0x000fe200078e0014 */
[----:B------:R-:W-:Y:S02]  /*1970*/  MOV R9, R18 ;  /* 0x0000001200097202 */ /* 0x000fe40000000f00 */
[----:B------:R-:W-:-:S09]  /*1980*/  MOV R8, R14 ;  /* 0x0000000e00087202 */ /* 0x000fd20000000f00 */
[----:B------:R-:W-:Y:S05]  /*1990*/  @!P0 BRA `(.L_x_3877) ;  /* 0x0000005800108947 */ /* 0x000fea0003800000 */
[----:B------:R-:W-:Y:S01]  /*19a0*/  FSETP.NEU.FTZ.AND P0, PT, R20, RZ, PT ;  /* 0x000000ff1400720b */ /* 0x000fe20003f1d000 */
[----:B------:R-:W-:Y:S01]  /*19b0*/  IMAD.MOV.U32 R10, RZ, RZ, R16 ;  /* 0x000000ffff0a7224 */ /* 0x000fe200078e0010 */
[----:B------:R-:W-:Y:S01]  /*19c0*/  MOV R11, R21 ;  /* 0x00000015000b7202 */ /* 0x000fe20000000f00 */
[----:B------:R-:W-:Y:S01]  /*19d0*/  IMAD.MOV.U32 R8, RZ, RZ, R17 ;  /* 0x000000ffff087224 */ /* 0x000fe200078e0011 */
[----:B------:R-:W-:-:S09]  /*19e0*/  MOV R9, R19 ;  /* 0x0000001300097202 */ /* 0x000fd20000000f00 */
[----:B------:R-:W-:Y:S05]  /*19f0*/  @!P0 BRA `(.L_x_3877) ;  /* 0x0000005400f88947 */ /* 0x000fea0003800000 */
[----:B------:R-:W-:Y:S01]  /*1a00*/  FADD.FTZ R11, R21, R20 ;  /* 0x00000014150b7221 */ /* 0x000fe20000010000 */
[----:B------:R-:W-:Y:S01]  /*1a10*/  FADD.FTZ R8, -R17, R14 ;  /* 0x0000000e11087221 */ /* 0x000fe20000010100 */
[----:B------:R-:W-:Y:S01]  /*1a20*/  FADD.FTZ R18, R19, R18 ;  /* 0x0000001213127221 */ /* 0x000fe20000010000 */
[----:B------:R-:W-:Y:S01]  /*1a30*/  MOV R10, 0xffffffff ;  /* 0xffffffff000a7802 */ /* 0x000fe20000000f00 */
[----:B------:R-:W0:Y:S01]  /*1a40*/  MUFU.RCP R9, R11 ;  /* 0x0000000b00097308 */ /* 0x000e220000001000 */
[----:B------:R-:W-:-:S04]  /*1a50*/  FMUL.FTZ R0, R8, R8 ;  /* 0x0000000808007220 */ /* 0x000fc80000410000 */
[----:B------:R-:W-:Y:S01]  /*1a60*/  FMUL.FTZ R0, R0, R21 ;  /* 0x0000001500007220 */ /* 0x000fe20000410000 */
[----:B0-----:R-:W-:-:S04]  /*1a70*/  FMUL.FTZ R9, R9, R20 ;  /* 0x0000001409097220 */ /* 0x001fc80000410000 */
[----:B------:R-:W-:Y:S01]  /*1a80*/  FFMA.FTZ R8, R8, R9, R17 ;  /* 0x0000000908087223 */ /* 0x000fe20000010011 */
[----:B------:R-:W-:Y:S01]  /*1a90*/  FFMA.FTZ R9, R9, R0, R18 ;  /* 0x0000000009097223 */ /* 0x000fe20000010012 */
[----:B------:R-:W-:Y:S06]  /*1aa0*/  BRA `(.L_x_3877) ;  /* 0x0000005400cc7947 */ /* 0x000fec0003800000 */
.L_x_3878:
[----:B------:R-:W0:Y:S08]  /*1ab0*/  LDC R4, c[0x0][0x508] ;  /* 0x00014200ff047b82 */ /* 0x000e300000000800 */
[----:B------:R-:W1:Y:S01]  /*1ac0*/  LDC R11, c[0x0][0x3d8] ;  /* 0x0000f600ff0b7b82 */ /* 0x000e620000000800 */
[----:B0-----:R-:W-:-:S04]  /*1ad0*/  SHF.R.U32.HI R4, RZ, 0x1, R4 ;  /* 0x00000001ff047819 */ /* 0x001fc80000011604 */
[----:B------:R-:W-:-:S04]  /*1ae0*/  ISETP.NE.AND P0, PT, R4, 0x1, PT ;  /* 0x000000010400780c */ /* 0x000fc80003f05270 */
[----:B-1----:R-:W-:-:S13]  /*1af0*/  ISETP.NE.OR P0, PT, R11, 0x1, P0 ;  /* 0x000000010b00780c */ /* 0x002fda0000705670 */
[----:B------:R-:W-:Y:S05]  /*1b00*/  @P0 BRA `(.L_x_3889) ;  /* 0x0000000400780947 */ /* 0x000fea0003800000 */
[----:B------:R-:W0:Y:S01]  /*1b10*/  LDC R8, c[0x0][0x3a4] ;  /* 0x0000e900ff087b82 */ /* 0x000e220000000800 */
[----:B------:R-:W1:Y:S01]  /*1b20*/  LDCU.64 UR4, c[0x0][0x390] ;  /* 0x00007200ff0477ac */ /* 0x000e620008000a00 */
[----:B------:R-:W-:Y:S06]  /*1b30*/  BSSY.RECONVERGENT B1, `(.L_x_3890) ;  /* 0x0000024000017945 */ /* 0x000fec0003800200 */
[----:B------:R-:W2:Y:S08]  /*1b40*/  LDC R7, c[0x0][0x388] ;  /* 0x0000e200ff077b82 */ /* 0x000eb00000000800 */
[----:B------:R-:W3:Y:S01]  /*1b50*/  LDC R15, c[0x0][0x38c] ;  /* 0x0000e300ff0f7b82 */ /* 0x000ee20000000800 */
[----:B-1----:R-:W-:Y:S01]  /*1b60*/  IMAD.U32 R16, RZ, RZ, UR5 ;  /* 0x00000005ff107e24 */ /* 0x002fe2000f8e00ff */
[----:B------:R-:W-:-:S02]  /*1b70*/  MOV R10, UR4 ;  /* 0x00000004000a7c02 */ /* 0x000fc40008000f00 */
[----:B0-----:R-:W-:-:S04]  /*1b80*/  IADD3 R5, PT, PT, R25, R8, RZ ;  /* 0x0000000819057210 */ /* 0x001fc80007ffe0ff */
[----:B------:R-:W-:Y:S02]  /*1b90*/  ISETP.GE.U32.AND P0, PT, R5, R0, PT ;  /* 0x000000000500720c */ /* 0x000fe40003f06070 */
[----:B--2---:R-:W-:Y:S01]  /*1ba0*/  MOV R6, R7 ;  /* 0x0000000700067202 */ /* 0x004fe20000000f00 */
[----:B---3--:R-:W-:-:S10]  /*1bb0*/  IMAD.MOV.U32 R14, RZ, RZ, R15 ;  /* 0x000000ffff0e7224 */ /* 0x008fd400078e000f */
[----:B------:R-:W-:Y:S05]  /*1bc0*/  @P0 BRA `(.L_x_3891) ;  /* 0x0000000000680947 */ /* 0x000fea0003800000 */
[----:B------:R-:W-:Y:S01]  /*1bd0*/  BSSY.RECONVERGENT B2, `(.L_x_3892) ;  /* 0x0000017000027945 */ /* 0x000fe20003800200 */
.L_x_3893:
[C---:B------:R-:W-:Y:S01]  /*1be0*/  IADD3 R9, PT, PT, R25.reuse, R8, RZ ;  /* 0x0000000819097210 */ /* 0x040fe20007ffe0ff */
[----:B------:R-:W-:-:S04]  /*1bf0*/  IMAD.WIDE.U32 R4, R25, 0x2, R2 ;  /* 0x0000000219047825 */ /* 0x000fc800078e0002 */
[C---:B------:R-:W-:Y:S02]  /*1c00*/  IMAD.WIDE.U32 R16, R9.reuse, 0x2, R2 ;  /* 0x0000000209107825 */ /* 0x040fe400078e0002 */
[----:B------:R-:W2:Y:S04]  /*1c10*/  LDG.E.U16 R4, desc[UR36][R4.64] ;  /* 0x0000002404047981 */ /* 0x000ea8000c1e1500 */
[----:B------:R-:W3:Y:S01]  /*1c20*/  LDG.E.U16 R16, desc[UR36][R16.64] ;  /* 0x0000002410107981 */ /* 0x000ee2000c1e1500 */
[----:B------:R-:W-:Y:S02]  /*1c30*/  IADD3 R10, PT, PT, R10, 0x1, RZ ;  /* 0x000000010a0a7810 */ /* 0x000fe40007ffe0ff */
[----:B------:R-:W-:Y:S02]  /*1c40*/  IADD3 R25, PT, PT, R9, R8, RZ ;  /* 0x0000000809197210 */ /* 0x000fe40007ffe0ff */
[----:B------:R-:W-:-:S03]  /*1c50*/  I2FP.F32.S32 R21, R10 ;  /* 0x0000000a00157245 */ /* 0x000fc60000201400 */
[----:B------:R-:W-:Y:S01]  /*1c60*/  IMAD.IADD R19, R25, 0x1, R8 ;  /* 0x0000000119137824 */ /* 0x000fe200078e0208 */
[----:B------:R-:W0:Y:S04]  /*1c70*/  MUFU.RCP R22, R21 ;  /* 0x0000001500167308 */ /* 0x000e280000001000 */
[----:B------:R-:W-:Y:S01]  /*1c80*/  ISETP.GE.U32.AND P0, PT, R19, R0, PT ;  /* 0x000000001300720c */ /* 0x000fe20003f06070 */
[----:B--2---:R-:W-:Y:S01]  /*1c90*/  IMAD.U32 R18, R4, 0x10000, RZ ;  /* 0x0001000004127824 */ /* 0x004fe200078e00ff */
[----:B---3--:R-:W-:-:S03]  /*1ca0*/  SHF.L.U32 R11, R16, 0x10, RZ ;  /* 0x00000010100b7819 */ /* 0x008fc600000006ff */
[--C-:B------:R-:W-:Y:S02]  /*1cb0*/  FADD.FTZ R20, R18, -R7.reuse ;  /* 0x8000000712147221 */ /* 0x100fe40000010000 */
[--C-:B------:R-:W-:Y:S02]  /*1cc0*/  FADD.FTZ R9, R11, -R6.reuse ;  /* 0x800000060b097221 */ /* 0x100fe40000010000 */
[-C--:B0-----:R-:W-:Y:S02]  /*1cd0*/  FFMA.FTZ R7, R20, R22.reuse, R7 ;  /* 0x0000001614077223 */ /* 0x081fe40000010007 */
[----:B------:R-:W-:Y:S02]  /*1ce0*/  FFMA.FTZ R6, R9, R22, R6 ;  /* 0x0000001609067223 */ /* 0x000fe40000010006 */
[----:B------:R-:W-:Y:S02]  /*1cf0*/  FADD.FTZ R18, R18, -R7 ;  /* 0x8000000712127221 */ /* 0x000fe40000010000 */
[----:B------:R-:W-:-:S02]  /*1d00*/  FADD.FTZ R11, R11, -R6 ;  /* 0x800000060b0b7221 */ /* 0x000fc40000010000 */
[----:B------:R-:W-:Y:S02]  /*1d10*/  FFMA.FTZ R15, R20, R18, R15 ;  /* 0x00000012140f7223 */ /* 0x000fe4000001000f */
[----:B------:R-:W-:Y:S01]  /*1d20*/  FFMA.FTZ R14, R9, R11, R14 ;  /* 0x0000000b090e7223 */ /* 0x000fe2000001000e */
[----:B------:R-:W-:Y:S06]  /*1d30*/  @!P0 BRA `(.L_x_3893) ;  /* 0xfffffffc00a88947 */ /* 0x000fec000383ffff */
[----:B------:R-:W-:Y:S05]  /*1d40*/  BSYNC.RECONVERGENT B2 ;  /* 0x0000000000027941 */ /* 0x000fea0003800200 */
.L_x_3892:
[----:B------:R-:W-:Y:S02]  /*1d50*/  PRMT R9, R16, 0x7610, R9 ;  /* 0x0000761010097816 */ /* 0x000fe40000000009 */
[----:B------:R-:W-:-:S07]  /*1d60*/  MOV R16, R21 ;  /* 0x0000001500107202 */ /* 0x000fce0000000f00 */
.L_x_3891:
[----:B------:R-:W-:Y:S05]  /*1d70*/  BSYNC.RECONVERGENT B1 ;  /* 0x0000000000017941 */ /* 0x000fea0003800200 */
.L_x_3890:
[----:B------:R-:W-:Y:S01]  /*1d80*/  ISETP.GE.U32.AND P0, PT, R25, R0, PT ;  /* 0x000000001900720c */ /* 0x000fe20003f06070 */
[----:B------:R-:W-:Y:S01]  /*1d90*/  BSSY.RECONVERGENT B1, `(.L_x_3894) ;  /* 0x000000a000017945 */ /* 0x000fe20003800200 */
[----:B------:R-:W-:Y:S01]  /*1da0*/  MOV R17, R16 ;  /* 0x0000001000117202 */ /* 0x000fe20000000f00 */
[----:B------:R-:W-:-:S10]  /*1db0*/  IMAD.MOV.U32 R18, RZ, RZ, R10 ;  /* 0x000000ffff127224 */ /* 0x000fd400078e000a */
[----:B------:R-:W-:Y:S05]  /*1dc0*/  @P0 BRA `(.L_x_3895) ;  /* 0x0000000000180947 */ /* 0x000fea0003800000 */
[C---:B------:R-:W-:Y:S01]  /*1dd0*/  IADD3 R11, PT, PT, R25.reuse, R8, RZ ;  /* 0x00000008190b7210 */ /* 0x040fe20007ffe0ff */
[----:B------:R-:W-:-:S03]  /*1de0*/  IMAD.WIDE.U32 R4, R25, 0x2, R2 ;  /* 0x0000000219047825 */ /* 0x000fc600078e0002 */
[----:B------:R-:W-:-:S03]  /*1df0*/  ISETP.GE.U32.AND P1, PT, R11, R0, PT ;  /* 0x000000000b00720c */ /* 0x000fc60003f26070 */
[----:B------:R0:W5:Y:S10]  /*1e00*/  LDG.E.U16 R4, desc[UR36][R4.64] ;  /* 0x0000002404047981 */ /* 0x000174000c1e1500 */
[----:B------:R-:W-:-:S05]  /*1e10*/  @!P1 IMAD.WIDE.U32 R2, R11, 0x2, R2 ;  /* 0x000000020b029825 */ /* 0x000fca00078e0002 */
[----:B------:R0:W5:Y:S02]  /*1e20*/  @!P1 LDG.E.U16 R9, desc[UR36][R2.64] ;  /* 0x0000002402099981 */ /* 0x000164000c1e1500 */
.L_x_3895:
[----:B------:R-:W-:Y:S05]  /*1e30*/  BSYNC.RECONVERGENT B1 ;  /* 0x0000000000017941 */ /* 0x000fea0003800200 */
.L_x_3894:
[----:B------:R-:W-:Y:S04]  /*1e40*/  BSSY.RECONVERGENT B1, `(.L_x_3896) ;  /* 0x0000014000017945 */ /* 0x000fe80003800200 */
[----:B------:R-:W-:Y:S05]  /*1e50*/  @P0 BRA `(.L_x_3897) ;  /* 0x0000000000480947 */ /* 0x000fea0003800000 */
[----:B------:R-:W-:Y:S01]  /*1e60*/  IADD3 R25, PT, PT, R25, R8, RZ ;  /* 0x0000000819197210 */ /* 0x000fe20007ffe0ff */
[----:B------:R-:W-:Y:S01]  /*1e70*/  VIADD R18, R10, 0x1 ;  /* 0x000000010a127836 */ /* 0x000fe20000000000 */
[----:B-----5:R-:W-:Y:S02]  /*1e80*/  SHF.L.U32 R4, R4, 0x10, RZ ;  /* 0x0000001004047819 */ /* 0x020fe400000006ff */
[----:B------:R-:W-:Y:S02]  /*1e90*/  ISETP.GE.U32.AND P0, PT, R25, R0, PT ;  /* 0x000000001900720c */ /* 0x000fe40003f06070 */
[----:B------:R-:W-:Y:S01]  /*1ea0*/  I2FP.F32.S32 R17, R18 ;  /* 0x0000001200117245 */ /* 0x000fe20000201400 */
[----:B------:R-:W-:-:S03]  /*1eb0*/  FADD.FTZ R0, -R7, R4 ;  /* 0x0000000407007221 */ /* 0x000fc60000010100 */
[----:B0-----:R-:W0:Y:S07]  /*1ec0*/  MUFU.RCP R2, R17 ;  /* 0x0000001100027308 */ /* 0x001e2e0000001000 */
[----:B------:R-:W-:Y:S01]  /*1ed0*/  @!P0 SHF.L.U32 R9, R9, 0x10, RZ ;  /* 0x0000001009098819 */ /* 0x000fe200000006ff */
[----:B------:R-:W1:Y:S01]  /*1ee0*/  @!P0 MUFU.RCP R5, R17 ;  /* 0x0000001100058308 */ /* 0x000e620000001000 */
[----:B------:R-:W-:Y:S01]  /*1ef0*/  @!P0 IMAD.MOV.U32 R16, RZ, RZ, R17 ;  /* 0x000000ffff108224 */ /* 0x000fe200078e0011 */
[----:B------:R-:W-:-:S02]  /*1f00*/  @!P0 MOV R10, R18 ;  /* 0x00000012000a8202 */ /* 0x000fc40000000f00 */
[----:B------:R-:W-:Y:S01]  /*1f10*/  @!P0 FADD.FTZ R3, -R6, R9 ;  /* 0x0000000906038221 */ /* 0x000fe20000010100 */
[----:B0-----:R-:W-:-:S04]  /*1f20*/  FFMA.FTZ R7, R0, R2, R7 ;  /* 0x0000000200077223 */ /* 0x001fc80000010007 */
[----:B------:R-:W-:Y:S01]  /*1f30*/  FADD.FTZ R4, R4, -R7 ;  /* 0x8000000704047221 */ /* 0x000fe20000010000 */
[----:B-1----:R-:W-:-:S03]  /*1f40*/  @!P0 FFMA.FTZ R6, R3, R5, R6 ;  /* 0x0000000503068223 */ /* 0x002fc60000010006 */
[----:B------:R-:W-:Y:S01]  /*1f50*/  FFMA.FTZ R15, R0, R4, R15 ;  /* 0x00000004000f7223 */ /* 0x000fe2000001000f */
[----:B------:R-:W-:-:S04]  /*1f60*/  @!P0 FADD.FTZ R9, R9, -R6 ;  /* 0x8000000609098221 */ /* 0x000fc80000010000 */
[----:B------:R-:W-:-:S07]  /*1f70*/  @!P0 FFMA.FTZ R14, R3, R9, R14 ;  /* 0x00000009030e8223 */ /* 0x000fce000001000e */
.L_x_3897:
[----:B------:R-:W-:Y:S05]  /*1f80*/  BSYNC.RECONVERGENT B1 ;  /* 0x0000000000017941 */ /* 0x000fea0003800200 */
.L_x_3896:
[----:B------:R-:W-:Y:S01]  /*1f90*/  FSETP.NEU.FTZ.AND P0, PT, R17, RZ, PT ;  /* 0x000000ff1100720b */ /* 0x000fe20003f1d000 */
[----:B-----5:R-:W-:Y:S01]  /*1fa0*/  IMAD.MOV.U32 R9, RZ, RZ, R14 ;  /* 0x000000ffff097224 */ /* 0x020fe200078e000e */
[----:B------:R-:W-:Y:S02]  /*1fb0*/  MOV R11, R16 ;  /* 0x00000010000b7202 */ /* 0x000fe40000000f00 */
[----:B------:R-:W-:-:S09]  /*1fc0*/  MOV R8, R6 ;  /* 0x0000000600087202 */ /* 0x000fd20000000f00 */
[----:B------:R-:W-:Y:S05]  /*1fd0*/  @!P0 BRA `(.L_x_3877) ;  /* 0x0000005000808947 */ /* 0x000fea0003800000 */
[----:B------:R-:W-:Y:S01]  /*1fe0*/  FSETP.NEU.FTZ.AND P0, PT, R16, RZ, PT ;  /* 0x000000ff1000720b */ /* 0x000fe20003f1d000 */
[----:B------:R-:W-:Y:S01]  /*1ff0*/  IMAD.MOV.U32 R11, RZ, RZ, R17 ;  /* 0x000000ffff0b7224 */ /* 0x000fe200078e0011 */
[----:B------:R-:W-:Y:S02]  /*2000*/  MOV R10, R18 ;  /* 0x00000012000a7202 */ /* 0x000fe40000000f00 */
[----:B------:R-:W-:Y:S02]  /*2010*/  MOV R9, R15 ;  /* 0x0000000f00097202 */ /* 0x000fe40000000f00 */
[----:B------:R-:W-:-:S07]  /*2020*/  MOV R8, R7 ;  /* 0x0000000700087202 */ /* 0x000fce0000000f00 */
[----:B------:R-:W-:Y:S05]  /*2030*/  @!P0 BRA `(.L_x_3877) ;  /* 0x0000005000688947 */ /* 0x000fea0003800000 */
[----:B------:R-:W-:Y:S01]  /*2040*/  FADD.FTZ R11, R17, R16 ;  /* 0x00000010110b7221 */ /* 0x000fe20000010000 */
[----:B------:R-:W-:Y:S01]  /*2050*/  FADD.FTZ R6, -R7, R6 ;  /* 0x0000000607067221 */ /* 0x000fe20000010100 */
[----:B------:R-:W-:Y:S01]  /*2060*/  FADD.FTZ R14, R15, R14 ;  /* 0x0000000e0f0e7221 */ /* 0x000fe20000010000 */
[----:B------:R-:W-:Y:S01]  /*2070*/  IMAD.MOV.U32 R10, RZ, RZ, -0x1 ;  /* 0xffffffffff0a7424 */ /* 0x000fe200078e00ff */
[----:B------:R-:W1:Y:S01]  /*2080*/  MUFU.RCP R9, R11 ;  /* 0x0000000b00097308 */ /* 0x000e620000001000 */
[----:B------:R-:W-:-:S04]  /*2090*/  FMUL.FTZ R0, R6, R6 ;  /* 0x0000000606007220 */ /* 0x000fc80000410000 */
[----:B------:R-:W-:Y:S01]  /*20a0*/  FMUL.FTZ R0, R0, R17 ;  /* 0x0000001100007220 */ /* 0x000fe20000410000 */
[----:B-1----:R-:W-:-:S04]  /*20b0*/  FMUL.FTZ R9, R9, R16 ;  /* 0x0000001009097220 */ /* 0x002fc80000410000 */
[----:B------:R-:W-:Y:S01]  /*20c0*/  FFMA.FTZ R8, R6, R9, R7 ;  /* 0x0000000906087223 */ /* 0x000fe20000010007 */
[----:B------:R-:W-:Y:S01]  /*20d0*/  FFMA.FTZ R9, R9, R0, R14 ;  /* 0x0000000009097223 */ /* 0x000fe2000001000e */
[----:B------:R-:W-:Y:S06]  /*20e0*/  BRA `(.L_x_3877) ;  /* 0x00000050003c7947 */ /* 0x000fec0003800000 */
.L_x_3889:
[----:B------:R-:W-:-:S13]  /*20f0*/  ISETP.NE.AND P0, PT, R11, 0x1, PT ;  /* 0x000000010b00780c */ /* 0x000fda0003f05270 */
[----:B------:R-:W-:Y:S05]  /*2100*/  @P0 BRA `(.L_x_3898) ;  /* 0x00000004008c0947 */ /* 0x000fea0003800000 */
[----:B------:R-:W0:Y:S01]  /*2110*/  LDC R8, c[0x0][0x3a4] ;  /* 0x0000e900ff087b82 */ /* 0x000e220000000800 */
[----:B------:R-:W1:Y:S01]  /*2120*/  LDCU.64 UR4, c[0x0][0x390] ;  /* 0x00007200ff0477ac */ /* 0x000e620008000a00 */
[----:B------:R-:W-:Y:S06]  /*2130*/  BSSY.RECONVERGENT B1, `(.L_x_3899) ;  /* 0x0000027000017945 */ /* 0x000fec0003800200 */
[----:B------:R-:W2:Y:S08]  /*2140*/  LDC R14, c[0x0][0x388] ;  /* 0x0000e200ff0e7b82 */ /* 0x000eb00000000800 */
[----:B------:R-:W3:Y:S01]  /*2150*/  LDC R6, c[0x0][0x38c] ;  /* 0x0000e300ff067b82 */ /* 0x000ee20000000800 */
[----:B-1----:R-:W-:Y:S01]  /*2160*/  MOV R16, UR5 ;  /* 0x0000000500107c02 */ /* 0x002fe20008000f00 */
[----:B------:R-:W-:Y:S01]  /*2170*/  IMAD.U32 R10, RZ, RZ, UR4 ;  /* 0x00000004ff0a7e24 */ /* 0x000fe2000f8e00ff */
[----:B0-----:R-:W-:-:S04]  /*2180*/  IADD3 R5, PT, PT, R25, R8, RZ ;  /* 0x0000000819057210 */ /* 0x001fc80007ffe0ff */
[----:B------:R-:W-:Y:S02]  /*2190*/  ISETP.GE.U32.AND P0, PT, R5, R0, PT ;  /* 0x000000000500720c */ /* 0x000fe40003f06070 */
[----:B--2---:R-:W-:Y:S02]  /*21a0*/  MOV R15, R14 ;  /* 0x0000000e000f7202 */ /* 0x004fe40000000f00 */
[----:B---3--:R-:W-:-:S09]  /*21b0*/  MOV R7, R6 ;  /* 0x0000000600077202 */ /* 0x008fd20000000f00 */
[----:B------:R-:W-:Y:S05]  /*21c0*/  @P0 BRA `(.L_x_3900) ;  /* 0x0000000000740947 */ /* 0x000fea0003800000 */
[----:B------:R-:W-:Y:S01]  /*21d0*/  BSSY.RECONVERGENT B2, `(.L_x_3901) ;  /* 0x0000019000027945 */ /* 0x000fe20003800200 */
.L_x_3902:
[----:B------:R-:W-:Y:S02]  /*21e0*/  IMAD.IADD R5, R25, 0x1, R8 ;  /* 0x0000000119057824 */ /* 0x000fe400078e0208 */
[C---:B------:R-:W-:Y:S02]  /*21f0*/  IMAD R17, R4.reuse, R25, RZ ;  /* 0x0000001904117224 */ /* 0x040fe400078e02ff */
[----:B------:R-:W-:Y:S02]  /*2200*/  IMAD R19, R4, R5, RZ ;  /* 0x0000000504137224 */ /* 0x000fe400078e02ff */
[----:B------:R-:W-:-:S04]  /*2210*/  IMAD.WIDE.U32 R16, R17, 0x2, R2 ;  /* 0x0000000211107825 */ /* 0x000fc800078e0002 */
[----:B------:R-:W-:Y:S02]  /*2220*/  IMAD.WIDE.U32 R18, R19, 0x2, R2 ;  /* 0x0000000213127825 */ /* 0x000fe400078e0002 */
[----:B------:R-:W2:Y:S04]  /*2230*/  LDG.E.U16 R16, desc[UR36][R16.64] ;  /* 0x0000002410107981 */ /* 0x000ea8000c1e1500 */
[----:B------:R-:W3:Y:S01]  /*2240*/  LDG.E.U16 R18, desc[UR36][R18.64] ;  /* 0x0000002412127981 */ /* 0x000ee2000c1e1500 */
[----:B------:R-:W-:Y:S02]  /*2250*/  IADD3 R10, PT, PT, R10, 0x1, RZ ;  /* 0x000000010a0a7810 */ /* 0x000fe40007ffe0ff */
[----:B------:R-:W-:Y:S02]  /*2260*/  IADD3 R25, PT, PT, R5, R8, RZ ;  /* 0x0000000805197210 */ /* 0x000fe40007ffe0ff */
[----:B------:R-:W-:-:S02]  /*2270*/  I2FP.F32.S32 R21, R10 ;  /* 0x0000000a00157245 */ /* 0x000fc40000201400 */
[----:B------:R-:W-:Y:S02]  /*2280*/  IADD3 R11, PT, PT, R25, R8, RZ ;  /* 0x00000008190b7210 */ /* 0x000fe40007ffe0ff */
[----:B------:R-:W0:Y:S02]  /*2290*/  MUFU.RCP R23, R21 ;  /* 0x0000001500177308 */ /* 0x000e240000001000 */
[----:B------:R-:W-:Y:S02]  /*22a0*/  ISETP.GE.U32.AND P0, PT, R11, R0, PT ;  /* 0x000000000b00720c */ /* 0x000fe40003f06070 */
[----:B--2---:R-:W-:Y:S01]  /*22b0*/  SHF.L.U32 R9, R16, 0x10, RZ ;  /* 0x0000001010097819 */ /* 0x004fe200000006ff */
[----:B---3--:R-:W-:-:S04]  /*22c0*/  IMAD.U32 R20, R18, 0x10000, RZ ;  /* 0x0001000012147824 */ /* 0x008fc800078e00ff */
[----:B------:R-:W-:Y:S01]  /*22d0*/  FADD.FTZ R5, R9, -R14 ;  /* 0x8000000e09057221 */ /* 0x000fe20000010000 */
[----:B------:R-:W-:-:S03]  /*22e0*/  FADD.FTZ R22, R20, -R15 ;  /* 0x8000000f14167221 */ /* 0x000fc60000010000 */
[-C--:B0-----:R-:W-:Y:S01]  /*22f0*/  FFMA.FTZ R14, R5, R23.reuse, R14 ;  /* 0x00000017050e7223 */ /* 0x081fe2000001000e */
[----:B------:R-:W-:-:S03]  /*2300*/  FFMA.FTZ R15, R22, R23, R15 ;  /* 0x00000017160f7223 */ /* 0x000fc6000001000f */
[----:B------:R-:W-:Y:S01]  /*2310*/  FADD.FTZ R9, R9, -R14 ;  /* 0x8000000e09097221 */ /* 0x000fe20000010000 */
[----:B------:R-:W-:-:S03]  /*2320*/  FADD.FTZ R20, R20, -R15 ;  /* 0x8000000f14147221 */ /* 0x000fc60000010000 */
[----:B------:R-:W-:Y:S01]  /*2330*/  FFMA.FTZ R6, R5, R9, R6 ;  /* 0x0000000905067223 */ /* 0x000fe20000010006 */
[----:B------:R-:W-:Y:S01]  /*2340*/  FFMA.FTZ R7, R22, R20, R7 ;  /* 0x0000001416077223 */ /* 0x000fe20000010007 */
[----:B------:R-:W-:Y:S06]  /*2350*/  @!P0 BRA `(.L_x_3902) ;  /* 0xfffffffc00a08947 */ /* 0x000fec000383ffff */
[----:B------:R-:W-:Y:S05]  /*2360*/  BSYNC.RECONVERGENT B2 ;  /* 0x0000000000027941 */ /* 0x000fea0003800200 */
.L_x_3901:
[----:B------:R-:W-:Y:S01]  /*2370*/  PRMT R5, R16, 0x7610, R5 ;  /* 0x0000761010057816 */ /* 0x000fe20000000005 */
[----:B------:R-:W-:Y:S01]  /*2380*/  IMAD.MOV.U32 R16, RZ, RZ, R21 ;  /* 0x000000ffff107224 */ /* 0x000fe200078e0015 */
[----:B------:R-:W-:-:S07]  /*2390*/  PRMT R9, R18, 0x7610, R9 ;  /* 0x0000761012097816 */ /* 0x000fce0000000009 */
.L_x_3900:
[----:B------:R-:W-:Y:S05]  /*23a0*/  BSYNC.RECONVERGENT B1 ;  /* 0x0000000000017941 */ /* 0x000fea0003800200 */
.L_x_3899:
[----:B------:R-:W-:Y:S01]  /*23b0*/  ISETP.GE.U32.AND P0, PT, R25, R0, PT ;  /* 0x000000001900720c */ /* 0x000fe20003f06070 */
[----:B------:R-:W-:Y:S01]  /*23c0*/  BSSY.RECONVERGENT B1, `(.L_x_3903) ;  /* 0x000000c000017945 */ /* 0x000fe20003800200 */
[----:B------:R-:W-:Y:S02]  /*23d0*/  MOV R17, R16 ;  /* 0x0000001000117202 */ /* 0x000fe40000000f00 */
[----:B------:R-:W-:-:S09]  /*23e0*/  MOV R18, R10 ;  /* 0x0000000a00127202 */ /* 0x000fd20000000f00 */
[----:B------:R-:W-:Y:S05]  /*23f0*/  @P0 BRA `(.L_x_3904) ;  /* 0x0000000000200947 */ /* 0x000fea0003800000 */
[----:B------:R-:W-:Y:S02]  /*2400*/  IMAD.IADD R11, R25, 0x1, R8 ;  /* 0x00000001190b7824 */ /* 0x000fe400078e0208 */
[----:B------:R-:W-:-:S03]  /*2410*/  IMAD R5, R4, R25, RZ ;  /* 0x0000001904057224 */ /* 0x000fc600078e02ff */
[----:B------:R-:W-:-:S13]  /*2420*/  ISETP.GE.U32.AND P1, PT, R11, R0, PT ;  /* 0x000000000b00720c */ /* 0x000fda0003f26070 */
[----:B------:R-:W-:Y:S02]  /*2430*/  @!P1 IMAD R11, R4, R11, RZ ;  /* 0x0000000b040b9224 */ /* 0x000fe400078e02ff */
[----:B------:R-:W-:-:S04]  /*2440*/  IMAD.WIDE.U32 R4, R5, 0x2, R2 ;  /* 0x0000000205047825 */ /* 0x000fc800078e0002 */
[----:B------:R-:W-:Y:S02]  /*2450*/  @!P1 IMAD.WIDE.U32 R2, R11, 0x2, R2 ;  /* 0x000000020b029825 */ /* 0x000fe400078e0002 */
[----:B------:R0:W5:Y:S04]  /*2460*/  LDG.E.U16 R5, desc[UR36][R4.64] ;  /* 0x0000002404057981 */ /* 0x000168000c1e1500 */
[----:B------:R0:W5:Y:S02]  /*2470*/  @!P1 LDG.E.U16 R9, desc[UR36][R2.64] ;  /* 0x0000002402099981 */ /* 0x000164000c1e1500 */
.L_x_3904:
[----:B------:R-:W-:Y:S05]  /*2480*/  BSYNC.RECONVERGENT B1 ;  /* 0x0000000000017941 */ /* 0x000fea0003800200 */
.L_x_3903:
[----:B------:R-:W-:Y:S04]  /*2490*/  BSSY.RECONVERGENT B1, `(.L_x_3905) ;  /* 0x0000014000017945 */ /* 0x000fe80003800200 */
[----:B------:R-:W-:Y:S05]  /*24a0*/  @P0 BRA `(.L_x_3906) ;  /* 0x0000000000480947 */ /* 0x000fea0003800000 */
[----:B------:R-:W-:Y:S01]  /*24b0*/  IADD3 R25, PT, PT, R25, R8, RZ ;  /* 0x0000000819197210 */ /* 0x000fe20007ffe0ff */
[----:B-----5:R-:W-:Y:S01]  /*24c0*/  IMAD.U32 R5, R5, 0x10000, RZ ;  /* 0x0001000005057824 */ /* 0x020fe200078e00ff */
[----:B------:R-:W-:Y:S02]  /*24d0*/  IADD3 R18, PT, PT, R10, 0x1, RZ ;  /* 0x000000010a127810 */ /* 0x000fe40007ffe0ff */
[----:B------:R-:W-:Y:S01]  /*24e0*/  ISETP.GE.U32.AND P0, PT, R25, R0, PT ;  /* 0x000000001900720c */ /* 0x000fe20003f06070 */
[----:B0-----:R-:W-:Y:S01]  /*24f0*/  FADD.FTZ R3, -R14, R5 ;  /* 0x000000050e037221 */ /* 0x001fe20000010100 */
[----:B------:R-:W-:-:S04]  /*2500*/  I2FP.F32.S32 R17, R18 ;  /* 0x0000001200117245 */ /* 0x000fc80000201400 */
[----:B------:R-:W0:Y:S07]  /*2510*/  MUFU.RCP R8, R17 ;  /* 0x0000001100087308 */ /* 0x000e2e0000001000 */
[----:B------:R-:W-:Y:S01]  /*2520*/  @!P0 SHF.L.U32 R0, R9, 0x10, RZ ;  /* 0x0000001009008819 */ /* 0x000fe200000006ff */
[----:B------:R-:W1:Y:S01]  /*2530*/  @!P0 MUFU.RCP R4, R17 ;  /* 0x0000001100048308 */ /* 0x000e620000001000 */
[----:B------:R-:W-:Y:S01]  /*2540*/  @!P0 MOV R16, R17 ;  /* 0x0000001100108202 */ /* 0x000fe20000000f00 */
[----:B------:R-:W-:-:S02]  /*2550*/  @!P0 IMAD.MOV.U32 R10, RZ, RZ, R18 ;  /* 0x000000ffff0a8224 */ /* 0x000fc400078e0012 */
[----:B------:R-:W-:Y:S01]  /*2560*/  @!P0 FADD.FTZ R2, -R15, R0 ;  /* 0x000000000f028221 */ /* 0x000fe20000010100 */
[----:B0-----:R-:W-:-:S04]  /*2570*/  FFMA.FTZ R14, R3, R8, R14 ;  /* 0x00000008030e7223 */ /* 0x001fc8000001000e */
[----:B------:R-:W-:Y:S01]  /*2580*/  FADD.FTZ R5, R5, -R14 ;  /* 0x8000000e05057221 */ /* 0x000fe20000010000 */
[----:B-1----:R-:W-:-:S03]  /*2590*/  @!P0 FFMA.FTZ R15, R2, R4, R15 ;  /* 0x00000004020f8223 */ /* 0x002fc6000001000f */
[----:B------:R-:W-:Y:S01]  /*25a0*/  FFMA.FTZ R6, R3, R5, R6 ;  /* 0x0000000503067223 */ /* 0x000fe20000010006 */
[----:B------:R-:W-:-:S04]  /*25b0*/  @!P0 FADD.FTZ R0, R0, -R15 ;  /* 0x8000000f00008221 */ /* 0x000fc80000010000 */
[----:B------:R-:W-:-:S07]  /*25c0*/  @!P0 FFMA.FTZ R7, R2, R0, R7 ;  /* 0x0000000002078223 */ /* 0x000fce0000010007 */
.L_x_3906:
[----:B------:R-:W-:Y:S05]  /*25d0*/  BSYNC.RECONVERGENT B1 ;  /* 0x0000000000017941 */ /* 0x000fea0003800200 */
.L_x_3905:
[----:B------:R-:W-:Y:S01]  /*25e0*/  FSETP.NEU.FTZ.AND P0, PT, R17, RZ, PT ;  /* 0x000000ff1100720b */ /* 0x000fe20003f1d000 */
[----:B------:R-:W-:Y:S01]  /*25f0*/  IMAD.MOV.U32 R8, RZ, RZ, R15 ;  /* 0x000000ffff087224 */ /* 0x000fe200078e000f */
[----:B------:R-:W-:Y:S02]  /*2600*/  MOV R11, R16 ;  /* 0x00000010000b7202 */ /* 0x000fe40000000f00 */
[----:B-----5:R-:W-:-:S09]  /*2610*/  MOV R9, R7 ;  /* 0x0000000700097202 */ /* 0x020fd20000000f00 */
        /* <DEDUP_REMOVED lines=10> */
[----:B------:R-:W-:Y:S01]  /*26c0*/  MOV R10, 0xffffffff ;  /* 0xffffffff000a7802 */ /* 0x000fe20000000f00 */
[----:B------:R-:W1:Y:S01]  /*26d0*/  MUFU.RCP R9, R11 ;  /* 0x0000000b00097308 */ /* 0x000e620000001000 */
[----:B------:R-:W-:-:S04]  /*26e0*/  FMUL.FTZ R0, R15, R15 ;  /* 0x0000000f0f007220 */ /* 0x000fc80000410000 */
[----:B------:R-:W-:Y:S01]  /*26f0*/  FMUL.FTZ R0, R0, R17 ;  /* 0x0000001100007220 */ /* 0x000fe20000410000 */
[----:B-1----:R-:W-:-:S04]  /*2700*/  FMUL.FTZ R9, R9, R16 ;  /* 0x0000001009097220 */ /* 0x002fc80000410000 */
[----:B------:R-:W-:Y:S01]  /*2710*/  FFMA.FTZ R8, R15, R9, R14 ;  /* 0x000000090f087223 */ /* 0x000fe2000001000e */
[----:B------:R-:W-:Y:S01]  /*2720*/  FFMA.FTZ R9, R9, R0, R6 ;  /* 0x0000000009097223 */ /* 0x000fe20000010006 */
[----:B------:R-:W-:Y:S06]  /*2730*/  BRA `(.L_x_3877) ;  /* 0x0000004800a87947 */ /* 0x000fec0003800000 */
.L_x_3898:
[----:B------:R-:W0:Y:S01]  /*2740*/  LDCU UR5, c[0x0][0x3a4] ;  /* 0x00007480ff0577ac */ /* 0x000e220008000800 */
[----:B------:R-:W1:Y:S01]  /*2750*/  LDC R4, c[0x0][0x388] ;  /* 0x0000e200ff047b82 */ /* 0x000e620000000800 */
[----:B------:R-:W-:Y:S01]  /*2760*/  BSSY.RECONVERGENT B1, `(.L_x_3907) ;  /* 0x000023f000017945 */ /* 0x000fe20003800200 */
[----:B------:R-:W2:Y:S06]  /*2770*/  LDCU UR4, c[0x0][0x394] ;  /* 0x00007280ff0477ac */ /* 0x000eac0008000800 */
[----:B------:R-:W3:Y:S08]  /*2780*/  LDC R5, c[0x0][0x38c] ;  /* 0x0000e300ff057b82 */ /* 0x000ef00000000800 */
[----:B------:R-:W4:Y:S01]  /*2790*/  LDC R10, c[0x0][0x390] ;  /* 0x0000e400ff0a7b82 */ /* 0x000f220000000800 */
[----:B0-----:R-:W-:Y:S01]  /*27a0*/  IMAD.U32 R26, RZ, RZ, UR5 ;  /* 0x00000005ff1a7e24 */ /* 0x001fe2000f8e00ff */
[----:B--2---:R-:W-:-:S04]  /*27b0*/  MOV R2, UR4 ;  /* 0x0000000400027c02 */ /* 0x004fc80008000f00 */
[----:B------:R-:W-:-:S04]  /*27c0*/  IADD3 R3, PT, PT, R25, R26, RZ ;  /* 0x0000001a19037210 */ /* 0x000fc80007ffe0ff */
[----:B------:R-:W-:Y:S01]  /*27d0*/  ISETP.GE.U32.AND P0, PT, R3, R0, PT ;  /* 0x000000000300720c */ /* 0x000fe20003f06070 */
[----:B-1----:R-:W-:Y:S01]  /*27e0*/  IMAD.MOV.U32 R3, RZ, RZ, R4 ;  /* 0x000000ffff037224 */ /* 0x002fe200078e0004 */
[----:B---3--:R-:W-:-:S11]  /*27f0*/  MOV R6, R5 ;  /* 0x0000000500067202 */ /* 0x008fd60000000f00 */
[----:B------:R-:W-:Y:S05]  /*2800*/  @P0 BRA `(.L_x_3908) ;  /* 0x0000002000d00947 */ /* 0x000fea0003800000 */
[----:B------:R-:W-:-:S13]  /*2810*/  ISETP.NE.AND P0, PT, R11, RZ, PT ;  /* 0x000000ff0b00720c */ /* 0x000fda0003f05270 */
[----:B------:R0:W5:Y:S01]  /*2820*/  @!P0 LDG.E.U16 R15, desc[UR36][R8.64] ;  /* 0x00000024080f8981 */ /* 0x000162000c1e1500 */
[----:B------:R-:W-:Y:S01]  /*2830*/  IADD3 R11, PT, PT, R11, -0x1, RZ ;  /* 0xffffffff0b0b7810 */ /* 0x000fe20007ffe0ff */
[----:B------:R-:W-:Y:S01]  /*2840*/  BSSY.RECONVERGENT B2, `(.L_x_3909) ;  /* 0x000022f000027945 */ /* 0x000fe20003800200 */
[----:B------:R-:W-:Y:S01]  /*2850*/  IMAD.MOV.U32 R3, RZ, RZ, R4 ;  /* 0x000000ffff037224 */ /* 0x000fe200078e0004 */
[----:B------:R-:W-:Y:S02]  /*2860*/  MOV R6, R5 ;  /* 0x0000000500067202 */ /* 0x000fe40000000f00 */
[----:B------:R-:W-:-:S04]  /*2870*/  VIMNMX.U32 R2, PT, PT, R11, 0x18, PT ;  /* 0x000000180b027848 */ /* 0x000fc80003fe0000 */
[----:B0-----:R-:W-:-:S07]  /*2880*/  IADD3 R2, PT, PT, R2, 0x1, RZ ;  /* 0x0000000102027810 */ /* 0x001fce0007ffe0ff */
.L_x_3913:
[----:B------:R-:W0:Y:S01]  /*2890*/  LDCU UR4, c[0x0][0x3a4] ;  /* 0x00007480ff0477ac */ /* 0x000e220008000800 */
[C---:B-----5:R-:W-:Y:S02]  /*28a0*/  @!P0 PRMT R16, R15.reuse, 0x7610, R16 ;  /* 0x000076100f108816 */ /* 0x060fe40000000010 */
[----:B------:R-:W-:Y:S01]  /*28b0*/  @!P0 PRMT R7, R15, 0x7610, R7 ;  /* 0x000076100f078816 */ /* 0x000fe20000000007 */
[----:B------:R-:W-:Y:S06]  /*28c0*/  @!P0 BRA `(.L_x_3910) ;  /* 0x0000002000488947 */ /* 0x000fec0003800000 */
[----:B------:R-:W1:Y:S01]  /*28d0*/  LDCU.64 UR30, c[0x0][0x3e0] ;  /* 0x00007c00ff1e77ac */ /* 0x000e620008000a00 */
[----:B------:R-:W-:Y:S01]  /*28e0*/  IMAD.MOV.U32 R24, RZ, RZ, RZ ;  /* 0x000000ffff187224 */ /* 0x000fe200078e00ff */
[----:B------:R-:W-:Y:S01]  /*28f0*/  ISETP.NE.AND P1, PT, R11, RZ, PT ;  /* 0x000000ff0b00720c */ /* 0x000fe20003f25270 */
[----:B------:R-:W2:Y:S01]  /*2900*/  LDCU UR52, c[0x0][0x3dc] ;  /* 0x00007b80ff3477ac */ /* 0x000ea20008000800 */
[----:B------:R-:W3:Y:S01]  /*2910*/  LDCU UR5, c[0x0][0x508] ;  /* 0x0000a100ff0577ac */ /* 0x000ee20008000800 */
[----:B------:R-:W0:Y:S01]  /*2920*/  LDCU UR77, c[0x0][0x3f0] ;  /* 0x00007e00ff4d77ac */ /* 0x000e220008000800 */
        /* <DEDUP_REMOVED lines=59> */
[----:B-123--:R-:W-:Y:S05]  /*2ce0*/  @!P1 BRA `(.L_x_3911) ;  /* 0x0000000c00689947 */ /* 0x00efea0003800000 */
        /* <DEDUP_REMOVED lines=218> */
.L_x_3911:
[----:B------:R-:W-:Y:S01]  /*3a90*/  LOP3.LUT R19, R0, 0xfffffffe, RZ, 0xc0, !PT ;  /* 0xfffffffe00137812 */ /* 0x000fe200078ec0ff */
[----:B0-----:R-:W-:Y:S01]  /*3aa0*/  VIADD R17, R25, UR4 ;  /* 0x0000000419117c36 */ /* 0x001fe20008000000 */
[----:B------:R-:W-:Y:S01]  /*3ab0*/  MOV R16, RZ ;  /* 0x000000ff00107202 */ /* 0x000fe20000000f00 */
        /* <DEDUP_REMOVED lines=239> */
.L_x_3912:
[----:B------:R-:W-:-:S04]  /*49b0*/  LOP3.LUT R17, R0, 0xfffffffe, RZ, 0xc0, !PT ;  /* 0xfffffffe00117812 */ /* 0x000fc800078ec0ff */
[----:B------:R-:W-:-:S04]  /*49c0*/  IADD3 R16, P1, PT, R17, R8, RZ ;  /* 0x0000000811107210 */ /* 0x000fc80007f3e0ff */
[----:B------:R-:W-:-:S05]  /*49d0*/  IADD3.X R17, PT, PT, RZ, R9, RZ, P1, !PT ;  /* 0x00000009ff117210 */ /* 0x000fca0000ffe4ff */
[----:B------:R1:W5:Y:S04]  /*49e0*/  LDG.E.U16 R16, desc[UR36][R16.64] ;  /* 0x0000002410107981 */ /* 0x000368000c1e1500 */
.L_x_3910:
[----:B------:R-:W2:Y:S01]  /*49f0*/  LDCU UR5, c[0x0][0x39c] ;  /* 0x00007380ff0577ac */ /* 0x000ea20008000800 */
[----:B----4-:R-:W-:Y:S01]  /*4a00*/  VIADD R10, R10, 0x1 ;  /* 0x000000010a0a7836 */ /* 0x010fe20000000000 */
[----:B0-----:R-:W-:Y:S01]  /*4a10*/  MOV R26, UR4 ;  /* 0x00000004001a7c02 */ /* 0x001fe20008000f00 */
[----:B-----5:R-:W-:Y:S01]  /*4a20*/  IMAD.U32 R18, R16, 0x10000, RZ ;  /* 0x0001000010127824 */ /* 0x020fe200078e00ff */
[----:B------:R-:W-:Y:S02]  /*4a30*/  SHF.L.U32 R19, R7, 0x10, RZ ;  /* 0x0000001007137819 */ /* 0x000fe400000006ff */
[----:B-1----:R-:W-:Y:S01]  /*4a40*/  I2FP.F32.S32 R17, R10 ;  /* 0x0000000a00117245 */ /* 0x002fe20000201400 */
[----:B------:R-:W-:Y:S01]  /*4a50*/  FADD.FTZ R20, R18, -R3 ;  /* 0x8000000312147221 */ /* 0x000fe20000010000 */
[----:B------:R-:W-:Y:S01]  /*4a60*/  LEA R25, R26, R25, 0x1 ;  /* 0x000000191a197211 */ /* 0x000fe200078e08ff */
[----:B------:R-:W-:Y:S01]  /*4a70*/  FADD.FTZ R21, R19, -R4 ;  /* 0x8000000413157221 */ /* 0x000fe20000010000 */
[----:B------:R-:W0:Y:S03]  /*4a80*/  MUFU.RCP R22, R17 ;  /* 0x0000001100167308 */ /* 0x000e260000001000 */
[----:B------:R-:W-:Y:S01]  /*4a90*/  IMAD.IADD R23, R25, 0x1, R26 ;  /* 0x0000000119177824 */ /* 0x000fe200078e021a */
[----:B--2---:R-:W-:-:S04]  /*4aa0*/  MOV R0, UR5 ;  /* 0x0000000500007c02 */ /* 0x004fc80008000f00 */
[----:B------:R-:W-:Y:S01]  /*4ab0*/  ISETP.GE.U32.AND P1, PT, R23, R0, PT ;  /* 0x000000001700720c */ /* 0x000fe20003f26070 */
[-C--:B0-----:R-:W-:Y:S01]  /*4ac0*/  FFMA.FTZ R4, R21, R22.reuse, R4 ;  /* 0x0000001615047223 */ /* 0x081fe20000010004 */
[----:B------:R-:W-:-:S03]  /*4ad0*/  FFMA.FTZ R3, R20, R22, R3 ;  /* 0x0000001614037223 */ /* 0x000fc60000010003 */
[----:B------:R-:W-:Y:S01]  /*4ae0*/  FADD.FTZ R19, R19, -R4 ;  /* 0x8000000413137221 */ /* 0x000fe20000010000 */
[----:B------:R-:W-:-:S03]  /*4af0*/  FADD.FTZ R18, R18, -R3 ;  /* 0x8000000312127221 */ /* 0x000fc60000010000 */
[----:B------:R-:W-:Y:S01]  /*4b00*/  FFMA.FTZ R6, R21, R19, R6 ;  /* 0x0000001315067223 */ /* 0x000fe20000010006 */
[----:B------:R-:W-:-:S03]  /*4b10*/  FFMA.FTZ R5, R20, R18, R5 ;  /* 0x0000001214057223 */ /* 0x000fc60000010005 */
[----:B------:R-:W-:Y:S05]  /*4b20*/  @!P1 BRA `(.L_x_3913) ;  /* 0xffffffdc00589947 */ /* 0x000fea000383ffff */
[----:B------:R-:W-:Y:S05]  /*4b30*/  BSYNC.RECONVERGENT B2 ;  /* 0x0000000000027941 */ /* 0x000fea0003800200 */
.L_x_3909:
[----:B------:R-:W-:-:S07]  /*4b40*/  MOV R2, R17 ;  /* 0x0000001100027202 */ /* 0x000fce0000000f00 */
.L_x_3908:
[----:B------:R-:W-:Y:S05]  /*4b50*/  BSYNC.RECONVERGENT B1 ;  /* 0x0000000000017941 */ /* 0x000fea0003800200 */
.L_x_3907:
[----:B------:R-:W-:Y:S01]  /*4b60*/  ISETP.GE.U32.AND P0, PT, R25, R0, PT ;  /* 0x000000001900720c */ /* 0x000fe20003f06070 */
[----:B------:R-:W-:Y:S01]  /*4b70*/  BSSY.RECONVERGENT B1, `(.L_x_3914) ;  /* 0x0000239000017945 */ /* 0x000fe20003800200 */
[----:B------:R-:W-:-:S11]  /*4b80*/  PRMT R24, R16, 0x7610, R24 ;  /* 0x0000761010187816 */ /* 0x000fd60000000018 */
[----:B------:R-:W-:Y:S05]  /*4b90*/  @P0 BRA `(.L_x_3915) ;  /* 0x0000002000d80947 */ /* 0x000fea0003800000 */
[----:B------:R-:W0:Y:S01]  /*4ba0*/  LDC R7, c[0x0][0x3d8] ;  /* 0x0000f600ff077b82 */ /* 0x000e220000000800 */
[----:B------:R-:W1:Y:S02]  /*4bb0*/  LDCU.64 UR4, c[0x0][0x768] ;  /* 0x0000ed00ff0477ac */ /* 0x000e640008000a00 */
[----:B-1----:R-:W-:-:S04]  /*4bc0*/  IADD3 R14, P0, PT, R14, UR4, RZ ;  /* 0x000000040e0e7c10 */ /* 0x002fc8000ff1e0ff */
[----:B------:R-:W-:Y:S02]  /*4bd0*/  IADD3.X R15, PT, PT, RZ, UR5, RZ, P0, !PT ;  /* 0x00000005ff0f7c10 */ /* 0x000fe400087fe4ff */
[----:B0-----:R-:W-:-:S13]  /*4be0*/  ISETP.NE.AND P1, PT, R7, RZ, PT ;  /* 0x000000ff0700720c */ /* 0x001fda0003f25270 */
[----:B------:R-:W-:Y:S05]  /*4bf0*/  @P1 BRA `(.L_x_3916) ;  /* 0x0000000000141947 */ /* 0x000fea0003800000 */
[----:B------:R-:W2:Y:S01]  /*4c00*/  LDG.E.U16 R7, desc[UR36][R14.64] ;  /* 0x000000240e077981 */ /* 0x000ea2000c1e1500 */
[----:B------:R-:W-:-:S05]  /*4c10*/  IMAD.IADD R9, R25, 0x1, R26 ;  /* 0x0000000119097824 */ /* 0x000fca00078e021a */
[----:B------:R-:W-:-:S04]  /*4c20*/  ISETP.GE.U32.AND P0, PT, R9, R0, PT ;  /* 0x000000000900720c */ /* 0x000fc80003f06070 */
[----:B--2---:R-:W-:Y:S01]  /*4c30*/  SEL R24, R7, R24, !P0 ;  /* 0x0000001807187207 */ /* 0x004fe20004000000 */
[----:B------:R-:W-:Y:S08]  /*4c40*/  BRA `(.L_x_3915) ;  /* 0x0000002000ac7947 */ /* 0x000ff00003800000 */
.L_x_3916:
[----:B------:R-:W0:Y:S01]  /*4c50*/  LDC.64 R8, c[0x0][0x3e0] ;  /* 0x0000f800ff087b82 */ /* 0x000e220000000a00 */
[----:B------:R-:W-:Y:S01]  /*4c60*/  HFMA2 R16, -RZ, RZ, 0, 0 ;  /* 0x00000000ff107431 */ /* 0x000fe200000001ff */
[----:B------:R-:W-:Y:S01]  /*4c70*/  MOV R17, R25 ;  /* 0x0000001900117202 */ /* 0x000fe20000000f00 */
[----:B------:R-:W-:-:S05]  /*4c80*/  VIADD R7, R7, 0xffffffff ;  /* 0xffffffff07077836 */ /* 0x000fca0000000000 */
[----:B------:R-:W1:Y:S01]  /*4c90*/  LDC R23, c[0x0][0x3dc] ;  /* 0x0000f700ff177b82 */ /* 0x000e620000000800 */
[C---:B------:R-:W-:Y:S02]  /*4ca0*/  ISETP.NE.AND P0, PT, R7.reuse, RZ, PT ;  /* 0x000000ff0700720c */ /* 0x040fe40003f05270 */
[----:B------:R-:W-:-:S04]  /*4cb0*/  VIMNMX.U32 R11, PT, PT, R7, 0x18, PT ;  /* 0x00000018070b7848 */ /* 0x000fc80003fe0000 */
[----:B------:R-:W-:Y:S01]  /*4cc0*/  IADD3 R11, PT, PT, R11, 0x1, RZ ;  /* 0x000000010b0b7810 */ /* 0x000fe20007ffe0ff */
[----:B------:R-:W2:Y:S01]  /*4cd0*/  LDC R22, c[0x0][0x508] ;  /* 0x00014200ff167b82 */ /* 0x000ea20000000800 */
[----:B0-----:R-:W-:-:S05]  /*4ce0*/  IMAD.HI.U32 R16, R25, R8, R16 ;  /* 0x0000000819107227 */ /* 0x001fca00078e0010 */
[----:B------:R-:W-:-:S04]  /*4cf0*/  SHF.R.U32.HI R17, RZ, R9, R16 ;  /* 0x00000009ff117219 */ /* 0x000fc80000011610 */
[----:B------:R-:W-:-:S05]  /*4d00*/  IADD3 R18, PT, PT, -R17, RZ, RZ ;  /* 0x000000ff11127210 */ /* 0x000fca0007ffe1ff */
[----:B-1----:R-:W-:-:S04]  /*4d10*/  IMAD R7, R23, R18, R25 ;  /* 0x0000001217077224 */ /* 0x002fc800078e0219 */
[----:B--2---:R-:W-:Y:S01]  /*4d20*/  IMAD R7, R7, R22, RZ ;  /* 0x0000001607077224 */ /* 0x004fe200078e02ff */
        /* <DEDUP_REMOVED lines=243> */
[----:B------:R-:W-:Y:S01]  /*5c60*/  ISETP.NE.AND P1, PT, R11, 0x18, PT ;  /* 0x000000180b00780c */ /* 0x000fe20003f25270 */
[----:B------:R-:W0:Y:S01]  /*5c70*/  LDCU.64 UR6, c[0x0][0x4f0] ;  /* 0x00009e00ff0677ac */ /* 0x000e220008000a00 */
[----:B------:R-:W-:Y:S01]  /*5c80*/  MOV R16, RZ ;  /* 0x000000ff00107202 */ /* 0x000fe20000000f00 */
[----:B------:R-:W1:Y:S10]  /*5c90*/  LDCU UR4, c[0x0][0x4f8] ;  /* 0x00009f00ff0477ac */ /* 0x000e740008000800 */
[----:B------:R-:W2:Y:S01]  /*5ca0*/  @P1 LDC.64 R18, c[0x0][0x500] ;  /* 0x00014000ff121b82 */ /* 0x000ea20000000a00 */
[----:B0-----:R-:W-:-:S07]  /*5cb0*/  IMAD.HI.U32 R20, R17, UR7, R16 ;  /* 0x0000000711147c27 */ /* 0x001fce000f8e0010 */
[----:B------:R-:W0:Y:S01]  /*5cc0*/  @P1 LDC R27, c[0x0][0x4fc] ;  /* 0x00013f00ff1b1b82 */ /* 0x000e220000000800 */
[----:B-1----:R-:W-:Y:S01]  /*5cd0*/  SHF.R.U32.HI R21, RZ, UR4, R20 ;  /* 0x00000004ff157c19 */ /* 0x002fe20008011614 */
[----:B------:R-:W-:Y:S01]  /*5ce0*/  @P1 IMAD.MOV.U32 R20, RZ, RZ, RZ ;  /* 0x000000ffff141224 */ /* 0x000fe200078e00ff */
[----:B------:R-:W1:Y:S02]  /*5cf0*/  LDCU UR4, c[0x0][0x564] ;  /* 0x0000ac80ff0477ac */ /* 0x000e640008000800 */
[----:B------:R-:W-:-:S03]  /*5d00*/  IADD3 R29, PT, PT, -R21, RZ, RZ ;  /* 0x000000ff151d7210 */ /* 0x000fc60007ffe1ff */
[----:B------:R-:W3:Y:S01]  /*5d10*/  @P1 LDC R16, c[0x0][0x568] ;  /* 0x00015a00ff101b82 */ /* 0x000ee20000000800 */
[----:B--2---:R-:W-:-:S05]  /*5d20*/  @P1 IMAD.HI.U32 R18, R21, R18, R20 ;  /* 0x0000001215121227 */ /* 0x004fca00078e0014 */
[----:B------:R-:W-:Y:S01]  /*5d30*/  @P1 SHF.R.U32.HI R19, RZ, R19, R18 ;  /* 0x00000013ff131219 */ /* 0x000fe20000011612 */
[----:B------:R-:W-:-:S03]  /*5d40*/  IMAD R18, R29, UR6, R17 ;  /* 0x000000061d127c24 */ /* 0x000fc6000f8e0211 */
[----:B------:R-:W-:Y:S01]  /*5d50*/  @P1 IADD3 R20, PT, PT, -R19, RZ, RZ ;  /* 0x000000ff13141210 */ /* 0x000fe20007ffe1ff */
[----:B-1----:R-:W-:-:S04]  /*5d60*/  IMAD R7, R18, UR4, R7 ;  /* 0x0000000412077c24 */ /* 0x002fc8000f8e0207 */
[----:B0-----:R-:W-:-:S04]  /*5d70*/  @P1 IMAD R27, R27, R20, R21 ;  /* 0x000000141b1b1224 */ /* 0x001fc800078e0215 */
[----:B---3--:R-:W-:-:S07]  /*5d80*/  @P1 IMAD R7, R27, R16, R7 ;  /* 0x000000101b071224 */ /* 0x008fce00078e0207 */
.L_x_3917:
[----:B------:R-:W-:-:S04]  /*5d90*/  LOP3.LUT R7, R7, 0xfffffffe, RZ, 0xc0, !PT ;  /* 0xfffffffe07077812 */ /* 0x000fc800078ec0ff */
[----:B------:R-:W-:-:S05]  /*5da0*/  IADD3 R18, P1, PT, R7, R14, RZ ;  /* 0x0000000e07127210 */ /* 0x000fca0007f3e0ff */
[----:B------:R-:W-:-:S05]  /*5db0*/  IMAD.X R19, RZ, RZ, R15, P1 ;  /* 0x000000ffff137224 */ /* 0x000fca00008e060f */
[----:B------:R0:W5:Y:S01]  /*5dc0*/  LDG.E.U16 R7, desc[UR36][R18.64] ;  /* 0x0000002412077981 */ /* 0x000162000c1e1500 */
        /* <DEDUP_REMOVED lines=254> */
[----:B------:R-:W-:Y:S01]  /*6db0*/  IMAD.MOV.U32 R16, RZ, RZ, RZ ;  /* 0x000000ffff107224 */ /* 0x000fe200078e00ff */
[----:B------:R-:W1:Y:S10]  /*6dc0*/  LDCU UR4, c[0x0][0x4f8] ;  /* 0x00009f00ff0477ac */ /* 0x000e740008000800 */
[----:B------:R-:W2:Y:S01]  /*6dd0*/  @P0 LDC.64 R8, c[0x0][0x500] ;  /* 0x00014000ff080b82 */ /* 0x000ea20000000a00 */
[----:B0-----:R-:W-:-:S07]  /*6de0*/  IMAD.HI.U32 R18, R17, UR7, R16 ;  /* 0x0000000711127c27 */ /* 0x001fce000f8e0010 */
[----:B------:R-:W0:Y:S01]  /*6df0*/  @P0 LDC R21, c[0x0][0x4fc] ;  /* 0x00013f00ff150b82 */ /* 0x000e220000000800 */
[----:B-1----:R-:W-:Y:S01]  /*6e00*/  SHF.R.U32.HI R19, RZ, UR4, R18 ;  /* 0x00000004ff137c19 */ /* 0x002fe20008011612 */
[----:B------:R-:W1:Y:S01]  /*6e10*/  LDCU UR4, c[0x0][0x564] ;  /* 0x0000ac80ff0477ac */ /* 0x000e620008000800 */
[----:B------:R-:W-:Y:S02]  /*6e20*/  @P0 MOV R18, RZ ;  /* 0x000000ff00120202 */ /* 0x000fe40000000f00 */
[----:B------:R-:W-:-:S03]  /*6e30*/  IADD3 R16, PT, PT, -R19, RZ, RZ ;  /* 0x000000ff13107210 */ /* 0x000fc60007ffe1ff */
[----:B------:R-:W3:Y:S02]  /*6e40*/  @P0 LDC R11, c[0x0][0x568] ;  /* 0x00015a00ff0b0b82 */ /* 0x000ee40000000800 */
[----:B------:R-:W-:Y:S02]  /*6e50*/  IMAD R17, R16, UR6, R17 ;  /* 0x0000000610117c24 */ /* 0x000fe4000f8e0211 */
[----:B--2---:R-:W-:-:S05]  /*6e60*/  @P0 IMAD.HI.U32 R8, R19, R8, R18 ;  /* 0x0000000813080227 */ /* 0x004fca00078e0012 */
[----:B------:R-:W-:Y:S01]  /*6e70*/  @P0 SHF.R.U32.HI R8, RZ, R9, R8 ;  /* 0x00000009ff080219 */ /* 0x000fe20000011608 */
[----:B-1----:R-:W-:-:S04]  /*6e80*/  IMAD R22, R17, UR4, R22 ;  /* 0x0000000411167c24 */ /* 0x002fc8000f8e0216 */
[----:B------:R-:W-:-:S04]  /*6e90*/  @P0 IMAD.MOV R18, RZ, RZ, -R8 ;  /* 0x000000ffff120224 */ /* 0x000fc800078e0a08 */
[----:B0-----:R-:W-:-:S04]  /*6ea0*/  @P0 IMAD R18, R21, R18, R19 ;  /* 0x0000001215120224 */ /* 0x001fc800078e0213 */
[----:B---3--:R-:W-:-:S07]  /*6eb0*/  @P0 IMAD R22, R18, R11, R22 ;  /* 0x0000000b12160224 */ /* 0x008fce00078e0216 */
.L_x_3918:
[----:B------:R-:W-:-:S04]  /*6ec0*/  LOP3.LUT R9, R22, 0xfffffffe, RZ, 0xc0, !PT ;  /* 0xfffffffe16097812 */ /* 0x000fc800078ec0ff */
[----:B------:R-:W-:-:S04]  /*6ed0*/  IADD3 R8, P0, PT, R9, R14, RZ ;  /* 0x0000000e09087210 */ /* 0x000fc80007f1e0ff */
[----:B------:R-:W-:-:S05]  /*6ee0*/  IADD3.X R9, PT, PT, RZ, R15, RZ, P0, !PT ;  /* 0x0000000fff097210 */ /* 0x000fca00007fe4ff */
[----:B------:R0:W5:Y:S04]  /*6ef0*/  LDG.E.U16 R24, desc[UR36][R8.64] ;  /* 0x0000002408187981 */ /* 0x000168000c1e1500 */
.L_x_3915:
[----:B------:R-:W-:Y:S05]  /*6f00*/  BSYNC.RECONVERGENT B1 ;  /* 0x0000000000017941 */ /* 0x000fea0003800200 */
.L_x_3914:
[----:B------:R-:W-:Y:S01]  /*6f10*/  ISETP.GE.U32.AND P0, PT, R25, R0, PT ;  /* 0x000000001900720c */ /* 0x000fe20003f06070 */
[----:B------:R-:W-:Y:S01]  /*6f20*/  BSSY.RECONVERGENT B1, `(.L_x_3919) ;  /* 0x0000016000017945 */ /* 0x000fe20003800200 */
[----:B------:R-:W-:Y:S01]  /*6f30*/  MOV R15, R2 ;  /* 0x00000002000f7202 */ /* 0x000fe20000000f00 */
[----:B----4-:R-:W-:-:S10]  /*6f40*/  IMAD.MOV.U32 R14, RZ, RZ, R10 ;  /* 0x000000ffff0e7224 */ /* 0x010fd400078e000a */
        /* <DEDUP_REMOVED lines=19> */
.L_x_3920:
[----:B------:R-:W-:Y:S05]  /*7080*/  BSYNC.RECONVERGENT B1 ;  /* 0x0000000000017941 */ /* 0x000fea0003800200 */
.L_x_3919:
[----:B------:R-:W-:Y:S01]  /*7090*/  FSETP.NEU.FTZ.AND P0, PT, R15, RZ, PT ;  /* 0x000000ff0f00720b */ /* 0x000fe20003f1d000 */
[----:B0-----:R-:W-:Y:S01]  /*70a0*/  IMAD.MOV.U32 R8, RZ, RZ, R3 ;  /* 0x000000ffff087224 */ /* 0x001fe200078e0003 */
        /* <DEDUP_REMOVED lines=18> */
[----:B------:R-:W-:-:S07]  /*71d0*/  FFMA.FTZ R9, R9, R0, R6 ;  /* 0x0000000009097223 */ /* 0x000fce0000010006 */
.L_x_3877:
[----:B------:R-:W-:Y:S05]  /*71e0*/  BSYNC.RECONVERGENT B0 ;  /* 0x0000000000007941 */ /* 0x000fea0003800200 */
.L_x_3876:
        /* <DEDUP_REMOVED lines=14> */
[----:B------:R1:W-:Y:S01]  /*72d0*/  STS.128 [R2], R8 ;  /* 0x0000000802007388 */ /* 0x0003e20000000c00 */
[----:B------:R-:W-:Y:S05]  /*72e0*/  BRA.U !UP0, `(.L_x_3921) ;  /* 0x0000000108b07547 */ /* 0x000fea000b800000 */
[----:B------:R-:W-:-:S05]  /*72f0*/  UMOV UR5, UR6 ;  /* 0x0000000600057c82 */ /* 0x000fca0008000000 */
.L_x_3926:
[----:B------:R-:W-:Y:S01]  /*7300*/  USHF.R.U32.HI UR7, URZ, 0x1, UR5 ;  /* 0x00000001ff077899 */ /* 0x000fe20008011605 */
[----:B------:R-:W-:Y:S05]  /*7310*/  BAR.SYNC.DEFER_BLOCKING 0x0 ;  /* 0x0000000000007b1d */ /* 0x000fea0000010000 */
[----:B------:R-:W-:Y:S01]  /*7320*/  VIADD R3, R19, UR7 ;  /* 0x0000000713037c36 */ /* 0x000fe20008000000 */
[----:B------:R-:W-:Y:S04]  /*7330*/  BSSY.RECONVERGENT B0, `(.L_x_3922) ;  /* 0x0000024000007945 */ /* 0x000fe80003800200 */
[----:B------:R-:W-:-:S04]  /*7340*/  ISETP.GE.U32.AND P0, PT, R3, UR6, PT ;  /* 0x0000000603007c0c */ /* 0x000fc8000bf06070 */
[----:B------:R-:W-:-:S13]  /*7350*/  ISETP.GE.U32.OR P0, PT, R19, UR7, P0 ;  /* 0x0000000713007c0c */ /* 0x000fda0008706470 */
[----:B0-----:R-:W-:Y:S05]  /*7360*/  @P0 BRA `(.L_x_3923) ;  /* 0x0000000000800947 */ /* 0x001fea0003800000 */
[----:B------:R-:W-:Y:S01]  /*7370*/  IMAD R3, R3, UR8, R0 ;  /* 0x0000000803037c24 */ /* 0x000fe2000f8e0200 */
[----:B------:R-:W-:Y:S01]  /*7380*/  FSETP.NEU.FTZ.AND P0, PT, R11, RZ, PT ;  /* 0x000000ff0b00720b */ /* 0x000fe20003f1d000 */
[----:B------:R-:W-:Y:S03]  /*7390*/  BSSY.RECONVERGENT B1, `(.L_x_3924) ;  /* 0x0000017000017945 */ /* 0x000fe60003800200 */
[----:B------:R-:W-:-:S05]  /*73a0*/  LEA R3, R3, UR4, 0x4 ;  /* 0x0000000403037c11 */ /* 0x000fca000f8e20ff */
[----:B-----5:R-:W0:Y:S02]  /*73b0*/  LDS.128 R4, [R3] ;  /* 0x0000000003047984 */ /* 0x020e240000000c00 */
[----:B0-----:R-:W-:Y:S01]  /*73c0*/  MOV R20, R4 ;  /* 0x0000000400147202 */ /* 0x001fe20000000f00 */
[----:B------:R-:W-:Y:S01]  /*73d0*/  IMAD.MOV.U32 R23, RZ, RZ, R7 ;  /* 0x000000ffff177224 */ /* 0x000fe200078e0007 */
[----:B------:R-:W-:Y:S01]  /*73e0*/  MOV R21, R5 ;  /* 0x0000000500157202 */ /* 0x000fe20000000f00 */
[----:B------:R-:W-:Y:S06]  /*73f0*/  @!P0 BRA `(.L_x_3925) ;  /* 0x0000000000408947 */ /* 0x000fec0003800000 */
        /* <DEDUP_REMOVED lines=8> */
[----:B------:R-:W-:Y:S02]  /*7480*/  FADD.FTZ R4, R9, R5 ;  /* 0x0000000509047221 */ /* 0x000fe40000010000 */
[----:B-1----:R-:W0:Y:S01]  /*7490*/  MUFU.RCP R10, R23 ;  /* 0x00000017000a7308 */ /* 0x002e220000001000 */
[----:B------:R-:W-:-:S04]  /*74a0*/  FMUL.FTZ R6, R3, R3 ;  /* 0x0000000303067220 */ /* 0x000fc80000410000 */
[----:B------:R-:W-:Y:S01]  /*74b0*/  FMUL.FTZ R5, R11, R6 ;  /* 0x000000060b057220 */ /* 0x000fe20000410000 */
[----:B------:R-:W-:Y:S01]  /*74c0*/  MOV R6, 0xffffffff ;  /* 0xffffffff00067802 */ /* 0x000fe20000000f00 */
[----:B0-----:R-:W-:-:S04]  /*74d0*/  FMUL.FTZ R21, R7, R10 ;  /* 0x0000000a07157220 */ /* 0x001fc80000410000 */
[----:B------:R-:W-:Y:S01]  /*74e0*/  FFMA.FTZ R20, R3, R21, R8 ;  /* 0x0000001503147223 */ /* 0x000fe20000010008 */
[----:B------:R-:W-:-:S07]  /*74f0*/  FFMA.FTZ R21, R21, R5, R4 ;  /* 0x0000000515157223 */ /* 0x000fce0000010004 */
.L_x_3925:
[----:B------:R-:W-:Y:S05]  /*7500*/  BSYNC.RECONVERGENT B1 ;  /* 0x0000000000017941 */ /* 0x000fea0003800200 */
.L_x_3924:
[----:B------:R-:W-:Y:S01]  /*7510*/  IMAD.MOV.U32 R22, RZ, RZ, R6 ;  /* 0x000000ffff167224 */ /* 0x000fe200078e0006 */
[----:B-1----:R-:W-:Y:S01]  /*7520*/  MOV R11, R23 ;  /* 0x00000017000b7202 */ /* 0x002fe20000000f00 */
[----:B------:R-:W-:Y:S01]  /*7530*/  IMAD.MOV.U32 R9, RZ, RZ, R21 ;  /* 0x000000ffff097224 */ /* 0x000fe200078e0015 */
[----:B------:R-:W-:Y:S02]  /*7540*/  MOV R10, R6 ;  /* 0x00000006000a7202 */ /* 0x000fe40000000f00 */
[----:B------:R0:W-:Y:S01]  /*7550*/  STS.128 [R2], R20 ;  /* 0x0000001402007388 */ /* 0x0001e20000000c00 */
[----:B------:R-:W-:-:S07]  /*7560*/  MOV R8, R20 ;  /* 0x0000001400087202 */ /* 0x000fce0000000f00 */
.L_x_3923:
[----:B------:R-:W-:Y:S05]  /*7570*/  BSYNC.RECONVERGENT B0 ;  /* 0x0000000000007941 */ /* 0x000fea0003800200 */
.L_x_3922:
[----:B------:R-:W-:-:S03]  /*7580*/  UISETP.GT.U32.AND UP0, UPT, UR5, 0x3, UPT ;  /* 0x000000030500788c */ /* 0x000fc6000bf04070 */
[----:B------:R-:W-:-:S06]  /*7590*/  UMOV UR5, UR7 ;  /* 0x0000000700057c82 */ /* 0x000fcc0008000000 */
[----:B------:R-:W-:Y:S05]  /*75a0*/  BRA.U UP0, `(.L_x_3926) ;  /* 0xfffffffd00547547 */ /* 0x000fea000b83ffff */
.L_x_3921:
        /* <DEDUP_REMOVED lines=15> */
[----:B------:R4:W-:Y:S01]  /*76a0*/  STS.128 [R2], R8 ;  /* 0x0000000802007388 */ /* 0x0009e20000000c00 */
[----:B------:R-:W-:Y:S05]  /*76b0*/  BRA.U !UP0, `(.L_x_3928) ;  /* 0x0000000108ac7547 */ /* 0x000fea000b800000 */
[----:B------:R-:W-:-:S07]  /*76c0*/  MOV R3, UR5 ;  /* 0x0000000500037c02 */ /* 0x000fce0008000f00 */
.L_x_3933:
[----:B------:R-:W-:Y:S01]  /*76d0*/  SHF.R.U32.HI R17, RZ, 0x1, R3 ;  /* 0x00000001ff117819 */ /* 0x000fe20000011603 */
[----:B------:R-:W-:Y:S04]  /*76e0*/  BAR.SYNC.DEFER_BLOCKING 0x0 ;  /* 0x0000000000007b1d */ /* 0x000fe80000010000 */
[----:B------:R-:W-:Y:S02]  /*76f0*/  IMAD.IADD R4, R17, 0x1, R0 ;  /* 0x0000000111047824 */ /* 0x000fe400078e0200 */
[----:B------:R-:W-:Y:S03]  /*7700*/  BSSY.RECONVERGENT B0, `(.L_x_3929) ;  /* 0x0000023000007945 */ /* 0x000fe60003800200 */
[----:B------:R-:W-:-:S04]  /*7710*/  ISETP.GE.U32.AND P0, PT, R4, UR5, PT ;  /* 0x0000000504007c0c */ /* 0x000fc8000bf06070 */
[----:B------:R-:W-:-:S13]  /*7720*/  ISETP.GE.U32.OR P0, PT, R0, R17, P0 ;  /* 0x000000110000720c */ /* 0x000fda0000706470 */
[----:B0-----:R-:W-:Y:S05]  /*7730*/  @P0 BRA `(.L_x_3930) ;  /* 0x00000000007c0947 */ /* 0x001fea0003800000 */
[----:B------:R-:W-:Y:S01]  /*7740*/  LEA R4, R17, R2, 0x4 ;  /* 0x0000000211047211 */ /* 0x000fe200078e20ff */
[----:B------:R-:W-:Y:S01]  /*7750*/  BSSY.RECONVERGENT B1, `(.L_x_3931) ;  /* 0x0000017000017945 */ /* 0x000fe20003800200 */
[----:B------:R-:W-:-:S04]  /*7760*/  FSETP.NEU.FTZ.AND P0, PT, R11, RZ, PT ;  /* 0x000000ff0b00720b */ /* 0x000fc80003f1d000 */
[----:B-----5:R-:W0:Y:S02]  /*7770*/  LDS.128 R4, [R4] ;  /* 0x0000000004047984 */ /* 0x020e240000000c00 */
[----:B0-----:R-:W-:Y:S01]  /*7780*/  MOV R20, R4 ;  /* 0x0000000400147202 */ /* 0x001fe20000000f00 */
[----:B------:R-:W-:Y:S01]  /*7790*/  IMAD.MOV.U32 R21, RZ, RZ, R5 ;  /* 0x000000ffff157224 */ /* 0x000fe200078e0005 */
[----:B------:R-:W-:-:S05]  /*77a0*/  MOV R23, R7 ;  /* 0x0000000700177202 */ /* 0x000fca0000000f00 */
        /* <DEDUP_REMOVED lines=10> */
[----:B----4-:R-:W0:Y:S01]  /*7850*/  MUFU.RCP R10, R23 ;  /* 0x00000017000a7308 */ /* 0x010e220000001000 */
[----:B------:R-:W-:-:S04]  /*7860*/  FMUL.FTZ R6, R15, R15 ;  /* 0x0000000f0f067220 */ /* 0x000fc80000410000 */
[----:B------:R-:W-:Y:S01]  /*7870*/  FMUL.FTZ R5, R11, R6 ;  /* 0x000000060b057220 */ /* 0x000fe20000410000 */
[----:B------:R-:W-:Y:S02]  /*7880*/  IMAD.MOV.U32 R6, RZ, RZ, -0x1 ;  /* 0xffffffffff067424 */ /* 0x000fe400078e00ff */
[----:B0-----:R-:W-:-:S04]  /*7890*/  FMUL.FTZ R21, R7, R10 ;  /* 0x0000000a07157220 */ /* 0x001fc80000410000 */
[----:B------:R-:W-:Y:S01]  /*78a0*/  FFMA.FTZ R20, R15, R21, R8 ;  /* 0x000000150f147223 */ /* 0x000fe20000010008 */
[----:B------:R-:W-:-:S07]  /*78b0*/  FFMA.FTZ R21, R21, R5, R4 ;  /* 0x0000000515157223 */ /* 0x000fce0000010004 */
.L_x_3932:
[----:B------:R-:W-:Y:S05]  /*78c0*/  BSYNC.RECONVERGENT B1 ;  /* 0x0000000000017941 */ /* 0x000fea0003800200 */
.L_x_3931:
[----:B------:R-:W-:Y:S01]  /*78d0*/  MOV R22, R6 ;  /* 0x0000000600167202 */ /* 0x000fe20000000f00 */
[----:B----4-:R-:W-:Y:S01]  /*78e0*/  IMAD.MOV.U32 R9, RZ, RZ, R21 ;  /* 0x000000ffff097224 */ /* 0x010fe200078e0015 */
[----:B------:R-:W-:Y:S02]  /*78f0*/  MOV R8, R20 ;  /* 0x0000001400087202 */ /* 0x000fe40000000f00 */
[----:B------:R-:W-:Y:S01]  /*7900*/  MOV R10, R6 ;  /* 0x00000006000a7202 */ /* 0x000fe20000000f00 */
[----:B------:R0:W-:Y:S01]  /*7910*/  STS.128 [R2], R20 ;  /* 0x0000001402007388 */ /* 0x0001e20000000c00 */
[----:B------:R-:W-:-:S07]  /*7920*/  MOV R11, R23 ;  /* 0x00000017000b7202 */ /* 0x000fce0000000f00 */
.L_x_3930:
[----:B------:R-:W-:Y:S05]  /*7930*/  BSYNC.RECONVERGENT B0 ;  /* 0x0000000000007941 */ /* 0x000fea0003800200 */
.L_x_3929:
[----:B------:R-:W-:Y:S01]  /*7940*/  ISETP.GT.U32.AND P0, PT, R3, 0x7f, PT ;  /* 0x0000007f0300780c */ /* 0x000fe20003f04070 */
[----:B------:R-:W-:-:S12]  /*7950*/  IMAD.MOV.U32 R3, RZ, RZ, R17 ;  /* 0x000000ffff037224 */ /* 0x000fd800078e0011 */
[----:B------:R-:W-:Y:S05]  /*7960*/  @P0 BRA `(.L_x_3933) ;  /* 0xfffffffc00580947 */ /* 0x000fea000383ffff */
.L_x_3928:
[----:B------:R-:W-:Y:S01]  /*7970*/  BAR.SYNC.DEFER_BLOCKING 0x0 ;  /* 0x0000000000007b1d */ /* 0x000fe20000010000 */
[----:B------:R-:W-:-:S09]  /*7980*/  UISETP.GE.U32.AND UP0, UPT, UR4, 0x2, UPT ;  /* 0x000000020400788c */ /* 0x000fd2000bf06070 */
[----:B------:R-:W-:Y:S05]  /*7990*/  BRA.U !UP0, `(.L_x_3927) ;  /* 0x00000001088c7547 */ /* 0x000fea000b800000 */
[----:B01--4-:R-:W-:-:S07]  /*79a0*/  HFMA2 R2, -RZ, RZ, 0, 5.9604644775390625e-08 ;  /* 0x00000001ff027431 */ /* 0x013fce00000001ff */
.L_x_3936:
[----:B------:R-:W0:Y:S01]  /*79b0*/  SHFL.DOWN PT, R14, R8, R2, 0x1f ;  /* 0x08001f02080e7589 */ /* 0x000e2200000e0000 */
[----:B------:R-:W-:Y:S01]  /*79c0*/  FSETP.NEU.FTZ.AND P0, PT, R11, RZ, PT ;  /* 0x000000ff0b00720b */ /* 0x000fe20003f1d000 */
[----:B------:R-:W-:Y:S01]  /*79d0*/  BSSY.RECONVERGENT B0, `(.L_x_3934) ;  /* 0x000001e000007945 */ /* 0x000fe20003800200 */
[----:B---3--:R-:W-:Y:S01]  /*79e0*/  MOV R3, R10 ;  /* 0x0000000a00037202 */ /* 0x008fe20000000f00 */
[----:B-----5:R-:W1:Y:S01]  /*79f0*/  SHFL.DOWN PT, R7, R9, R2, 0x1f ;  /* 0x08001f0209077589 */ /* 0x020e6200000e0000 */
[----:B------:R-:W-:Y:S01]  /*7a00*/  MOV R4, R9 ;  /* 0x0000000900047202 */ /* 0x000fe20000000f00 */
[----:B------:R-:W-:Y:S01]  /*7a10*/  IMAD.MOV.U32 R6, RZ, RZ, R11 ;  /* 0x000000ffff067224 */ /* 0x000fe200078e000b */
[----:B------:R-:W-:Y:S01]  /*7a20*/  MOV R5, R8 ;  /* 0x0000000800057202 */ /* 0x000fe20000000f00 */
[----:B------:R-:W4:Y:S04]  /*7a30*/  SHFL.DOWN PT, R15, R11, R2, 0x1f ;  /* 0x08001f020b0f7589 */ /* 0x000f2800000e0000 */
[----:B------:R2:W3:Y:S02]  /*7a40*/  SHFL.DOWN PT, R10, R10, R2, 0x1f ;  /* 0x08001f020a0a7589 */ /* 0x0004e400000e0000 */
[----:B--2---:R-:W-:Y:S01]  /*7a50*/  IMAD.SHL.U32 R2, R2, 0x2, RZ ;  /* 0x0000000202027824 */ /* 0x004fe200078e00ff */
[----:B0-----:R-:W-:-:S04]  /*7a60*/  MOV R8, R14 ;  /* 0x0000000e00087202 */ /* 0x001fc80000000f00 */
[----:B------:R-:W-:Y:S02]  /*7a70*/  ISETP.GE.AND P1, PT, R2, UR4, PT ;  /* 0x0000000402007c0c */ /* 0x000fe4000bf26270 */
[----:B-1----:R-:W-:Y:S01]  /*7a80*/  MOV R9, R7 ;  /* 0x0000000700097202 */ /* 0x002fe20000000f00 */
[----:B----4-:R-:W-:Y:S01]  /*7a90*/  IMAD.MOV.U32 R11, RZ, RZ, R15 ;  /* 0x000000ffff0b7224 */ /* 0x010fe200078e000f */
[----:B------:R-:W-:Y:S09]  /*7aa0*/  @!P0 BRA `(.L_x_3935) ;  /* 0x0000000000408947 */ /* 0x000ff20003800000 */
[----:B------:R-:W-:Y:S01]  /*7ab0*/  FSETP.NEU.FTZ.AND P0, PT, R15, RZ, PT ;  /* 0x000000ff0f00720b */ /* 0x000fe20003f1d000 */
[----:B------:R-:W-:Y:S01]  /*7ac0*/  IMAD.MOV.U32 R9, RZ, RZ, R4 ;  /* 0x000000ffff097224 */ /* 0x000fe200078e0004 */
[----:B---3--:R-:W-:Y:S02]  /*7ad0*/  MOV R10, R3 ;  /* 0x00000003000a7202 */ /* 0x008fe40000000f00 */
[----:B------:R-:W-:Y:S02]  /*7ae0*/  MOV R8, R5 ;  /* 0x0000000500087202 */ /* 0x000fe40000000f00 */
[----:B------:R-:W-:-:S07]  /*7af0*/  MOV R11, R6 ;  /* 0x00000006000b7202 */ /* 0x000fce0000000f00 */
[----:B------:R-:W-:Y:S05]  /*7b00*/  @!P0 BRA `(.L_x_3935) ;  /* 0x0000000000288947 */ /* 0x000fea0003800000 */
[----:B------:R-:W-:Y:S01]  /*7b10*/  FADD.FTZ R11, R15, R6 ;  /* 0x000000060f0b7221 */ /* 0x000fe20000010000 */
[----:B------:R-:W-:Y:S01]  /*7b20*/  FADD.FTZ R8, R14, -R5 ;  /* 0x800000050e087221 */ /* 0x000fe20000010000 */
        /* <DEDUP_REMOVED lines=8> */
.L_x_3935:
[----:B------:R-:W-:Y:S05]  /*7bb0*/  BSYNC.RECONVERGENT B0 ;  /* 0x0000000000007941 */ /* 0x000fea0003800200 */
.L_x_3934:
[----:B------:R-:W-:Y:S05]  /*7bc0*/  @!P1 BRA `(.L_x_3936) ;  /* 0xfffffffc00789947 */ /* 0x000fea000383ffff */
.L_x_3927:
[----:B------:R-:W0:Y:S01]  /*7bd0*/  LDCU UR4, c[0x0][0x56c] ;  /* 0x0000ad80ff0477ac */ /* 0x000e220008000800 */
[----:B------:R-:W-:Y:S01]  /*7be0*/  IMAD.MOV.U32 R17, RZ, RZ, RZ ;  /* 0x000000ffff117224 */ /* 0x000fe200078e00ff */
[----:B0-----:R-:W-:-:S09]  /*7bf0*/  UISETP.NE.AND UP0, UPT, UR4, URZ, UPT ;  /* 0x000000ff0400728c */ /* 0x001fd2000bf05270 */
[----:B------:R-:W-:Y:S05]  /*7c00*/  BRA.U !UP0, `(.L_x_3937) ;  /* 0x0000001108587547 */ /* 0x000fea000b800000 */
[----:B------:R-:W0:Y:S01]  /*7c10*/  LDCU.64 UR8, c[0x0][0x570] ;  /* 0x0000ae00ff0877ac */ /* 0x000e220008000a00 */
[----:B-1--4-:R-:W-:Y:S01]  /*7c20*/  HFMA2 R2, -RZ, RZ, 0, 0 ;  /* 0x00000000ff027431 */ /* 0x012fe200000001ff */
[----:B------:R-:W-:Y:S01]  /*7c30*/  MOV R3, R13 ;  /* 0x0000000d00037202 */ /* 0x000fe20000000f00 */
[----:B------:R-:W1:Y:S01]  /*7c40*/  LDCU UR6, c[0x0][0x578] ;  /* 0x0000af00ff0677ac */ /* 0x000e620008000800 */
[----:B------:R-:W4:Y:S01]  /*7c50*/  LDCU UR5, c[0x0][0x69c] ;  /* 0x0000d380ff0577ac */ /* 0x000f220008000800 */
[----:B------:R-:W-:-:S04]  /*7c60*/  UIADD3 UR4, UPT, UPT, UR4, -0x1, URZ ;  /* 0xffffffff04047890 */ /* 0x000fc8000fffe0ff */
[----:B------:R-:W-:Y:S01]  /*7c70*/  UISETP.NE.AND UP0, UPT, UR4, URZ, UPT ;  /* 0x000000ff0400728c */ /* 0x000fe2000bf05270 */
[----:B0-----:R-:W-:-:S05]  /*7c80*/  IMAD.HI.U32 R2, R13, UR9, R2 ;  /* 0x000000090d027c27 */ /* 0x001fca000f8e0002 */
[----:B-1----:R-:W-:-:S05]  /*7c90*/  SHF.R.U32.HI R3, RZ, UR6, R2 ;  /* 0x00000006ff037c19 */ /* 0x002fca0008011602 */
[----:B------:R-:W-:-:S04]  /*7ca0*/  IMAD.MOV R5, RZ, RZ, -R3 ;  /* 0x000000ffff057224 */ /* 0x000fc800078e0a03 */
[----:B------:R-:W-:-:S04]  /*7cb0*/  IMAD R5, R5, UR8, R13 ;  /* 0x0000000805057c24 */ /* 0x000fc8000f8e020d */
[----:B----4-:R-:W-:Y:S01]  /*7cc0*/  IMAD R17, R5, UR5, RZ ;  /* 0x0000000505117c24 */ /* 0x010fe2000f8e02ff */
[----:B------:R-:W-:Y:S06]  /*7cd0*/  BRA.U !UP0, `(.L_x_3937) ;  /* 0x0000001108247547 */ /* 0x000fec000b800000 */
[----:B------:R-:W0:Y:S01]  /*7ce0*/  LDCU.64 UR6, c[0x0][0x580] ;  /* 0x0000b000ff0677ac */ /* 0x000e220008000a00 */
[----:B------:R-:W-:Y:S01]  /*7cf0*/  MOV R2, RZ ;  /* 0x000000ff00027202 */ /* 0x000fe20000000f00 */
[----:B------:R-:W-:Y:S01]  /*7d00*/  UISETP.LT.U32.AND UP0, UPT, UR4, 0x18, UPT ;  /* 0x000000180400788c */ /* 0x000fe2000bf01070 */
[----:B------:R-:W1:Y:S03]  /*7d10*/  LDCU UR8, c[0x0][0x57c] ;  /* 0x0000af80ff0877ac */ /* 0x000e660008000800 */
[----:B------:R-:W-:Y:S01]  /*7d20*/  USEL UR4, UR4, 0x18, UP0 ;  /* 0x0000001804047887 */ /* 0x000fe20008000000 */
[----:B------:R-:W4:Y:S03]  /*7d30*/  LDCU UR5, c[0x0][0x6a4] ;  /* 0x0000d480ff0577ac */ /* 0x000f260008000800 */
[----:B------:R-:W-:Y:S01]  /*7d40*/  UIADD3 UR4, UPT, UPT, UR4, 0x1, URZ ;  /* 0x0000000104047890 */ /* 0x000fe2000fffe0ff */
[----:B0-----:R-:W-:-:S03]  /*7d50*/  IMAD.HI.U32 R4, R3, UR6, R2 ;  /* 0x0000000603047c27 */ /* 0x001fc6000f8e0002 */
[----:B------:R-:W-:Y:S02]  /*7d60*/  UISETP.NE.AND UP0, UPT, UR4, 0x2, UPT ;  /* 0x000000020400788c */ /* 0x000fe4000bf05270 */
        /* <DEDUP_REMOVED lines=250> */
[----:B------:R-:W4:Y:S03]  /*8d10*/  LDCU UR4, c[0x0][0x75c] ;  /* 0x0000eb80ff0477ac */ /* 0x000f260008000800 */
[----:B0-----:R-:W-:-:S05]  /*8d20*/  IMAD.HI.U32 R2, R5, UR7, R4 ;  /* 0x0000000705027c27 */ /* 0x001fca000f8e0004 */
[----:B-1----:R-:W-:-:S05]  /*8d30*/  SHF.R.U32.HI R2, RZ, UR5, R2 ;  /* 0x00000005ff027c19 */ /* 0x002fca0008011602 */
[----:B------:R-:W-:-:S04]  /*8d40*/  IMAD.MOV R3, RZ, RZ, -R2 ;  /* 0x000000ffff037224 */ /* 0x000fc800078e0a02 */
[----:B------:R-:W-:-:S04]  /*8d50*/  IMAD R4, R3, UR6, R5 ;  /* 0x0000000603047c24 */ /* 0x000fc8000f8e0205 */
[----:B----4-:R-:W-:-:S07]  /*8d60*/  IMAD R17, R4, UR4, R17 ;  /* 0x0000000404117c24 */ /* 0x010fce000f8e0211 */
.L_x_3937:
[----:B------:R-:W0:Y:S01]  /*8d70*/  LDCU.64 UR4, c[0x0][0x780] ;  /* 0x0000f000ff0477ac */ /* 0x000e220008000a00 */
[----:B-1--4-:R-:W-:Y:S01]  /*8d80*/  CS2R R2, SRZ ;  /* 0x0000000000027805 */ /* 0x012fe2000001ff00 */
[----:B------:R-:W-:Y:S02]  /*8d90*/  UPLOP3.LUT UP0, UPT, UPT, UPT, UPT, 0x80, 0x8 ;  /* 0x000000000008789c */ /* 0x000fe40003f0f070 */
[----:B0-----:R-:W-:-:S04]  /*8da0*/  UISETP.NE.U32.AND UP1, UPT, UR4, URZ, UPT ;  /* 0x000000ff0400728c */ /* 0x001fc8000bf25070 */
[----:B------:R-:W-:-:S09]  /*8db0*/  UISETP.NE.AND.EX UP1, UPT, UR5, URZ, UPT, UP1 ;  /* 0x000000ff0500728c */ /* 0x000fd2000bf25310 */
[----:B------:R-:W-:Y:S05]  /*8dc0*/  BRA.U !UP1, `(.L_x_3938) ;  /* 0x0000000509307547 */ /* 0x000fea000b800000 */
[----:B-----5:R-:W-:Y:S01]  /*8dd0*/  HFMA2 R7, -RZ, RZ, 0, 1.1920928955078125e-07 ;  /* 0x00000002ff077431 */ /* 0x020fe200000001ff */
[----:B------:R-:W-:-:S07]  /*8de0*/  MOV R4, 0x10 ;  /* 0x0000001000047802 */ /* 0x000fce0000000f00 */
.L_x_3939:
[----:B------:R-:W0:Y:S01]  /*8df0*/  I2F.U32.RP R5, R4 ;  /* 0x0000000400057306 */ /* 0x000e220000209000 */
[----:B------:R-:W-:-:S07]  /*8e00*/  IMAD.MOV.U32 R14, RZ, RZ, R4 ;  /* 0x000000ffff0e7224 */ /* 0x000fce00078e0004 */
[----:B0-----:R-:W0:Y:S02]  /*8e10*/  MUFU.RCP R5, R5 ;  /* 0x0000000500057308 */ /* 0x001e240000001000 */
[----:B0-----:R-:W-:-:S06]  /*8e20*/  VIADD R2, R5, 0xffffffe ;  /* 0x0ffffffe05027836 */ /* 0x001fcc0000000000 */
[----:B------:R0:W1:Y:S02]  /*8e30*/  F2I.FTZ.U32.TRUNC.NTZ R3, R2 ;  /* 0x0000000200037305 */ /* 0x000064000021f000 */
[----:B0-----:R-:W-:Y:S02]  /*8e40*/  MOV R2, RZ ;  /* 0x000000ff00027202 */ /* 0x001fe40000000f00 */
[----:B-1----:R-:W-:-:S05]  /*8e50*/  IADD3 R15, PT, PT, RZ, -R3, RZ ;  /* 0x80000003ff0f7210 */ /* 0x002fca0007ffe0ff */
[----:B------:R-:W-:-:S04]  /*8e60*/  IMAD R15, R15, R4, RZ ;  /* 0x000000040f0f7224 */ /* 0x000fc800078e02ff */
        /* <DEDUP_REMOVED lines=57> */
.L_x_3941:
[----:B------:R-:W-:-:S07]  /*9200*/  MOV R4, 0x9220 ;  /* 0x0000922000047802 */ /* 0x000fce0000000f00 */
[----:B--23--:R-:W-:Y:S05]  /*9210*/  CALL.REL.NOINC `($__internal_6_$__cuda_sm20_div_u64) ;  /* 0x0000003800287944 */ /* 0x00cfea0003c00000 */
.L_x_3942:
[----:B------:R-:W-:Y:S05]  /*9220*/  BSYNC.RECONVERGENT B0 ;  /* 0x0000000000007941 */ /* 0x000fea0003800200 */
.L_x_3940:
[----:B------:R-:W0:Y:S02]  /*9230*/  LDCU.64 UR4, c[0x0][0x780] ;  /* 0x0000f000ff0477ac */ /* 0x000e240008000a00 */
[----:B0-----:R-:W-:Y:S02]  /*9240*/  UISETP.NE.U32.AND UP0, UPT, UR4, URZ, UPT ;  /* 0x000000ff0400728c */ /* 0x001fe4000bf05070 */
[----:B------:R-:W-:Y:S02]  /*9250*/  IADD3 R2, P0, PT, R2, UR4, RZ ;  /* 0x0000000402027c10 */ /* 0x000fe4000ff1e0ff */
[----:B------:R-:W-:Y:S02]  /*9260*/  UISETP.NE.AND.EX UP0, UPT, UR5, URZ, UPT, UP0 ;  /* 0x000000ff0500728c */ /* 0x000fe4000bf05300 */
[----:B------:R-:W-:Y:S02]  /*9270*/  IADD3.X R3, PT, PT, R3, UR5, RZ, P0, !PT ;  /* 0x0000000503037c10 */ /* 0x000fe400087fe4ff */
[----:B------:R-:W-:-:S11]  /*9280*/  UPLOP3.LUT UP0, UPT, UPT, UPT, UP0, 0x40, 0x4 ;  /* 0x000000000004789c */ /* 0x000fd60003f0e800 */
.L_x_3938:
[----:B------:R-:W0:Y:S02]  /*9290*/  LDCU UR4, c[0x0][0x3b8] ;  /* 0x00007700ff0477ac */ /* 0x000e240008000800 */
[----:B0-----:R-:W-:-:S09]  /*92a0*/  UISETP.NE.AND UP1, UPT, UR4, URZ, UPT ;  /* 0x000000ff0400728c */ /* 0x001fd2000bf25270 */
[----:B------:R-:W-:Y:S05]  /*92b0*/  BRA.U !UP1, `(.L_x_3943) ;  /* 0x0000002d09c47547 */ /* 0x000fea000b800000 */
[----:B------:R-:W0:Y:S01]  /*92c0*/  S2R R12, SR_CTAID.X ;  /* 0x00000000000c7919 */ /* 0x000e220000002500 */
[----:B------:R-:W1:Y:S01]  /*92d0*/  LDCU UR4, c[0x0][0x56c] ;  /* 0x0000ad80ff0477ac */ /* 0x000e620008000800 */
[----:B------:R-:W-:Y:S01]  /*92e0*/  HFMA2 R17, -RZ, RZ, 0, 0 ;  /* 0x00000000ff117431 */ /* 0x000fe200000001ff */
[----:B------:R-:W2:Y:S01]  /*92f0*/  LDCU UR5, c[0x0][0x3bc] ;  /* 0x00007780ff0577ac */ /* 0x000ea20008000800 */
[----:B------:R-:W3:Y:S01]  /*9300*/  LDCU UR6, c[0x0][0x3c0] ;  /* 0x00007800ff0677ac */ /* 0x000ee20008000800 */
[----:B------:R-:W0:Y:S01]  /*9310*/  LDCU UR7, c[0x0][0x3a8] ;  /* 0x00007500ff0777ac */ /* 0x000e220008000800 */
[----:B-1----:R-:W-:Y:S01]  /*9320*/  UISETP.NE.AND UP1, UPT, UR4, URZ, UPT ;  /* 0x000000ff0400728c */ /* 0x002fe2000bf25270 */
        /* <DEDUP_REMOVED lines=12> */
[----:B-----5:R-:W-:-:S04]  /*93f0*/  IMAD.MOV R7, RZ, RZ, -R15 ;  /* 0x000000ffff077224 */ /* 0x020fc800078e0a0f */
        /* <DEDUP_REMOVED lines=268> */
.L_x_3944:
[----:B------:R-:W0:Y:S01]  /*a4c0*/  LDCU UR4, c[0x0][0x3a0] ;  /* 0x00007400ff0477ac */ /* 0x000e220008000800 */
[----:B------:R-:W-:Y:S01]  /*a4d0*/  BSSY.RECONVERGENT B0, `(.L_x_3945) ;  /* 0x0000019000007945 */ /* 0x000fe20003800200 */
[----:B------:R-:W-:Y:S02]  /*a4e0*/  LOP3.LUT P3, RZ, R0, R19, RZ, 0xfc, !PT ;  /* 0x0000001300ff7212 */ /* 0x000fe4000786fcff */
[----:B------:R-:W-:Y:S02]  /*a4f0*/  PLOP3.LUT P0, PT, PT, PT, PT, 0x8, 0x80 ;  /* 0x000000000080781c */ /* 0x000fe40003f0e170 */
[----:B0-----:R-:W-:-:S13]  /*a500*/  ISETP.GE.AND P1, PT, R5, UR4, PT ;  /* 0x0000000405007c0c */ /* 0x001fda000bf26270 */
[----:B------:R-:W-:Y:S05]  /*a510*/  @P1 BRA `(.L_x_3946) ;  /* 0x0000000000501947 */ /* 0x000fea0003800000 */
[----:B-----5:R-:W0:Y:S02]  /*a520*/  LDC.64 R6, c[0x0][0x3b0] ;  /* 0x0000ec00ff067b82 */ /* 0x020e240000000a00 */
        /* <DEDUP_REMOVED lines=19> */
.L_x_3946:
[----:B------:R-:W-:Y:S05]  /*a660*/  BSYNC.RECONVERGENT B0 ;  /* 0x0000000000007941 */ /* 0x000fea0003800200 */
.L_x_3945:
        /* <DEDUP_REMOVED lines=17> */
[----:B-----5:R-:W2:Y:S01]  /*a780*/  POPC R7, UR5 ;  /* 0x0000000500077d09 */ /* 0x020ea20008000000 */
        /* <DEDUP_REMOVED lines=16> */
.L_x_3948:
[----:B------:R-:W-:Y:S05]  /*a890*/  BSYNC.RECONVERGENT B0 ;  /* 0x0000000000007941 */ /* 0x000fea0003800200 */
.L_x_3947:
[----:B------:R-:W2:Y:S08]  /*a8a0*/  S2UR UR5, SR_CgaCtaId ;  /* 0x00000000000579c3 */ /* 0x000eb00000008800 */
[----:B------:R-:W-:Y:S06]  /*a8b0*/  BAR.SYNC.DEFER_BLOCKING 0x0 ;  /* 0x0000000000007b1d */ /* 0x000fec0000010000 */
[----:B------:R-:W-:-:S02]  /*a8c0*/  UMOV UR4, 0x400 ;  /* 0x0000040000047882 */ /* 0x000fc40000000000 */
[----:B--2---:R-:W-:-:S09]  /*a8d0*/  ULEA UR4, UR5, UR4, 0x18 ;  /* 0x0000000405047291 */ /* 0x004fd2000f8ec0ff */
        /* <DEDUP_REMOVED lines=15> */
[----:B------:R-:W2:Y:S01]  /*a9d0*/  LDCU.64 UR8, c[0x0][0x388] ;  /* 0x00007100ff0877ac */ /* 0x000ea20008000a00 */
[----:B0-----:R-:W-:Y:S01]  /*a9e0*/  UISETP.NE.AND UP1, UPT, UR4, URZ, UPT ;  /* 0x000000ff0400728c */ /* 0x001fe2000bf25270 */
[----:B-1----:R-:W-:Y:S01]  /*a9f0*/  MOV R6, UR6 ;  /* 0x0000000600067c02 */ /* 0x002fe20008000f00 */
[----:B-----5:R-:W-:Y:S01]  /*aa00*/  IMAD.U32 R7, RZ, RZ, UR7 ;  /* 0x00000007ff077e24 */ /* 0x020fe2000f8e00ff */
[----:B--2---:R-:W-:-:S02]  /*aa10*/  MOV R4, UR8 ;  /* 0x0000000800047c02 */ /* 0x004fc40008000f00 */
[----:B------:R-:W-:-:S04]  /*aa20*/  MOV R5, UR9 ;  /* 0x0000000900057c02 */ /* 0x000fc80008000f00 */
[----:B------:R-:W-:Y:S05]  /*aa30*/  BRA.U !UP1, `(.L_x_3950) ;  /* 0x0000000109c87547 */ /* 0x000fea000b800000 */
[----:B------:R-:W0:Y:S01]  /*aa40*/  LDCU UR4, c[0x0][0x360] ;  /* 0x00006c00ff0477ac */ /* 0x000e220008000800 */
[----:B------:R-:W1:Y:S01]  /*aa50*/  LDCU UR5, c[0x0][0x3ac] ;  /* 0x00007580ff0577ac */ /* 0x000e620008000800 */
[----:B------:R-:W2:Y:S01]  /*aa60*/  LDCU UR6, c[0x0][0x3ac] ;  /* 0x00007580ff0677ac */ /* 0x000ea20008000800 */
[----:B0-----:R-:W-:-:S05]  /*aa70*/  IMAD R10, R19, UR4, R0 ;  /* 0x00000004130a7c24 */ /* 0x001fca000f8e0200 */
[----:B-1----:R-:W-:-:S13]  /*aa80*/  ISETP.GE.U32.AND P1, PT, R10, UR5, PT ;  /* 0x000000050a007c0c */ /* 0x002fda000bf26070 */
[----:B--2---:R-:W-:Y:S05]  /*aa90*/  @P1 BRA `(.L_x_3951) ;  /* 0x00000004006c1947 */ /* 0x004fea0003800000 */
[----:B------:R-:W0:Y:S01]  /*aaa0*/  LDCU UR5, c[0x0][0x374] ;  /* 0x00006e80ff0577ac */ /* 0x000e220008000800 */
[----:B------:R-:W1:Y:S01]  /*aab0*/  LDC R13, c[0x0][0x364] ;  /* 0x0000d900ff0d7b82 */ /* 0x000e620000000800 */
[----:B------:R-:W-:Y:S07]  /*aac0*/  BSSY.RECONVERGENT B1, `(.L_x_3952) ;  /* 0x0000028000017945 */ /* 0x000fee0003800200 */
[----:B------:R-:W2:Y:S01]  /*aad0*/  LDC.64 R8, c[0x0][0x788] ;  /* 0x0001e200ff087b82 */ /* 0x000ea20000000a00 */
[----:B0-----:R-:W-:-:S02]  /*aae0*/  IMAD R11, R12, UR5, RZ ;  /* 0x000000050c0b7c24 */ /* 0x001fc4000f8e02ff */
[----:B-1----:R-:W-:-:S07]  /*aaf0*/  IMAD R13, R13, UR4, RZ ;  /* 0x000000040d0d7c24 */ /* 0x002fce000f8e02ff */
.L_x_3955:
[----:B------:R-:W-:-:S04]  /*ab00*/  IMAD.IADD R15, R11, 0x1, R10 ;  /* 0x000000010b0f7824 */ /* 0x000fc800078e020a */
[----:B--2---:R-:W-:Y:S01]  /*ab10*/  IMAD.WIDE.U32 R14, R15, 0x10, R8 ;  /* 0x000000100f0e7825 */ /* 0x004fe200078e0008 */
[----:B-----5:R-:W-:-:S04]  /*ab20*/  MOV R12, R6 ;  /* 0x00000006000c7202 */ /* 0x020fc80000000f00 */
[----:B------:R-:W2:Y:S04]  /*ab30*/  LDG.E R18, desc[UR36][R14.64] ;  /* 0x000000240e127981 */ /* 0x000ea8000c1e1900 */
[----:B------:R-:W3:Y:S04]  /*ab40*/  LDG.E R25, desc[UR36][R14.64+0x4] ;  /* 0x000004240e197981 */ /* 0x000ee8000c1e1900 */
[----:B------:R-:W4:Y:S04]  /*ab50*/  LDG.E R20, desc[UR36][R14.64+0xc] ;  /* 0x00000c240e147981 */ /* 0x000f28000c1e1900 */
[----:B------:R0:W5:Y:S01]  /*ab60*/  LDG.E R6, desc[UR36][R14.64+0x8] ;  /* 0x000008240e067981 */ /* 0x000162000c1e1900 */
[----:B------:R-:W-:Y:S01]  /*ab70*/  FSETP.NEU.FTZ.AND P1, PT, R7, RZ, PT ;  /* 0x000000ff0700720b */ /* 0x000fe20003f3d000 */
[----:B------:R-:W-:Y:S01]  /*ab80*/  BSSY.RECONVERGENT B2, `(.L_x_3953) ;  /* 0x000001a000027945 */ /* 0x000fe20003800200 */
[----:B------:R-:W-:Y:S01]  /*ab90*/  IADD3 R10, PT, PT, R13, R10, RZ ;  /* 0x0000000a0d0a7210 */ /* 0x000fe20007ffe0ff */
[----:B------:R-:W-:Y:S01]  /*aba0*/  IMAD.MOV.U32 R23, RZ, RZ, R4 ;  /* 0x000000ffff177224 */ /* 0x000fe200078e0004 */
[----:B------:R-:W-:-:S02]  /*abb0*/  MOV R16, R5 ;  /* 0x0000000500107202 */ /* 0x000fc40000000f00 */
[----:B------:R-:W-:Y:S02]  /*abc0*/  MOV R21, R7 ;  /* 0x0000000700157202 */ /* 0x000fe40000000f00 */
[----:B------:R-:W-:Y:S01]  /*abd0*/  ISETP.GE.U32.AND P2, PT, R10, UR6, PT ;  /* 0x000000060a007c0c */ /* 0x000fe2000bf46070 */
[----:B--2---:R-:W-:Y:S01]  /*abe0*/  IMAD.MOV.U32 R4, RZ, RZ, R18 ;  /* 0x000000ffff047224 */ /* 0x004fe200078e0012 */
[----:B---3--:R-:W-:Y:S02]  /*abf0*/  MOV R5, R25 ;  /* 0x0000001900057202 */ /* 0x008fe40000000f00 */
[----:B----4-:R-:W-:Y:S01]  /*ac00*/  MOV R7, R20 ;  /* 0x0000001400077202 */ /* 0x010fe20000000f00 */
[----:B0-----:R-:W-:Y:S08]  /*ac10*/  @!P1 BRA `(.L_x_3954) ;  /* 0x0000000000409947 */ /* 0x001ff00003800000 */
[----:B------:R-:W-:Y:S01]  /*ac20*/  FSETP.NEU.FTZ.AND P1, PT, R20, RZ, PT ;  /* 0x000000ff1400720b */ /* 0x000fe20003f3d000 */
[----:B-----5:R-:W-:Y:S01]  /*ac30*/  IMAD.MOV.U32 R6, RZ, RZ, R12 ;  /* 0x000000ffff067224 */ /* 0x020fe200078e000c */
[----:B------:R-:W-:Y:S01]  /*ac40*/  MOV R4, R23 ;  /* 0x0000001700047202 */ /* 0x000fe20000000f00 */
[----:B------:R-:W-:Y:S01]  /*ac50*/  IMAD.MOV.U32 R7, RZ, RZ, R21 ;  /* 0x000000ffff077224 */ /* 0x000fe200078e0015 */
[----:B------:R-:W-:-:S09]  /*ac60*/  MOV R5, R16 ;  /* 0x0000001000057202 */ /* 0x000fd20000000f00 */
[----:B------:R-:W-:Y:S05]  /*ac70*/  @!P1 BRA `(.L_x_3954) ;  /* 0x0000000000289947 */ /* 0x000fea0003800000 */
[----:B------:R-:W-:Y:S01]  /*ac80*/  FADD.FTZ R7, R20, R21 ;  /* 0x0000001514077221 */ /* 0x000fe20000010000 */
[----:B------:R-:W-:Y:S01]  /*ac90*/  FADD.FTZ R4, R18, -R23 ;  /* 0x8000001712047221 */ /* 0x000fe20000010000 */
[----:B------:R-:W-:Y:S02]  /*aca0*/  FADD.FTZ R12, R25, R16 ;  /* 0x00000010190c7221 */ /* 0x000fe40000010000 */
[----:B------:R-:W0:Y:S01]  /*acb0*/  MUFU.RCP R5, R7 ;  /* 0x0000000700057308 */ /* 0x000e220000001000 */
[----:B------:R-:W-:-:S04]  /*acc0*/  FMUL.FTZ R6, R4, R4 ;  /* 0x0000000404067220 */ /* 0x000fc80000410000 */
[----:B------:R-:W-:Y:S01]  /*acd0*/  FMUL.FTZ R14, R6, R21 ;  /* 0x00000015060e7220 */ /* 0x000fe20000410000 */
[----:B------:R-:W-:Y:S01]  /*ace0*/  MOV R6, 0xffffffff ;  /* 0xffffffff00067802 */ /* 0x000fe20000000f00 */
[----:B0-----:R-:W-:-:S04]  /*acf0*/  FMUL.FTZ R5, R20, R5 ;  /* 0x0000000514057220 */ /* 0x001fc80000410000 */
[----:B------:R-:W-:Y:S01]  /*ad00*/  FFMA.FTZ R4, R4, R5, R23 ;  /* 0x0000000504047223 */ /* 0x000fe20000010017 */
[----:B------:R-:W-:-:S07]  /*ad10*/  FFMA.FTZ R5, R5, R14, R12 ;  /* 0x0000000e05057223 */ /* 0x000fce000001000c */
.L_x_3954:
[----:B------:R-:W-:Y:S05]  /*ad20*/  BSYNC.RECONVERGENT B2 ;  /* 0x0000000000027941 */ /* 0x000fea0003800200 */
.L_x_3953:
[----:B------:R-:W-:Y:S05]  /*ad30*/  @!P2 BRA `(.L_x_3955) ;  /* 0xfffffffc0070a947 */ /* 0x000fea000383ffff */
[----:B------:R-:W-:Y:S05]  /*ad40*/  BSYNC.RECONVERGENT B1 ;  /* 0x0000000000017941 */ /* 0x000fea0003800200 */
.L_x_3952:
[----:B------:R-:W-:Y:S05]  /*ad50*/  BRA `(.L_x_3951) ;  /* 0x0000000000bc7947 */ /* 0x000fea0003800000 */
.L_x_3950:
[----:B------:R-:W0:Y:S01]  /*ad60*/  LDCU UR4, c[0x0][0x3ac] ;  /* 0x00007580ff0477ac */ /* 0x000e220008000800 */
[----:B------:R-:W1:Y:S01]  /*ad70*/  LDCU UR5, c[0x0][0x3ac] ;  /* 0x00007580ff0577ac */ /* 0x000e620008000800 */
[----:B0-----:R-:W-:-:S13]  /*ad80*/  ISETP.GE.U32.AND P1, PT, R19, UR4, PT ;  /* 0x0000000413007c0c */ /* 0x001fda000bf26070 */
[----:B-1----:R-:W-:Y:S05]  /*ad90*/  @P1 BRA `(.L_x_3951) ;  /* 0x0000000000ac1947 */ /* 0x002fea0003800000 */
[----:B------:R-:W0:Y:S01]  /*ada0*/  LDCU UR4, c[0x0][0x374] ;  /* 0x00006e80ff0477ac */ /* 0x000e220008000800 */
[----:B------:R-:W1:Y:S01]  /*adb0*/  LDC R15, c[0x0][0x360] ;  /* 0x0000d800ff0f7b82 */ /* 0x000e620000000800 */
[----:B------:R-:W-:-:S07]  /*adc0*/  MOV R13, R19 ;  /* 0x00000013000d7202 */ /* 0x000fce0000000f00 */
[----:B------:R-:W2:Y:S08]  /*add0*/  LDC.64 R8, c[0x0][0x788] ;  /* 0x0001e200ff087b82 */ /* 0x000eb00000000a00 */
[----:B------:R-:W3:Y:S01]  /*ade0*/  LDC R14, c[0x0][0x364] ;  /* 0x0000d900ff0e7b82 */ /* 0x000ee20000000800 */
[----:B0-----:R-:W-:-:S07]  /*adf0*/  IMAD R12, R12, UR4, RZ ;  /* 0x000000040c0c7c24 */ /* 0x001fce000f8e02ff */
.L_x_3958:
[----:B------:R-:W-:-:S04]  /*ae00*/  IMAD.IADD R10, R12, 0x1, R13 ;  /* 0x000000010c0a7824 */ /* 0x000fc800078e020d */
[----:B-1----:R-:W-:-:S04]  /*ae10*/  IMAD R11, R10, R15, R0 ;  /* 0x0000000f0a0b7224 */ /* 0x002fc800078e0200 */
[----:B--2---:R-:W-:Y:S01]  /*ae20*/  IMAD.WIDE.U32 R10, R11, 0x10, R8 ;  /* 0x000000100b0a7825 */ /* 0x004fe200078e0008 */
[----:B-----5:R-:W-:-:S04]  /*ae30*/  MOV R21, R6 ;  /* 0x0000000600157202 */ /* 0x020fc80000000f00 */
[----:B------:R-:W2:Y:S04]  /*ae40*/  LDG.E R16, desc[UR36][R10.64] ;  /* 0x000000240a107981 */ /* 0x000ea8000c1e1900 */
[----:B------:R-:W4:Y:S04]  /*ae50*/  LDG.E R18, desc[UR36][R10.64+0x4] ;  /* 0x000004240a127981 */ /* 0x000f28000c1e1900 */
[----:B------:R-:W4:Y:S04]  /*ae60*/  LDG.E R20, desc[UR36][R10.64+0xc] ;  /* 0x00000c240a147981 */ /* 0x000f28000c1e1900 */
[----:B------:R0:W5:Y:S01]  /*ae70*/  LDG.E R6, desc[UR36][R10.64+0x8] ;  /* 0x000008240a067981 */ /* 0x000162000c1e1900 */
[----:B------:R-:W-:Y:S01]  /*ae80*/  FSETP.NEU.FTZ.AND P1, PT, R7, RZ, PT ;  /* 0x000000ff0700720b */ /* 0x000fe20003f3d000 */
[----:B------:R-:W-:Y:S01]  /*ae90*/  BSSY.RECONVERGENT B1, `(.L_x_3956) ;  /* 0x000001a000017945 */ /* 0x000fe20003800200 */
[----:B---3--:R-:W-:Y:S01]  /*aea0*/  IADD3 R13, PT, PT, R14, R13, RZ ;  /* 0x0000000d0e0d7210 */ /* 0x008fe20007ffe0ff */
[----:B------:R-:W-:Y:S01]  /*aeb0*/  IMAD.MOV.U32 R25, RZ, RZ, R4 ;  /* 0x000000ffff197224 */ /* 0x000fe200078e0004 */
[----:B------:R-:W-:-:S02]  /*aec0*/  MOV R27, R5 ;  /* 0x00000005001b7202 */ /* 0x000fc40000000f00 */
[----:B------:R-:W-:Y:S02]  /*aed0*/  MOV R23, R7 ;  /* 0x0000000700177202 */ /* 0x000fe40000000f00 */
[----:B------:R-:W-:Y:S01]  /*aee0*/  ISETP.GE.U32.AND P2, PT, R13, UR5, PT ;  /* 0x000000050d007c0c */ /* 0x000fe2000bf46070 */
[----:B--2---:R-:W-:Y:S01]  /*aef0*/  IMAD.MOV.U32 R4, RZ, RZ, R16 ;  /* 0x000000ffff047224 */ /* 0x004fe200078e0010 */
[----:B----4-:R-:W-:Y:S02]  /*af00*/  MOV R5, R18 ;  /* 0x0000001200057202 */ /* 0x010fe40000000f00 */
[----:B------:R-:W-:Y:S01]  /*af10*/  MOV R7, R20 ;  /* 0x0000001400077202 */ /* 0x000fe20000000f00 */
        /* <DEDUP_REMOVED lines=17> */
.L_x_3957:
[----:B------:R-:W-:Y:S05]  /*b030*/  BSYNC.RECONVERGENT B1 ;  /* 0x0000000000017941 */ /* 0x000fea0003800200 */
.L_x_3956:
[----:B------:R-:W-:Y:S05]  /*b040*/  @!P2 BRA `(.L_x_3958) ;  /* 0xfffffffc006ca947 */ /* 0x000fea000383ffff */
.L_x_3951:
[----:B------:R-:W-:Y:S05]  /*b050*/  BSYNC.RECONVERGENT B0 ;  /* 0x0000000000007941 */ /* 0x000fea0003800200 */
.L_x_3949:
[----:B------:R-:W0:Y:S01]  /*b060*/  S2UR UR6, SR_CgaCtaId ;  /* 0x00000000000679c3 */ /* 0x000e220000008800 */
[----:B------:R-:W1:Y:S01]  /*b070*/  LDCU UR5, c[0x0][0x360] ;  /* 0x00006c00ff0577ac */ /* 0x000e620008000800 */
[----:B------:R-:W-:Y:S02]  /*b080*/  UMOV UR4, 0x400 ;  /* 0x0000040000047882 */ /* 0x000fe40000000000 */
[----:B------:R-:W-:Y:S01]  /*b090*/  UIADD3 UR4, UPT, UPT, UR4, 0x10, URZ ;  /* 0x0000001004047890 */ /* 0x000fe2000fffe0ff */
[----:B-1----:R-:W-:-:S03]  /*b0a0*/  IMAD R16, R19, UR5, R0 ;  /* 0x0000000513107c24 */ /* 0x002fc6000f8e0200 */
[----:B0-----:R-:W-:Y:S01]  /*b0b0*/  ULEA UR8, UR6, UR4, 0x18 ;  /* 0x0000000406087291 */ /* 0x001fe2000f8ec0ff */
[----:B------:R-:W0:Y:S05]  /*b0c0*/  LDCU UR6, c[0x0][0x364] ;  /* 0x00006c80ff0677ac */ /* 0x000e2a0008000800 */
[----:B------:R-:W-:-:S05]  /*b0d0*/  LEA R16, R16, UR8, 0x4 ;  /* 0x0000000810107c11 */ /* 0x000fca000f8e20ff */
[----:B-----5:R1:W-:Y:S01]  /*b0e0*/  STS.128 [R16], R4 ;  /* 0x0000000410007388 */ /* 0x0203e20000000c00 */
[----:B0-----:R-:W-:-:S09]  /*b0f0*/  UISETP.GE.U32.AND UP1, UPT, UR6, 0x2, UPT ;  /* 0x000000020600788c */ /* 0x001fd2000bf26070 */
[----:B-1----:R-:W-:Y:S05]  /*b100*/  BRA.U !UP1, `(.L_x_3959) ;  /* 0x0000000109b07547 */ /* 0x002fea000b800000 */
[----:B------:R-:W-:-:S05]  /*b110*/  UMOV UR4, UR6 ;  /* 0x0000000600047c82 */ /* 0x000fca0008000000 */
.L_x_3964:
[----:B------:R-:W-:Y:S01]  /*b120*/  USHF.R.U32.HI UR7, URZ, 0x1, UR4 ;  /* 0x00000001ff077899 */ /* 0x000fe20008011604 */
[----:B------:R-:W-:Y:S05]  /*b130*/  BAR.SYNC.DEFER_BLOCKING 0x0 ;  /* 0x0000000000007b1d */ /* 0x000fea0000010000 */
[----:B------:R-:W-:Y:S01]  /*b140*/  IADD3 R9, PT, PT, R19, UR7, RZ ;  /* 0x0000000713097c10 */ /* 0x000fe2000fffe0ff */
[----:B------:R-:W-:Y:S03]  /*b150*/  BSSY.RECONVERGENT B0, `(.L_x_3960) ;  /* 0x0000024000007945 */ /* 0x000fe60003800200 */
[----:B------:R-:W-:-:S04]  /*b160*/  ISETP.GE.U32.AND P1, PT, R9, UR6, PT ;  /* 0x0000000609007c0c */ /* 0x000fc8000bf26070 */
[----:B------:R-:W-:-:S13]  /*b170*/  ISETP.GE.U32.OR P1, PT, R19, UR7, P1 ;  /* 0x0000000713007c0c */ /* 0x000fda0008f26470 */
[----:B0-----:R-:W-:Y:S05]  /*b180*/  @P1 BRA `(.L_x_3961) ;  /* 0x0000000000801947 */ /* 0x001fea0003800000 */
[----:B------:R-:W-:Y:S01]  /*b190*/  IMAD R8, R9, UR5, R0 ;  /* 0x0000000509087c24 */ /* 0x000fe2000f8e0200 */
[----:B------:R-:W-:Y:S01]  /*b1a0*/  FSETP.NEU.FTZ.AND P1, PT, R7, RZ, PT ;  /* 0x000000ff0700720b */ /* 0x000fe20003f3d000 */
[----:B------:R-:W-:Y:S03]  /*b1b0*/  BSSY.RECONVERGENT B1, `(.L_x_3962) ;  /* 0x0000017000017945 */ /* 0x000fe60003800200 */
[----:B------:R-:W-:-:S06]  /*b1c0*/  LEA R8, R8, UR8, 0x4 ;  /* 0x0000000808087c11 */ /* 0x000fcc000f8e20ff */
[----:B------:R-:W0:Y:S02]  /*b1d0*/  LDS.128 R8, [R8] ;  /* 0x0000000008087984 */ /* 0x000e240000000c00 */
[----:B0-----:R-:W-:Y:S01]  /*b1e0*/  IMAD.MOV.U32 R12, RZ, RZ, R8 ;  /* 0x000000ffff0c7224 */ /* 0x001fe200078e0008 */
[----:B------:R-:W-:Y:S02]  /*b1f0*/  MOV R13, R9 ;  /* 0x00000009000d7202 */ /* 0x000fe40000000f00 */
        /* <DEDUP_REMOVED lines=12> */
[----:B------:R-:W0:Y:S01]  /*b2c0*/  MUFU.RCP R6, R15 ;  /* 0x0000000f00067308 */ /* 0x000e220000001000 */
[----:B------:R-:W-:-:S04]  /*b2d0*/  FMUL.FTZ R8, R13, R13 ;  /* 0x0000000d0d087220 */ /* 0x000fc80000410000 */
[----:B------:R-:W-:Y:S01]  /*b2e0*/  FMUL.FTZ R8, R7, R8 ;  /* 0x0000000807087220 */ /* 0x000fe20000410000 */
[----:B0-----:R-:W-:-:S04]  /*b2f0*/  FMUL.FTZ R6, R11, R6 ;  /* 0x000000060b067220 */ /* 0x001fc80000410000 */
[----:B------:R-:W-:Y:S01]  /*b300*/  FFMA.FTZ R12, R13, R6, R4 ;  /* 0x000000060d0c7223 */ /* 0x000fe20000010004 */
[----:B------:R-:W-:-:S07]  /*b310*/  FFMA.FTZ R13, R6, R8, R5 ;  /* 0x00000008060d7223 */ /* 0x000fce0000010005 */
.L_x_3963:
[----:B------:R-:W-:Y:S05]  /*b320*/  BSYNC.RECONVERGENT B1 ;  /* 0x0000000000017941 */ /* 0x000fea0003800200 */
.L_x_3962:
[----:B------:R-:W-:Y:S01]  /*b330*/  MOV R14, R10 ;  /* 0x0000000a000e7202 */ /* 0x000fe20000000f00 */
[----:B------:R-:W-:Y:S01]  /*b340*/  IMAD.MOV.U32 R6, RZ, RZ, R10 ;  /* 0x000000ffff067224 */ /* 0x000fe200078e000a */
[----:B------:R-:W-:Y:S02]  /*b350*/  MOV R4, R12 ;  /* 0x0000000c00047202 */ /* 0x000fe40000000f00 */
[----:B------:R-:W-:Y:S01]  /*b360*/  MOV R5, R13 ;  /* 0x0000000d00057202 */ /* 0x000fe20000000f00 */
[----:B------:R0:W-:Y:S01]  /*b370*/  STS.128 [R16], R12 ;  /* 0x0000000c10007388 */ /* 0x0001e20000000c00 */
[----:B------:R-:W-:-:S07]  /*b380*/  MOV R7, R15 ;  /* 0x0000000f00077202 */ /* 0x000fce0000000f00 */
.L_x_3961:
[----:B------:R-:W-:Y:S05]  /*b390*/  BSYNC.RECONVERGENT B0 ;  /* 0x0000000000007941 */ /* 0x000fea0003800200 */
.L_x_3960:
[----:B------:R-:W-:-:S03]  /*b3a0*/  UISETP.GT.U32.AND UP1, UPT, UR4, 0x3, UPT ;  /* 0x000000030400788c */ /* 0x000fc6000bf24070 */
[----:B------:R-:W-:-:S06]  /*b3b0*/  UMOV UR4, UR7 ;  /* 0x0000000700047c82 */ /* 0x000fcc0008000000 */
[----:B------:R-:W-:Y:S05]  /*b3c0*/  BRA.U UP1, `(.L_x_3964) ;  /* 0xfffffffd01547547 */ /* 0x000fea000b83ffff */
.L_x_3959:
[----:B------:R-:W1:Y:S02]  /*b3d0*/  LDCU UR4, c[0x0][0x3b0] ;  /* 0x00007600ff0477ac */ /* 0x000e640008000800 */
[----:B-1----:R-:W-:-:S09]  /*b3e0*/  UISETP.NE.AND UP1, UPT, UR4, URZ, UPT ;  /* 0x000000ff0400728c */ /* 0x002fd2000bf25270 */
        /* <DEDUP_REMOVED lines=9> */
.L_x_3971:
[----:B------:R-:W-:Y:S01]  /*b480*/  SHF.R.U32.HI R19, RZ, 0x1, R18 ;  /* 0x00000001ff137819 */ /* 0x000fe20000011612 */
[----:B------:R-:W-:Y:S03]  /*b490*/  BAR.SYNC.DEFER_BLOCKING 0x0 ;  /* 0x0000000000007b1d */ /* 0x000fe60000010000 */
[----:B------:R-:W-:-:S03]  /*b4a0*/  IADD3 R8, PT, PT, R19, R0, RZ ;  /* 0x0000000013087210 */ /* 0x000fc60007ffe0ff */
[----:B------:R-:W-:Y:S01]  /*b4b0*/  BSSY.RECONVERGENT B0, `(.L_x_3967) ;  /* 0x0000023000007945 */ /* 0x000fe20003800200 */
[----:B------:R-:W-:-:S04]  /*b4c0*/  ISETP.GE.U32.AND P1, PT, R8, UR5, PT ;  /* 0x0000000508007c0c */ /* 0x000fc8000bf26070 */
[----:B------:R-:W-:-:S13]  /*b4d0*/  ISETP.GE.U32.OR P1, PT, R0, R19, P1 ;  /* 0x000000130000720c */ /* 0x000fda0000f26470 */
[----:B--2---:R-:W-:Y:S05]  /*b4e0*/  @P1 BRA `(.L_x_3968) ;  /* 0x00000000007c1947 */ /* 0x004fea0003800000 */
[----:B------:R-:W-:Y:S01]  /*b4f0*/  IMAD R8, R19, 0x10, R16 ;  /* 0x0000001013087824 */ /* 0x000fe200078e0210 */
[----:B------:R-:W-:Y:S01]  /*b500*/  FSETP.NEU.FTZ.AND P1, PT, R7, RZ, PT ;  /* 0x000000ff0700720b */ /* 0x000fe20003f3d000 */
[----:B------:R-:W-:Y:S04]  /*b510*/  BSSY.RECONVERGENT B1, `(.L_x_3969) ;  /* 0x0000016000017945 */ /* 0x000fe80003800200 */
[----:B------:R-:W0:Y:S02]  /*b520*/  LDS.128 R8, [R8] ;  /* 0x0000000008087984 */ /* 0x000e240000000c00 */
[----:B0-----:R-:W-:Y:S02]  /*b530*/  MOV R12, R8 ;  /* 0x00000008000c7202 */ /* 0x001fe40000000f00 */
[----:B------:R-:W-:-:S02]  /*b540*/  MOV R13, R9 ;  /* 0x00000009000d7202 */ /* 0x000fc40000000f00 */
[----:B------:R-:W-:Y:S02]  /*b550*/  MOV R15, R11 ;  /* 0x0000000b000f7202 */ /* 0x000fe40000000f00 */
        /* <DEDUP_REMOVED lines=9> */
[----:B-1----:R-:W-:Y:S01]  /*b5f0*/  FADD.FTZ R5, R5, R9 ;  /* 0x0000000905057221 */ /* 0x002fe20000010000 */
[----:B------:R-:W-:Y:S01]  /*b600*/  IMAD.MOV.U32 R10, RZ, RZ, -0x1 ;  /* 0xffffffffff0a7424 */ /* 0x000fe200078e00ff */
[----:B------:R-:W0:Y:S01]  /*b610*/  MUFU.RCP R6, R15 ;  /* 0x0000000f00067308 */ /* 0x000e220000001000 */
[----:B------:R-:W-:-:S04]  /*b620*/  FMUL.FTZ R8, R13, R13 ;  /* 0x0000000d0d087220 */ /* 0x000fc80000410000 */
[----:B------:R-:W-:Y:S01]  /*b630*/  FMUL.FTZ R8, R7, R8 ;  /* 0x0000000807087220 */ /* 0x000fe20000410000 */
[----:B0-----:R-:W-:-:S04]  /*b640*/  FMUL.FTZ R6, R11, R6 ;  /* 0x000000060b067220 */ /* 0x001fc80000410000 */
[----:B------:R-:W-:Y:S01]  /*b650*/  FFMA.FTZ R12, R13, R6, R4 ;  /* 0x000000060d0c7223 */ /* 0x000fe20000010004 */
[----:B------:R-:W-:-:S07]  /*b660*/  FFMA.FTZ R13, R6, R8, R5 ;  /* 0x00000008060d7223 */ /* 0x000fce0000010005 */
.L_x_3970:
[----:B------:R-:W-:Y:S05]  /*b670*/  BSYNC.RECONVERGENT B1 ;  /* 0x0000000000017941 */ /* 0x000fea0003800200 */
.L_x_3969:
[----:B------:R-:W-:Y:S01]  /*b680*/  MOV R14, R10 ;  /* 0x0000000a000e7202 */ /* 0x000fe20000000f00 */
[----:B-1----:R-:W-:Y:S01]  /*b690*/  IMAD.MOV.U32 R6, RZ, RZ, R10 ;  /* 0x000000ffff067224 */ /* 0x002fe200078e000a */
[----:B------:R-:W-:Y:S02]  /*b6a0*/  MOV R4, R12 ;  /* 0x0000000c00047202 */ /* 0x000fe40000000f00 */
[----:B------:R-:W-:Y:S01]  /*b6b0*/  MOV R5, R13 ;  /* 0x0000000d00057202 */ /* 0x000fe20000000f00 */
[----:B------:R2:W-:Y:S01]  /*b6c0*/  STS.128 [R16], R12 ;  /* 0x0000000c10007388 */ /* 0x0005e20000000c00 */
[----:B------:R-:W-:-:S07]  /*b6d0*/  MOV R7, R15 ;  /* 0x0000000f00077202 */ /* 0x000fce0000000f00 */
.L_x_3968:
[----:B------:R-:W-:Y:S05]  /*b6e0*/  BSYNC.RECONVERGENT B0 ;  /* 0x0000000000007941 */ /* 0x000fea0003800200 */
.L_x_3967:
[----:B------:R-:W-:Y:S02]  /*b6f0*/  ISETP.GT.U32.AND P1, PT, R18, 0x7f, PT ;  /* 0x0000007f1200780c */ /* 0x000fe40003f24070 */
[----:B------:R-:W-:-:S11]  /*b700*/  MOV R18, R19 ;  /* 0x0000001300127202 */ /* 0x000fd60000000f00 */
[----:B------:R-:W-:Y:S05]  /*b710*/  @P1 BRA `(.L_x_3971) ;  /* 0xfffffffc00581947 */ /* 0x000fea000383ffff */
.L_x_3966:
[----:B------:R-:W-:Y:S01]  /*b720*/  BAR.SYNC.DEFER_BLOCKING 0x0 ;  /* 0x0000000000007b1d */ /* 0x000fe20000010000 */
[----:B------:R-:W-:-:S09]  /*b730*/  UISETP.GE.U32.AND UP1, UPT, UR4, 0x2, UPT ;  /* 0x000000020400788c */ /* 0x000fd2000bf26070 */
[----:B------:R-:W-:Y:S05]  /*b740*/  BRA.U !UP1, `(.L_x_3965) ;  /* 0x00000001098c7547 */ /* 0x000fea000b800000 */
[----:B------:R-:W-:-:S07]  /*b750*/  HFMA2 R0, -RZ, RZ, 0, 5.9604644775390625e-08 ;  /* 0x00000001ff007431 */ /* 0x000fce00000001ff */
.L_x_3974:
[----:B------:R-:W3:Y:S01]  /*b760*/  SHFL.DOWN PT, R8, R4, R0, 0x1f ;  /* 0x08001f0004087589 */ /* 0x000ee200000e0000 */
[----:B------:R-:W-:Y:S01]  /*b770*/  FSETP.NEU.FTZ.AND P1, PT, R7, RZ, PT ;  /* 0x000000ff0700720b */ /* 0x000fe20003f3d000 */
[----:B--2---:R-:W-:Y:S01]  /*b780*/  IMAD.MOV.U32 R11, RZ, RZ, R6 ;  /* 0x000000ffff0b7224 */ /* 0x004fe200078e0006 */
[----:B------:R-:W-:Y:S01]  /*b790*/  BSSY.RECONVERGENT B0, `(.L_x_3972) ;  /* 0x000001d000007945 */ /* 0x000fe20003800200 */
[----:B------:R-:W4:Y:S01]  /*b7a0*/  SHFL.DOWN PT, R9, R5, R0, 0x1f ;  /* 0x08001f0005097589 */ /* 0x000f2200000e0000 */
[----:B0-2---:R-:W-:Y:S01]  /*b7b0*/  MOV R15, R4 ;  /* 0x00000004000f7202 */ /* 0x005fe20000000f00 */
[----:B------:R-:W-:Y:S01]  /*b7c0*/  IMAD.MOV.U32 R13, RZ, RZ, R7 ;  /* 0x000000ffff0d7224 */ /* 0x000fe200078e0007 */
[----:B------:R-:W-:Y:S01]  /*b7d0*/  MOV R12, R5 ;  /* 0x00000005000c7202 */ /* 0x000fe20000000f00 */
[----:B------:R-:W0:Y:S04]  /*b7e0*/  SHFL.DOWN PT, R10, R7, R0, 0x1f ;  /* 0x08001f00070a7589 */ /* 0x000e2800000e0000 */
[----:B-1----:R1:W2:Y:S02]  /*b7f0*/  SHFL.DOWN PT, R6, R6, R0, 0x1f ;  /* 0x08001f0006067589 */ /* 0x0022a400000e0000 */
[----:B-1----:R-:W-:-:S02]  /*b800*/  SHF.L.U32 R0, R0, 0x1, RZ ;  /* 0x0000000100007819 */ /* 0x002fc400000006ff */
[----:B---3--:R-:W-:Y:S02]  /*b810*/  MOV R4, R8 ;  /* 0x0000000800047202 */ /* 0x008fe40000000f00 */
[----:B------:R-:W-:Y:S02]  /*b820*/  ISETP.GE.AND P2, PT, R0, UR4, PT ;  /* 0x0000000400007c0c */ /* 0x000fe4000bf46270 */
[----:B----4-:R-:W-:Y:S02]  /*b830*/  MOV R5, R9 ;  /* 0x0000000900057202 */ /* 0x010fe40000000f00 */
[----:B0-----:R-:W-:Y:S01]  /*b840*/  MOV R7, R10 ;  /* 0x0000000a00077202 */ /* 0x001fe20000000f00 */
[----:B------:R-:W-:Y:S08]  /*b850*/  @!P1 BRA `(.L_x_3973) ;  /* 0x0000000000409947 */ /* 0x000ff00003800000 */
[----:B------:R-:W-:Y:S01]  /*b860*/  FSETP.NEU.FTZ.AND P1, PT, R10, RZ, PT ;  /* 0x000000ff0a00720b */ /* 0x000fe20003f3d000 */
[----:B--2---:R-:W-:Y:S01]  /*b870*/  IMAD.MOV.U32 R6, RZ, RZ, R11 ;  /* 0x000000ffff067224 */ /* 0x004fe200078e000b */
[----:B------:R-:W-:Y:S02]  /*b880*/  MOV R4, R15 ;  /* 0x0000000f00047202 */ /* 0x000fe40000000f00 */
[----:B------:R-:W-:Y:S02]  /*b890*/  MOV R5, R12 ;  /* 0x0000000c00057202 */ /* 0x000fe40000000f00 */
[----:B------:R-:W-:-:S07]  /*b8a0*/  MOV R7, R13 ;  /* 0x0000000d00077202 */ /* 0x000fce0000000f00 */
[----:B------:R-:W-:Y:S05]  /*b8b0*/  @!P1 BRA `(.L_x_3973) ;  /* 0x0000000000289947 */ /* 0x000fea0003800000 */
[----:B------:R-:W-:Y:S01]  /*b8c0*/  FADD.FTZ R7, R10, R13 ;  /* 0x0000000d0a077221 */ /* 0x000fe20000010000 */
[----:B------:R-:W-:Y:S01]  /*b8d0*/  FADD.FTZ R4, R8, -R15 ;  /* 0x8000000f08047221 */ /* 0x000fe20000010000 */
[----:B------:R-:W-:Y:S02]  /*b8e0*/  FADD.FTZ R8, R9, R12 ;  /* 0x0000000c09087221 */ /* 0x000fe40000010000 */
[----:B------:R-:W0:Y:S01]  /*b8f0*/  MUFU.RCP R5, R7 ;  /* 0x0000000700057308 */ /* 0x000e220000001000 */
[----:B------:R-:W-:-:S04]  /*b900*/  FMUL.FTZ R6, R4, R4 ;  /* 0x0000000404067220 */ /* 0x000fc80000410000 */
[----:B------:R-:W-:Y:S01]  /*b910*/  FMUL.FTZ R9, R6, R13 ;  /* 0x0000000d06097220 */ /* 0x000fe20000410000 */
[----:B------:R-:W-:Y:S02]  /*b920*/  IMAD.MOV.U32 R6, RZ, RZ, -0x1 ;  /* 0xffffffffff067424 */ /* 0x000fe400078e00ff */
[----:B0-----:R-:W-:-:S04]  /*b930*/  FMUL.FTZ R5, R10, R5 ;  /* 0x000000050a057220 */ /* 0x001fc80000410000 */
[----:B------:R-:W-:Y:S01]  /*b940*/  FFMA.FTZ R4, R4, R5, R15 ;  /* 0x0000000504047223 */ /* 0x000fe2000001000f */
[----:B------:R-:W-:-:S07]  /*b950*/  FFMA.FTZ R5, R5, R9, R8 ;  /* 0x0000000905057223 */ /* 0x000fce0000010008 */
.L_x_3973:
[----:B------:R-:W-:Y:S05]  /*b960*/  BSYNC.RECONVERGENT B0 ;  /* 0x0000000000007941 */ /* 0x000fea0003800200 */
.L_x_3972:
[----:B------:R-:W-:Y:S05]  /*b970*/  @!P2 BRA `(.L_x_3974) ;  /* 0xfffffffc0078a947 */ /* 0x000fea000383ffff */
.L_x_3965:
[----:B------:R-:W-:Y:S05]  /*b980*/  @!P0 EXIT ;  /* 0x000000000000894d */ /* 0x000fea0003800000 */
[----:B------:R-:W-:Y:S05]  /*b990*/  BRA.U !UP0, `(.L_x_3975) ;  /* 0x0000000508187547 */ /* 0x000fea000b800000 */
[----:B------:R-:W3:Y:S02]  /*b9a0*/  LDCU.U8 UR4, c[0x0][0x7a0] ;  /* 0x0000f400ff0477ac */ /* 0x000ee40008000000 */
[----:B---3--:R-:W-:-:S09]  /*b9b0*/  UISETP.NE.AND UP0, UPT, UR4, URZ, UPT ;  /* 0x000000ff0400728c */ /* 0x008fd2000bf05270 */
[----:B------:R-:W-:Y:S05]  /*b9c0*/  BRA.U !UP0, `(.L_x_3976) ;  /* 0x0000000108587547 */ /* 0x000fea000b800000 */
[----:B------:R-:W-:Y:S01]  /*b9d0*/  MOV R0, 0x0 ;  /* 0x0000000000007802 */ /* 0x000fe20000000f00 */
[----:B------:R-:W1:Y:S01]  /*b9e0*/  LDCU.64 UR4, c[0x4][0x580] ;  /* 0x0100b000ff0477ac */ /* 0x000e620008000a00 */
[----:B------:R-:W-:Y:S02]  /*b9f0*/  HFMA2 R8, -RZ, RZ, 0, 4.3690204620361328125e-05 ;  /* 0x000002ddff087431 */ /* 0x000fe400000001ff */
[----:B0-2---:R-:W-:Y:S01]  /*ba00*/  IMAD.MOV.U32 R12, RZ, RZ, 0x1 ;  /* 0x00000001ff0c7424 */ /* 0x005fe200078e00ff */
[----:B------:R0:W2:Y:S01]  /*ba10*/  LDC.64 R2, c[0x4][R0] ;  /* 0x0100000000027b82 */ /* 0x0000a20000000a00 */
[----:B------:R-:W3:Y:S01]  /*ba20*/  LDCU.64 UR6, c[0x4][0x578] ;  /* 0x0100af00ff0677ac */ /* 0x000ee20008000a00 */
[----:B------:R-:W-:Y:S01]  /*ba30*/  MOV R13, RZ ;  /* 0x000000ff000d7202 */ /* 0x000fe20000000f00 */
[----:B------:R-:W4:Y:S01]  /*ba40*/  LDCU.64 UR8, c[0x4][0x1a8] ;  /* 0x01003500ff0877ac */ /* 0x000f220008000a00 */
[----:B-1----:R-:W-:Y:S02]  /*ba50*/  MOV R4, UR4 ;  /* 0x0000000400047c02 */ /* 0x002fe40008000f00 */
[----:B------:R-:W-:-:S02]  /*ba60*/  MOV R5, UR5 ;  /* 0x0000000500057c02 */ /* 0x000fc40008000f00 */
[----:B---3--:R-:W-:Y:S01]  /*ba70*/  MOV R6, UR6 ;  /* 0x0000000600067c02 */ /* 0x008fe20008000f00 */
[----:B------:R-:W-:Y:S01]  /*ba80*/  IMAD.U32 R7, RZ, RZ, UR7 ;  /* 0x00000007ff077e24 */ /* 0x000fe2000f8e00ff */
[----:B----4-:R-:W-:Y:S02]  /*ba90*/  MOV R10, UR8 ;  /* 0x00000008000a7c02 */ /* 0x010fe40008000f00 */
[----:B0-----:R-:W-:-:S07]  /*baa0*/  MOV R11, UR9 ;  /* 0x00000009000b7c02 */ /* 0x001fce0008000f00 */
[----:B------:R-:W-:-:S07]  /*bab0*/  LEPC R20, `(.L_x_3977) ;  /* 0x000000001014794e */ /* 0x000fce0000000000 */
[----:B--2---:R-:W-:Y:S05]  /*bac0*/  CALL.ABS.NOINC R2 ;  /* 0x0000000002007343 */ /* 0x004fea0003c00000 */
.L_x_3977:
[----:B------:R-:W-:Y:S01]  /*bad0*/  UMOV UR4, URZ ;  /* 0x000000ff00047c82 */ /* 0x000fe20008000000 */
[----:B------:R-:W-:Y:S01]  /*bae0*/  UMOV UR5, URZ ;  /* 0x000000ff00057c82 */ /* 0x000fe20008000000 */
[----:B------:R-:W-:Y:S01]  /*baf0*/  UMOV UR6, URZ ;  /* 0x000000ff00067c82 */ /* 0x000fe20008000000 */
[----:B------:R-:W-:Y:S01]  /*bb00*/  MOV R7, UR4 ;  /* 0x0000000400077c02 */ /* 0x000fe20008000f00 */
[----:B------:R-:W-:Y:S01]  /*bb10*/  IMAD.U32 R4, RZ, RZ, UR6 ;  /* 0x00000006ff047e24 */ /* 0x000fe2000f8e00ff */
[----:B------:R-:W-:-:S07]  /*bb20*/  MOV R5, UR5 ;  /* 0x0000000500057c02 */ /* 0x000fce0008000f00 */
.L_x_3976:
[----:B------:R-:W3:Y:S02]  /*bb30*/  LDCU.U8 UR4, c[0x0][0x7a1] ;  /* 0x0000f420ff0477ac */ /* 0x000ee40008000000 */
[----:B---3--:R-:W-:-:S09]  /*bb40*/  UISETP.NE.AND UP0, UPT, UR4, URZ, UPT ;  /* 0x000000ff0400728c */ /* 0x008fd2000bf05270 */
[----:B------:R-:W-:Y:S05]  /*bb50*/  BRA.U !UP0, `(.L_x_3978) ;  /* 0x0000000108647547 */ /* 0x000fea000b800000 */
[----:B------:R-:W3:Y:S01]  /*bb60*/  LDC R8, c[0x0][0x7a4] ;  /* 0x0001e900ff087b82 */ /* 0x000ee20000000800 */
[----:B------:R-:W4:Y:S01]  /*bb70*/  LDCU UR4, c[0x0][0x380] ;  /* 0x00007000ff0477ac */ /* 0x000f220008000800 */
[----:B------:R-:W5:Y:S01]  /*bb80*/  LDCU.U8 UR5, c[0x0][0x384] ;  /* 0x00007080ff0577ac */ /* 0x000f620008000000 */
[C---:B----4-:R-:W-:Y:S01]  /*bb90*/  FADD.FTZ R0, R7.reuse, -UR4 ;  /* 0x8000000407007e21 */ /* 0x050fe20008010000 */
[----:B------:R-:W-:Y:S02]  /*bba0*/  FSETP.GT.FTZ.AND P0, PT, R7, UR4, PT ;  /* 0x0000000407007c0b */ /* 0x000fe4000bf14000 */
[----:B---3--:R-:W-:Y:S02]  /*bbb0*/  ISETP.GE.AND P1, PT, R8, 0x1, PT ;  /* 0x000000010800780c */ /* 0x008fe40003f26270 */
[----:B------:R-:W-:Y:S02]  /*bbc0*/  FSEL R0, R0, RZ, P0 ;  /* 0x000000ff00007208 */ /* 0x000fe40000000000 */
[----:B-----5:R-:W-:-:S04]  /*bbd0*/  ISETP.NE.AND P0, PT, RZ, UR5, PT ;  /* 0x00000005ff007c0c */ /* 0x020fc8000bf05270 */
[----:B------:R-:W1:Y:S05]  /*bbe0*/  MUFU.RCP R0, R0 ;  /* 0x0000000000007308 */ /* 0x000e6a0000001000 */
[----:B------:R-:W3:Y:S01]  /*bbf0*/  @P1 LDC.64 R2, c[0x0][0x770] ;  /* 0x0001dc00ff021b82 */ /* 0x000ee20000000a00 */
[----:B-1----:R-:W-:-:S06]  /*bc00*/  FMUL.FTZ R5, R0, R5 ;  /* 0x0000000500057220 */ /* 0x002fcc0000410000 */
[----:B------:R-:W2:Y:S01]  /*bc10*/  @P0 MUFU.SQRT R5, R5 ;  /* 0x0000000500050308 */ /* 0x000ea20000002000 */
[----:B---3--:R-:W-:-:S04]  /*bc20*/  @P1 IADD3 R2, P0, PT, R17, R2, RZ ;  /* 0x0000000211021210 */ /* 0x008fc80007f1e0ff */
[----:B------:R-:W-:Y:S02]  /*bc30*/  @P1 IADD3.X R3, PT, PT, RZ, R3, RZ, P0, !PT ;  /* 0x00000003ff031210 */ /* 0x000fe400007fe4ff */
[----:B------:R-:W-:Y:S02]  /*bc40*/  ISETP.GE.AND P0, PT, R8, 0x2, PT ;  /* 0x000000020800780c */ /* 0x000fe40003f06270 */
[----:B--2---:R-:W-:-:S05]  /*bc50*/  F2FP.BF16.F32.PACK_AB R6, RZ, R5 ;  /* 0x00000005ff06723e */ /* 0x004fca00000010ff */
[----:B------:R1:W-:Y:S06]  /*bc60*/  @P1 STG.E.U16 desc[UR36][R2.64], R6 ;  /* 0x0000000602001986 */ /* 0x0003ec000c101524 */
[----:B------:R-:W-:Y:S05]  /*bc70*/  @!P0 EXIT ;  /* 0x000000000000894d */ /* 0x000fea0003800000 */
[----:B------:R-:W2:Y:S01]  /*bc80*/  LDCU.64 UR4, c[0x0][0x778] ;  /* 0x0000ef00ff0477ac */ /* 0x000ea20008000a00 */
[----:B-1----:R-:W-:Y:S02]  /*bc90*/  LOP3.LUT R2, R17, 0xfffffffe, RZ, 0xc0, !PT ;  /* 0xfffffffe11027812 */ /* 0x002fe400078ec0ff */
[----:B------:R-:W-:Y:S02]  /*bca0*/  F2FP.BF16.F32.PACK_AB R4, RZ, R4 ;  /* 0x00000004ff04723e */ /* 0x000fe400000010ff */
[----:B--2---:R-:W-:-:S04]  /*bcb0*/  IADD3 R2, P0, PT, R2, UR4, RZ ;  /* 0x0000000402027c10 */ /* 0x004fc8000ff1e0ff */
[----:B------:R-:W-:-:S05]  /*bcc0*/  IADD3.X R3, PT, PT, RZ, UR5, RZ, P0, !PT ;  /* 0x00000005ff037c10 */ /* 0x000fca00087fe4ff */
[----:B------:R-:W-:Y:S01]  /*bcd0*/  STG.E.U16 desc[UR36][R2.64], R4 ;  /* 0x0000000402007986 */ /* 0x000fe2000c101524 */
[----:B------:R-:W-:Y:S05]  /*bce0*/  EXIT ;  /* 0x000000000000794d */ /* 0x000fea0003800000 */
.L_x_3978:
[----:B------:R-:W-:Y:S01]  /*bcf0*/  MOV R0, 0x0 ;  /* 0x0000000000007802 */ /* 0x000fe20000000f00 */
[----:B------:R-:W1:Y:S01]  /*bd00*/  LDCU.64 UR6, c[0x4][0x580] ;  /* 0x0100b000ff0677ac */ /* 0x000e620008000a00 */
[----:B------:R-:W-:Y:S01]  /*bd10*/  HFMA2 R8, -RZ, RZ, 0, 4.4405460357666015625e-05 ;  /* 0x000002e9ff087431 */ /* 0x000fe200000001ff */
[----:B0-2---:R-:W-:Y:S01]  /*bd20*/  MOV R12, 0x1 ;  /* 0x00000001000c7802 */ /* 0x005fe20000000f00 */
[----:B------:R0:W2:Y:S01]  /*bd30*/  LDC.64 R2, c[0x4][R0] ;  /* 0x0100000000027b82 */ /* 0x0000a20000000a00 */
[----:B------:R-:W3:Y:S01]  /*bd40*/  LDCU.64 UR8, c[0x4][0x578] ;  /* 0x0100af00ff0877ac */ /* 0x000ee20008000a00 */
[----:B------:R-:W-:Y:S01]  /*bd50*/  HFMA2 R13, -RZ, RZ, 0, 0 ;  /* 0x00000000ff0d7431 */ /* 0x000fe200000001ff */
[----:B------:R-:W4:Y:S01]  /*bd60*/  LDCU.64 UR4, c[0x4][0x188] ;  /* 0x01003100ff0477ac */ /* 0x000f220008000a00 */
[----:B-1----:R-:W-:Y:S01]  /*bd70*/  MOV R4, UR6 ;  /* 0x0000000600047c02 */ /* 0x002fe20008000f00 */
[----:B------:R-:W-:Y:S01]  /*bd80*/  IMAD.U32 R5, RZ, RZ, UR7 ;  /* 0x00000007ff057e24 */ /* 0x000fe2000f8e00ff */
[----:B---3--:R-:W-:-:S02]  /*bd90*/  MOV R6, UR8 ;  /* 0x0000000800067c02 */ /* 0x008fc40008000f00 */
[----:B------:R-:W-:Y:S02]  /*bda0*/  MOV R7, UR9 ;  /* 0x0000000900077c02 */ /* 0x000fe40008000f00 */
[----:B----4-:R-:W-:Y:S01]  /*bdb0*/  MOV R10, UR4 ;  /* 0x00000004000a7c02 */ /* 0x010fe20008000f00 */
[----:B0-----:R-:W-:-:S07]  /*bdc0*/  IMAD.U32 R11, RZ, RZ, UR5 ;  /* 0x00000005ff0b7e24 */ /* 0x001fce000f8e00ff */
[----:B------:R-:W-:-:S07]  /*bdd0*/  LEPC R20, `(.L_x_3979) ;  /* 0x000000001014794e */ /* 0x000fce0000000000 */
[----:B--2---:R-:W-:Y:S05]  /*bde0*/  CALL.ABS.NOINC R2 ;  /* 0x0000000002007343 */ /* 0x004fea0003c00000 */
.L_x_3979:
[----:B------:R-:W-:Y:S05]  /*bdf0*/  EXIT ;  /* 0x000000000000794d */ /* 0x000fea0003800000 */
.L_x_3975:
[----:B------:R-:W3:Y:S01]  /*be00*/  LDCU.U8 UR4, c[0x0][0x7a0] ;  /* 0x0000f400ff0477ac */ /* 0x000ee20008000000 */
[----:B------:R-:W-:Y:S01]  /*be10*/  IMAD.MOV.U32 R9, RZ, RZ, R7 ;  /* 0x000000ffff097224 */ /* 0x000fe200078e0007 */
[----:B------:R-:W-:Y:S01]  /*be20*/  MOV R11, R5 ;  /* 0x00000005000b7202 */ /* 0x000fe20000000f00 */
[----:B---3--:R-:W-:-:S09]  /*be30*/  UISETP.NE.AND UP0, UPT, UR4, URZ, UPT ;  /* 0x000000ff0400728c */ /* 0x008fd2000bf05270 */
[----:B------:R-:W-:Y:S05]  /*be40*/  BRA.U !UP0, `(.L_x_3980) ;  /* 0x00000001085c7547 */ /* 0x000fea000b800000 */
[----:B0-2---:R-:W2:Y:S01]  /*be50*/  LDG.E R12, desc[UR36][R2.64+0xc] ;  /* 0x00000c24020c7981 */ /* 0x005ea2000c1e1900 */
[----:B------:R-:W-:Y:S01]  /*be60*/  BSSY.RECONVERGENT B0, `(.L_x_3980) ;  /* 0x0000015000007945 */ /* 0x000fe20003800200 */
[----:B------:R-:W-:Y:S02]  /*be70*/  MOV R9, R7 ;  /* 0x0000000700097202 */ /* 0x000fe40000000f00 */
[----:B------:R-:W-:Y:S02]  /*be80*/  MOV R11, R5 ;  /* 0x00000005000b7202 */ /* 0x000fe40000000f00 */
[----:B--2---:R-:W-:-:S13]  /*be90*/  FSETP.NEU.FTZ.AND P0, PT, R12, RZ, PT ;  /* 0x000000ff0c00720b */ /* 0x004fda0003f1d000 */
[----:B------:R-:W-:Y:S05]  /*bea0*/  @!P0 BRA `(.L_x_3981) ;  /* 0x0000000000408947 */ /* 0x000fea0003800000 */
[----:B------:R-:W2:Y:S04]  /*beb0*/  LDG.E R13, desc[UR36][R2.64] ;  /* 0x00000024020d7981 */ /* 0x000ea8000c1e1900 */
[----:B------:R-:W3:Y:S04]  /*bec0*/  LDG.E R11, desc[UR36][R2.64+0x4] ;  /* 0x00000424020b7981 */ /* 0x000ee8000c1e1900 */
[----:B-1----:R0:W4:Y:S01]  /*bed0*/  LDG.E R6, desc[UR36][R2.64+0x8] ;  /* 0x0000082402067981 */ /* 0x002122000c1e1900 */
[----:B------:R-:W-:Y:S01]  /*bee0*/  FSETP.NEU.FTZ.AND P0, PT, R7, RZ, PT ;  /* 0x000000ff0700720b */ /* 0x000fe20003f1d000 */
[----:B------:R-:W-:-:S12]  /*bef0*/  IMAD.MOV.U32 R9, RZ, RZ, R12 ;  /* 0x000000ffff097224 */ /* 0x000fd800078e000c */
[----:B------:R-:W-:-:S04]  /*bf00*/  @P0 FADD.FTZ R9, R7, R12 ;  /* 0x0000000c07090221 */ /* 0x000fc80000010000 */
[----:B------:R-:W1:Y:S02]  /*bf10*/  @P0 MUFU.RCP R10, R9 ;  /* 0x00000009000a0308 */ /* 0x000e640000001000 */
[----:B-1----:R-:W-:Y:S01]  /*bf20*/  @P0 FMUL.FTZ R7, R7, R10 ;  /* 0x0000000a07070220 */ /* 0x002fe20000410000 */
[----:B--2---:R-:W-:Y:S01]  /*bf30*/  @P0 FADD.FTZ R0, R4, -R13 ;  /* 0x8000000d04000221 */ /* 0x004fe20000010000 */
[----:B------:R-:W-:-:S03]  /*bf40*/  MOV R4, R13 ;  /* 0x0000000d00047202 */ /* 0x000fc60000000f00 */
[C---:B------:R-:W-:Y:S01]  /*bf50*/  @P0 FMUL.FTZ R8, R0.reuse, R0 ;  /* 0x0000000000080220 */ /* 0x040fe20000410000 */
[----:B------:R-:W-:-:S03]  /*bf60*/  @P0 FFMA.FTZ R4, R0, R7, R13 ;  /* 0x0000000700040223 */ /* 0x000fc6000001000d */
[----:B------:R-:W-:Y:S01]  /*bf70*/  @P0 FMUL.FTZ R10, R12, R8 ;  /* 0x000000080c0a0220 */ /* 0x000fe20000410000 */
[----:B---3--:R-:W-:Y:S01]  /*bf80*/  @P0 FADD.FTZ R8, R5, R11 ;  /* 0x0000000b05080221 */ /* 0x008fe20000010000 */
[----:B----4-:R-:W-:-:S03]  /*bf90*/  @P0 MOV R6, 0xffffffff ;  /* 0xffffffff00060802 */ /* 0x010fc60000000f00 */
[----:B0-----:R-:W-:-:S07]  /*bfa0*/  @P0 FFMA.FTZ R11, R7, R10, R8 ;  /* 0x0000000a070b0223 */ /* 0x001fce0000010008 */
.L_x_3981:
[----:B------:R-:W-:Y:S05]  /*bfb0*/  BSYNC.RECONVERGENT B0 ;  /* 0x0000000000007941 */ /* 0x000fea0003800200 */
.L_x_3980:
[----:B------:R-:W3:Y:S02]  /*bfc0*/  LDCU.U8 UR4, c[0x0][0x7a1] ;  /* 0x0000f420ff0477ac */ /* 0x000ee40008000000 */
[----:B---3--:R-:W-:-:S09]  /*bfd0*/  UISETP.NE.AND UP0, UPT, UR4, URZ, UPT ;  /* 0x000000ff0400728c */ /* 0x008fd2000bf05270 */
[----:B------:R-:W-:Y:S05]  /*bfe0*/  BRA.U !UP0, `(.L_x_3982) ;  /* 0x0000000108647547 */ /* 0x000fea000b800000 */
[----:B-12---:R-:W1:Y:S01]  /*bff0*/  LDC R6, c[0x0][0x7a4] ;  /* 0x0001e900ff067b82 */ /* 0x006e620000000800 */
[----:B------:R-:W2:Y:S01]  /*c000*/  LDCU UR4, c[0x0][0x380] ;  /* 0x00007000ff0477ac */ /* 0x000ea20008000800 */
[----:B------:R-:W3:Y:S01]  /*c010*/  LDCU.U8 UR5, c[0x0][0x384] ;  /* 0x00007080ff0577ac */ /* 0x000ee20008000000 */
[C---:B--2---:R-:W-:Y:S01]  /*c020*/  FADD.FTZ R0, R9.reuse, -UR4 ;  /* 0x8000000409007e21 */ /* 0x044fe20008010000 */
[----:B------:R-:W-:Y:S02]  /*c030*/  FSETP.GT.FTZ.AND P0, PT, R9, UR4, PT ;  /* 0x0000000409007c0b */ /* 0x000fe4000bf14000 */
[----:B-1----:R-:W-:Y:S02]  /*c040*/  ISETP.GE.AND P1, PT, R6, 0x1, PT ;  /* 0x000000010600780c */ /* 0x002fe40003f26270 */
[----:B------:R-:W-:Y:S02]  /*c050*/  FSEL R0, R0, RZ, P0 ;  /* 0x000000ff00007208 */ /* 0x000fe40000000000 */
[----:B---3--:R-:W-:-:S04]  /*c060*/  ISETP.NE.AND P0, PT, RZ, UR5, PT ;  /* 0x00000005ff007c0c */ /* 0x008fc8000bf05270 */
[----:B------:R-:W1:Y:S05]  /*c070*/  MUFU.RCP R0, R0 ;  /* 0x0000000000007308 */ /* 0x000e6a0000001000 */
[----:B------:R-:W2:Y:S01]  /*c080*/  @P1 LDC.64 R2, c[0x0][0x770] ;  /* 0x0001dc00ff021b82 */ /* 0x000ea20000000a00 */
[----:B-1----:R-:W-:-:S06]  /*c090*/  FMUL.FTZ R11, R0, R11 ;  /* 0x0000000b000b7220 */ /* 0x002fcc0000410000 */
[----:B------:R-:W1:Y:S01]  /*c0a0*/  @P0 MUFU.SQRT R11, R11 ;  /* 0x0000000b000b0308 */ /* 0x000e620000002000 */
[----:B--2---:R-:W-:-:S04]  /*c0b0*/  @P1 IADD3 R2, P0, PT, R17, R2, RZ ;  /* 0x0000000211021210 */ /* 0x004fc80007f1e0ff */
[----:B------:R-:W-:Y:S02]  /*c0c0*/  @P1 IADD3.X R3, PT, PT, RZ, R3, RZ, P0, !PT ;  /* 0x00000003ff031210 */ /* 0x000fe400007fe4ff */
[----:B------:R-:W-:Y:S02]  /*c0d0*/  ISETP.GE.AND P0, PT, R6, 0x2, PT ;  /* 0x000000020600780c */ /* 0x000fe40003f06270 */
[----:B-1----:R-:W-:-:S05]  /*c0e0*/  F2FP.BF16.F32.PACK_AB R5, RZ, R11 ;  /* 0x0000000bff05723e */ /* 0x002fca00000010ff */
[----:B------:R1:W-:Y:S06]  /*c0f0*/  @P1 STG.E.U16 desc[UR36][R2.64], R5 ;  /* 0x0000000502001986 */ /* 0x0003ec000c101524 */
[----:B------:R-:W-:Y:S05]  /*c100*/  @!P0 EXIT ;  /* 0x000000000000894d */ /* 0x000fea0003800000 */
[----:B------:R-:W2:Y:S01]  /*c110*/  LDCU.64 UR4, c[0x0][0x778] ;  /* 0x0000ef00ff0477ac */ /* 0x000ea20008000a00 */
[----:B-1----:R-:W-:Y:S02]  /*c120*/  LOP3.LUT R2, R17, 0xfffffffe, RZ, 0xc0, !PT ;  /* 0xfffffffe11027812 */ /* 0x002fe400078ec0ff */
[----:B------:R-:W-:Y:S02]  /*c130*/  F2FP.BF16.F32.PACK_AB R4, RZ, R4 ;  /* 0x00000004ff04723e */ /* 0x000fe400000010ff */
[----:B--2---:R-:W-:-:S05]  /*c140*/  IADD3 R2, P0, PT, R2, UR4, RZ ;  /* 0x0000000402027c10 */ /* 0x004fca000ff1e0ff */
[----:B------:R-:W-:-:S05]  /*c150*/  IMAD.X R3, RZ, RZ, UR5, P0 ;  /* 0x00000005ff037e24 */ /* 0x000fca00080e06ff */
[----:B------:R-:W-:Y:S01]  /*c160*/  STG.E.U16 desc[UR36][R2.64], R4 ;  /* 0x0000000402007986 */ /* 0x000fe2000c101524 */
[----:B------:R-:W-:Y:S05]  /*c170*/  EXIT ;  /* 0x000000000000794d */ /* 0x000fea0003800000 */
.L_x_3982:
[----:B------:R-:W-:Y:S04]  /*c180*/  STG.E desc[UR36][R2.64], R4 ;  /* 0x0000000402007986 */ /* 0x000fe8000c101924 */
[----:B------:R-:W-:Y:S04]  /*c190*/  STG.E desc[UR36][R2.64+0x4], R11 ;  /* 0x0000040b02007986 */ /* 0x000fe8000c101924 */
[----:B--2---:R-:W-:Y:S04]  /*c1a0*/  STG.E desc[UR36][R2.64+0x8], R6 ;  /* 0x0000080602007986 */ /* 0x004fe8000c101924 */
[----:B------:R-:W-:Y:S01]  /*c1b0*/  STG.E desc[UR36][R2.64+0xc], R9 ;  /* 0x00000c0902007986 */ /* 0x000fe2000c101924 */
[----:B------:R-:W-:Y:S05]  /*c1c0*/  EXIT ;  /* 0x000000000000794d */ /* 0x000fea0003800000 */
.L_x_3943:
[----:B------:R-:W0:Y:S02]  /*c1d0*/  LDCU UR4, c[0x0][0x3a0] ;  /* 0x00007400ff0477ac */ /* 0x000e240008000800 */
[----:B0-----:R-:W-:-:S13]  /*c1e0*/  ISETP.GE.AND P0, PT, R13, UR4, PT ;  /* 0x000000040d007c0c */ /* 0x001fda000bf06270 */
        /* <DEDUP_REMOVED lines=9> */
[----:B------:R-:W-:Y:S05]  /*c280*/  BRA.U !UP0, `(.L_x_3983) ;  /* 0x0000000508187547 */ /* 0x000fea000b800000 */
[----:B------:R-:W0:Y:S02]  /*c290*/  LDCU.U8 UR4, c[0x0][0x7a0] ;  /* 0x0000f400ff0477ac */ /* 0x000e240008000000 */
[----:B0-----:R-:W-:-:S09]  /*c2a0*/  UISETP.NE.AND UP0, UPT, UR4, URZ, UPT ;  /* 0x000000ff0400728c */ /* 0x001fd2000bf05270 */
[----:B------:R-:W-:Y:S05]  /*c2b0*/  BRA.U !UP0, `(.L_x_3984) ;  /* 0x0000000108587547 */ /* 0x000fea000b800000 */
[----:B------:R-:W-:Y:S01]  /*c2c0*/  MOV R0, 0x0 ;  /* 0x0000000000007802 */ /* 0x000fe20000000f00 */
[----:B------:R-:W0:Y:S01]  /*c2d0*/  LDCU.64 UR4, c[0x4][0x580] ;  /* 0x0100b000ff0477ac */ /* 0x000e220008000a00 */
[----:B------:R-:W-:Y:S02]  /*c2e0*/  HFMA2 R8, -RZ, RZ, 0, 4.3690204620361328125e-05 ;  /* 0x000002ddff087431 */ /* 0x000fe400000001ff */
        /* <DEDUP_REMOVED lines=8> */
[----:B-----5:R-:W-:Y:S01]  /*c370*/  IMAD.U32 R7, RZ, RZ, UR7 ;  /* 0x00000007ff077e24 */ /* 0x020fe2000f8e00ff */
[----:B----4-:R-:W-:Y:S02]  /*c380*/  MOV R10, UR8 ;  /* 0x00000008000a7c02 */ /* 0x010fe40008000f00 */
[----:B-1----:R-:W-:-:S07]  /*c390*/  MOV R11, UR9 ;  /* 0x00000009000b7c02 */ /* 0x002fce0008000f00 */
[----:B------:R-:W-:-:S07]  /*c3a0*/  LEPC R20, `(.L_x_3985) ;  /* 0x000000001014794e */ /* 0x000fce0000000000 */
[----:B--2---:R-:W-:Y:S05]  /*c3b0*/  CALL.ABS.NOINC R2 ;  /* 0x0000000002007343 */ /* 0x004fea0003c00000 */
.L_x_3985:
[----:B------:R-:W-:Y:S01]  /*c3c0*/  UMOV UR4, URZ ;  /* 0x000000ff00047c82 */ /* 0x000fe20008000000 */
[----:B------:R-:W-:Y:S01]  /*c3d0*/  UMOV UR5, URZ ;  /* 0x000000ff00057c82 */ /* 0x000fe20008000000 */
[----:B------:R-:W-:Y:S01]  /*c3e0*/  UMOV UR6, URZ ;  /* 0x000000ff00067c82 */ /* 0x000fe20008000000 */
[----:B------:R-:W-:Y:S01]  /*c3f0*/  MOV R11, UR4 ;  /* 0x00000004000b7c02 */ /* 0x000fe20008000f00 */
[----:B------:R-:W-:Y:S01]  /*c400*/  IMAD.U32 R8, RZ, RZ, UR6 ;  /* 0x00000006ff087e24 */ /* 0x000fe2000f8e00ff */
[----:B------:R-:W-:-:S07]  /*c410*/  MOV R9, UR5 ;  /* 0x0000000500097c02 */ /* 0x000fce0008000f00 */
.L_x_3984:
[----:B------:R-:W0:Y:S02]  /*c420*/  LDCU.U8 UR4, c[0x0][0x7a1] ;  /* 0x0000f420ff0477ac */ /* 0x000e240008000000 */
[----:B0-----:R-:W-:-:S09]  /*c430*/  UISETP.NE.AND UP0, UPT, UR4, URZ, UPT ;  /* 0x000000ff0400728c */ /* 0x001fd2000bf05270 */
[----:B------:R-:W-:Y:S05]  /*c440*/  BRA.U !UP0, `(.L_x_3986) ;  /* 0x0000000108647547 */ /* 0x000fea000b800000 */
[----:B------:R-:W0:Y:S01]  /*c450*/  LDC R5, c[0x0][0x7a4] ;  /* 0x0001e900ff057b82 */ /* 0x000e220000000800 */
[----:B------:R-:W1:Y:S01]  /*c460*/  LDCU UR4, c[0x0][0x380] ;  /* 0x00007000ff0477ac */ /* 0x000e620008000800 */
[----:B------:R-:W2:Y:S01]  /*c470*/  LDCU.U8 UR5, c[0x0][0x384] ;  /* 0x00007080ff0577ac */ /* 0x000ea20008000000 */
[C---:B-1----:R-:W-:Y:S01]  /*c480*/  FADD.FTZ R0, R11.reuse, -UR4 ;  /* 0x800000040b007e21 */ /* 0x042fe20008010000 */
[----:B------:R-:W-:Y:S02]  /*c490*/  FSETP.GT.FTZ.AND P0, PT, R11, UR4, PT ;  /* 0x000000040b007c0b */ /* 0x000fe4000bf14000 */
[----:B0-----:R-:W-:Y:S02]  /*c4a0*/  ISETP.GE.AND P1, PT, R5, 0x1, PT ;  /* 0x000000010500780c */ /* 0x001fe40003f26270 */
[----:B------:R-:W-:Y:S02]  /*c4b0*/  FSEL R0, R0, RZ, P0 ;  /* 0x000000ff00007208 */ /* 0x000fe40000000000 */
[----:B--2---:R-:W-:-:S04]  /*c4c0*/  ISETP.NE.AND P0, PT, RZ, UR5, PT ;  /* 0x00000005ff007c0c */ /* 0x004fc8000bf05270 */
[----:B------:R-:W0:Y:S05]  /*c4d0*/  MUFU.RCP R0, R0 ;  /* 0x0000000000007308 */ /* 0x000e2a0000001000 */
[----:B------:R-:W1:Y:S01]  /*c4e0*/  @P1 LDC.64 R2, c[0x0][0x770] ;  /* 0x0001dc00ff021b82 */ /* 0x000e620000000a00 */
[----:B0-----:R-:W-:-:S06]  /*c4f0*/  FMUL.FTZ R9, R0, R9 ;  /* 0x0000000900097220 */ /* 0x001fcc0000410000 */
[----:B------:R-:W0:Y:S01]  /*c500*/  @P0 MUFU.SQRT R9, R9 ;  /* 0x0000000900090308 */ /* 0x000e220000002000 */
[----:B-1----:R-:W-:-:S04]  /*c510*/  @P1 IADD3 R2, P0, PT, R17, R2, RZ ;  /* 0x0000000211021210 */ /* 0x002fc80007f1e0ff */
[----:B------:R-:W-:Y:S02]  /*c520*/  @P1 IADD3.X R3, PT, PT, RZ, R3, RZ, P0, !PT ;  /* 0x00000003ff031210 */ /* 0x000fe400007fe4ff */
[----:B------:R-:W-:Y:S02]  /*c530*/  ISETP.GE.AND P0, PT, R5, 0x2, PT ;  /* 0x000000020500780c */ /* 0x000fe40003f06270 */
[----:B0-----:R-:W-:-:S05]  /*c540*/  F2FP.BF16.F32.PACK_AB R4, RZ, R9 ;  /* 0x00000009ff04723e */ /* 0x001fca00000010ff */
[----:B------:R0:W-:Y:S06]  /*c550*/  @P1 STG.E.U16 desc[UR36][R2.64], R4 ;  /* 0x0000000402001986 */ /* 0x0001ec000c101524 */
[----:B------:R-:W-:Y:S05]  /*c560*/  @!P0 EXIT ;  /* 0x000000000000894d */ /* 0x000fea0003800000 */
[----:B------:R-:W1:Y:S01]  /*c570*/  LDCU.64 UR4, c[0x0][0x778] ;  /* 0x0000ef00ff0477ac */ /* 0x000e620008000a00 */
[----:B0-----:R-:W-:Y:S02]  /*c580*/  LOP3.LUT R2, R17, 0xfffffffe, RZ, 0xc0, !PT ;  /* 0xfffffffe11027812 */ /* 0x001fe400078ec0ff */
[----:B------:R-:W-:Y:S02]  /*c590*/  F2FP.BF16.F32.PACK_AB R8, RZ, R8 ;  /* 0x00000008ff08723e */ /* 0x000fe400000010ff */
[----:B-1----:R-:W-:-:S04]  /*c5a0*/  IADD3 R2, P0, PT, R2, UR4, RZ ;  /* 0x0000000402027c10 */ /* 0x002fc8000ff1e0ff */
[----:B------:R-:W-:-:S05]  /*c5b0*/  IADD3.X R3, PT, PT, RZ, UR5, RZ, P0, !PT ;  /* 0x00000005ff037c10 */ /* 0x000fca00087fe4ff */
[----:B------:R-:W-:Y:S01]  /*c5c0*/  STG.E.U16 desc[UR36][R2.64], R8 ;  /* 0x0000000802007986 */ /* 0x000fe2000c101524 */
[----:B------:R-:W-:Y:S05]  /*c5d0*/  EXIT ;  /* 0x000000000000794d */ /* 0x000fea0003800000 */
.L_x_3986:
[----:B------:R-:W-:Y:S01]  /*c5e0*/  MOV R0, 0x0 ;  /* 0x0000000000007802 */ /* 0x000fe20000000f00 */
[----:B------:R-:W0:Y:S01]  /*c5f0*/  LDCU.64 UR4, c[0x4][0x580] ;  /* 0x0100b000ff0477ac */ /* 0x000e220008000a00 */
[----:B------:R-:W-:Y:S01]  /*c600*/  HFMA2 R8, -RZ, RZ, 0, 4.4405460357666015625e-05 ;  /* 0x000002e9ff087431 */ /* 0x000fe200000001ff */
[----:B------:R-:W-:Y:S01]  /*c610*/  MOV R12, 0x1 ;  /* 0x00000001000c7802 */ /* 0x000fe20000000f00 */
[----:B------:R1:W2:Y:S01]  /*c620*/  LDC.64 R2, c[0x4][R0] ;  /* 0x0100000000027b82 */ /* 0x0002a20000000a00 */
[----:B------:R-:W3:Y:S01]  /*c630*/  LDCU.64 UR6, c[0x4][0x578] ;  /* 0x0100af00ff0677ac */ /* 0x000ee20008000a00 */
[----:B------:R-:W-:Y:S01]  /*c640*/  HFMA2 R13, -RZ, RZ, 0, 0 ;  /* 0x00000000ff0d7431 */ /* 0x000fe200000001ff */
[----:B------:R-:W4:Y:S01]  /*c650*/  LDCU.64 UR8, c[0x4][0x188] ;  /* 0x01003100ff0877ac */ /* 0x000f220008000a00 */
[----:B0-----:R-:W-:Y:S01]  /*c660*/  MOV R4, UR4 ;  /* 0x0000000400047c02 */ /* 0x001fe20008000f00 */
[----:B------:R-:W-:Y:S01]  /*c670*/  IMAD.U32 R5, RZ, RZ, UR5 ;  /* 0x00000005ff057e24 */ /* 0x000fe2000f8e00ff */
[----:B---3--:R-:W-:-:S02]  /*c680*/  MOV R6, UR6 ;  /* 0x0000000600067c02 */ /* 0x008fc40008000f00 */
[----:B-----5:R-:W-:Y:S02]  /*c690*/  MOV R7, UR7 ;  /* 0x0000000700077c02 */ /* 0x020fe40008000f00 */
[----:B----4-:R-:W-:Y:S01]  /*c6a0*/  MOV R10, UR8 ;  /* 0x00000008000a7c02 */ /* 0x010fe20008000f00 */
[----:B-1----:R-:W-:-:S07]  /*c6b0*/  IMAD.U32 R11, RZ, RZ, UR9 ;  /* 0x00000009ff0b7e24 */ /* 0x002fce000f8e00ff */
[----:B------:R-:W-:-:S07]  /*c6c0*/  LEPC R20, `(.L_x_3987) ;  /* 0x000000001014794e */ /* 0x000fce0000000000 */
[----:B--2---:R-:W-:Y:S05]  /*c6d0*/  CALL.ABS.NOINC R2 ;  /* 0x0000000002007343 */ /* 0x004fea0003c00000 */
.L_x_3987:
[----:B------:R-:W-:Y:S05]  /*c6e0*/  EXIT ;  /* 0x000000000000794d */ /* 0x000fea0003800000 */
.L_x_3983:
[----:B------:R-:W0:Y:S01]  /*c6f0*/  LDCU.U8 UR4, c[0x0][0x7a0] ;  /* 0x0000f400ff0477ac */ /* 0x000e220008000000 */
[----:B------:R-:W-:Y:S01]  /*c700*/  IMAD.MOV.U32 R5, RZ, RZ, R11 ;  /* 0x000000ffff057224 */ /* 0x000fe200078e000b */
[----:B-----5:R-:W-:Y:S01]  /*c710*/  MOV R7, R9 ;  /* 0x0000000900077202 */ /* 0x020fe20000000f00 */
[----:B0-----:R-:W-:-:S09]  /*c720*/  UISETP.NE.AND UP0, UPT, UR4, URZ, UPT ;  /* 0x000000ff0400728c */ /* 0x001fd2000bf05270 */
[----:B------:R-:W-:Y:S05]  /*c730*/  BRA.U !UP0, `(.L_x_3988) ;  /* 0x00000001085c7547 */ /* 0x000fea000b800000 */
[----:B------:R-:W2:Y:S01]  /*c740*/  LDG.E R12, desc[UR36][R2.64+0xc] ;  /* 0x00000c24020c7981 */ /* 0x000ea2000c1e1900 */
[----:B------:R-:W-:Y:S01]  /*c750*/  BSSY.RECONVERGENT B0, `(.L_x_3988) ;  /* 0x0000015000007945 */ /* 0x000fe20003800200 */
[----:B------:R-:W-:Y:S02]  /*c760*/  MOV R5, R11 ;  /* 0x0000000b00057202 */ /* 0x000fe40000000f00 */
[----:B------:R-:W-:Y:S02]  /*c770*/  MOV R7, R9 ;  /* 0x0000000900077202 */ /* 0x000fe40000000f00 */
[----:B--2---:R-:W-:-:S13]  /*c780*/  FSETP.NEU.FTZ.AND P0, PT, R12, RZ, PT ;  /* 0x000000ff0c00720b */ /* 0x004fda0003f1d000 */
[----:B------:R-:W-:Y:S05]  /*c790*/  @!P0 BRA `(.L_x_3989) ;  /* 0x0000000000408947 */ /* 0x000fea0003800000 */
[----:B------:R-:W2:Y:S04]  /*c7a0*/  LDG.E R13, desc[UR36][R2.64] ;  /* 0x00000024020d7981 */ /* 0x000ea8000c1e1900 */
[----:B------:R-:W3:Y:S04]  /*c7b0*/  LDG.E R7, desc[UR36][R2.64+0x4] ;  /* 0x0000042402077981 */ /* 0x000ee8000c1e1900 */
[----:B------:R0:W4:Y:S01]  /*c7c0*/  LDG.E R10, desc[UR36][R2.64+0x8] ;  /* 0x00000824020a7981 */ /* 0x000122000c1e1900 */
        /* <DEDUP_REMOVED lines=13> */
.L_x_3989:
[----:B------:R-:W-:Y:S05]  /*c8a0*/  BSYNC.RECONVERGENT B0 ;  /* 0x0000000000007941 */ /* 0x000fea0003800200 */
.L_x_3988:
        /* <DEDUP_REMOVED lines=24> */
[----:B-1----:R-:W-:-:S05]  /*ca30*/  IADD3 R2, P0, PT, R2, UR4, RZ ;  /* 0x0000000402027c10 */ /* 0x002fca000ff1e0ff */
[----:B------:R-:W-:-:S05]  /*ca40*/  IMAD.X R3, RZ, RZ, UR5, P0 ;  /* 0x00000005ff037e24 */ /* 0x000fca00080e06ff */
[----:B------:R-:W-:Y:S01]  /*ca50*/  STG.E.U16 desc[UR36][R2.64], R8 ;  /* 0x0000000802007986 */ /* 0x000fe2000c101524 */
[----:B------:R-:W-:Y:S05]  /*ca60*/  EXIT ;  /* 0x000000000000794d */ /* 0x000fea0003800000 */
.L_x_3990:
[----:B------:R-:W-:Y:S04]  /*ca70*/  STG.E desc[UR36][R2.64], R8 ;  /* 0x0000000802007986 */ /* 0x000fe8000c101924 */
[----:B------:R-:W-:Y:S04]  /*ca80*/  STG.E desc[UR36][R2.64+0x4], R7 ;  /* 0x0000040702007986 */ /* 0x000fe8000c101924 */
[----:B------:R-:W-:Y:S04]  /*ca90*/  STG.E desc[UR36][R2.64+0x8], R10 ;  /* 0x0000080a02007986 */ /* 0x000fe8000c101924 */
[----:B------:R-:W-:Y:S01]  /*caa0*/  STG.E desc[UR36][R2.64+0xc], R5 ;  /* 0x00000c0502007986 */ /* 0x000fe2000c101924 */
[----:B------:R-:W-:Y:S05]  /*cab0*/  EXIT ;  /* 0x000000000000794d */ /* 0x000fea0003800000 */
        .weak           $__internal_6_$__cuda_sm20_div_u64
        .type           $__internal_6_$__cuda_sm20_div_u64,@function
        .size           $__internal_6_$__cuda_sm20_div_u64,(.L_x_7238 - $__internal_6_$__cuda_sm20_div_u64)
$__internal_6_$__cuda_sm20_div_u64:
        /* <DEDUP_REMOVED lines=18> */
[----:B------:R-:W-:-:S05]  /*cbe0*/  IMAD.HI.U32 R14, P1, R7, R23, R14 ;  /* 0x00000017070e7227 */ /* 0x000fca000782000e */
[----:B------:R-:W-:Y:S02]  /*cbf0*/  IADD3 R15, P2, PT, R21, R14, RZ ;  /* 0x0000000e150f7210 */ /* 0x000fe40007f5e0ff */
[----:B------:R-:W-:-:S03]  /*cc00*/  IADD3.X R14, PT, PT, R25, R7, RZ, P0, !PT ;  /* 0x00000007190e7210 */ /* 0x000fc600007fe4ff */
[----:B------:R-:W-:Y:S01]  /*cc10*/  IMAD.WIDE.U32 R6, R15, R5, RZ ;  /* 0x000000050f067225 */ /* 0x000fe200078e00ff */
[----:B------:R-:W-:Y:S02]  /*cc20*/  IADD3.X R21, PT, PT, RZ, RZ, R14, P2, P1 ;  /* 0x000000ffff157210 */ /* 0x000fe400017e240e */
[----:B------:R-:W-:-:S03]  /*cc30*/  IADD3 R23, P0, PT, RZ, -R6, RZ ;  /* 0x80000006ff177210 */ /* 0x000fc60007f1e0ff */
        /* <DEDUP_REMOVED lines=17> */
[----:B------:R-:W-:-:S04]  /*cd50*/  IADD3.X R6, PT, PT, R21, RZ, RZ, P0, !PT ;  /* 0x000000ff15067210 */ /* 0x000fc800007fe4ff */
[----:B------:R-:W-:Y:S01]  /*cd60*/  IADD3.X R15, PT, PT, RZ, R6, RZ, P1, !PT ;  /* 0x00000006ff0f7210 */ /* 0x000fe20000ffe4ff */
[----:B------:R-:W-:-:S04]  /*cd70*/  IMAD.WIDE.U32 R6, R14, R5, RZ ;  /* 0x000000050e067225 */ /* 0x000fc800078e00ff */
[----:B------:R-:W-:Y:S01]  /*cd80*/  IMAD R7, R15, R5, R7 ;  /* 0x000000050f077224 */ /* 0x000fe200078e0207 */
[----:B------:R-:W-:-:S04]  /*cd90*/  IADD3 R16, P0, PT, -R6, R2, RZ ;  /* 0x0000000206107210 */ /* 0x000fc80007f1e1ff */
[----:B------:R-:W-:Y:S01]  /*cda0*/  IADD3 R2, P1, PT, -R5, R16, RZ ;  /* 0x0000001005027210 */ /* 0x000fe20007f3e1ff */
[----:B------:R-:W-:Y:S01]  /*cdb0*/  IMAD.X R18, R3, 0x1, ~R7, P0 ;  /* 0x0000000103127824 */ /* 0x000fe200000e0e07 */
[----:B------:R-:W-:Y:S02]  /*cdc0*/  ISETP.GE.U32.AND P0, PT, R16, R5, PT ;  /* 0x000000051000720c */ /* 0x000fe40003f06070 */
[----:B------:R-:W-:Y:S02]  /*cdd0*/  IADD3 R7, P2, PT, R14, 0x1, RZ ;  /* 0x000000010e077810 */ /* 0x000fe40007f5e0ff */
[C---:B------:R-:W-:Y:S02]  /*cde0*/  ISETP.GE.U32.AND.EX P0, PT, R18.reuse, RZ, PT, P0 ;  /* 0x000000ff1200720c */ /* 0x040fe40003f06100 */
[----:B------:R-:W-:Y:S02]  /*cdf0*/  IADD3.X R3, PT, PT, R18, -0x1, RZ, P1, !PT ;  /* 0xffffffff12037810 */ /* 0x000fe40000ffe4ff */
[----:B------:R-:W-:-:S02]  /*ce00*/  IADD3.X R6, PT, PT, RZ, R15, RZ, P2, !PT ;  /* 0x0000000fff067210 */ /* 0x000fc400017fe4ff */
[----:B------:R-:W-:Y:S02]  /*ce10*/  SEL R2, R2, R16, P0 ;  /* 0x0000001002027207 */ /* 0x000fe40000000000 */
[----:B------:R-:W-:Y:S02]  /*ce20*/  SEL R7, R7, R14, P0 ;  /* 0x0000000e07077207 */ /* 0x000fe40000000000 */
[----:B------:R-:W-:Y:S02]  /*ce30*/  SEL R3, R3, R18, P0 ;  /* 0x0000001203037207 */ /* 0x000fe40000000000 */
[----:B------:R-:W-:Y:S02]  /*ce40*/  SEL R6, R6, R15, P0 ;  /* 0x0000000f06067207 */ /* 0x000fe40000000000 */
[----:B------:R-:W-:Y:S02]  /*ce50*/  ISETP.GE.U32.AND P0, PT, R2, R5, PT ;  /* 0x000000050200720c */ /* 0x000fe40003f06070 */
[----:B------:R-:W-:-:S02]  /*ce60*/  IADD3 R2, P2, PT, R7, 0x1, RZ ;  /* 0x0000000107027810 */ /* 0x000fc40007f5e0ff */
[----:B------:R-:W-:Y:S02]  /*ce70*/  ISETP.GE.U32.AND.EX P0, PT, R3, RZ, PT, P0 ;  /* 0x000000ff0300720c */ /* 0x000fe40003f06100 */
[----:B------:R-:W-:Y:S02]  /*ce80*/  ISETP.NE.U32.AND P1, PT, R5, RZ, PT ;  /* 0x000000ff0500720c */ /* 0x000fe40003f25070 */
[----:B------:R-:W-:Y:S02]  /*ce90*/  IADD3.X R3, PT, PT, RZ, R6, RZ, P2, !PT ;  /* 0x00000006ff037210 */ /* 0x000fe400017fe4ff */
[----:B------:R-:W-:Y:S02]  /*cea0*/  MOV R5, 0x0 ;  /* 0x0000000000057802 */ /* 0x000fe40000000f00 */
[----:B------:R-:W-:Y:S02]  /*ceb0*/  ISETP.NE.AND.EX P1, PT, RZ, RZ, PT, P1 ;  /* 0x000000ffff00720c */ /* 0x000fe40003f25310 */
[----:B------:R-:W-:-:S02]  /*cec0*/  SEL R2, R2, R7, P0 ;  /* 0x0000000702027207 */ /* 0x000fc40000000000 */
[----:B------:R-:W-:Y:S02]  /*ced0*/  SEL R3, R3, R6, P0 ;  /* 0x0000000603037207 */ /* 0x000fe40000000000 */
[----:B------:R-:W-:Y:S02]  /*cee0*/  SEL R2, R2, 0xffffffff, P1 ;  /* 0xffffffff02027807 */ /* 0x000fe40000800000 */
[----:B------:R-:W-:Y:S01]  /*cef0*/  SEL R3, R3, 0xffffffff, P1 ;  /* 0xffffffff03037807 */ /* 0x000fe20000800000 */
[----:B------:R-:W-:Y:S06]  /*cf00*/  RET.REL.NODEC R4 `(_ZN2at6native13reduce_kernelILi512ELi1ENS0_8ReduceOpIN3c108BFloat16ENS0_10WelfordOpsIS4_fiN4cuda3std3__44pairIS4_S4_EEEEjS4_Li2ELi2EEEEEvT1_) ;  /* 0xffffff30043c7950 */ /* 0x000fec0003c3ffff */
.L_x_3991:
        /* <DEDUP_REMOVED lines=15> */
.L_x_7238:


//--------------------- .text._ZN2at6native13reduce_kernelILi256ELi2ENS0_8ReduceOpIN3c108BFloat16ENS0_10WelfordOpsIS4_fiN4cuda3std3__44pairIS4_S4_EEEEjS4_Li2ELi2EEEEEvT1_ --------------------------
	.section	.text._ZN2at6native13reduce_kernelILi256ELi2ENS0_8ReduceOpIN3c108BFloat16ENS0_10WelfordOpsIS4_fiN4cuda3std3__44pairIS4_S4_EEEEjS4_Li2ELi2EEEEEvT1_,"ax",@progbits
	.align	128
        .global         _ZN2at6native13reduce_kernelILi256ELi2ENS0_8ReduceOpIN3c108BFloat16ENS0_10WelfordOpsIS4_fiN4cuda3std3__44pairIS4_S4_EEEEjS4_Li2ELi2EEEEEvT1_
        .type           _ZN2at6native13reduce_kernelILi256ELi2ENS0_8ReduceOpIN3c108BFloat16ENS0_10WelfordOpsIS4_fiN4cuda3std3__44pairIS4_S4_EEEEjS4_Li2ELi2EEEEEvT1_,@function
        .size           _ZN2at6native13reduce_kernelILi256ELi2ENS0_8ReduceOpIN3c108BFloat16ENS0_10WelfordOpsIS4_fiN4cuda3std3__44pairIS4_S4_EEEEjS4_Li2ELi2EEEEEvT1_,(.L_x_7239 - _ZN2at6native13reduce_kernelILi256ELi2ENS0_8ReduceOpIN3c108BFloat16ENS0_10WelfordOpsIS4_fiN4cuda3std3__44pairIS4_S4_EEEEjS4_Li2ELi2EEEEEvT1_)
        .other          _ZN2at6native13reduce_kernelILi256ELi2ENS0_8ReduceOpIN3c108BFloat16ENS0_10WelfordOpsIS4_fiN4cuda3std3__44pairIS4_S4_EEEEjS4_Li2ELi2EEEEEvT1_,@"STO_CUDA_ENTRY STV_DEFAULT"
_ZN2at6native13reduce_kernelILi256ELi2ENS0_8ReduceOpIN3c108BFloat16ENS0_10WelfordOpsIS4_fiN4cuda3std3__44pairIS4_S4_EEEEjS4_Li2ELi2EEEEEvT1_:
.text._ZN2at6native13reduce_kernelILi256ELi2ENS0_8ReduceOpIN3c108BFloat16ENS0_10WelfordOpsIS4_fiN4cuda3std3__44pairIS4_S4_EEEEjS4_Li2ELi2EEEEEvT1_:
        /* <DEDUP_REMOVED lines=296> */
.L_x_3992:
[----:B------:R-:W1:Y:S01]  /*1280*/  LDCU UR5, c[0x0][0x39c] ;  /* 0x00007380ff0577ac */ /* 0x000e620008000800 */
[----:B------:R-:W-:Y:S01]  /*1290*/  BSSY.RECONVERGENT B6, `(.L_x_3993) ;  /* 0x00006e7000067945 */ /* 0x000fe20003800200 */
[----:B------:R-:W-:Y:S02]  /*12a0*/  CS2R R22, SRZ ;  /* 0x0000000000167805 */ /* 0x000fe4000001ff00 */
[----:B------:R-:W-:Y:S01]  /*12b0*/  CS2R R20, SRZ ;  /* 0x0000000000147805 */ /* 0x000fe2000001ff00 */
[----:B------:R-:W2:Y:S01]  /*12c0*/  LDCU UR4, c[0x0][0x3a0] ;  /* 0x00007400ff0477ac */ /* 0x000ea20008000800 */
[----:B------:R-:W-:Y:S02]  /*12d0*/  CS2R R6, SRZ ;  /* 0x0000000000067805 */ /* 0x000fe4000001ff00 */
[----:B------:R-:W-:Y:S01]  /*12e0*/  CS2R R4, SRZ ;  /* 0x0000000000047805 */ /* 0x000fe2000001ff00 */
        /* <DEDUP_REMOVED lines=29> */
.L_x_3996:
[----:B------:R-:W0:Y:S01]  /*14c0*/  LDC R0, c[0x0][0x388] ;  /* 0x0000e200ff007b82 */ /* 0x000e220000000800 */
[----:B------:R-:W-:Y:S01]  /*14d0*/  LOP3.LUT P0, RZ, R24, 0x2, RZ, 0xc0, !PT ;  /* 0x0000000218ff7812 */ /* 0x000fe2000780c0ff */
[----:B------:R-:W-:Y:S06]  /*14e0*/  BSSY.RECONVERGENT B0, `(.L_x_3997) ;  /* 0x000002a000007945 */ /* 0x000fec0003800200 */
[----:B------:R-:W1:Y:S08]  /*14f0*/  LDC R3, c[0x0][0x38c] ;  /* 0x0000e300ff037b82 */ /* 0x000e700000000800 */
[----:B------:R-:W2:Y:S08]  /*1500*/  LDC R8, c[0x0][0x390] ;  /* 0x0000e400ff087b82 */ /* 0x000eb00000000800 */
[----:B------:R-:W3:Y:S01]  /*1510*/  LDC R11, c[0x0][0x394] ;  /* 0x0000e500ff0b7b82 */ /* 0x000ee20000000800 */
[----:B0-----:R-:W-:Y:S01]  /*1520*/  MOV R9, R0 ;  /* 0x0000000000097202 */ /* 0x001fe20000000f00 */
[----:B-1----:R-:W-:-:S02]  /*1530*/  IMAD.MOV.U32 R10, RZ, RZ, R3 ;  /* 0x000000ffff0a7224 */ /* 0x002fc400078e0003 */
[----:B--2---:R-:W-:Y:S01]  /*1540*/  IMAD.MOV.U32 R6, RZ, RZ, R8 ;  /* 0x000000ffff067224 */ /* 0x004fe200078e0008 */
[----:B---3--:R-:W-:Y:S01]  /*1550*/  MOV R12, R11 ;  /* 0x0000000b000c7202 */ /* 0x008fe20000000f00 */
[----:B------:R-:W-:Y:S06]  /*1560*/  @!P0 BRA `(.L_x_3998) ;  /* 0x0000000000848947 */ /* 0x000fec0003800000 */
[----:B------:R-:W-:Y:S01]  /*1570*/  ISETP.NE.AND P0, PT, R19, 0x1, PT ;  /* 0x000000011300780c */ /* 0x000fe20003f05270 */
[----:B------:R-:W-:Y:S01]  /*1580*/  BSSY.RECONVERGENT B1, `(.L_x_3999) ;  /* 0x000001a000017945 */ /* 0x000fe20003800200 */
[----:B------:R-:W-:Y:S01]  /*1590*/  MOV R9, R0 ;  /* 0x0000000000097202 */ /* 0x000fe20000000f00 */
[----:B------:R-:W-:-:S10]  /*15a0*/  IMAD.MOV.U32 R10, RZ, RZ, R3 ;  /* 0x000000ffff0a7224 */ /* 0x000fd400078e0003 */
[----:B------:R-:W-:Y:S05]  /*15b0*/  @P0 BRA `(.L_x_4000) ;  /* 0x0000000000580947 */ /* 0x000fea0003800000 */
[----:B------:R-:W0:Y:S01]  /*15c0*/  LDCU UR4, c[0x0][0x3b4] ;  /* 0x00007680ff0477ac */ /* 0x000e220008000800 */
[----:B------:R-:W-:Y:S01]  /*15d0*/  ISETP.NE.AND P1, PT, R16, RZ, PT ;  /* 0x000000ff1000720c */ /* 0x000fe20003f25270 */
[----:B------:R-:W-:Y:S01]  /*15e0*/  IMAD.MOV.U32 R10, RZ, RZ, R3 ;  /* 0x000000ffff0a7224 */ /* 0x000fe200078e0003 */
[----:B------:R-:W-:Y:S02]  /*15f0*/  MOV R9, R0 ;  /* 0x0000000000097202 */ /* 0x000fe40000000f00 */
[----:B0-----:R-:W-:-:S13]  /*1600*/  ISETP.NE.AND P0, PT, RZ, UR4, PT ;  /* 0x00000004ff007c0c */ /* 0x001fda000bf05270 */
[----:B------:R-:W-:Y:S05]  /*1610*/  @P0 BRA P1, `(.L_x_4000) ;  /* 0x0000000000400947 */ /* 0x000fea0000800000 */
[----:B------:R-:W0:Y:S02]  /*1620*/  LDCU UR4, c[0x0][0x3b8] ;  /* 0x00007700ff0477ac */ /* 0x000e240008000800 */
[----:B0-----:R-:W-:-:S04]  /*1630*/  ISETP.NE.AND P0, PT, RZ, UR4, PT ;  /* 0x00000004ff007c0c */ /* 0x001fc8000bf05270 */
[----:B------:R-:W-:-:S13]  /*1640*/  ISETP.NE.AND P0, PT, R2, RZ, P0 ;  /* 0x000000ff0200720c */ /* 0x000fda0000705270 */
[----:B------:R-:W2:Y:S01]  /*1650*/  @!P0 LDG.E.U16 R7, desc[UR36][R24.64] ;  /* 0x0000002418078981 */ /* 0x000ea2000c1e1500 */
[----:B------:R-:W0:Y:S08]  /*1660*/  @!P0 LDC R9, c[0x0][0x390] ;  /* 0x0000e400ff098b82 */ /* 0x000e300000000800 */
[----:B------:R-:W1:Y:S01]  /*1670*/  @!P0 LDC.64 R4, c[0x0][0x388] ;  /* 0x0000e200ff048b82 */ /* 0x000e620000000a00 */
[----:B0-----:R-:W-:-:S02]  /*1680*/  @!P0 IADD3 R8, PT, PT, R9, 0x1, RZ ;  /* 0x0000000109088810 */ /* 0x001fc40007ffe0ff */
[----:B------:R-:W-:Y:S02]  /*1690*/  MOV R9, R0 ;  /* 0x0000000000097202 */ /* 0x000fe40000000f00 */
[----:B------:R-:W-:-:S04]  /*16a0*/  @!P0 I2FP.F32.S32 R11, R8 ;  /* 0x00000008000b8245 */ /* 0x000fc80000201400 */
[----:B------:R-:W0:Y:S01]  /*16b0*/  @!P0 MUFU.RCP R10, R11 ;  /* 0x0000000b000a8308 */ /* 0x000e220000001000 */
[----:B--2---:R-:W-:-:S04]  /*16c0*/  @!P0 IMAD.U32 R7, R7, 0x10000, RZ ;  /* 0x0001000007078824 */ /* 0x004fc800078e00ff */
[----:B-1----:R-:W-:-:S04]  /*16d0*/  @!P0 FADD.FTZ R13, R7, -R4 ;  /* 0x80000004070d8221 */ /* 0x002fc80000010000 */
[----:B0-----:R-:W-:Y:S01]  /*16e0*/  @!P0 FFMA.FTZ R9, R13, R10, R4 ;  /* 0x0000000a0d098223 */ /* 0x001fe20000010004 */
[----:B------:R-:W-:-:S03]  /*16f0*/  IMAD.MOV.U32 R10, RZ, RZ, R3 ;  /* 0x000000ffff0a7224 */ /* 0x000fc600078e0003 */
[----:B------:R-:W-:-:S04]  /*1700*/  @!P0 FADD.FTZ R4, R7, -R9 ;  /* 0x8000000907048221 */ /* 0x000fc80000010000 */
[----:B------:R-:W-:-:S07]  /*1710*/  @!P0 FFMA.FTZ R10, R13, R4, R5 ;  /* 0x000000040d0a8223 */ /* 0x000fce0000010005 */
.L_x_4000:
[----:B------:R-:W-:Y:S05]  /*1720*/  BSYNC.RECONVERGENT B1 ;  /* 0x0000000000017941 */ /* 0x000fea0003800200 */
.L_x_3999:
[----:B------:R-:W0:Y:S01]  /*1730*/  LDCU UR4, c[0x0][0x39c] ;  /* 0x00007380ff0477ac */ /* 0x000e220008000800 */
[----:B------:R-:W-:-:S04]  /*1740*/  IADD3 R24, P0, PT, R24, 0x2, RZ ;  /* 0x0000000218187810 */ /* 0x000fc80007f1e0ff */
[----:B------:R-:W-:Y:S01]  /*1750*/  IADD3.X R25, PT, PT, RZ, R25, RZ, P0, !PT ;  /* 0x00000019ff197210 */ /* 0x000fe200007fe4ff */
[----:B0-----:R-:W-:-:S06]  /*1760*/  UIADD3 UR4, UPT, UPT, UR4, -0x1, URZ ;  /* 0xffffffff04047890 */ /* 0x001fcc000fffe0ff */
[----:B------:R-:W-:-:S07]  /*1770*/  IMAD.U32 R18, RZ, RZ, UR4 ;  /* 0x00000004ff127e24 */ /* 0x000fce000f8e00ff */
.L_x_3998:
[----:B------:R-:W-:Y:S05]  /*1780*/  BSYNC.RECONVERGENT B0 ;  /* 0x0000000000007941 */ /* 0x000fea0003800200 */
.L_x_3997:
[----:B------:R-:W0:Y:S01]  /*1790*/  LDC.64 R4, c[0x0][0x3b0] ;  /* 0x0000ec00ff047b82 */ /* 0x000e220000000a00 */
[----:B------:R-:W-:Y:S07]  /*17a0*/  BSSY.RECONVERGENT B0, `(.L_x_4001) ;  /* 0x0000024000007945 */ /* 0x000fee0003800200 */
[----:B------:R-:W1:Y:S01]  /*17b0*/  LDC R26, c[0x0][0x3b8] ;  /* 0x0000ee00ff1a7b82 */ /* 0x000e620000000800 */
[----:B0-----:R-:W-:-:S04]  /*17c0*/  IMAD R4, R19, R4, RZ ;  /* 0x0000000413047224 */ /* 0x001fc800078e02ff */
[----:B------:R-:W-:-:S04]  /*17d0*/  IMAD R7, R16, R5, R4 ;  /* 0x0000000510077224 */ /* 0x000fc800078e0204 */
[----:B-1----:R-:W-:-:S05]  /*17e0*/  IMAD R4, R2, R26, R7 ;  /* 0x0000001a02047224 */ /* 0x002fca00078e0207 */
[----:B------:R-:W-:-:S04]  /*17f0*/  LEA R7, R4, 0x1, 0x1 ;  /* 0x0000000104077811 */ /* 0x000fc800078e08ff */
[----:B------:R-:W-:-:S13]  /*1800*/  ISETP.GE.U32.AND P0, PT, R7, R18, PT ;  /* 0x000000120700720c */ /* 0x000fda0003f06070 */
[----:B------:R-:W-:Y:S05]  /*1810*/  @P0 BRA `(.L_x_4002) ;  /* 0x0000000000700947 */ /* 0x000fea0003800000 */
[----:B------:R-:W-:Y:S01]  /*1820*/  BSSY.RECONVERGENT B1, `(.L_x_4003) ;  /* 0x000001a000017945 */ /* 0x000fe20003800200 */
[----:B------:R-:W-:-:S07]  /*1830*/  MOV R7, R4 ;  /* 0x0000000400077202 */ /* 0x000fce0000000f00 */
.L_x_4004:
[----:B------:R-:W-:Y:S01]  /*1840*/  IMAD.WIDE.U32 R12, R7, 0x4, R24 ;  /* 0x00000004070c7825 */ /* 0x000fe200078e0018 */
[----:B------:R-:W0:Y:S05]  /*1850*/  LDCU UR4, c[0x0][0x3a4] ;  /* 0x00007480ff0477ac */ /* 0x000e2a0008000800 */
[----:B------:R1:W2:Y:S01]  /*1860*/  LDG.E R12, desc[UR36][R12.64] ;  /* 0x000000240c0c7981 */ /* 0x0002a2000c1e1900 */
[----:B------:R-:W-:Y:S01]  /*1870*/  VIADD R8, R8, 0x1 ;  /* 0x0000000108087836 */ /* 0x000fe20000000000 */
[----:B------:R-:W-:-:S04]  /*1880*/  IADD3 R6, PT, PT, R6, 0x1, RZ ;  /* 0x0000000106067810 */ /* 0x000fc80007ffe0ff */
[----:B------:R-:W-:Y:S02]  /*1890*/  I2FP.F32.S32 R11, R8 ;  /* 0x00000008000b7245 */ /* 0x000fe40000201400 */
[----:B------:R-:W-:Y:S02]  /*18a0*/  I2FP.F32.S32 R15, R6 ;  /* 0x00000006000f7245 */ /* 0x000fe40000201400 */
[----:B------:R-:W3:Y:S01]  /*18b0*/  MUFU.RCP R20, R11 ;  /* 0x0000000b00147308 */ /* 0x000ee20000001000 */
[----:B0-----:R-:W-:-:S07]  /*18c0*/  VIADD R7, R7, UR4 ;  /* 0x0000000407077c36 */ /* 0x001fce0008000000 */
[----:B------:R-:W0:Y:S01]  /*18d0*/  MUFU.RCP R27, R15 ;  /* 0x0000000f001b7308 */ /* 0x000e220000001000 */
[----:B-1----:R-:W-:-:S04]  /*18e0*/  LEA R13, R7, 0x1, 0x1 ;  /* 0x00000001070d7811 */ /* 0x002fc800078e08ff */
[----:B------:R-:W-:Y:S02]  /*18f0*/  ISETP.GE.U32.AND P0, PT, R13, R18, PT ;  /* 0x000000120d00720c */ /* 0x000fe40003f06070 */
[C---:B--2---:R-:W-:Y:S01]  /*1900*/  PRMT R4, R12.reuse, 0x7632, R4 ;  /* 0x000076320c047816 */ /* 0x044fe20000000004 */
[----:B------:R-:W-:-:S03]  /*1910*/  IMAD.U32 R14, R12, 0x10000, RZ ;  /* 0x000100000c0e7824 */ /* 0x000fc600078e00ff */
[----:B------:R-:W-:Y:S01]  /*1920*/  SHF.L.U32 R21, R4, 0x10, RZ ;  /* 0x0000001004157819 */ /* 0x000fe200000006ff */
[----:B------:R-:W-:-:S04]  /*1930*/  FADD.FTZ R4, R14, -R9 ;  /* 0x800000090e047221 */ /* 0x000fc80000010000 */
[----:B------:R-:W-:Y:S01]  /*1940*/  FADD.FTZ R12, R21, -R0 ;  /* 0x80000000150c7221 */ /* 0x000fe20000010000 */
[----:B---3--:R-:W-:-:S03]  /*1950*/  FFMA.FTZ R9, R4, R20, R9 ;  /* 0x0000001404097223 */ /* 0x008fc60000010009 */
[----:B0-----:R-:W-:Y:S01]  /*1960*/  FFMA.FTZ R0, R12, R27, R0 ;  /* 0x0000001b0c007223 */ /* 0x001fe20000010000 */
[----:B------:R-:W-:-:S03]  /*1970*/  FADD.FTZ R13, R14, -R9 ;  /* 0x800000090e0d7221 */ /* 0x000fc60000010000 */
[----:B------:R-:W-:Y:S01]  /*1980*/  FADD.FTZ R21, R21, -R0 ;  /* 0x8000000015157221 */ /* 0x000fe20000010000 */
[----:B------:R-:W-:-:S03]  /*1990*/  FFMA.FTZ R10, R4, R13, R10 ;  /* 0x0000000d040a7223 */ /* 0x000fc6000001000a */
[----:B------:R-:W-:Y:S01]  /*19a0*/  FFMA.FTZ R3, R12, R21, R3 ;  /* 0x000000150c037223 */ /* 0x000fe20000010003 */
[----:B------:R-:W-:Y:S06]  /*19b0*/  @!P0 BRA `(.L_x_4004) ;  /* 0xfffffffc00a08947 */ /* 0x000fec000383ffff */
[----:B------:R-:W-:Y:S05]  /*19c0*/  BSYNC.RECONVERGENT B1 ;  /* 0x0000000000017941 */ /* 0x000fea0003800200 */
.L_x_4003:
[----:B------:R-:W-:-:S07]  /*19d0*/  MOV R12, R15 ;  /* 0x0000000f000c7202 */ /* 0x000fce0000000f00 */
.L_x_4002:
[----:B------:R-:W-:Y:S05]  /*19e0*/  BSYNC.RECONVERGENT B0 ;  /* 0x0000000000007941 */ /* 0x000fea0003800200 */
.L_x_4001:
[----:B------:R-:W-:Y:S01]  /*19f0*/  ISETP.NE.AND P0, PT, R5, RZ, PT ;  /* 0x000000ff0500720c */ /* 0x000fe20003f05270 */
[----:B------:R-:W-:Y:S01]  /*1a00*/  BSSY.RECONVERGENT B0, `(.L_x_4005) ;  /* 0x0000014000007945 */ /* 0x000fe20003800200 */
[----:B------:R-:W-:Y:S02]  /*1a10*/  ISETP.NE.AND P1, PT, R26, RZ, PT ;  /* 0x000000ff1a00720c */ /* 0x000fe40003f25270 */
        /* <DEDUP_REMOVED lines=13> */
[----:B--2---:R-:W-:-:S04]  /*1af0*/  IMAD.U32 R4, R24, 0x10000, RZ ;  /* 0x0001000018047824 */ /* 0x004fc800078e00ff */
[----:B------:R-:W-:-:S04]  /*1b00*/  FADD.FTZ R14, -R9, R4 ;  /* 0x00000004090e7221 */ /* 0x000fc80000010100 */
[----:B0-----:R-:W-:-:S04]  /*1b10*/  FFMA.FTZ R9, R14, R5, R9 ;  /* 0x000000050e097223 */ /* 0x001fc80000010009 */
[----:B------:R-:W-:-:S04]  /*1b20*/  FADD.FTZ R5, R4, -R9 ;  /* 0x8000000904057221 */ /* 0x000fc80000010000 */
[----:B------:R-:W-:-:S07]  /*1b30*/  FFMA.FTZ R10, R14, R5, R10 ;  /* 0x000000050e0a7223 */ /* 0x000fce000001000a */
.L_x_4006:
[----:B------:R-:W-:Y:S05]  /*1b40*/  BSYNC.RECONVERGENT B0 ;  /* 0x0000000000007941 */ /* 0x000fea0003800200 */
.L_x_4005:
[----:B------:R-:W-:Y:S02]  /*1b50*/  FSETP.NEU.FTZ.AND P0, PT, R11, RZ, PT ;  /* 0x000000ff0b00720b */ /* 0x000fe40003f1d000 */
[----:B------:R-:W-:Y:S02]  /*1b60*/  CS2R R20, SRZ ;  /* 0x0000000000147805 */ /* 0x000fe4000001ff00 */
[----:B------:R-:W-:Y:S01]  /*1b70*/  MOV R7, R12 ;  /* 0x0000000c00077202 */ /* 0x000fe20000000f00 */
[----:B------:R-:W-:Y:S01]  /*1b80*/  IMAD.MOV.U32 R5, RZ, RZ, R3 ;  /* 0x000000ffff057224 */ /* 0x000fe200078e0003 */
[----:B------:R-:W-:-:S07]  /*1b90*/  MOV R4, R0 ;  /* 0x0000000000047202 */ /* 0x000fce0000000f00 */
[----:B------:R-:W-:Y:S05]  /*1ba0*/  @!P0 BRA `(.L_x_3994) ;  /* 0x0000006400548947 */ /* 0x000fea0003800000 */
[----:B------:R-:W-:Y:S01]  /*1bb0*/  FSETP.NEU.FTZ.AND P0, PT, R12, RZ, PT ;  /* 0x000000ff0c00720b */ /* 0x000fe20003f1d000 */
[----:B------:R-:W-:Y:S01]  /*1bc0*/  IMAD.MOV.U32 R6, RZ, RZ, R8 ;  /* 0x000000ffff067224 */ /* 0x000fe200078e0008 */
[----:B------:R-:W-:Y:S02]  /*1bd0*/  CS2R R20, SRZ ;  /* 0x0000000000147805 */ /* 0x000fe4000001ff00 */
[----:B------:R-:W-:Y:S01]  /*1be0*/  MOV R7, R11 ;  /* 0x0000000b00077202 */ /* 0x000fe20000000f00 */
[----:B------:R-:W-:Y:S01]  /*1bf0*/  IMAD.MOV.U32 R5, RZ, RZ, R10 ;  /* 0x000000ffff057224 */ /* 0x000fe200078e000a */
[----:B------:R-:W-:-:S07]  /*1c00*/  MOV R4, R9 ;  /* 0x0000000900047202 */ /* 0x000fce0000000f00 */
[----:B------:R-:W-:Y:S05]  /*1c10*/  @!P0 BRA `(.L_x_3994) ;  /* 0x0000006400388947 */ /* 0x000fea0003800000 */
[----:B------:R-:W-:Y:S01]  /*1c20*/  FADD.FTZ R7, R11, R12 ;  /* 0x0000000c0b077221 */ /* 0x000fe20000010000 */
[----:B------:R-:W-:Y:S01]  /*1c30*/  FADD.FTZ R0, -R9, R0 ;  /* 0x0000000009007221 */ /* 0x000fe20000010100 */
[----:B------:R-:W-:Y:S01]  /*1c40*/  FADD.FTZ R10, R10, R3 ;  /* 0x000000030a0a7221 */ /* 0x000fe20000010000 */
[----:B------:R-:W-:Y:S01]  /*1c50*/  IMAD.MOV.U32 R6, RZ, RZ, -0x1 ;  /* 0xffffffffff067424 */ /* 0x000fe200078e00ff */
[----:B------:R-:W0:Y:S01]  /*1c60*/  MUFU.RCP R5, R7 ;  /* 0x0000000700057308 */ /* 0x000e220000001000 */
[----:B------:R-:W-:Y:S01]  /*1c70*/  FMUL.FTZ R4, R0, R0 ;  /* 0x0000000000047220 */ /* 0x000fe20000410000 */
[----:B------:R-:W-:-:S03]  /*1c80*/  CS2R R20, SRZ ;  /* 0x0000000000147805 */ /* 0x000fc6000001ff00 */
[----:B------:R-:W-:Y:S01]  /*1c90*/  FMUL.FTZ R3, R4, R11 ;  /* 0x0000000b04037220 */ /* 0x000fe20000410000 */
[----:B0-----:R-:W-:-:S04]  /*1ca0*/  FMUL.FTZ R5, R5, R12 ;  /* 0x0000000c05057220 */ /* 0x001fc80000410000 */
[----:B------:R-:W-:Y:S01]  /*1cb0*/  FFMA.FTZ R4, R0, R5, R9 ;  /* 0x0000000500047223 */ /* 0x000fe20000010009 */
[----:B------:R-:W-:Y:S01]  /*1cc0*/  FFMA.FTZ R5, R5, R3, R10 ;  /* 0x0000000305057223 */ /* 0x000fe2000001000a */
[----:B------:R-:W-:Y:S06]  /*1cd0*/  BRA `(.L_x_3994) ;  /* 0x0000006400087947 */ /* 0x000fec0003800000 */
.L_x_3995:
[----:B------:R-:W1:Y:S08]  /*1ce0*/  LDC R4, c[0x0][0x508] ;  /* 0x00014200ff047b82 */ /* 0x000e700000000800 */
[----:B------:R-:W2:Y:S01]  /*1cf0*/  LDC R7, c[0x0][0x3d8] ;  /* 0x0000f600ff077b82 */ /* 0x000ea20000000800 */
[----:B-1----:R-:W-:-:S04]  /*1d00*/  SHF.R.U32.HI R4, RZ, 0x1, R4 ;  /* 0x00000001ff047819 */ /* 0x002fc80000011604 */
[----:B------:R-:W-:-:S04]  /*1d10*/  ISETP.NE.AND P0, PT, R4, 0x1, PT ;  /* 0x000000010400780c */ /* 0x000fc80003f05270 */
[----:B--2---:R-:W-:-:S13]  /*1d20*/  ISETP.NE.OR P0, PT, R7, 0x1, P0 ;  /* 0x000000010700780c */ /* 0x004fda0000705670 */
[----:B------:R-:W-:Y:S05]  /*1d30*/  @P0 BRA `(.L_x_4007) ;  /* 0x0000000800780947 */ /* 0x000fea0003800000 */
[----:B------:R-:W1:Y:S01]  /*1d40*/  LDC R7, c[0x0][0x3a4] ;  /* 0x0000e900ff077b82 */ /* 0x000e620000000800 */
[----:B------:R-:W2:Y:S01]  /*1d50*/  LDCU.64 UR4, c[0x0][0x390] ;  /* 0x00007200ff0477ac */ /* 0x000ea20008000a00 */
[----:B------:R-:W-:Y:S06]  /*1d60*/  BSSY.RECONVERGENT B0, `(.L_x_4008) ;  /* 0x000003c000007945 */ /* 0x000fec0003800200 */
[----:B------:R-:W3:Y:S08]  /*1d70*/  LDC R3, c[0x0][0x388] ;  /* 0x0000e200ff037b82 */ /* 0x000ef00000000800 */
[----:B------:R-:W4:Y:S01]  /*1d80*/  LDC R9, c[0x0][0x38c] ;  /* 0x0000e300ff097b82 */ /* 0x000f220000000800 */
[----:B--2---:R-:W-:Y:S01]  /*1d90*/  IMAD.U32 R14, RZ, RZ, UR5 ;  /* 0x00000005ff0e7e24 */ /* 0x004fe2000f8e00ff */
[----:B------:R-:W-:-:S02]  /*1da0*/  MOV R22, UR4 ;  /* 0x0000000400167c02 */ /* 0x000fc40008000f00 */
[----:B-1----:R-:W-:-:S04]  /*1db0*/  IADD3 R0, PT, PT, R26, R7, RZ ;  /* 0x000000071a007210 */ /* 0x002fc80007ffe0ff */
[----:B------:R-:W-:Y:S01]  /*1dc0*/  ISETP.GE.U32.AND P0, PT, R0, R11, PT ;  /* 0x0000000b0000720c */ /* 0x000fe20003f06070 */
[--C-:B---3--:R-:W-:Y:S01]  /*1dd0*/  IMAD.MOV.U32 R0, RZ, RZ, R3.reuse ;  /* 0x000000ffff007224 */ /* 0x108fe200078e0003 */
[----:B------:R-:W-:Y:S01]  /*1de0*/  MOV R10, R3 ;  /* 0x00000003000a7202 */ /* 0x000fe20000000f00 */
[----:B------:R-:W-:Y:S01]  /*1df0*/  IMAD.MOV.U32 R13, RZ, RZ, R3 ;  /* 0x000000ffff0d7224 */ /* 0x000fe200078e0003 */
[-C--:B----4-:R-:W-:Y:S01]  /*1e00*/  MOV R8, R9.reuse ;  /* 0x0000000900087202 */ /* 0x090fe20000000f00 */
        /* <DEDUP_REMOVED lines=8> */
.L_x_4011:
[----:B------:R-:W-:Y:S01]  /*1e90*/  IMAD.IADD R6, R26, 0x1, R7 ;  /* 0x000000011a067824 */ /* 0x000fe200078e0207 */
[----:B------:R-:W-:-:S04]  /*1ea0*/  SHF.R.U32.HI R5, RZ, 0x1, R26 ;  /* 0x00000001ff057819 */ /* 0x000fc8000001161a */
[----:B------:R-:W-:Y:S01]  /*1eb0*/  SHF.R.U32.HI R21, RZ, 0x1, R6 ;  /* 0x00000001ff157819 */ /* 0x000fe20000011606 */
[----:B------:R-:W-:-:S04]  /*1ec0*/  IMAD.WIDE.U32 R4, R5, 0x4, R24 ;  /* 0x0000000405047825 */ /* 0x000fc800078e0018 */
[----:B------:R-:W-:Y:S02]  /*1ed0*/  IMAD.WIDE.U32 R20, R21, 0x4, R24 ;  /* 0x0000000415147825 */ /* 0x000fe400078e0018 */
[----:B------:R-:W2:Y:S04]  /*1ee0*/  LDG.E R4, desc[UR36][R4.64] ;  /* 0x0000002404047981 */ /* 0x000ea8000c1e1900 */
[----:B------:R-:W3:Y:S01]  /*1ef0*/  LDG.E R20, desc[UR36][R20.64] ;  /* 0x0000002414147981 */ /* 0x000ee2000c1e1900 */
[----:B------:R-:W-:Y:S01]  /*1f00*/  IADD3 R22, PT, PT, R22, 0x1, RZ ;  /* 0x0000000116167810 */ /* 0x000fe20007ffe0ff */
[----:B------:R-:W-:-:S03]  /*1f10*/  IMAD.IADD R26, R6, 0x1, R7 ;  /* 0x00000001061a7824 */ /* 0x000fc600078e0207 */
[----:B------:R-:W-:Y:S02]  /*1f20*/  I2FP.F32.S32 R18, R22 ;  /* 0x0000001600127245 */ /* 0x000fe40000201400 */
[----:B------:R-:W-:Y:S02]  /*1f30*/  IADD3 R34, PT, PT, R26, R7, RZ ;  /* 0x000000071a227210 */ /* 0x000fe40007ffe0ff */
[----:B------:R-:W1:Y:S02]  /*1f40*/  MUFU.RCP R29, R18 ;  /* 0x00000012001d7308 */ /* 0x000e640000001000 */
[----:B------:R-:W-:Y:S02]  /*1f50*/  ISETP.GE.U32.AND P0, PT, R34, R11, PT ;  /* 0x0000000b2200720c */ /* 0x000fe40003f06070 */
[C---:B--2---:R-:W-:Y:S01]  /*1f60*/  PRMT R6, R4.reuse, 0x7632, R6 ;  /* 0x0000763204067816 */ /* 0x044fe20000000006 */
[----:B------:R-:W-:Y:S01]  /*1f70*/  IMAD.U32 R28, R4, 0x10000, RZ ;  /* 0x00010000041c7824 */ /* 0x000fe200078e00ff */
[C---:B---3--:R-:W-:Y:S01]  /*1f80*/  PRMT R14, R20.reuse, 0x7632, R14 ;  /* 0x00007632140e7816 */ /* 0x048fe2000000000e */
[----:B------:R-:W-:Y:S01]  /*1f90*/  IMAD.U32 R5, R20, 0x10000, RZ ;  /* 0x0001000014057824 */ /* 0x000fe200078e00ff */
[----:B------:R-:W-:Y:S01]  /*1fa0*/  SHF.L.U32 R30, R6, 0x10, RZ ;  /* 0x00000010061e7819 */ /* 0x000fe200000006ff */
[----:B------:R-:W-:Y:S01]  /*1fb0*/  FADD.FTZ R6, R28, -R13 ;  /* 0x8000000d1c067221 */ /* 0x000fe20000010000 */
[----:B------:R-:W-:Y:S01]  /*1fc0*/  SHF.L.U32 R23, R14, 0x10, RZ ;  /* 0x000000100e177819 */ /* 0x000fe200000006ff */
[----:B------:R-:W-:-:S02]  /*1fd0*/  FADD.FTZ R21, R5, -R10 ;  /* 0x8000000a05157221 */ /* 0x000fc40000010000 */
[----:B------:R-:W-:Y:S01]  /*1fe0*/  FADD.FTZ R14, R30, -R3 ;  /* 0x800000031e0e7221 */ /* 0x000fe20000010000 */
[-C--:B-1----:R-:W-:Y:S01]  /*1ff0*/  FFMA.FTZ R13, R6, R29.reuse, R13 ;  /* 0x0000001d060d7223 */ /* 0x082fe2000001000d */
[----:B------:R-:W-:Y:S01]  /*2000*/  FADD.FTZ R27, R23, -R0 ;  /* 0x80000000171b7221 */ /* 0x000fe20000010000 */
[-C--:B------:R-:W-:Y:S01]  /*2010*/  FFMA.FTZ R10, R21, R29.reuse, R10 ;  /* 0x0000001d150a7223 */ /* 0x080fe2000001000a */
[-C--:B------:R-:W-:Y:S01]  /*2020*/  FFMA.FTZ R3, R14, R29.reuse, R3 ;  /* 0x0000001d0e037223 */ /* 0x080fe20000010003 */
[----:B------:R-:W-:Y:S01]  /*2030*/  FADD.FTZ R28, R28, -R13 ;  /* 0x8000000d1c1c7221 */ /* 0x000fe20000010000 */
[----:B------:R-:W-:Y:S01]  /*2040*/  FFMA.FTZ R0, R27, R29, R0 ;  /* 0x0000001d1b007223 */ /* 0x000fe20000010000 */
[----:B------:R-:W-:Y:S01]  /*2050*/  FADD.FTZ R5, R5, -R10 ;  /* 0x8000000a05057221 */ /* 0x000fe20000010000 */
[----:B------:R-:W-:Y:S01]  /*2060*/  FADD.FTZ R30, R30, -R3 ;  /* 0x800000031e1e7221 */ /* 0x000fe20000010000 */
[----:B------:R-:W-:Y:S01]  /*2070*/  FFMA.FTZ R15, R6, R28, R15 ;  /* 0x0000001c060f7223 */ /* 0x000fe2000001000f */
[----:B------:R-:W-:Y:S01]  /*2080*/  FADD.FTZ R23, R23, -R0 ;  /* 0x8000000017177221 */ /* 0x000fe20000010000 */
[----:B------:R-:W-:Y:S01]  /*2090*/  FFMA.FTZ R12, R21, R5, R12 ;  /* 0x00000005150c7223 */ /* 0x000fe2000001000c */
[----:B------:R-:W-:-:S02]  /*20a0*/  FFMA.FTZ R9, R14, R30, R9 ;  /* 0x0000001e0e097223 */ /* 0x000fc40000010009 */
[----:B------:R-:W-:Y:S01]  /*20b0*/  FFMA.FTZ R8, R27, R23, R8 ;  /* 0x000000171b087223 */ /* 0x000fe20000010008 */
[----:B------:R-:W-:Y:S06]  /*20c0*/  @!P0 BRA `(.L_x_4011) ;  /* 0xfffffffc00708947 */ /* 0x000fec000383ffff */
[----:B------:R-:W-:Y:S05]  /*20d0*/  BSYNC.RECONVERGENT B1 ;  /* 0x0000000000017941 */ /* 0x000fea0003800200 */
.L_x_4010:
[----:B------:R-:W-:Y:S01]  /*20e0*/  IMAD.MOV.U32 R14, RZ, RZ, R18 ;  /* 0x000000ffff0e7224 */ /* 0x000fe200078e0012 */
[C---:B------:R-:W-:Y:S02]  /*20f0*/  PRMT R21, R4.reuse, 0x7610, R21 ;  /* 0x0000761004157816 */ /* 0x040fe40000000015 */
[----:B------:R-:W-:Y:S02]  /*2100*/  PRMT R23, R4, 0x7632, R23 ;  /* 0x0000763204177816 */ /* 0x000fe40000000017 */
[----:B------:R-:W-:-:S07]  /*2110*/  PRMT R6, R20, 0x7632, R6 ;  /* 0x0000763214067816 */ /* 0x000fce0000000006 */
.L_x_4009:
[----:B------:R-:W-:Y:S05]  /*2120*/  BSYNC.RECONVERGENT B0 ;  /* 0x0000000000007941 */ /* 0x000fea0003800200 */
.L_x_4008:
[----:B------:R-:W-:Y:S01]  /*2130*/  ISETP.GE.U32.AND P0, PT, R26, R11, PT ;  /* 0x0000000b1a00720c */ /* 0x000fe20003f06070 */
[----:B------:R-:W-:Y:S01]  /*2140*/  BSSY.RECONVERGENT B0, `(.L_x_4012) ;  /* 0x0000010000007945 */ /* 0x000fe20003800200 */
[----:B------:R-:W-:Y:S01]  /*2150*/  MOV R27, R14 ;  /* 0x0000000e001b7202 */ /* 0x000fe20000000f00 */
[----:B------:R-:W-:-:S10]  /*2160*/  IMAD.MOV.U32 R18, RZ, RZ, R22 ;  /* 0x000000ffff127224 */ /* 0x000fd400078e0016 */
[----:B------:R-:W-:Y:S05]  /*2170*/  @P0 BRA `(.L_x_4013) ;  /* 0x0000000000300947 */ /* 0x000fea0003800000 */
[----:B------:R-:W-:Y:S02]  /*2180*/  IADD3 R4, PT, PT, R26, R7, RZ ;  /* 0x000000071a047210 */ /* 0x000fe40007ffe0ff */
[----:B------:R-:W-:Y:S02]  /*2190*/  SHF.R.U32.HI R5, RZ, 0x1, R26 ;  /* 0x00000001ff057819 */ /* 0x000fe4000001161a */
[----:B------:R-:W-:-:S13]  /*21a0*/  ISETP.GE.U32.AND P1, PT, R4, R11, PT ;  /* 0x0000000b0400720c */ /* 0x000fda0003f26070 */
        /* <DEDUP_REMOVED lines=9> */
.L_x_4013:
[----:B------:R-:W-:Y:S05]  /*2240*/  BSYNC.RECONVERGENT B0 ;  /* 0x0000000000007941 */ /* 0x000fea0003800200 */
.L_x_4012:
[----:B------:R-:W-:Y:S04]  /*2250*/  BSSY.RECONVERGENT B0, `(.L_x_4014) ;  /* 0x000001f000007945 */ /* 0x000fe80003800200 */
[----:B------:R-:W-:Y:S05]  /*2260*/  @P0 BRA `(.L_x_4015) ;  /* 0x0000000000740947 */ /* 0x000fea0003800000 */
[----:B------:R-:W-:Y:S01]  /*2270*/  VIADD R18, R22, 0x1 ;  /* 0x0000000116127836 */ /* 0x000fe20000000000 */
[----:B------:R-:W-:Y:S01]  /*2280*/  IADD3 R26, PT, PT, R26, R7, RZ ;  /* 0x000000071a1a7210 */ /* 0x000fe20007ffe0ff */
[----:B------:R-:W-:Y:S01]  /*2290*/  IMAD.U32 R28, R23, 0x10000, RZ ;  /* 0x00010000171c7824 */ /* 0x000fe200078e00ff */
[----:B------:R-:W-:Y:S02]  /*22a0*/  SHF.L.U32 R4, R21, 0x10, RZ ;  /* 0x0000001015047819 */ /* 0x000fe400000006ff */
[----:B------:R-:W-:Y:S01]  /*22b0*/  I2FP.F32.S32 R27, R18 ;  /* 0x00000012001b7245 */ /* 0x000fe20000201400 */
[----:B------:R-:W-:Y:S01]  /*22c0*/  FADD.FTZ R30, -R3, R28 ;  /* 0x0000001c031e7221 */ /* 0x000fe20000010100 */
[----:B------:R-:W-:Y:S01]  /*22d0*/  ISETP.GE.U32.AND P0, PT, R26, R11, PT ;  /* 0x0000000b1a00720c */ /* 0x000fe20003f06070 */
[----:B------:R-:W-:Y:S01]  /*22e0*/  FADD.FTZ R24, -R13, R4 ;  /* 0x000000040d187221 */ /* 0x000fe20000010100 */
[----:B------:R-:W1:Y:S03]  /*22f0*/  MUFU.RCP R5, R27 ;  /* 0x0000001b00057308 */ /* 0x000e660000001000 */
[-C--:B-1----:R-:W-:Y:S01]  /*2300*/  FFMA.FTZ R13, R24, R5.reuse, R13 ;  /* 0x00000005180d7223 */ /* 0x082fe2000001000d */
[----:B------:R-:W-:-:S03]  /*2310*/  FFMA.FTZ R3, R30, R5, R3 ;  /* 0x000000051e037223 */ /* 0x000fc60000010003 */
[----:B------:R-:W-:Y:S01]  /*2320*/  FADD.FTZ R4, R4, -R13 ;  /* 0x8000000d04047221 */ /* 0x000fe20000010000 */
[----:B------:R-:W-:-:S03]  /*2330*/  FADD.FTZ R28, R28, -R3 ;  /* 0x800000031c1c7221 */ /* 0x000fc60000010000 */
[----:B------:R-:W-:Y:S01]  /*2340*/  FFMA.FTZ R15, R24, R4, R15 ;  /* 0x00000004180f7223 */ /* 0x000fe2000001000f */
[----:B------:R-:W-:Y:S01]  /*2350*/  FFMA.FTZ R9, R30, R28, R9 ;  /* 0x0000001c1e097223 */ /* 0x000fe20000010009 */
[----:B------:R-:W-:Y:S06]  /*2360*/  @P0 BRA `(.L_x_4015) ;  /* 0x0000000000340947 */ /* 0x000fec0003800000 */
[----:B------:R-:W1:Y:S01]  /*2370*/  MUFU.RCP R4, R27 ;  /* 0x0000001b00047308 */ /* 0x000e620000001000 */
[----:B------:R-:W-:Y:S01]  /*2380*/  SHF.L.U32 R11, R6, 0x10, RZ ;  /* 0x00000010060b7819 */ /* 0x000fe200000006ff */
[----:B------:R-:W-:Y:S01]  /*2390*/  IMAD.U32 R5, R20, 0x10000, RZ ;  /* 0x0001000014057824 */ /* 0x000fe200078e00ff */
[----:B------:R-:W-:Y:S01]  /*23a0*/  MOV R22, R18 ;  /* 0x0000001200167202 */ /* 0x000fe20000000f00 */
[----:B------:R-:W-:Y:S02]  /*23b0*/  IMAD.MOV.U32 R14, RZ, RZ, R27 ;  /* 0x000000ffff0e7224 */ /* 0x000fe400078e001b */
[----:B------:R-:W-:Y:S01]  /*23c0*/  FADD.FTZ R7, -R10, R5 ;  /* 0x000000050a077221 */ /* 0x000fe20000010100 */
[----:B------:R-:W-:-:S03]  /*23d0*/  FADD.FTZ R21, -R0, R11 ;  /* 0x0000000b00157221 */ /* 0x000fc60000010100 */
[-C--:B-1----:R-:W-:Y:S01]  /*23e0*/  FFMA.FTZ R10, R7, R4.reuse, R10 ;  /* 0x00000004070a7223 */ /* 0x082fe2000001000a */
[----:B------:R-:W-:-:S03]  /*23f0*/  FFMA.FTZ R0, R21, R4, R0 ;  /* 0x0000000415007223 */ /* 0x000fc60000010000 */
[----:B------:R-:W-:Y:S01]  /*2400*/  FADD.FTZ R5, R5, -R10 ;  /* 0x8000000a05057221 */ /* 0x000fe20000010000 */
[----:B------:R-:W-:-:S03]  /*2410*/  FADD.FTZ R11, R11, -R0 ;  /* 0x800000000b0b7221 */ /* 0x000fc60000010000 */
[----:B------:R-:W-:Y:S01]  /*2420*/  FFMA.FTZ R12, R7, R5, R12 ;  /* 0x00000005070c7223 */ /* 0x000fe2000001000c */
[----:B------:R-:W-:-:S07]  /*2430*/  FFMA.FTZ R8, R21, R11, R8 ;  /* 0x0000000b15087223 */ /* 0x000fce0000010008 */
.L_x_4015:
[----:B------:R-:W-:Y:S05]  /*2440*/  BSYNC.RECONVERGENT B0 ;  /* 0x0000000000007941 */ /* 0x000fea0003800200 */
.L_x_4014:
[----:B------:R-:W-:Y:S01]  /*2450*/  FSETP.NEU.FTZ.AND P0, PT, R27, RZ, PT ;  /* 0x000000ff1b00720b */ /* 0x000fe20003f1d000 */
[----:B------:R-:W-:Y:S01]  /*2460*/  BSSY.RECONVERGENT B0, `(.L_x_4016) ;  /* 0x0000016000007945 */ /* 0x000fe20003800200 */
[----:B------:R-:W-:Y:S01]  /*2470*/  IMAD.MOV.U32 R4, RZ, RZ, R10 ;  /* 0x000000ffff047224 */ /* 0x000fe200078e000a */
[----:B------:R-:W-:Y:S01]  /*2480*/  MOV R5, R12 ;  /* 0x0000000c00057202 */ /* 0x000fe20000000f00 */
[----:B------:R-:W-:Y:S01]  /*2490*/  IMAD.MOV.U32 R6, RZ, RZ, R22 ;  /* 0x000000ffff067224 */ /* 0x000fe200078e0016 */
[----:B------:R-:W-:-:S08]  /*24a0*/  MOV R7, R14 ;  /* 0x0000000e00077202 */ /* 0x000fd00000000f00 */
        /* <DEDUP_REMOVED lines=10> */
[----:B------:R-:W1:Y:S01]  /*2550*/  MUFU.RCP R5, R7 ;  /* 0x0000000700057308 */ /* 0x000e620000001000 */
[----:B------:R-:W-:-:S04]  /*2560*/  FMUL.FTZ R6, R4, R4 ;  /* 0x0000000404067220 */ /* 0x000fc80000410000 */
[----:B------:R-:W-:Y:S01]  /*2570*/  FMUL.FTZ R10, R6, R27 ;  /* 0x0000001b060a7220 */ /* 0x000fe20000410000 */
[----:B------:R-:W-:Y:S02]  /*2580*/  IMAD.MOV.U32 R6, RZ, RZ, -0x1 ;  /* 0xffffffffff067424 */ /* 0x000fe400078e00ff */
[----:B-1----:R-:W-:-:S04]  /*2590*/  FMUL.FTZ R5, R5, R14 ;  /* 0x0000000e05057220 */ /* 0x002fc80000410000 */
[----:B------:R-:W-:Y:S01]  /*25a0*/  FFMA.FTZ R4, R4, R5, R13 ;  /* 0x0000000504047223 */ /* 0x000fe2000001000d */
[----:B------:R-:W-:-:S07]  /*25b0*/  FFMA.FTZ R5, R5, R10, R12 ;  /* 0x0000000a05057223 */ /* 0x000fce000001000c */
.L_x_4017:
[----:B------:R-:W-:Y:S05]  /*25c0*/  BSYNC.RECONVERGENT B0 ;  /* 0x0000000000007941 */ /* 0x000fea0003800200 */
.L_x_4016:
[----:B------:R-:W-:Y:S01]  /*25d0*/  MOV R23, R14 ;  /* 0x0000000e00177202 */ /* 0x000fe20000000f00 */
        /* <DEDUP_REMOVED lines=17> */
[C---:B------:R-:W-:Y:S01]  /*26f0*/  FFMA.FTZ R20, R12.reuse, R0, R3 ;  /* 0x000000000c147223 */ /* 0x040fe20000010003 */
[----:B------:R-:W-:Y:S01]  /*2700*/  FFMA.FTZ R21, R12, R21, R8 ;  /* 0x000000150c157223 */ /* 0x000fe20000010008 */
[----:B------:R-:W-:Y:S06]  /*2710*/  BRA `(.L_x_3994) ;  /* 0x0000005800787947 */ /* 0x000fec0003800000 */
.L_x_4007:
[----:B------:R-:W-:-:S13]  /*2720*/  ISETP.NE.AND P0, PT, R7, 0x1, PT ;  /* 0x000000010700780c */ /* 0x000fda0003f05270 */
[----:B------:R-:W-:Y:S05]  /*2730*/  @P0 BRA `(.L_x_4018) ;  /* 0x00000008008c0947 */ /* 0x000fea0003800000 */
[----:B------:R-:W1:Y:S01]  /*2740*/  LDC R7, c[0x0][0x3a4] ;  /* 0x0000e900ff077b82 */ /* 0x000e620000000800 */
[----:B------:R-:W2:Y:S01]  /*2750*/  LDCU.64 UR4, c[0x0][0x390] ;  /* 0x00007200ff0477ac */ /* 0x000ea20008000a00 */
[----:B------:R-:W-:Y:S06]  /*2760*/  BSSY.RECONVERGENT B0, `(.L_x_4019) ;  /* 0x000003f000007945 */ /* 0x000fec0003800200 */
[----:B------:R-:W3:Y:S08]  /*2770*/  LDC R3, c[0x0][0x388] ;  /* 0x0000e200ff037b82 */ /* 0x000ef00000000800 */
[----:B------:R-:W4:Y:S01]  /*2780*/  LDC R9, c[0x0][0x38c] ;  /* 0x0000e300ff097b82 */ /* 0x000f220000000800 */
[----:B--2---:R-:W-:-:S02]  /*2790*/  MOV R14, UR5 ;  /* 0x00000005000e7c02 */ /* 0x004fc40008000f00 */
[----:B------:R-:W-:Y:S01]  /*27a0*/  MOV R22, UR4 ;  /* 0x0000000400167c02 */ /* 0x000fe20008000f00 */
[----:B-1----:R-:W-:-:S05]  /*27b0*/  IMAD.IADD R0, R26, 0x1, R7 ;  /* 0x000000011a007824 */ /* 0x002fca00078e0207 */
[----:B------:R-:W-:Y:S01]  /*27c0*/  ISETP.GE.U32.AND P0, PT, R0, R11, PT ;  /* 0x0000000b0000720c */ /* 0x000fe20003f06070 */
[----:B---3--:R-:W-:Y:S01]  /*27d0*/  IMAD.MOV.U32 R0, RZ, RZ, R3 ;  /* 0x000000ffff007224 */ /* 0x008fe200078e0003 */
[-C--:B------:R-:W-:Y:S02]  /*27e0*/  MOV R15, R3.reuse ;  /* 0x00000003000f7202 */ /* 0x080fe40000000f00 */
[----:B------:R-:W-:Y:S01]  /*27f0*/  MOV R12, R3 ;  /* 0x00000003000c7202 */ /* 0x000fe20000000f00 */
[----:B----4-:R-:W-:Y:S01]  /*2800*/  IMAD.MOV.U32 R8, RZ, RZ, R9 ;  /* 0x000000ffff087224 */ /* 0x010fe200078e0009 */
[-C--:B------:R-:W-:Y:S02]  /*2810*/  MOV R13, R9.reuse ;  /* 0x00000009000d7202 */ /* 0x080fe40000000f00 */
[----:B------:R-:W-:-:S05]  /*2820*/  MOV R10, R9 ;  /* 0x00000009000a7202 */ /* 0x000fca0000000f00 */
[----:B------:R-:W-:Y:S05]  /*2830*/  @P0 BRA `(.L_x_4020) ;  /* 0x0000000000c40947 */ /* 0x000fea0003800000 */
[----:B------:R-:W-:Y:S01]  /*2840*/  BSSY.RECONVERGENT B1, `(.L_x_4021) ;  /* 0x000002b000017945 */ /* 0x000fe20003800200 */
[----:B------:R-:W-:Y:S01]  /*2850*/  IMAD.MOV.U32 R13, RZ, RZ, R9 ;  /* 0x000000ffff0d7224 */ /* 0x000fe200078e0009 */
[----:B------:R-:W-:Y:S01]  /*2860*/  MOV R10, R9 ;  /* 0x00000009000a7202 */ /* 0x000fe20000000f00 */
[----:B------:R-:W-:Y:S01]  /*2870*/  IMAD.MOV.U32 R12, RZ, RZ, R3 ;  /* 0x000000ffff0c7224 */ /* 0x000fe200078e0003 */
[----:B------:R-:W-:-:S07]  /*2880*/  MOV R15, R3 ;  /* 0x00000003000f7202 */ /* 0x000fce0000000f00 */
.L_x_4022:
[----:B------:R-:W-:Y:S01]  /*2890*/  IADD3 R5, PT, PT, R26, R7, RZ ;  /* 0x000000071a057210 */ /* 0x000fe20007ffe0ff */
[----:B------:R-:W-:-:S04]  /*28a0*/  IMAD R26, R4, R26, RZ ;  /* 0x0000001a041a7224 */ /* 0x000fc800078e02ff */
[----:B------:R-:W-:Y:S01]  /*28b0*/  IMAD R6, R4, R5, RZ ;  /* 0x0000000504067224 */ /* 0x000fe200078e02ff */
        /* <DEDUP_REMOVED lines=12> */
[C---:B--2---:R-:W-:Y:S02]  /*2980*/  PRMT R5, R20.reuse, 0x7632, R5 ;  /* 0x0000763214057816 */ /* 0x044fe40000000005 */
[----:B------:R-:W-:-:S02]  /*2990*/  SHF.L.U32 R23, R20, 0x10, RZ ;  /* 0x0000001014177819 */ /* 0x000fc400000006ff */
[C---:B---3--:R-:W-:Y:S01]  /*29a0*/  PRMT R6, R28.reuse, 0x7632, R6 ;  /* 0x000076321c067816 */ /* 0x048fe20000000006 */
[----:B------:R-:W-:Y:S01]  /*29b0*/  IMAD.U32 R14, R5, 0x10000, RZ ;  /* 0x00010000050e7824 */ /* 0x000fe200078e00ff */
[----:B------:R-:W-:Y:S01]  /*29c0*/  SHF.L.U32 R18, R28, 0x10, RZ ;  /* 0x000000101c127819 */ /* 0x000fe200000006ff */
[--C-:B------:R-:W-:Y:S01]  /*29d0*/  FADD.FTZ R5, R23, -R12.reuse ;  /* 0x8000000c17057221 */ /* 0x100fe20000010000 */
[----:B------:R-:W-:Y:S01]  /*29e0*/  SHF.L.U32 R21, R6, 0x10, RZ ;  /* 0x0000001006157819 */ /* 0x000fe200000006ff */
[----:B------:R-:W-:Y:S02]  /*29f0*/  FADD.FTZ R6, R14, -R3 ;  /* 0x800000030e067221 */ /* 0x000fe40000010000 */
        /* <DEDUP_REMOVED lines=16> */
.L_x_4021:
[C---:B------:R-:W-:Y:S01]  /*2b00*/  PRMT R21, R20.reuse, 0x7610, R21 ;  /* 0x0000761014157816 */ /* 0x040fe20000000015 */
[----:B------:R-:W-:Y:S01]  /*2b10*/  IMAD.MOV.U32 R14, RZ, RZ, R31 ;  /* 0x000000ffff0e7224 */ /* 0x000fe200078e001f */
[----:B------:R-:W-:Y:S02]  /*2b20*/  PRMT R23, R20, 0x7632, R23 ;  /* 0x0000763214177816 */ /* 0x000fe40000000017 */
[C---:B------:R-:W-:Y:S02]  /*2b30*/  PRMT R20, R28.reuse, 0x7610, R20 ;  /* 0x000076101c147816 */ /* 0x040fe40000000014 */
[----:B------:R-:W-:-:S07]  /*2b40*/  PRMT R6, R28, 0x7632, R6 ;  /* 0x000076321c067816 */ /* 0x000fce0000000006 */
.L_x_4020:
[----:B------:R-:W-:Y:S05]  /*2b50*/  BSYNC.RECONVERGENT B0 ;  /* 0x0000000000007941 */ /* 0x000fea0003800200 */
.L_x_4019:
[----:B------:R-:W-:Y:S01]  /*2b60*/  ISETP.GE.U32.AND P0, PT, R26, R11, PT ;  /* 0x0000000b1a00720c */ /* 0x000fe20003f06070 */
[----:B------:R-:W-:Y:S01]  /*2b70*/  BSSY.RECONVERGENT B0, `(.L_x_4023) ;  /* 0x0000012000007945 */ /* 0x000fe20003800200 */
[----:B------:R-:W-:Y:S02]  /*2b80*/  MOV R27, R14 ;  /* 0x0000000e001b7202 */ /* 0x000fe40000000f00 */
[----:B------:R-:W-:-:S09]  /*2b90*/  MOV R18, R22 ;  /* 0x0000001600127202 */ /* 0x000fd20000000f00 */
[----:B------:R-:W-:Y:S05]  /*2ba0*/  @P0 BRA `(.L_x_4024) ;  /* 0x0000000000380947 */ /* 0x000fea0003800000 */
[----:B------:R-:W-:Y:S02]  /*2bb0*/  IMAD.IADD R21, R26, 0x1, R7 ;  /* 0x000000011a157824 */ /* 0x000fe400078e0207 */
[----:B------:R-:W-:-:S03]  /*2bc0*/  IMAD R5, R4, R26, RZ ;  /* 0x0000001a04057224 */ /* 0x000fc600078e02ff */
[----:B------:R-:W-:Y:S02]  /*2bd0*/  ISETP.GE.U32.AND P1, PT, R21, R11, PT ;  /* 0x0000000b1500720c */ /* 0x000fe40003f26070 */
[----:B------:R-:W-:-:S11]  /*2be0*/  SHF.R.U32.HI R5, RZ, 0x1, R5 ;  /* 0x00000001ff057819 */ /* 0x000fd60000011605 */
[----:B------:R-:W-:-:S05]  /*2bf0*/  @!P1 IMAD R4, R4, R21, RZ ;  /* 0x0000001504049224 */ /* 0x000fca00078e02ff */
        /* <DEDUP_REMOVED lines=9> */
.L_x_4024:
[----:B------:R-:W-:Y:S05]  /*2c90*/  BSYNC.RECONVERGENT B0 ;  /* 0x0000000000007941 */ /* 0x000fea0003800200 */
.L_x_4023:
[----:B------:R-:W-:Y:S04]  /*2ca0*/  BSSY.RECONVERGENT B0, `(.L_x_4025) ;  /* 0x000001f000007945 */ /* 0x000fe80003800200 */
[----:B------:R-:W-:Y:S05]  /*2cb0*/  @P0 BRA `(.L_x_4026) ;  /* 0x0000000000740947 */ /* 0x000fea0003800000 */
[----:B------:R-:W-:Y:S01]  /*2cc0*/  IADD3 R18, PT, PT, R22, 0x1, RZ ;  /* 0x0000000116127810 */ /* 0x000fe20007ffe0ff */
[----:B------:R-:W-:Y:S01]  /*2cd0*/  IMAD.U32 R4, R23, 0x10000, RZ ;  /* 0x0001000017047824 */ /* 0x000fe200078e00ff */
[----:B------:R-:W-:Y:S02]  /*2ce0*/  IADD3 R26, PT, PT, R26, R7, RZ ;  /* 0x000000071a1a7210 */ /* 0x000fe40007ffe0ff */
[----:B------:R-:W-:Y:S01]  /*2cf0*/  I2FP.F32.S32 R27, R18 ;  /* 0x00000012001b7245 */ /* 0x000fe20000201400 */
[----:B------:R-:W-:Y:S01]  /*2d00*/  FADD.FTZ R24, -R3, R4 ;  /* 0x0000000403187221 */ /* 0x000fe20000010100 */
[----:B------:R-:W-:Y:S02]  /*2d10*/  SHF.L.U32 R21, R21, 0x10, RZ ;  /* 0x0000001015157819 */ /* 0x000fe400000006ff */
[----:B------:R-:W1:Y:S01]  /*2d20*/  MUFU.RCP R25, R27 ;  /* 0x0000001b00197308 */ /* 0x000e620000001000 */
[----:B------:R-:W-:Y:S02]  /*2d30*/  ISETP.GE.U32.AND P0, PT, R26, R11, PT ;  /* 0x0000000b1a00720c */ /* 0x000fe40003f06070 */
[----:B------:R-:W-:-:S04]  /*2d40*/  FADD.FTZ R5, -R12, R21 ;  /* 0x000000150c057221 */ /* 0x000fc80000010100 */
        /* <DEDUP_REMOVED lines=10> */
[----:B------:R-:W-:Y:S02]  /*2df0*/  MOV R14, R27 ;  /* 0x0000001b000e7202 */ /* 0x000fe40000000f00 */
[----:B------:R-:W-:Y:S01]  /*2e00*/  MOV R22, R18 ;  /* 0x0000001200167202 */ /* 0x000fe20000000f00 */
        /* <DEDUP_REMOVED lines=8> */
.L_x_4026:
[----:B------:R-:W-:Y:S05]  /*2e90*/  BSYNC.RECONVERGENT B0 ;  /* 0x0000000000007941 */ /* 0x000fea0003800200 */
.L_x_4025:
        /* <DEDUP_REMOVED lines=22> */
[----:B------:R-:W-:-:S07]  /*3000*/  FFMA.FTZ R5, R5, R11, R10 ;  /* 0x0000000b05057223 */ /* 0x000fce000001000a */
.L_x_4028:
[----:B------:R-:W-:Y:S05]  /*3010*/  BSYNC.RECONVERGENT B0 ;  /* 0x0000000000007941 */ /* 0x000fea0003800200 */
.L_x_4027:
[----:B------:R-:W-:Y:S01]  /*3020*/  IMAD.MOV.U32 R23, RZ, RZ, R14 ;  /* 0x000000ffff177224 */ /* 0x000fe200078e000e */
[----:B------:R-:W-:Y:S02]  /*3030*/  MOV R21, R8 ;  /* 0x0000000800157202 */ /* 0x000fe40000000f00 */
[----:B------:R-:W-:Y:S01]  /*3040*/  MOV R20, R0 ;  /* 0x0000000000147202 */ /* 0x000fe20000000f00 */
[----:B------:R-:W-:Y:S06]  /*3050*/  @!P0 BRA `(.L_x_3994) ;  /* 0x0000005000288947 */ /* 0x000fec0003800000 */
        /* <DEDUP_REMOVED lines=17> */
.L_x_4018:
[----:B------:R-:W1:Y:S01]  /*3170*/  LDCU UR5, c[0x0][0x3a4] ;  /* 0x00007480ff0577ac */ /* 0x000e620008000800 */
[----:B------:R-:W2:Y:S01]  /*3180*/  LDC R8, c[0x0][0x388] ;  /* 0x0000e200ff087b82 */ /* 0x000ea20000000800 */
[----:B------:R-:W-:Y:S01]  /*3190*/  BSSY.RECONVERGENT B0, `(.L_x_4029) ;  /* 0x0000262000007945 */ /* 0x000fe20003800200 */
[----:B------:R-:W-:Y:S01]  /*31a0*/  MOV R5, R26 ;  /* 0x0000001a00057202 */ /* 0x000fe20000000f00 */
[----:B------:R-:W3:Y:S05]  /*31b0*/  LDCU UR4, c[0x0][0x394] ;  /* 0x00007280ff0477ac */ /* 0x000eea0008000800 */
[----:B------:R-:W4:Y:S08]  /*31c0*/  LDC R3, c[0x0][0x38c] ;  /* 0x0000e300ff037b82 */ /* 0x000f300000000800 */
[----:B------:R-:W0:Y:S01]  /*31d0*/  LDC R22, c[0x0][0x390] ;  /* 0x0000e400ff167b82 */ /* 0x000e220000000800 */
[----:B-1----:R-:W-:-:S02]  /*31e0*/  MOV R4, UR5 ;  /* 0x0000000500047c02 */ /* 0x002fc40008000f00 */
[----:B---3--:R-:W-:-:S03]  /*31f0*/  MOV R10, UR4 ;  /* 0x00000004000a7c02 */ /* 0x008fc60008000f00 */
[----:B------:R-:W-:Y:S02]  /*3200*/  IMAD.IADD R0, R26, 0x1, R4 ;  /* 0x000000011a007824 */ /* 0x000fe400078e0204 */
[----:B--2---:R-:W-:Y:S01]  /*3210*/  IMAD.MOV.U32 R9, RZ, RZ, R8 ;  /* 0x000000ffff097224 */ /* 0x004fe200078e0008 */
[-C--:B------:R-:W-:Y:S02]  /*3220*/  MOV R15, R8.reuse ;  /* 0x00000008000f7202 */ /* 0x080fe40000000f00 */
[----:B------:R-:W-:Y:S02]  /*3230*/  ISETP.GE.U32.AND P0, PT, R0, R11, PT ;  /* 0x0000000b0000720c */ /* 0x000fe40003f06070 */
[----:B------:R-:W-:Y:S01]  /*3240*/  MOV R14, R8 ;  /* 0x00000008000e7202 */ /* 0x000fe20000000f00 */
[----:B----4-:R-:W-:Y:S01]  /*3250*/  IMAD.MOV.U32 R13, RZ, RZ, R3 ;  /* 0x000000ffff0d7224 */ /* 0x010fe200078e0003 */
[-C--:B------:R-:W-:Y:S02]  /*3260*/  MOV R0, R3.reuse ;  /* 0x0000000300007202 */ /* 0x080fe40000000f00 */
[----:B------:R-:W-:-:S07]  /*3270*/  MOV R12, R3 ;  /* 0x00000003000c7202 */ /* 0x000fce0000000f00 */
[----:B0-----:R-:W-:Y:S05]  /*3280*/  @P0 BRA `(.L_x_4030) ;  /* 0x0000002400480947 */ /* 0x001fea0003800000 */
[----:B------:R-:W-:-:S13]  /*3290*/  ISETP.NE.AND P0, PT, R7, RZ, PT ;  /* 0x000000ff0700720c */ /* 0x000fda0003f05270 */
[----:B------:R0:W5:Y:S01]  /*32a0*/  @!P0 LDG.E R6, desc[UR36][R24.64] ;  /* 0x0000002418068981 */ /* 0x000162000c1e1900 */
[----:B------:R-:W-:Y:S01]  /*32b0*/  IADD3 R7, PT, PT, R7, -0x1, RZ ;  /* 0xffffffff07077810 */ /* 0x000fe20007ffe0ff */
[----:B------:R-:W-:Y:S01]  /*32c0*/  BSSY.RECONVERGENT B1, `(.L_x_4030) ;  /* 0x000024e000017945 */ /* 0x000fe20003800200 */
[----:B------:R-:W-:Y:S01]  /*32d0*/  IMAD.MOV.U32 R5, RZ, RZ, R26 ;  /* 0x000000ffff057224 */ /* 0x000fe200078e001a */
[-C--:B------:R-:W-:Y:S01]  /*32e0*/  MOV R13, R3.reuse ;  /* 0x00000003000d7202 */ /* 0x080fe20000000f00 */
[----:B------:R-:W-:Y:S01]  /*32f0*/  IMAD.MOV.U32 R0, RZ, RZ, R3 ;  /* 0x000000ffff007224 */ /* 0x000fe200078e0003 */
[----:B------:R-:W-:Y:S01]  /*3300*/  VIMNMX.U32 R23, PT, PT, R7, 0x18, PT ;  /* 0x0000001807177848 */ /* 0x000fe20003fe0000 */
[----:B------:R-:W-:Y:S01]  /*3310*/  IMAD.MOV.U32 R15, RZ, RZ, R8 ;  /* 0x000000ffff0f7224 */ /* 0x000fe200078e0008 */
[----:B------:R-:W-:Y:S02]  /*3320*/  MOV R12, R3 ;  /* 0x00000003000c7202 */ /* 0x000fe40000000f00 */
[----:B------:R-:W-:-:S02]  /*3330*/  MOV R9, R8 ;  /* 0x0000000800097202 */ /* 0x000fc40000000f00 */
[----:B------:R-:W-:Y:S02]  /*3340*/  MOV R14, R8 ;  /* 0x00000008000e7202 */ /* 0x000fe40000000f00 */
[----:B0-----:R-:W-:-:S07]  /*3350*/  IADD3 R23, PT, PT, R23, 0x1, RZ ;  /* 0x0000000117177810 */ /* 0x001fce0007ffe0ff */
.L_x_4034:
[----:B------:R-:W0:Y:S01]  /*3360*/  LDCU UR4, c[0x0][0x3a4] ;  /* 0x00007480ff0477ac */ /* 0x000e220008000800 */
[C---:B-----5:R-:W-:Y:S02]  /*3370*/  @!P0 PRMT R29, R6.reuse, 0x7610, R29 ;  /* 0x00007610061d8816 */ /* 0x060fe4000000001d */
[C---:B------:R-:W-:Y:S02]  /*3380*/  @!P0 PRMT R20, R6.reuse, 0x7632, R20 ;  /* 0x0000763206148816 */ /* 0x040fe40000000014 */
[C---:B------:R-:W-:Y:S02]  /*3390*/  @!P0 PRMT R27, R6.reuse, 0x7632, R27 ;  /* 0x00007632061b8816 */ /* 0x040fe4000000001b */
[----:B------:R-:W-:Y:S01]  /*33a0*/  @!P0 PRMT R26, R6, 0x7610, R26 ;  /* 0x00007610061a8816 */ /* 0x000fe2000000001a */
        /* <DEDUP_REMOVED lines=296> */
.L_x_4032:
[----:B------:R-:W-:-:S04]  /*4630*/  LOP3.LUT R21, R4, 0xfffffffc, RZ, 0xc0, !PT ;  /* 0xfffffffc04157812 */ /* 0x000fc800078ec0ff */
[----:B------:R-:W-:-:S04]  /*4640*/  IADD3 R20, P2, PT, R21, R24, RZ ;  /* 0x0000001815147210 */ /* 0x000fc80007f5e0ff */
[----:B------:R-:W-:-:S05]  /*4650*/  IADD3.X R21, PT, PT, RZ, R25, RZ, P2, !PT ;  /* 0x00000019ff157210 */ /* 0x000fca00017fe4ff */
[----:B------:R-:W2:Y:S01]  /*4660*/  LDG.E R20, desc[UR36][R20.64] ;  /* 0x0000002414147981 */ /* 0x000ea2000c1e1900 */
[----:B0-----:R-:W-:Y:S01]  /*4670*/  IADD3 R11, PT, PT, R5, UR4, RZ ;  /* 0x00000004050b7c10 */ /* 0x001fe2000fffe0ff */
        /* <DEDUP_REMOVED lines=238> */
.L_x_4033:
[----:B------:R-:W-:-:S04]  /*5560*/  LOP3.LUT R11, R4, 0xfffffffc, RZ, 0xc0, !PT ;  /* 0xfffffffc040b7812 */ /* 0x000fc800078ec0ff */
[----:B------:R-:W-:-:S04]  /*5570*/  IADD3 R10, P1, PT, R11, R24, RZ ;  /* 0x000000180b0a7210 */ /* 0x000fc80007f3e0ff */
[----:B------:R-:W-:-:S05]  /*5580*/  IADD3.X R11, PT, PT, RZ, R25, RZ, P1, !PT ;  /* 0x00000019ff0b7210 */ /* 0x000fca0000ffe4ff */
[----:B------:R-:W2:Y:S02]  /*5590*/  LDG.E R10, desc[UR36][R10.64] ;  /* 0x000000240a0a7981 */ /* 0x000ea4000c1e1900 */
[C---:B--2---:R-:W-:Y:S02]  /*55a0*/  PRMT R29, R10.reuse, 0x7610, R29 ;  /* 0x000076100a1d7816 */ /* 0x044fe4000000001d */
[----:B------:R-:W-:-:S07]  /*55b0*/  PRMT R20, R10, 0x7632, R20 ;  /* 0x000076320a147816 */ /* 0x000fce0000000014 */
.L_x_4031:
[----:B------:R-:W1:Y:S01]  /*55c0*/  LDCU UR5, c[0x0][0x39c] ;  /* 0x00007380ff0577ac */ /* 0x000e620008000800 */
[----:B------:R-:W-:Y:S01]  /*55d0*/  IADD3 R22, PT, PT, R22, 0x1, RZ ;  /* 0x0000000116167810 */ /* 0x000fe20007ffe0ff */
[----:B------:R-:W-:Y:S01]  /*55e0*/  IMAD.U32 R21, R26, 0x10000, RZ ;  /* 0x000100001a157824 */ /* 0x000fe200078e00ff */
[----:B0-----:R-:W-:Y:S01]  /*55f0*/  MOV R4, UR4 ;  /* 0x0000000400047c02 */ /* 0x001fe20008000f00 */
[----:B------:R-:W-:Y:S01]  /*5600*/  IMAD.U32 R28, R29, 0x10000, RZ ;  /* 0x000100001d1c7824 */ /* 0x000fe200078e00ff */
[----:B------:R-:W-:Y:S01]  /*5610*/  I2FP.F32.S32 R10, R22 ;  /* 0x00000016000a7245 */ /* 0x000fe20000201400 */
[----:B------:R-:W-:Y:S01]  /*5620*/  FADD.FTZ R31, R21, -R14 ;  /* 0x8000000e151f7221 */ /* 0x000fe20000010000 */
[----:B------:R-:W-:Y:S01]  /*5630*/  LEA R5, R4, R5, 0x1 ;  /* 0x0000000504057211 */ /* 0x000fe200078e08ff */
[----:B------:R-:W-:Y:S01]  /*5640*/  FADD.FTZ R30, R28, -R15 ;  /* 0x8000000f1c1e7221 */ /* 0x000fe20000010000 */
[----:B------:R-:W0:Y:S01]  /*5650*/  MUFU.RCP R39, R10 ;  /* 0x0000000a00277308 */ /* 0x000e220000001000 */
[----:B------:R-:W-:-:S02]  /*5660*/  SHF.L.U32 R35, R27, 0x10, RZ ;  /* 0x000000101b237819 */ /* 0x000fc400000006ff */
[----:B------:R-:W-:Y:S02]  /*5670*/  IADD3 R38, PT, PT, R5, R4, RZ ;  /* 0x0000000405267210 */ /* 0x000fe40007ffe0ff */
[----:B------:R-:W-:Y:S01]  /*5680*/  SHF.L.U32 R34, R20, 0x10, RZ ;  /* 0x0000001014227819 */ /* 0x000fe200000006ff */
[----:B------:R-:W-:Y:S01]  /*5690*/  FADD.FTZ R37, R35, -R8 ;  /* 0x8000000823257221 */ /* 0x000fe20000010000 */
[----:B-1----:R-:W-:-:S03]  /*56a0*/  IMAD.U32 R11, RZ, RZ, UR5 ;  /* 0x00000005ff0b7e24 */ /* 0x002fc6000f8e00ff */
[----:B------:R-:W-:Y:S02]  /*56b0*/  FADD.FTZ R36, R34, -R9 ;  /* 0x8000000922247221 */ /* 0x000fe40000010000 */
[----:B------:R-:W-:Y:S01]  /*56c0*/  ISETP.GE.U32.AND P1, PT, R38, R11, PT ;  /* 0x0000000b2600720c */ /* 0x000fe20003f26070 */
[-C--:B0-----:R-:W-:Y:S01]  /*56d0*/  FFMA.FTZ R14, R31, R39.reuse, R14 ;  /* 0x000000271f0e7223 */ /* 0x081fe2000001000e */
[-C--:B------:R-:W-:Y:S01]  /*56e0*/  FFMA.FTZ R8, R37, R39.reuse, R8 ;  /* 0x0000002725087223 */ /* 0x080fe20000010008 */
[-C--:B------:R-:W-:Y:S01]  /*56f0*/  FFMA.FTZ R15, R30, R39.reuse, R15 ;  /* 0x000000271e0f7223 */ /* 0x080fe2000001000f */
[----:B------:R-:W-:Y:S01]  /*5700*/  FFMA.FTZ R9, R36, R39, R9 ;  /* 0x0000002724097223 */ /* 0x000fe20000010009 */
[----:B------:R-:W-:Y:S01]  /*5710*/  FADD.FTZ R21, R21, -R14 ;  /* 0x8000000e15157221 */ /* 0x000fe20000010000 */
[----:B------:R-:W-:Y:S01]  /*5720*/  FADD.FTZ R35, R35, -R8 ;  /* 0x8000000823237221 */ /* 0x000fe20000010000 */
[----:B------:R-:W-:Y:S01]  /*5730*/  FADD.FTZ R28, R28, -R15 ;  /* 0x8000000f1c1c7221 */ /* 0x000fe20000010000 */
[----:B------:R-:W-:Y:S01]  /*5740*/  FADD.FTZ R34, R34, -R9 ;  /* 0x8000000922227221 */ /* 0x000fe20000010000 */
[----:B------:R-:W-:Y:S01]  /*5750*/  FFMA.FTZ R12, R31, R21, R12 ;  /* 0x000000151f0c7223 */ /* 0x000fe2000001000c */
[----:B------:R-:W-:Y:S01]  /*5760*/  FFMA.FTZ R0, R37, R35, R0 ;  /* 0x0000002325007223 */ /* 0x000fe20000010000 */
[----:B------:R-:W-:Y:S01]  /*5770*/  FFMA.FTZ R13, R30, R28, R13 ;  /* 0x0000001c1e0d7223 */ /* 0x000fe2000001000d */
[----:B------:R-:W-:Y:S01]  /*5780*/  FFMA.FTZ R3, R36, R34, R3 ;  /* 0x0000002224037223 */ /* 0x000fe20000010003 */
[----:B------:R-:W-:Y:S06]  /*5790*/  @!P1 BRA `(.L_x_4034) ;  /* 0xffffffd800f09947 */ /* 0x000fec000383ffff */
[----:B------:R-:W-:Y:S05]  /*57a0*/  BSYNC.RECONVERGENT B1 ;  /* 0x0000000000017941 */ /* 0x000fea0003800200 */
.L_x_4030:
[----:B------:R-:W-:Y:S05]  /*57b0*/  BSYNC.RECONVERGENT B0 ;  /* 0x0000000000007941 */ /* 0x000fea0003800200 */
.L_x_4029:
        /* <DEDUP_REMOVED lines=285> */
.L_x_4038:
[----:B------:R-:W-:Y:S02]  /*6990*/  SHF.R.U32.HI R20, RZ, 0x2, R25 ;  /* 0x00000002ff147819 */ /* 0x000fe40000011619 */
[----:B------:R-:W-:-:S07]  /*69a0*/  MOV R21, RZ ;  /* 0x000000ff00157202 */ /* 0x000fce0000000f00 */
.L_x_4037:
        /* <DEDUP_REMOVED lines=286> */
.L_x_4040:
[----:B------:R-:W-:Y:S01]  /*7b90*/  SHF.R.U32.HI R20, RZ, 0x2, R6 ;  /* 0x00000002ff147819 */ /* 0x000fe20000011606 */
[----:B------:R-:W-:-:S07]  /*7ba0*/  IMAD.MOV.U32 R21, RZ, RZ, RZ ;  /* 0x000000ffff157224 */ /* 0x000fce00078e00ff */
.L_x_4039:
[----:B------:R-:W-:-:S04]  /*7bb0*/  LEA R6, P0, R20, R18, 0x2 ;  /* 0x0000001214067211 */ /* 0x000fc800078010ff */
[----:B------:R-:W-:-:S05]  /*7bc0*/  LEA.HI.X R7, R20, R7, R21, 0x2, P0 ;  /* 0x0000000714077211 */ /* 0x000fca00000f1415 */
[----:B------:R-:W2:Y:S02]  /*7bd0*/  LDG.E R6, desc[UR36][R6.64] ;  /* 0x0000002406067981 */ /* 0x000ea4000c1e1900 */
[C---:B--2---:R-:W-:Y:S02]  /*7be0*/  PRMT R29, R6.reuse, 0x7610, R29 ;  /* 0x00007610061d7816 */ /* 0x044fe4000000001d */
[----:B------:R-:W-:-:S07]  /*7bf0*/  PRMT R24, R6, 0x7632, R24 ;  /* 0x0000763206187816 */ /* 0x000fce0000000018 */
.L_x_4036:
[----:B------:R-:W-:Y:S05]  /*7c00*/  BSYNC.RECONVERGENT B0 ;  /* 0x0000000000007941 */ /* 0x000fea0003800200 */
.L_x_4035:
[----:B------:R-:W-:Y:S01]  /*7c10*/  ISETP.GE.U32.AND P0, PT, R5, R11, PT ;  /* 0x0000000b0500720c */ /* 0x000fe20003f06070 */
[----:B------:R-:W-:Y:S01]  /*7c20*/  BSSY.RECONVERGENT B0, `(.L_x_4041) ;  /* 0x0000021000007945 */ /* 0x000fe20003800200 */
[----:B------:R-:W-:Y:S02]  /*7c30*/  MOV R25, R10 ;  /* 0x0000000a00197202 */ /* 0x000fe40000000f00 */
[----:B------:R-:W-:-:S09]  /*7c40*/  MOV R18, R22 ;  /* 0x0000001600127202 */ /* 0x000fd20000000f00 */
[----:B------:R-:W-:Y:S05]  /*7c50*/  @P0 BRA `(.L_x_4042) ;  /* 0x0000000000740947 */ /* 0x000fea0003800000 */
[----:B------:R-:W-:Y:S01]  /*7c60*/  VIADD R18, R22, 0x1 ;  /* 0x0000000116127836 */ /* 0x000fe20000000000 */
[----:B------:R-:W-:Y:S01]  /*7c70*/  SHF.L.U32 R7, R26, 0x10, RZ ;  /* 0x000000101a077819 */ /* 0x000fe200000006ff */
[----:B------:R-:W-:Y:S01]  /*7c80*/  IMAD.IADD R4, R5, 0x1, R4 ;  /* 0x0000000105047824 */ /* 0x000fe200078e0204 */
[----:B------:R-:W-:Y:S02]  /*7c90*/  SHF.L.U32 R27, R27, 0x10, RZ ;  /* 0x000000101b1b7819 */ /* 0x000fe400000006ff */
[----:B------:R-:W-:Y:S01]  /*7ca0*/  I2FP.F32.S32 R25, R18 ;  /* 0x0000001200197245 */ /* 0x000fe20000201400 */
[----:B------:R-:W-:Y:S01]  /*7cb0*/  FADD.FTZ R21, -R14, R7 ;  /* 0x000000070e157221 */ /* 0x000fe20000010100 */
[----:B------:R-:W-:Y:S01]  /*7cc0*/  ISETP.GE.U32.AND P0, PT, R4, R11, PT ;  /* 0x0000000b0400720c */ /* 0x000fe20003f06070 */
[----:B------:R-:W-:Y:S01]  /*7cd0*/  FADD.FTZ R23, -R8, R27 ;  /* 0x0000001b08177221 */ /* 0x000fe20000010100 */
[----:B------:R-:W0:Y:S02]  /*7ce0*/  MUFU.RCP R6, R25 ;  /* 0x0000001900067308 */ /* 0x000e240000001000 */
[-C--:B0-----:R-:W-:Y:S01]  /*7cf0*/  FFMA.FTZ R14, R21, R6.reuse, R14 ;  /* 0x00000006150e7223 */ /* 0x081fe2000001000e */
[----:B------:R-:W-:-:S03]  /*7d00*/  FFMA.FTZ R8, R23, R6, R8 ;  /* 0x0000000617087223 */ /* 0x000fc60000010008 */
[----:B------:R-:W-:Y:S01]  /*7d10*/  FADD.FTZ R7, R7, -R14 ;  /* 0x8000000e07077221 */ /* 0x000fe20000010000 */
[----:B------:R-:W-:-:S03]  /*7d20*/  FADD.FTZ R27, R27, -R8 ;  /* 0x800000081b1b7221 */ /* 0x000fc60000010000 */
[----:B------:R-:W-:Y:S01]  /*7d30*/  FFMA.FTZ R12, R21, R7, R12 ;  /* 0x00000007150c7223 */ /* 0x000fe2000001000c */
[----:B------:R-:W-:Y:S01]  /*7d40*/  FFMA.FTZ R0, R23, R27, R0 ;  /* 0x0000001b17007223 */ /* 0x000fe20000010000 */
[----:B------:R-:W-:Y:S06]  /*7d50*/  @P0 BRA `(.L_x_4042) ;  /* 0x0000000000340947 */ /* 0x000fec0003800000 */
[----:B------:R-:W0:Y:S01]  /*7d60*/  MUFU.RCP R5, R25 ;  /* 0x0000001900057308 */ /* 0x000e220000001000 */
[----:B------:R-:W-:Y:S01]  /*7d70*/  SHF.L.U32 R4, R29, 0x10, RZ ;  /* 0x000000101d047819 */ /* 0x000fe200000006ff */
[----:B------:R-:W-:Y:S01]  /*7d80*/  IMAD.MOV.U32 R10, RZ, RZ, R25 ;  /* 0x000000ffff0a7224 */ /* 0x000fe200078e0019 */
[----:B------:R-:W-:Y:S02]  /*7d90*/  SHF.L.U32 R24, R24, 0x10, RZ ;  /* 0x0000001018187819 */ /* 0x000fe400000006ff */
[----:B------:R-:W-:Y:S01]  /*7da0*/  MOV R22, R18 ;  /* 0x0000001200167202 */ /* 0x000fe20000000f00 */
[----:B------:R-:W-:Y:S02]  /*7db0*/  FADD.FTZ R6, -R15, R4 ;  /* 0x000000040f067221 */ /* 0x000fe40000010100 */
[----:B------:R-:W-:Y:S02]  /*7dc0*/  FADD.FTZ R20, -R9, R24 ;  /* 0x0000001809147221 */ /* 0x000fe40000010100 */
[----:B0-----:R-:W-:-:S02]  /*7dd0*/  FFMA.FTZ R15, R6, R5, R15 ;  /* 0x00000005060f7223 */ /* 0x001fc4000001000f */
[----:B------:R-:W-:Y:S02]  /*7de0*/  FFMA.FTZ R9, R20, R5, R9 ;  /* 0x0000000514097223 */ /* 0x000fe40000010009 */
[----:B------:R-:W-:Y:S02]  /*7df0*/  FADD.FTZ R4, R4, -R15 ;  /* 0x8000000f04047221 */ /* 0x000fe40000010000 */
[----:B------:R-:W-:Y:S02]  /*7e00*/  FADD.FTZ R24, R24, -R9 ;  /* 0x8000000918187221 */ /* 0x000fe40000010000 */
[----:B------:R-:W-:Y:S02]  /*7e10*/  FFMA.FTZ R13, R6, R4, R13 ;  /* 0x00000004060d7223 */ /* 0x000fe4000001000d */
[----:B------:R-:W-:-:S07]  /*7e20*/  FFMA.FTZ R3, R20, R24, R3 ;  /* 0x0000001814037223 */ /* 0x000fce0000010003 */
.L_x_4042:
[----:B------:R-:W-:Y:S05]  /*7e30*/  BSYNC.RECONVERGENT B0 ;  /* 0x0000000000007941 */ /* 0x000fea0003800200 */
.L_x_4041:
[----:B------:R-:W-:Y:S01]  /*7e40*/  FSETP.NEU.FTZ.AND P0, PT, R25, RZ, PT ;  /* 0x000000ff1900720b */ /* 0x000fe20003f1d000 */
[----:B------:R-:W-:Y:S01]  /*7e50*/  BSSY.RECONVERGENT B0, `(.L_x_4043) ;  /* 0x0000016000007945 */ /* 0x000fe20003800200 */
[----:B------:R-:W-:Y:S01]  /*7e60*/  MOV R4, R15 ;  /* 0x0000000f00047202 */ /* 0x000fe20000000f00 */
[----:B------:R-:W-:Y:S01]  /*7e70*/  IMAD.MOV.U32 R5, RZ, RZ, R13 ;  /* 0x000000ffff057224 */ /* 0x000fe200078e000d */
[----:B------:R-:W-:Y:S02]  /*7e80*/  MOV R6, R22 ;  /* 0x0000001600067202 */ /* 0x000fe40000000f00 */
[----:B------:R-:W-:-:S07]  /*7e90*/  MOV R7, R10 ;  /* 0x0000000a00077202 */ /* 0x000fce0000000f00 */
        /* <DEDUP_REMOVED lines=17> */
.L_x_4044:
[----:B------:R-:W-:Y:S05]  /*7fb0*/  BSYNC.RECONVERGENT B0 ;  /* 0x0000000000007941 */ /* 0x000fea0003800200 */
.L_x_4043:
        /* <DEDUP_REMOVED lines=18> */
[C---:B------:R-:W-:Y:S01]  /*80e0*/  FFMA.FTZ R20, R11.reuse, R9, R8 ;  /* 0x000000090b147223 */ /* 0x040fe20000010008 */
[----:B------:R-:W-:-:S07]  /*80f0*/  FFMA.FTZ R21, R11, R21, R0 ;  /* 0x000000150b157223 */ /* 0x000fce0000010000 */
.L_x_3994:
[----:B------:R-:W-:Y:S05]  /*8100*/  BSYNC.RECONVERGENT B6 ;  /* 0x0000000000067941 */ /* 0x000fea0003800200 */
.L_x_3993:
        /* <DEDUP_REMOVED lines=15> */
[----:B------:R-:W-:-:S07]  /*8200*/  IMAD.MOV.U32 R35, RZ, RZ, R3 ;  /* 0x000000ffff237224 */ /* 0x000fce00078e0003 */
.L_x_4052:
[----:B------:R-:W-:Y:S01]  /*8210*/  SHF.R.U32.HI R37, RZ, 0x1, R35 ;  /* 0x00000001ff257819 */ /* 0x000fe20000011623 */
[----:B------:R-:W-:Y:S05]  /*8220*/  WARPSYNC.ALL ;  /* 0x0000000000007948 */ /* 0x000fea0003800000 */
[----:B------:R-:W-:Y:S01]  /*8230*/  IADD3 R8, PT, PT, R37, R16, RZ ;  /* 0x0000001025087210 */ /* 0x000fe20007ffe0ff */
[----:B------:R-:W-:Y:S03]  /*8240*/  BAR.SYNC.DEFER_BLOCKING 0x0 ;  /* 0x0000000000007b1d */ /* 0x000fe60000010000 */
[----:B------:R-:W-:-:S03]  /*8250*/  ISETP.GE.U32.AND P0, PT, R8, R3, PT ;  /* 0x000000030800720c */ /* 0x000fc60003f06070 */
[----:B------:R-:W-:Y:S01]  /*8260*/  BSSY.RECONVERGENT B0, `(.L_x_4046) ;  /* 0x0000041000007945 */ /* 0x000fe20003800200 */
[----:B------:R-:W-:-:S13]  /*8270*/  ISETP.GE.U32.OR P0, PT, R16, R37, P0 ;  /* 0x000000251000720c */ /* 0x000fda0000706470 */
[----:B--2---:R-:W-:Y:S05]  /*8280*/  @P0 BRA `(.L_x_4047) ;  /* 0x0000000000f80947 */ /* 0x004fea0003800000 */
[----:B------:R-:W-:Y:S01]  /*8290*/  IMAD R9, R8, R0, R19 ;  /* 0x0000000008097224 */ /* 0x000fe200078e0213 */
[----:B------:R-:W-:Y:S01]  /*82a0*/  FSETP.NEU.FTZ.AND P0, PT, R7, RZ, PT ;  /* 0x000000ff0700720b */ /* 0x000fe20003f1d000 */
[----:B------:R-:W-:Y:S01]  /*82b0*/  BSSY.RECONVERGENT B1, `(.L_x_4048) ;  /* 0x000001a000017945 */ /* 0x000fe20003800200 */
[----:B------:R-:W-:Y:S02]  /*82c0*/  FSETP.NEU.FTZ.AND P1, PT, R23, RZ, PT ;  /* 0x000000ff1700720b */ /* 0x000fe40003f3d000 */
[----:B------:R-:W-:-:S05]  /*82d0*/  LEA R26, R9, R18, 0x5 ;  /* 0x00000012091a7211 */ /* 0x000fca00078e28ff */
[----:B------:R-:W2:Y:S04]  /*82e0*/  LDS.128 R8, [R26] ;  /* 0x000000001a087984 */ /* 0x000ea80000000c00 */
[----:B------:R-:W3:Y:S01]  /*82f0*/  LDS.128 R12, [R26+0x10] ;  /* 0x000010001a0c7984 */ /* 0x000ee20000000c00 */
[----:B--2---:R-:W-:Y:S01]  /*8300*/  IMAD.MOV.U32 R24, RZ, RZ, R8 ;  /* 0x000000ffff187224 */ /* 0x004fe200078e0008 */
[----:B------:R-:W-:Y:S01]  /*8310*/  MOV R25, R9 ;  /* 0x0000000900197202 */ /* 0x000fe20000000f00 */
[----:B------:R-:W-:Y:S01]  /*8320*/  IMAD.MOV.U32 R27, RZ, RZ, R11 ;  /* 0x000000ffff1b7224 */ /* 0x000fe200078e000b */
[----:B---3--:R-:W-:Y:S01]  /*8330*/  MOV R28, R12 ;  /* 0x0000000c001c7202 */ /* 0x008fe20000000f00 */
        /* <DEDUP_REMOVED lines=10> */
[----:B------:R-:W-:Y:S01]  /*83e0*/  MOV R10, 0xffffffff ;  /* 0xffffffff000a7802 */ /* 0x000fe20000000f00 */
[----:B------:R-:W1:Y:S01]  /*83f0*/  MUFU.RCP R6, R27 ;  /* 0x0000001b00067308 */ /* 0x000e620000001000 */
[----:B------:R-:W-:-:S04]  /*8400*/  FMUL.FTZ R8, R25, R25 ;  /* 0x0000001919087220 */ /* 0x000fc80000410000 */
[----:B------:R-:W-:Y:S01]  /*8410*/  FMUL.FTZ R8, R7, R8 ;  /* 0x0000000807087220 */ /* 0x000fe20000410000 */
[----:B-1----:R-:W-:-:S04]  /*8420*/  FMUL.FTZ R6, R11, R6 ;  /* 0x000000060b067220 */ /* 0x002fc80000410000 */
[----:B------:R-:W-:Y:S01]  /*8430*/  FFMA.FTZ R24, R25, R6, R4 ;  /* 0x0000000619187223 */ /* 0x000fe20000010004 */
[----:B------:R-:W-:-:S07]  /*8440*/  FFMA.FTZ R25, R6, R8, R5 ;  /* 0x0000000806197223 */ /* 0x000fce0000010005 */
.L_x_4049:
[----:B------:R-:W-:Y:S05]  /*8450*/  BSYNC.RECONVERGENT B1 ;  /* 0x0000000000017941 */ /* 0x000fea0003800200 */
.L_x_4048:
[----:B------:R-:W-:Y:S01]  /*8460*/  BSSY.RECONVERGENT B1, `(.L_x_4050) ;  /* 0x0000014000017945 */ /* 0x000fe20003800200 */
[----:B------:R-:W-:Y:S01]  /*8470*/  IMAD.MOV.U32 R29, RZ, RZ, R13 ;  /* 0x000000ffff1d7224 */ /* 0x000fe200078e000d */
        /* <DEDUP_REMOVED lines=9> */
[----:B-1----:R-:W-:Y:S01]  /*8510*/  FADD.FTZ R5, -R20, R12 ;  /* 0x0000000c14057221 */ /* 0x002fe20000010100 */
[----:B------:R-:W-:Y:S02]  /*8520*/  IMAD.MOV.U32 R14, RZ, RZ, -0x1 ;  /* 0xffffffffff0e7424 */ /* 0x000fe400078e00ff */
[----:B------:R-:W1:Y:S01]  /*8530*/  MUFU.RCP R4, R31 ;  /* 0x0000001f00047308 */ /* 0x000e620000001000 */
[----:B------:R-:W-:-:S04]  /*8540*/  FMUL.FTZ R6, R5, R5 ;  /* 0x0000000505067220 */ /* 0x000fc80000410000 */
[----:B------:R-:W-:Y:S01]  /*8550*/  FMUL.FTZ R6, R23, R6 ;  /* 0x0000000617067220 */ /* 0x000fe20000410000 */
[----:B-1----:R-:W-:Y:S01]  /*8560*/  FMUL.FTZ R29, R15, R4 ;  /* 0x000000040f1d7220 */ /* 0x002fe20000410000 */
[----:B------:R-:W-:-:S03]  /*8570*/  FADD.FTZ R4, R21, R13 ;  /* 0x0000000d15047221 */ /* 0x000fc60000010000 */
[----:B------:R-:W-:Y:S01]  /*8580*/  FFMA.FTZ R28, R5, R29, R20 ;  /* 0x0000001d051c7223 */ /* 0x000fe20000010014 */
[----:B------:R-:W-:-:S07]  /*8590*/  FFMA.FTZ R29, R29, R6, R4 ;  /* 0x000000061d1d7223 */ /* 0x000fce0000010004 */
.L_x_4051:
[----:B------:R-:W-:Y:S05]  /*85a0*/  BSYNC.RECONVERGENT B1 ;  /* 0x0000000000017941 */ /* 0x000fea0003800200 */
.L_x_4050:
[----:B------:R-:W-:Y:S01]  /*85b0*/  MOV R26, R10 ;  /* 0x0000000a001a7202 */ /* 0x000fe20000000f00 */
[----:B-1----:R-:W-:Y:S01]  /*85c0*/  IMAD.MOV.U32 R7, RZ, RZ, R27 ;  /* 0x000000ffff077224 */ /* 0x002fe200078e001b */
[----:B------:R-:W-:Y:S01]  /*85d0*/  MOV R30, R14 ;  /* 0x0000000e001e7202 */ /* 0x000fe20000000f00 */
[----:B------:R-:W-:Y:S01]  /*85e0*/  IMAD.MOV.U32 R4, RZ, RZ, R24 ;  /* 0x000000ffff047224 */ /* 0x000fe200078e0018 */
[----:B------:R-:W-:Y:S01]  /*85f0*/  MOV R6, R10 ;  /* 0x0000000a00067202 */ /* 0x000fe20000000f00 */
[----:B------:R2:W-:Y:S01]  /*8600*/  STS.128 [R34], R24 ;  /* 0x0000001822007388 */ /* 0x0005e20000000c00 */
[----:B------:R-:W-:Y:S01]  /*8610*/  MOV R5, R25 ;  /* 0x0000001900057202 */ /* 0x000fe20000000f00 */
[----:B------:R-:W-:Y:S01]  /*8620*/  IMAD.MOV.U32 R21, RZ, RZ, R29 ;  /* 0x000000ffff157224 */ /* 0x000fe200078e001d */
[----:B------:R-:W-:Y:S01]  /*8630*/  MOV R23, R31 ;  /* 0x0000001f00177202 */ /* 0x000fe20000000f00 */
[----:B------:R2:W-:Y:S01]  /*8640*/  STS.128 [R34+0x10], R28 ;  /* 0x0000101c22007388 */ /* 0x0005e20000000c00 */
[----:B------:R-:W-:-:S02]  /*8650*/  MOV R22, R14 ;  /* 0x0000000e00167202 */ /* 0x000fc40000000f00 */
[----:B------:R-:W-:-:S07]  /*8660*/  MOV R20, R28 ;  /* 0x0000001c00147202 */ /* 0x000fce0000000f00 */
.L_x_4047:
[----:B------:R-:W-:Y:S05]  /*8670*/  BSYNC.RECONVERGENT B0 ;  /* 0x0000000000007941 */ /* 0x000fea0003800200 */
.L_x_4046:
[----:B------:R-:W-:Y:S02]  /*8680*/  ISETP.GT.U32.AND P0, PT, R35, 0x3, PT ;  /* 0x000000032300780c */ /* 0x000fe40003f04070 */
[----:B------:R-:W-:-:S11]  /*8690*/  MOV R35, R37 ;  /* 0x0000002500237202 */ /* 0x000fd60000000f00 */
[----:B------:R-:W-:Y:S05]  /*86a0*/  @P0 BRA `(.L_x_4052) ;  /* 0xfffffff800d80947 */ /* 0x000fea000383ffff */
.L_x_4045:
[----:B------:R-:W3:Y:S02]  /*86b0*/  LDCU UR4, c[0x0][0x3b0] ;  /* 0x00007600ff0477ac */ /* 0x000ee40008000800 */
[----:B---3--:R-:W-:-:S09]  /*86c0*/  UISETP.NE.AND UP0, UPT, UR4, URZ, UPT ;  /* 0x000000ff0400728c */ /* 0x008fd2000bf05270 */
[----:B------:R-:W-:Y:S05]  /*86d0*/  BRA.U !UP0, `(.L_x_4053) ;  /* 0x00000009087c7547 */ /* 0x000fea000b800000 */
[----:B------:R-:W3:Y:S02]  /*86e0*/  LDC R0, c[0x0][0x360] ;  /* 0x0000d800ff007b82 */ /* 0x000ee40000000800 */
[----:B---3--:R-:W-:Y:S01]  /*86f0*/  ISETP.GE.U32.AND P0, PT, R0, 0x21, PT ;  /* 0x000000210000780c */ /* 0x008fe20003f06070 */
[----:B------:R-:W-:-:S12]  /*8700*/  IMAD.MOV.U32 R3, RZ, RZ, R0 ;  /* 0x000000ffff037224 */ /* 0x000fd800078e0000 */
[----:B------:R-:W-:Y:S05]  /*8710*/  @!P0 BRA `(.L_x_4054) ;  /* 0x0000000400548947 */ /* 0x000fea0003800000 */
[----:B------:R-:W3:Y:S01]  /*8720*/  S2UR UR5, SR_CgaCtaId ;  /* 0x00000000000579c3 */ /* 0x000ee20000008800 */
[----:B------:R-:W-:Y:S01]  /*8730*/  UMOV UR4, 0x400 ;  /* 0x0000040000047882 */ /* 0x000fe20000000000 */
[----:B------:R-:W-:Y:S01]  /*8740*/  IMAD R18, R16, R0, R19 ;  /* 0x0000000010127224 */ /* 0x000fe200078e0213 */
[----:B------:R-:W-:Y:S01]  /*8750*/  UIADD3 UR4, UPT, UPT, UR4, 0x10, URZ ;  /* 0x0000001004047890 */ /* 0x000fe2000fffe0ff */
[----:B------:R-:W-:Y:S01]  /*8760*/  ISETP.GE.U32.AND P0, PT, R0, 0x40, PT ;  /* 0x000000400000780c */ /* 0x000fe20003f06070 */
[----:B------:R-:W-:Y:S02]  /*8770*/  HFMA2 R3, -RZ, RZ, 0, 1.9073486328125e-06 ;  /* 0x00000020ff037431 */ /* 0x000fe400000001ff */
[----:B---3--:R-:W-:-:S06]  /*8780*/  ULEA UR4, UR5, UR4, 0x18 ;  /* 0x0000000405047291 */ /* 0x008fcc000f8ec0ff */
[----:B------:R-:W-:-:S05]  /*8790*/  LEA R18, R18, UR4, 0x5 ;  /* 0x0000000412127c11 */ /* 0x000fca000f8e28ff */
[----:B------:R3:W-:Y:S04]  /*87a0*/  STS.128 [R18], R4 ;  /* 0x0000000412007388 */ /* 0x0007e80000000c00 */
[----:B------:R3:W-:Y:S01]  /*87b0*/  STS.128 [R18+0x10], R20 ;  /* 0x0000101412007388 */ /* 0x0007e20000000c00 */
[----:B------:R-:W-:Y:S05]  /*87c0*/  @!P0 BRA `(.L_x_4054) ;  /* 0x0000000400288947 */ /* 0x000fea0003800000 */
[----:B-12---:R-:W-:-:S07]  /*87d0*/  MOV R34, R0 ;  /* 0x0000000000227202 */ /* 0x006fce0000000f00 */
.L_x_4061:
[----:B------:R-:W-:Y:S01]  /*87e0*/  SHF.R.U32.HI R36, RZ, 0x1, R34 ;  /* 0x00000001ff247819 */ /* 0x000fe20000011622 */
[----:B------:R-:W-:Y:S05]  /*87f0*/  WARPSYNC.ALL ;  /* 0x0000000000007948 */ /* 0x000fea0003800000 */
[----:B------:R-:W-:Y:S01]  /*8800*/  IMAD.IADD R9, R36, 0x1, R19 ;  /* 0x0000000124097824 */ /* 0x000fe200078e0213 */
[----:B------:R-:W-:Y:S04]  /*8810*/  BAR.SYNC.DEFER_BLOCKING 0x0 ;  /* 0x0000000000007b1d */ /* 0x000fe80000010000 */
[----:B------:R-:W-:-:S02]  /*8820*/  ISETP.GE.U32.AND P0, PT, R9, R0, PT ;  /* 0x000000000900720c */ /* 0x000fc40003f06070 */
[----:B------:R-:W-:Y:S02]  /*8830*/  BSSY.RECONVERGENT B0, `(.L_x_4055) ;  /* 0x0000040000007945 */ /* 0x000fe40003800200 */
[----:B------:R-:W-:-:S13]  /*8840*/  ISETP.GE.U32.OR P0, PT, R19, R36, P0 ;  /* 0x000000241300720c */ /* 0x000fda0000706470 */
[----:B-1----:R-:W-:Y:S05]  /*8850*/  @P0 BRA `(.L_x_4056) ;  /* 0x0000000000f40947 */ /* 0x002fea0003800000 */
[----:B------:R-:W-:Y:S01]  /*8860*/  LEA R26, R36, R18, 0x5 ;  /* 0x00000012241a7211 */ /* 0x000fe200078e28ff */
[----:B------:R-:W-:Y:S01]  /*8870*/  BSSY.RECONVERGENT B1, `(.L_x_4057) ;  /* 0x000001a000017945 */ /* 0x000fe20003800200 */
[----:B------:R-:W-:Y:S02]  /*8880*/  FSETP.NEU.FTZ.AND P0, PT, R7, RZ, PT ;  /* 0x000000ff0700720b */ /* 0x000fe40003f1d000 */
[----:B------:R-:W-:Y:S01]  /*8890*/  FSETP.NEU.FTZ.AND P1, PT, R23, RZ, PT ;  /* 0x000000ff1700720b */ /* 0x000fe20003f3d000 */
[----:B------:R-:W1:Y:S04]  /*88a0*/  LDS.128 R8, [R26] ;  /* 0x000000001a087984 */ /* 0x000e680000000c00 */
[----:B------:R-:W2:Y:S01]  /*88b0*/  LDS.128 R12, [R26+0x10] ;  /* 0x000010001a0c7984 */ /* 0x000ea20000000c00 */
[----:B-1----:R-:W-:Y:S01]  /*88c0*/  MOV R24, R8 ;  /* 0x0000000800187202 */ /* 0x002fe20000000f00 */
[----:B------:R-:W-:Y:S01]  /*88d0*/  IMAD.MOV.U32 R25, RZ, RZ, R9 ;  /* 0x000000ffff197224 */ /* 0x000fe200078e0009 */
[----:B------:R-:W-:-:S02]  /*88e0*/  MOV R27, R11 ;  /* 0x0000000b001b7202 */ /* 0x000fc40000000f00 */
[----:B--2---:R-:W-:Y:S01]  /*88f0*/  MOV R28, R12 ;  /* 0x0000000c001c7202 */ /* 0x004fe20000000f00 */
        /* <DEDUP_REMOVED lines=9> */
[----:B---3--:R-:W-:Y:S01]  /*8990*/  FADD.FTZ R5, R5, R9 ;  /* 0x0000000905057221 */ /* 0x008fe20000010000 */
[----:B------:R-:W-:Y:S01]  /*89a0*/  MOV R10, 0xffffffff ;  /* 0xffffffff000a7802 */ /* 0x000fe20000000f00 */
[----:B------:R-:W1:Y:S01]  /*89b0*/  MUFU.RCP R6, R27 ;  /* 0x0000001b00067308 */ /* 0x000e620000001000 */
[----:B------:R-:W-:-:S04]  /*89c0*/  FMUL.FTZ R8, R25, R25 ;  /* 0x0000001919087220 */ /* 0x000fc80000410000 */
[----:B------:R-:W-:Y:S01]  /*89d0*/  FMUL.FTZ R8, R7, R8 ;  /* 0x0000000807087220 */ /* 0x000fe20000410000 */
[----:B-1----:R-:W-:-:S04]  /*89e0*/  FMUL.FTZ R6, R11, R6 ;  /* 0x000000060b067220 */ /* 0x002fc80000410000 */
[----:B------:R-:W-:Y:S01]  /*89f0*/  FFMA.FTZ R24, R25, R6, R4 ;  /* 0x0000000619187223 */ /* 0x000fe20000010004 */
[----:B------:R-:W-:-:S07]  /*8a00*/  FFMA.FTZ R25, R6, R8, R5 ;  /* 0x0000000806197223 */ /* 0x000fce0000010005 */
.L_x_4058:
[----:B------:R-:W-:Y:S05]  /*8a10*/  BSYNC.RECONVERGENT B1 ;  /* 0x0000000000017941 */ /* 0x000fea0003800200 */
.L_x_4057:
[----:B------:R-:W-:Y:S01]  /*8a20*/  BSSY.RECONVERGENT B1, `(.L_x_4059) ;  /* 0x0000014000017945 */ /* 0x000fe20003800200 */
[----:B------:R-:W-:Y:S01]  /*8a30*/  MOV R29, R13 ;  /* 0x0000000d001d7202 */ /* 0x000fe20000000f00 */
[----:B------:R-:W-:Y:S02]  /*8a40*/  IMAD.MOV.U32 R31, RZ, RZ, R15 ;  /* 0x000000ffff1f7224 */ /* 0x000fe400078e000f */
        /* <DEDUP_REMOVED lines=8> */
[----:B---3--:R-:W-:Y:S01]  /*8ad0*/  FADD.FTZ R5, -R20, R12 ;  /* 0x0000000c14057221 */ /* 0x008fe20000010100 */
[----:B------:R-:W-:Y:S02]  /*8ae0*/  MOV R14, 0xffffffff ;  /* 0xffffffff000e7802 */ /* 0x000fe40000000f00 */
[----:B------:R-:W1:Y:S01]  /*8af0*/  MUFU.RCP R4, R31 ;  /* 0x0000001f00047308 */ /* 0x000e620000001000 */
[----:B------:R-:W-:-:S04]  /*8b00*/  FMUL.FTZ R6, R5, R5 ;  /* 0x0000000505067220 */ /* 0x000fc80000410000 */
[----:B------:R-:W-:Y:S01]  /*8b10*/  FMUL.FTZ R6, R23, R6 ;  /* 0x0000000617067220 */ /* 0x000fe20000410000 */
[----:B-1----:R-:W-:Y:S01]  /*8b20*/  FMUL.FTZ R29, R15, R4 ;  /* 0x000000040f1d7220 */ /* 0x002fe20000410000 */
[----:B------:R-:W-:-:S03]  /*8b30*/  FADD.FTZ R4, R21, R13 ;  /* 0x0000000d15047221 */ /* 0x000fc60000010000 */
[----:B------:R-:W-:Y:S01]  /*8b40*/  FFMA.FTZ R28, R5, R29, R20 ;  /* 0x0000001d051c7223 */ /* 0x000fe20000010014 */
[----:B------:R-:W-:-:S07]  /*8b50*/  FFMA.FTZ R29, R29, R6, R4 ;  /* 0x000000061d1d7223 */ /* 0x000fce0000010004 */
.L_x_4060:
[----:B------:R-:W-:Y:S05]  /*8b60*/  BSYNC.RECONVERGENT B1 ;  /* 0x0000000000017941 */ /* 0x000fea0003800200 */
.L_x_4059:
[--C-:B------:R-:W-:Y:S01]  /*8b70*/  IMAD.MOV.U32 R26, RZ, RZ, R10.reuse ;  /* 0x000000ffff1a7224 */ /* 0x100fe200078e000a */
[----:B------:R-:W-:Y:S01]  /*8b80*/  MOV R30, R14 ;  /* 0x0000000e001e7202 */ /* 0x000fe20000000f00 */
[----:B---3--:R-:W-:Y:S01]  /*8b90*/  IMAD.MOV.U32 R6, RZ, RZ, R10 ;  /* 0x000000ffff067224 */ /* 0x008fe200078e000a */
[----:B------:R-:W-:Y:S01]  /*8ba0*/  MOV R7, R27 ;  /* 0x0000001b00077202 */ /* 0x000fe20000000f00 */
[----:B------:R-:W-:Y:S01]  /*8bb0*/  IMAD.MOV.U32 R23, RZ, RZ, R31 ;  /* 0x000000ffff177224 */ /* 0x000fe200078e001f */
[----:B------:R1:W-:Y:S01]  /*8bc0*/  STS.128 [R18], R24 ;  /* 0x0000001812007388 */ /* 0x0003e20000000c00 */
[----:B------:R-:W-:Y:S01]  /*8bd0*/  MOV R5, R25 ;  /* 0x0000001900057202 */ /* 0x000fe20000000f00 */
[----:B------:R-:W-:Y:S01]  /*8be0*/  IMAD.MOV.U32 R20, RZ, RZ, R28 ;  /* 0x000000ffff147224 */ /* 0x000fe200078e001c */
[----:B------:R-:W-:Y:S01]  /*8bf0*/  MOV R4, R24 ;  /* 0x0000001800047202 */ /* 0x000fe20000000f00 */
[----:B------:R1:W-:Y:S01]  /*8c00*/  STS.128 [R18+0x10], R28 ;  /* 0x0000101c12007388 */ /* 0x0003e20000000c00 */
[----:B------:R-:W-:-:S02]  /*8c10*/  MOV R22, R14 ;  /* 0x0000000e00167202 */ /* 0x000fc40000000f00 */
[----:B------:R-:W-:-:S07]  /*8c20*/  MOV R21, R29 ;  /* 0x0000001d00157202 */ /* 0x000fce0000000f00 */
.L_x_4056:
[----:B------:R-:W-:Y:S05]  /*8c30*/  BSYNC.RECONVERGENT B0 ;  /* 0x0000000000007941 */ /* 0x000fea0003800200 */
.L_x_4055:
[----:B------:R-:W-:Y:S02]  /*8c40*/  ISETP.GT.U32.AND P0, PT, R34, 0x7f, PT ;  /* 0x0000007f2200780c */ /* 0x000fe40003f04070 */
[----:B------:R-:W-:-:S11]  /*8c50*/  MOV R34, R36 ;  /* 0x0000002400227202 */ /* 0x000fd60000000f00 */
[----:B------:R-:W-:Y:S05]  /*8c60*/  @P0 BRA `(.L_x_4061) ;  /* 0xfffffff800dc0947 */ /* 0x000fea000383ffff */
.L_x_4054:
[----:B------:R-:W-:Y:S01]  /*8c70*/  ISETP.GE.U32.AND P0, PT, R3, 0x2, PT ;  /* 0x000000020300780c */ /* 0x000fe20003f06070 */
[----:B------:R-:W-:Y:S05]  /*8c80*/  WARPSYNC.ALL ;  /* 0x0000000000007948 */ /* 0x000fea0003800000 */
[----:B------:R-:W-:Y:S07]  /*8c90*/  BAR.SYNC.DEFER_BLOCKING 0x0 ;  /* 0x0000000000007b1d */ /* 0x000fee0000010000 */
[----:B------:R-:W-:Y:S05]  /*8ca0*/  @!P0 BRA `(.L_x_4053) ;  /* 0x0000000400088947 */ /* 0x000fea0003800000 */
[----:B------:R-:W-:-:S07]  /*8cb0*/  HFMA2 R0, -RZ, RZ, 0, 5.9604644775390625e-08 ;  /* 0x00000001ff007431 */ /* 0x000fce00000001ff */
.L_x_4066:
[----:B------:R-:W4:Y:S01]  /*8cc0*/  SHFL.DOWN PT, R10, R4, R0, 0x1f ;  /* 0x08001f00040a7589 */ /* 0x000f2200000e0000 */
[----:B------:R-:W-:Y:S01]  /*8cd0*/  FSETP.NEU.FTZ.AND P0, PT, R7, RZ, PT ;  /* 0x000000ff0700720b */ /* 0x000fe20003f1d000 */
[----:B---3--:R-:W-:Y:S01]  /*8ce0*/  IMAD.MOV.U32 R14, RZ, RZ, R6 ;  /* 0x000000ffff0e7224 */ /* 0x008fe200078e0006 */
[----:B------:R-:W-:Y:S01]  /*8cf0*/  BSSY.RECONVERGENT B0, `(.L_x_4062) ;  /* 0x000001b000007945 */ /* 0x000fe20003800200 */
[----:B------:R-:W5:Y:S01]  /*8d00*/  SHFL.DOWN PT, R13, R5, R0, 0x1f ;  /* 0x08001f00050d7589 */ /* 0x000f6200000e0000 */
[----:B------:R-:W-:Y:S01]  /*8d10*/  IMAD.MOV.U32 R8, RZ, RZ, R5 ;  /* 0x000000ffff087224 */ /* 0x000fe200078e0005 */
[----:B------:R-:W-:Y:S02]  /*8d20*/  MOV R11, R4 ;  /* 0x00000004000b7202 */ /* 0x000fe40000000f00 */
[----:B------:R-:W0:Y:S01]  /*8d30*/  SHFL.DOWN PT, R12, R7, R0, 0x1f ;  /* 0x08001f00070c7589 */ /* 0x000e2200000e0000 */
[----:B------:R-:W-:-:S03]  /*8d40*/  MOV R9, R7 ;  /* 0x0000000700097202 */ /* 0x000fc60000000f00 */
[----:B-1-3--:R1:W3:Y:S01]  /*8d50*/  SHFL.DOWN PT, R6, R6, R0, 0x1f ;  /* 0x08001f0006067589 */ /* 0x00a2e200000e0000 */
[----:B----4-:R-:W-:Y:S02]  /*8d60*/  MOV R4, R10 ;  /* 0x0000000a00047202 */ /* 0x010fe40000000f00 */
[----:B-----5:R-:W-:Y:S01]  /*8d70*/  MOV R5, R13 ;  /* 0x0000000d00057202 */ /* 0x020fe20000000f00 */
[----:B0-----:R-:W-:Y:S01]  /*8d80*/  IMAD.MOV.U32 R7, RZ, RZ, R12 ;  /* 0x000000ffff077224 */ /* 0x001fe200078e000c */
[----:B-12---:R-:W-:Y:S06]  /*8d90*/  @!P0 BRA `(.L_x_4063) ;  /* 0x0000000000408947 */ /* 0x006fec0003800000 */
        /* <DEDUP_REMOVED lines=16> */
.L_x_4063:
[----:B------:R-:W-:Y:S05]  /*8ea0*/  BSYNC.RECONVERGENT B0 ;  /* 0x0000000000007941 */ /* 0x000fea0003800200 */
.L_x_4062:
[----:B------:R-:W0:Y:S01]  /*8eb0*/  SHFL.DOWN PT, R12, R20, R0, 0x1f ;  /* 0x08001f00140c7589 */ /* 0x000e2200000e0000 */
[----:B------:R-:W-:Y:S01]  /*8ec0*/  FSETP.NEU.FTZ.AND P0, PT, R23, RZ, PT ;  /* 0x000000ff1700720b */ /* 0x000fe20003f1d000 */
[----:B------:R-:W-:Y:S01]  /*8ed0*/  IMAD.MOV.U32 R9, RZ, RZ, R22 ;  /* 0x000000ffff097224 */ /* 0x000fe200078e0016 */
[----:B------:R-:W-:Y:S01]  /*8ee0*/  BSSY.RECONVERGENT B0, `(.L_x_4064) ;  /* 0x000001b000007945 */ /* 0x000fe20003800200 */
[----:B------:R-:W1:Y:S01]  /*8ef0*/  SHFL.DOWN PT, R13, R21, R0, 0x1f ;  /* 0x08001f00150d7589 */ /* 0x000e6200000e0000 */
[----:B------:R-:W-:Y:S01]  /*8f00*/  MOV R10, R23 ;  /* 0x00000017000a7202 */ /* 0x000fe20000000f00 */
[----:B------:R-:W-:Y:S01]  /*8f10*/  IMAD.MOV.U32 R11, RZ, RZ, R20 ;  /* 0x000000ffff0b7224 */ /* 0x000fe200078e0014 */
[----:B------:R-:W-:Y:S01]  /*8f20*/  MOV R8, R21 ;  /* 0x0000001500087202 */ /* 0x000fe20000000f00 */
[----:B------:R-:W4:Y:S04]  /*8f30*/  SHFL.DOWN PT, R14, R23, R0, 0x1f ;  /* 0x08001f00170e7589 */ /* 0x000f2800000e0000 */
[----:B------:R0:W2:Y:S02]  /*8f40*/  SHFL.DOWN PT, R22, R22, R0, 0x1f ;  /* 0x08001f0016167589 */ /* 0x0000a400000e0000 */
[----:B0-----:R-:W-:-:S02]  /*8f50*/  MOV R20, R12 ;  /* 0x0000000c00147202 */ /* 0x001fc40000000f00 */
[----:B-1----:R-:W-:Y:S01]  /*8f60*/  MOV R21, R13 ;  /* 0x0000000d00157202 */ /* 0x002fe20000000f00 */
[----:B----4-:R-:W-:Y:S01]  /*8f70*/  IMAD.MOV.U32 R23, RZ, RZ, R14 ;  /* 0x000000ffff177224 */ /* 0x010fe200078e000e */
[----:B------:R-:W-:Y:S06]  /*8f80*/  @!P0 BRA `(.L_x_4065) ;  /* 0x0000000000408947 */ /* 0x000fec0003800000 */
[----:B------:R-:W-:Y:S01]  /*8f90*/  FSETP.NEU.FTZ.AND P0, PT, R14, RZ, PT ;  /* 0x000000ff0e00720b */ /* 0x000fe20003f1d000 */
[----:B------:R-:W-:Y:S01]  /*8fa0*/  IMAD.MOV.U32 R21, RZ, RZ, R8 ;  /* 0x000000ffff157224 */ /* 0x000fe200078e0008 */
[----:B--2---:R-:W-:Y:S02]  /*8fb0*/  MOV R22, R9 ;  /* 0x0000000900167202 */ /* 0x004fe40000000f00 */
        /* <DEDUP_REMOVED lines=13> */
.L_x_4065:
[----:B------:R-:W-:Y:S05]  /*9090*/  BSYNC.RECONVERGENT B0 ;  /* 0x0000000000007941 */ /* 0x000fea0003800200 */
.L_x_4064:
[----:B------:R-:W-:-:S05]  /*90a0*/  IMAD.SHL.U32 R0, R0, 0x2, RZ ;  /* 0x0000000200007824 */ /* 0x000fca00078e00ff */
[----:B------:R-:W-:-:S13]  /*90b0*/  ISETP.GE.AND P0, PT, R0, R3, PT ;  /* 0x000000030000720c */ /* 0x000fda0003f06270 */
[----:B------:R-:W-:Y:S05]  /*90c0*/  @!P0 BRA `(.L_x_4066) ;  /* 0xfffffff800fc8947 */ /* 0x000fea000383ffff */
.L_x_4053:
[----:B------:R-:W4:Y:S01]  /*90d0*/  LDC R0, c[0x0][0x56c] ;  /* 0x00015b00ff007b82 */ /* 0x000f220000000800 */
[----:B-12---:R-:W-:Y:S01]  /*90e0*/  HFMA2 R25, -RZ, RZ, 0, 0 ;  /* 0x00000000ff197431 */ /* 0x006fe200000001ff */
[C---:B----4-:R-:W-:Y:S02]  /*90f0*/  ISETP.NE.AND P0, PT, R0.reuse, RZ, PT ;  /* 0x000000ff0000720c */ /* 0x050fe40003f05270 */
        /* <DEDUP_REMOVED lines=9> */
[----:B------:R-:W4:Y:S01]  /*9190*/  LDCU UR4, c[0x0][0x69c] ;  /* 0x0000d380ff0477ac */ /* 0x000f220008000800 */
[----:B-1----:R-:W-:-:S05]  /*91a0*/  IMAD.HI.U32 R8, R33, UR7, R8 ;  /* 0x0000000721087c27 */ /* 0x002fca000f8e0008 */
[----:B--2---:R-:W-:-:S05]  /*91b0*/  SHF.R.U32.HI R9, RZ, UR5, R8 ;  /* 0x00000005ff097c19 */ /* 0x004fca0008011608 */
[----:B------:R-:W-:-:S04]  /*91c0*/  IMAD.MOV R3, RZ, RZ, -R9 ;  /* 0x000000ffff037224 */ /* 0x000fc800078e0a09 */
[----:B------:R-:W-:-:S04]  /*91d0*/  IMAD R3, R3, UR6, R33 ;  /* 0x0000000603037c24 */ /* 0x000fc8000f8e0221 */
[----:B----4-:R-:W-:Y:S01]  /*91e0*/  IMAD R25, R3, UR4, RZ ;  /* 0x0000000403197c24 */ /* 0x010fe2000f8e02ff */
[----:B------:R-:W-:Y:S06]  /*91f0*/  @!P1 BRA `(.L_x_4067) ;  /* 0x0000001000189947 */ /* 0x000fec0003800000 */
[----:B------:R-:W1:Y:S01]  /*9200*/  LDCU.64 UR6, c[0x0][0x580] ;  /* 0x0000b000ff0677ac */ /* 0x000e620008000a00 */
[----:B------:R-:W-:Y:S02]  /*9210*/  MOV R8, RZ ;  /* 0x000000ff00087202 */ /* 0x000fe40000000f00 */
[----:B------:R-:W-:Y:S01]  /*9220*/  ISETP.NE.AND P1, PT, R0, 0x2, PT ;  /* 0x000000020000780c */ /* 0x000fe20003f25270 */
[----:B------:R-:W2:Y:S01]  /*9230*/  LDCU UR5, c[0x0][0x57c] ;  /* 0x0000af80ff0577ac */ /* 0x000ea20008000800 */
[----:B------:R-:W4:Y:S01]  /*9240*/  LDCU UR4, c[0x0][0x6a4] ;  /* 0x0000d480ff0477ac */ /* 0x000f220008000800 */
[----:B-1----:R-:W-:-:S05]  /*9250*/  IMAD.HI.U32 R12, R9, UR6, R8 ;  /* 0x00000006090c7c27 */ /* 0x002fca000f8e0008 */
[----:B------:R-:W-:-:S04]  /*9260*/  SHF.R.U32.HI R13, RZ, UR7, R12 ;  /* 0x00000007ff0d7c19 */ /* 0x000fc8000801160c */
[----:B------:R-:W-:-:S05]  /*9270*/  IADD3 R3, PT, PT, -R13, RZ, RZ ;  /* 0x000000ff0d037210 */ /* 0x000fca0007ffe1ff */
[----:B--2---:R-:W-:-:S04]  /*9280*/  IMAD R8, R3, UR5, R9 ;  /* 0x0000000503087c24 */ /* 0x004fc8000f8e0209 */
[----:B----4-:R-:W-:Y:S01]  /*9290*/  IMAD R25, R8, UR4, R25 ;  /* 0x0000000408197c24 */ /* 0x010fe2000f8e0219 */
[----:B------:R-:W-:Y:S06]  /*92a0*/  @!P1 BRA `(.L_x_4067) ;  /* 0x0000000c00ec9947 */ /* 0x000fec0003800000 */
[----:B------:R-:W1:Y:S01]  /*92b0*/  LDCU.64 UR6, c[0x0][0x588] ;  /* 0x0000b100ff0677ac */ /* 0x000e620008000a00 */
[----:B------:R-:W-:Y:S01]  /*92c0*/  IMAD.MOV.U32 R12, RZ, RZ, RZ ;  /* 0x000000ffff0c7224 */ /* 0x000fe200078e00ff */
[----:B------:R-:W-:Y:S01]  /*92d0*/  ISETP.NE.AND P1, PT, R0, 0x3, PT ;  /* 0x000000030000780c */ /* 0x000fe20003f25270 */
[----:B------:R-:W2:Y:S01]  /*92e0*/  LDCU UR5, c[0x0][0x590] ;  /* 0x0000b200ff0577ac */ /* 0x000ea20008000800 */
[----:B------:R-:W4:Y:S01]  /*92f0*/  LDCU UR4, c[0x0][0x6ac] ;  /* 0x0000d580ff0477ac */ /* 0x000f220008000800 */
[----:B-1----:R-:W-:-:S05]  /*9300*/  IMAD.HI.U32 R8, R13, UR7, R12 ;  /* 0x000000070d087c27 */ /* 0x002fca000f8e000c */
[----:B--2---:R-:W-:-:S04]  /*9310*/  SHF.R.U32.HI R9, RZ, UR5, R8 ;  /* 0x00000005ff097c19 */ /* 0x004fc80008011608 */
[----:B------:R-:W-:-:S05]  /*9320*/  IADD3 R3, PT, PT, -R9, RZ, RZ ;  /* 0x000000ff09037210 */ /* 0x000fca0007ffe1ff */
[----:B------:R-:W-:-:S04]  /*9330*/  IMAD R12, R3, UR6, R13 ;  /* 0x00000006030c7c24 */ /* 0x000fc8000f8e020d */
[----:B----4-:R-:W-:Y:S01]  /*9340*/  IMAD R25, R12, UR4, R25 ;  /* 0x000000040c197c24 */ /* 0x010fe2000f8e0219 */
[----:B------:R-:W-:Y:S06]  /*9350*/  @!P1 BRA `(.L_x_4067) ;  /* 0x0000000c00c09947 */ /* 0x000fec0003800000 */
[----:B------:R-:W1:Y:S01]  /*9360*/  LDCU.64 UR6, c[0x0][0x598] ;  /* 0x0000b300ff0677ac */ /* 0x000e620008000a00 */
[----:B------:R-:W-:Y:S01]  /*9370*/  HFMA2 R8, -RZ, RZ, 0, 0 ;  /* 0x00000000ff087431 */ /* 0x000fe200000001ff */
[----:B------:R-:W-:Y:S01]  /*9380*/  ISETP.NE.AND P1, PT, R0, 0x4, PT ;  /* 0x000000040000780c */ /* 0x000fe20003f25270 */
[----:B------:R-:W2:Y:S01]  /*9390*/  LDCU UR5, c[0x0][0x594] ;  /* 0x0000b280ff0577ac */ /* 0x000ea20008000800 */
[----:B------:R-:W4:Y:S02]  /*93a0*/  LDCU UR4, c[0x0][0x6b4] ;  /* 0x0000d680ff0477ac */ /* 0x000f240008000800 */
[----:B-1----:R-:W-:-:S05]  /*93b0*/  IMAD.HI.U32 R12, R9, UR6, R8 ;  /* 0x00000006090c7c27 */ /* 0x002fca000f8e0008 */
[----:B------:R-:W-:-:S05]  /*93c0*/  SHF.R.U32.HI R13, RZ, UR7, R12 ;  /* 0x00000007ff0d7c19 */ /* 0x000fca000801160c */
[----:B------:R-:W-:-:S04]  /*93d0*/  IMAD.MOV R3, RZ, RZ, -R13 ;  /* 0x000000ffff037224 */ /* 0x000fc800078e0a0d */
[----:B--2---:R-:W-:-:S04]  /*93e0*/  IMAD R8, R3, UR5, R9 ;  /* 0x0000000503087c24 */ /* 0x004fc8000f8e0209 */
[----:B----4-:R-:W-:Y:S01]  /*93f0*/  IMAD R25, R8, UR4, R25 ;  /* 0x0000000408197c24 */ /* 0x010fe2000f8e0219 */
[----:B------:R-:W-:Y:S06]  /*9400*/  @!P1 BRA `(.L_x_4067) ;  /* 0x0000000c00949947 */ /* 0x000fec0003800000 */
[----:B------:R-:W1:Y:S01]  /*9410*/  LDCU.64 UR6, c[0x0][0x5a0] ;  /* 0x0000b400ff0677ac */ /* 0x000e620008000a00 */
[----:B------:R-:W-:Y:S02]  /*9420*/  MOV R12, RZ ;  /* 0x000000ff000c7202 */ /* 0x000fe40000000f00 */
        /* <DEDUP_REMOVED lines=26> */
[----:B--2---:R-:W-:-:S05]  /*95d0*/  SHF.R.U32.HI R9, RZ, UR5, R8 ;  /* 0x00000005ff097c19 */ /* 0x004fca0008011608 */
[----:B------:R-:W-:-:S04]  /*95e0*/  IMAD.MOV R3, RZ, RZ, -R9 ;  /* 0x000000ffff037224 */ /* 0x000fc800078e0a09 */
        /* <DEDUP_REMOVED lines=31> */
[----:B------:R-:W-:-:S05]  /*97e0*/  SHF.R.U32.HI R13, RZ, UR7, R12 ;  /* 0x00000007ff0d7c19 */ /* 0x000fca000801160c */
[----:B------:R-:W-:-:S04]  /*97f0*/  IMAD.MOV R3, RZ, RZ, -R13 ;  /* 0x000000ffff037224 */ /* 0x000fc800078e0a0d */
[----:B--2---:R-:W-:-:S04]  /*9800*/  IMAD R8, R3, UR5, R9 ;  /* 0x0000000503087c24 */ /* 0x004fc8000f8e0209 */
        /* <DEDUP_REMOVED lines=157> */
[----:B------:R-:W-:Y:S01]  /*a1e0*/  MOV R12, RZ ;  /* 0x000000ff000c7202 */ /* 0x000fe20000000f00 */
[----:B------:R-:W2:Y:S01]  /*a1f0*/  LDCU UR5, c[0x0][0x698] ;  /* 0x0000d300ff0577ac */ /* 0x000ea20008000800 */
[----:B------:R-:W4:Y:S03]  /*a200*/  LDCU UR4, c[0x0][0x75c] ;  /* 0x0000eb80ff0477ac */ /* 0x000f260008000800 */
[----:B-1----:R-:W-:-:S05]  /*a210*/  IMAD.HI.U32 R3, R13, UR7, R12 ;  /* 0x000000070d037c27 */ /* 0x002fca000f8e000c */
[----:B--2---:R-:W-:-:S05]  /*a220*/  SHF.R.U32.HI R3, RZ, UR5, R3 ;  /* 0x00000005ff037c19 */ /* 0x004fca0008011603 */
[----:B------:R-:W-:-:S04]  /*a230*/  IMAD.MOV R3, RZ, RZ, -R3 ;  /* 0x000000ffff037224 */ /* 0x000fc800078e0a03 */
[----:B------:R-:W-:-:S04]  /*a240*/  IMAD R12, R3, UR6, R13 ;  /* 0x00000006030c7c24 */ /* 0x000fc8000f8e020d */
[----:B----4-:R-:W-:-:S07]  /*a250*/  IMAD R25, R12, UR4, R25 ;  /* 0x000000040c197c24 */ /* 0x010fce000f8e0219 */
.L_x_4067:
[----:B------:R-:W-:Y:S01]  /*a260*/  MOV R27, RZ ;  /* 0x000000ff001b7202 */ /* 0x000fe20000000f00 */
[----:B------:R-:W-:Y:S06]  /*a270*/  @!P0 BRA `(.L_x_4068) ;  /* 0x0000001000488947 */ /* 0x000fec0003800000 */
[----:B------:R-:W1:Y:S01]  /*a280*/  LDCU.64 UR6, c[0x0][0x570] ;  /* 0x0000ae00ff0677ac */ /* 0x000e620008000a00 */
[----:B------:R-:W-:Y:S01]  /*a290*/  IADD3 R9, PT, PT, R33, 0x1, RZ ;  /* 0x0000000121097810 */ /* 0x000fe20007ffe0ff */
[----:B------:R-:W-:Y:S01]  /*a2a0*/  IMAD.MOV.U32 R8, RZ, RZ, RZ ;  /* 0x000000ffff087224 */ /* 0x000fe200078e00ff */
[----:B------:R-:W-:Y:S01]  /*a2b0*/  ISETP.NE.AND P0, PT, R11, RZ, PT ;  /* 0x000000ff0b00720c */ /* 0x000fe20003f05270 */
[----:B------:R-:W2:Y:S01]  /*a2c0*/  LDCU UR4, c[0x0][0x578] ;  /* 0x0000af00ff0477ac */ /* 0x000ea20008000800 */
[----:B------:R-:W4:Y:S01]  /*a2d0*/  LDCU UR5, c[0x0][0x69c] ;  /* 0x0000d380ff0577ac */ /* 0x000f220008000800 */
[----:B-1----:R-:W-:-:S05]  /*a2e0*/  IMAD.HI.U32 R12, R9, UR7, R8 ;  /* 0x00000007090c7c27 */ /* 0x002fca000f8e0008 */
[----:B--2---:R-:W-:-:S04]  /*a2f0*/  SHF.R.U32.HI R13, RZ, UR4, R12 ;  /* 0x00000004ff0d7c19 */ /* 0x004fc8000801160c */
[----:B------:R-:W-:-:S05]  /*a300*/  IADD3 R8, PT, PT, -R13, RZ, RZ ;  /* 0x000000ff0d087210 */ /* 0x000fca0007ffe1ff */
[----:B------:R-:W-:-:S04]  /*a310*/  IMAD R8, R8, UR6, R9 ;  /* 0x0000000608087c24 */ /* 0x000fc8000f8e0209 */
[----:B----4-:R-:W-:Y:S01]  /*a320*/  IMAD R27, R8, UR5, RZ ;  /* 0x00000005081b7c24 */ /* 0x010fe2000f8e02ff */
        /* <DEDUP_REMOVED lines=256> */
[----:B------:R-:W2:Y:S01]  /*b330*/  LDCU UR4, c[0x0][0x698] ;  /* 0x0000d300ff0477ac */ /* 0x000ea20008000800 */
[----:B------:R-:W4:Y:S02]  /*b340*/  LDCU UR5, c[0x0][0x75c] ;  /* 0x0000eb80ff0577ac */ /* 0x000f240008000800 */
[----:B-1----:R-:W-:-:S05]  /*b350*/  IMAD.HI.U32 R3, R9, UR7, R8 ;  /* 0x0000000709037c27 */ /* 0x002fca000f8e0008 */
[----:B--2---:R-:W-:-:S04]  /*b360*/  SHF.R.U32.HI R3, RZ, UR4, R3 ;  /* 0x00000004ff037c19 */ /* 0x004fc80008011603 */
[----:B------:R-:W-:-:S05]  /*b370*/  IADD3 R3, PT, PT, -R3, RZ, RZ ;  /* 0x000000ff03037210 */ /* 0x000fca0007ffe1ff */
[----:B------:R-:W-:-:S04]  /*b380*/  IMAD R8, R3, UR6, R9 ;  /* 0x0000000603087c24 */ /* 0x000fc8000f8e0209 */
[----:B----4-:R-:W-:-:S07]  /*b390*/  IMAD R27, R8, UR5, R27 ;  /* 0x00000005081b7c24 */ /* 0x010fce000f8e021b */
.L_x_4068:
        /* <DEDUP_REMOVED lines=9> */
.L_x_4071:
[----:B------:R-:W1:Y:S08]  /*b430*/  I2F.U32.RP R10, R3 ;  /* 0x00000003000a7306 */ /* 0x000e700000209000 */
[----:B-1----:R-:W1:Y:S02]  /*b440*/  MUFU.RCP R10, R10 ;  /* 0x0000000a000a7308 */ /* 0x002e640000001000 */
[----:B-1----:R-:W-:-:S06]  /*b450*/  IADD3 R8, PT, PT, R10, 0xffffffe, RZ ;  /* 0x0ffffffe0a087810 */ /* 0x002fcc0007ffe0ff */
[----:B------:R1:W2:Y:S02]  /*b460*/  F2I.FTZ.U32.TRUNC.NTZ R9, R8 ;  /* 0x0000000800097305 */ /* 0x0002a4000021f000 */
[----:B-1----:R-:W-:Y:S01]  /*b470*/  IMAD.MOV.U32 R8, RZ, RZ, RZ ;  /* 0x000000ffff087224 */ /* 0x002fe200078e00ff */
[----:B--2---:R-:W-:-:S05]  /*b480*/  IADD3 R12, PT, PT, RZ, -R9, RZ ;  /* 0x80000009ff0c7210 */ /* 0x004fca0007ffe0ff */
[----:B------:R-:W-:-:S04]  /*b490*/  IMAD R13, R12, R3, RZ ;  /* 0x000000030c0d7224 */ /* 0x000fc800078e02ff */
[----:B------:R-:W-:Y:S01]  /*b4a0*/  IMAD.HI.U32 R9, R9, R13, R8 ;  /* 0x0000000d09097227 */ /* 0x000fe200078e0008 */
[----:B------:R-:W-:-:S05]  /*b4b0*/  LOP3.LUT R13, RZ, R3, RZ, 0x33, !PT ;  /* 0x00000003ff0d7212 */ /* 0x000fca00078e33ff */
        /* <DEDUP_REMOVED lines=12> */
[----:B------:R-:W-:Y:S05]  /*b580*/  BSYNC.RECONVERGENT B0 ;  /* 0x0000000000007941 */ /* 0x000fea0003800200 */
.L_x_4070:
        /* <DEDUP_REMOVED lines=22> */
[----:B------:R-:W1:Y:S01]  /*b6f0*/  I2F.U32.RP R9, R3 ;  /* 0x0000000300097306 */ /* 0x000e620000209000 */
[----:B------:R-:W-:Y:S02]  /*b700*/  IADD3 R15, PT, PT, RZ, -R3, RZ ;  /* 0x80000003ff0f7210 */ /* 0x000fe40007ffe0ff */
[----:B------:R-:W-:-:S05]  /*b710*/  ISETP.NE.U32.AND P2, PT, R3, RZ, PT ;  /* 0x000000ff0300720c */ /* 0x000fca0003f45070 */
[----:B-1----:R-:W1:Y:S02]  /*b720*/  MUFU.RCP R9, R9 ;  /* 0x0000000900097308 */ /* 0x002e640000001000 */
[----:B-1----:R-:W-:Y:S01]  /*b730*/  IADD3 R12, PT, PT, R9, 0xffffffe, RZ ;  /* 0x0ffffffe090c7810 */ /* 0x002fe20007ffe0ff */
[----:B------:R-:W-:-:S05]  /*b740*/  IMAD.MOV.U32 R9, RZ, RZ, RZ ;  /* 0x000000ffff097224 */ /* 0x000fca00078e00ff */
        /* <DEDUP_REMOVED lines=15> */
.L_x_4073:
[----:B------:R-:W-:-:S07]  /*b840*/  MOV R10, 0xb860 ;  /* 0x0000b860000a7802 */ /* 0x000fce0000000f00 */
[----:B0--3--:R-:W-:Y:S05]  /*b850*/  CALL.REL.NOINC `($__internal_7_$__cuda_sm20_div_u64) ;  /* 0x0000005c00bc7944 */ /* 0x009fea0003c00000 */
[----:B------:R-:W-:Y:S02]  /*b860*/  MOV R8, R3 ;  /* 0x0000000300087202 */ /* 0x000fe40000000f00 */
[----:B------:R-:W-:-:S07]  /*b870*/  MOV R9, R12 ;  /* 0x0000000c00097202 */ /* 0x000fce0000000f00 */
.L_x_4074:
[----:B------:R-:W-:Y:S05]  /*b880*/  BSYNC.RECONVERGENT B0 ;  /* 0x0000000000007941 */ /* 0x000fea0003800200 */
.L_x_4072:
[----:B------:R-:W1:Y:S02]  /*b890*/  LDCU.64 UR4, c[0x0][0x780] ;  /* 0x0000f000ff0477ac */ /* 0x000e640008000a00 */
[----:B-1----:R-:W-:Y:S02]  /*b8a0*/  UISETP.NE.U32.AND UP0, UPT, UR4, URZ, UPT ;  /* 0x000000ff0400728c */ /* 0x002fe4000bf05070 */
[----:B------:R-:W-:Y:S02]  /*b8b0*/  IADD3 R36, P1, PT, R8, UR4, RZ ;  /* 0x0000000408247c10 */ /* 0x000fe4000ff3e0ff */
[----:B------:R-:W-:Y:S02]  /*b8c0*/  UISETP.NE.AND.EX UP0, UPT, UR5, URZ, UPT, UP0 ;  /* 0x000000ff0500728c */ /* 0x000fe4000bf05300 */
[----:B------:R-:W-:-:S04]  /*b8d0*/  IADD3.X R37, PT, PT, R9, UR5, RZ, P1, !PT ;  /* 0x0000000509257c10 */ /* 0x000fc80008ffe4ff */
[----:B------:R-:W-:-:S04]  /*b8e0*/  PLOP3.LUT P0, PT, PT, PT, UP0, 0x80, 0x8 ;  /* 0x000000000008781c */ /* 0x000fc80003f0f008 */
[----:B------:R-:W-:-:S13]  /*b8f0*/  PLOP3.LUT P0, PT, P0, PT, PT, 0x8, 0x80 ;  /* 0x000000000080781c */ /* 0x000fda000070e170 */
.L_x_4069:
[----:B------:R-:W1:Y:S02]  /*b900*/  LDCU UR4, c[0x0][0x3b8] ;  /* 0x00007700ff0477ac */ /* 0x000e640008000800 */
[----:B-1----:R-:W-:-:S09]  /*b910*/  UISETP.NE.AND UP0, UPT, UR4, URZ, UPT ;  /* 0x000000ff0400728c */ /* 0x002fd2000bf05270 */
[----:B------:R-:W-:Y:S05]  /*b920*/  BRA.U !UP0, `(.L_x_4075) ;  /* 0x0000005108047547 */ /* 0x000fea000b800000 */
[----:B------:R-:W1:Y:S01]  /*b930*/  LDCU UR4, c[0x0][0x3bc] ;  /* 0x00007780ff0477ac */ /* 0x000e620008000800 */
[----:B------:R-:W-:Y:S01]  /*b940*/  IMAD.MOV.U32 R27, RZ, RZ, RZ ;  /* 0x000000ffff1b7224 */ /* 0x000fe200078e00ff */
[----:B------:R-:W2:Y:S01]  /*b950*/  LDCU UR7, c[0x0][0x56c] ;  /* 0x0000ad80ff0777ac */ /* 0x000ea20008000800 */
[----:B------:R-:W4:Y:S01]  /*b960*/  LDCU UR5, c[0x0][0x3c0] ;  /* 0x00007800ff0577ac */ /* 0x000f220008000800 */
[----:B------:R-:W5:Y:S01]  /*b970*/  LDCU UR6, c[0x0][0x3a8] ;  /* 0x00007500ff0677ac */ /* 0x000f620008000800 */
[----:B-1----:R-:W-:Y:S01]  /*b980*/  IMAD R3, R19, UR4, RZ ;  /* 0x0000000413037c24 */ /* 0x002fe2000f8e02ff */
[----:B--2---:R-:W-:-:S03]  /*b990*/  UISETP.NE.AND UP0, UPT, UR7, URZ, UPT ;  /* 0x000000ff0700728c */ /* 0x004fc6000bf05270 */
[----:B----4-:R-:W-:-:S04]  /*b9a0*/  IMAD R8, R16, UR5, R3 ;  /* 0x0000000510087c24 */ /* 0x010fc8000f8e0203 */
[----:B-----5:R-:W-:-:S05]  /*b9b0*/  IMAD R8, R17, UR6, R8 ;  /* 0x0000000611087c24 */ /* 0x020fca000f8e0208 */
[----:B------:R-:W-:Y:S01]  /*b9c0*/  SHF.L.U32 R9, R8, 0x1, RZ ;  /* 0x0000000108097819 */ /* 0x000fe200000006ff */
[----:B------:R-:W-:Y:S06]  /*b9d0*/  BRA.U !UP0, `(.L_x_4076) ;  /* 0x0000001108447547 */ /* 0x000fec000b800000 */
[----:B------:R-:W1:Y:S01]  /*b9e0*/  LDCU.64 UR6, c[0x0][0x570] ;  /* 0x0000ae00ff0677ac */ /* 0x000e620008000a00 */
[----:B------:R-:W-:Y:S01]  /*b9f0*/  HFMA2 R8, -RZ, RZ, 0, 0 ;  /* 0x00000000ff087431 */ /* 0x000fe200000001ff */
[----:B------:R-:W-:Y:S01]  /*ba00*/  ISETP.NE.AND P1, PT, R11, RZ, PT ;  /* 0x000000ff0b00720c */ /* 0x000fe20003f25270 */
[----:B------:R-:W2:Y:S01]  /*ba10*/  LDCU UR4, c[0x0][0x578] ;  /* 0x0000af00ff0477ac */ /* 0x000ea20008000800 */
[----:B------:R-:W4:Y:S02]  /*ba20*/  LDCU UR5, c[0x0][0x69c] ;  /* 0x0000d380ff0577ac */ /* 0x000f240008000800 */
        /* <DEDUP_REMOVED lines=268> */
.L_x_4076:
[----:B------:R-:W-:Y:S01]  /*caf0*/  MOV R25, RZ ;  /* 0x000000ff00197202 */ /* 0x000fe20000000f00 */
[----:B------:R-:W-:Y:S06]  /*cb00*/  BRA.U !UP0, `(.L_x_4077) ;  /* 0x0000001108487547 */ /* 0x000fec000b800000 */
        /* <DEDUP_REMOVED lines=274> */
.L_x_4077:
        /* <DEDUP_REMOVED lines=16> */
[----:B------:R-:W4:Y:S01]  /*dd30*/  LDCU UR5, c[0x0][0x360] ;  /* 0x00006c00ff0577ac */ /* 0x000f220008000800 */
[----:B-1----:R-:W-:-:S11]  /*dd40*/  IMAD R2, R17, UR4, R2 ;  /* 0x0000000411027c24 */ /* 0x002fd6000f8e0202 */
[----:B----4-:R-:W-:Y:S01]  /*dd50*/  @!P1 IMAD R2, R2, UR5, R19 ;  /* 0x0000000502029c24 */ /* 0x010fe2000f8e0213 */
[----:B------:R-:W-:-:S03]  /*dd60*/  PLOP3.LUT P1, PT, PT, PT, PT, 0x80, 0x8 ;  /* 0x000000000008781c */ /* 0x000fc60003f2f070 */
[----:B--2---:R-:W-:-:S05]  /*dd70*/  IMAD.WIDE.U32 R2, R2, 0x20, R8 ;  /* 0x0000002002027825 */ /* 0x004fca00078e0008 */
[----:B------:R1:W-:Y:S04]  /*dd80*/  STG.E desc[UR36][R2.64], R4 ;  /* 0x0000000402007986 */ /* 0x0003e8000c101924 */
[----:B------:R1:W-:Y:S04]  /*dd90*/  STG.E desc[UR36][R2.64+0x4], R5 ;  /* 0x0000040502007986 */ /* 0x0003e8000c101924 */
[----:B---3--:R1:W-:Y:S04]  /*dda0*/  STG.E desc[UR36][R2.64+0x8], R6 ;  /* 0x0000080602007986 */ /* 0x0083e8000c101924 */
[----:B------:R1:W-:Y:S04]  /*ddb0*/  STG.E desc[UR36][R2.64+0xc], R7 ;  /* 0x00000c0702007986 */ /* 0x0003e8000c101924 */
[----:B------:R1:W-:Y:S04]  /*ddc0*/  STG.E desc[UR36][R2.64+0x10], R20 ;  /* 0x0000101402007986 */ /* 0x0003e8000c101924 */
[----:B------:R1:W-:Y:S04]  /*ddd0*/  STG.E desc[UR36][R2.64+0x14], R21 ;  /* 0x0000141502007986 */ /* 0x0003e8000c101924 */
[----:B------:R1:W-:Y:S04]  /*dde0*/  STG.E desc[UR36][R2.64+0x18], R22 ;  /* 0x0000181602007986 */ /* 0x0003e8000c101924 */
[----:B------:R1:W-:Y:S02]  /*ddf0*/  STG.E desc[UR36][R2.64+0x1c], R23 ;  /* 0x00001c1702007986 */ /* 0x0003e4000c101924 */
.L_x_4079:
[----:B------:R-:W-:Y:S05]  /*de00*/  BSYNC.RECONVERGENT B0 ;  /* 0x0000000000007941 */ /* 0x000fea0003800200 */
.L_x_4078:
        /* <DEDUP_REMOVED lines=14> */
[----:B-1-3--:R-:W1:Y:S01]  /*def0*/  S2R R7, SR_LANEID ;  /* 0x0000000000077919 */ /* 0x00ae620000000000 */
[----:B------:R-:W-:Y:S01]  /*df00*/  VOTEU.ANY UR5, UPT, PT ;  /* 0x0000000000057886 */ /* 0x000fe200038e0100 */
[----:B------:R-:W2:Y:S01]  /*df10*/  LDC.64 R2, c[0x0][0x790] ;  /* 0x0001e400ff027b82 */ /* 0x000ea20000000a00 */
[----:B------:R-:W1:Y:S01]  /*df20*/  FLO.U32 R4, UR5 ;  /* 0x0000000500047d00 */ /* 0x000e6200080e0000 */
[----:B------:R-:W3:Y:S01]  /*df30*/  POPC R5, UR5 ;  /* 0x0000000500057d09 */ /* 0x000ee20008000000 */
[----:B--2---:R-:W-:Y:S01]  /*df40*/  IMAD.WIDE.U32 R2, R17, 0x4, R2 ;  /* 0x0000000411027825 */ /* 0x004fe200078e0002 */
[----:B-1----:R-:W-:-:S13]  /*df50*/  ISETP.EQ.U32.AND P2, PT, R4, R7, PT ;  /* 0x000000070400720c */ /* 0x002fda0003f42070 */
        /* <DEDUP_REMOVED lines=14> */
.L_x_4081:
[----:B------:R-:W-:Y:S05]  /*e040*/  BSYNC.RECONVERGENT B0 ;  /* 0x0000000000007941 */ /* 0x000fea0003800200 */
.L_x_4080:
        /* <DEDUP_REMOVED lines=19> */
[----:B------:R-:W5:Y:S01]  /*e180*/  LDCU.64 UR8, c[0x0][0x388] ;  /* 0x00007100ff0877ac */ /* 0x000f620008000a00 */
[----:B--2---:R-:W-:Y:S01]  /*e190*/  UISETP.NE.AND UP0, UPT, UR4, URZ, UPT ;  /* 0x000000ff0400728c */ /* 0x004fe2000bf05270 */
[----:B----4-:R-:W-:Y:S01]  /*e1a0*/  IMAD.U32 R10, RZ, RZ, UR6 ;  /* 0x00000006ff0a7e24 */ /* 0x010fe2000f8e00ff */
[----:B------:R-:W-:-:S02]  /*e1b0*/  MOV R11, UR7 ;  /* 0x00000007000b7c02 */ /* 0x000fc40008000f00 */
[----:B-----5:R-:W-:Y:S01]  /*e1c0*/  MOV R8, UR8 ;  /* 0x0000000800087c02 */ /* 0x020fe20008000f00 */
[----:B------:R-:W-:-:S04]  /*e1d0*/  IMAD.U32 R9, RZ, RZ, UR9 ;  /* 0x00000009ff097e24 */ /* 0x000fc8000f8e00ff */
[----:B------:R-:W-:Y:S05]  /*e1e0*/  BRA.U !UP0, `(.L_x_4083) ;  /* 0x0000000508647547 */ /* 0x000fea000b800000 */
[----:B------:R-:W2:Y:S01]  /*e1f0*/  LDCU UR4, c[0x0][0x360] ;  /* 0x00006c00ff0477ac */ /* 0x000ea20008000800 */
[----:B-1-3--:R-:W-:Y:S01]  /*e200*/  MOV R4, UR8 ;  /* 0x0000000800047c02 */ /* 0x00afe20008000f00 */
[----:B------:R-:W-:Y:S01]  /*e210*/  IMAD.U32 R6, RZ, RZ, UR6 ;  /* 0x00000006ff067e24 */ /* 0x000fe2000f8e00ff */
[----:B------:R-:W-:Y:S01]  /*e220*/  MOV R5, UR9 ;  /* 0x0000000900057c02 */ /* 0x000fe20008000f00 */
[----:B------:R-:W1:Y:S01]  /*e230*/  LDCU UR5, c[0x0][0x3ac] ;  /* 0x00007580ff0577ac */ /* 0x000e620008000800 */
[----:B------:R-:W-:Y:S01]  /*e240*/  MOV R7, UR7 ;  /* 0x0000000700077c02 */ /* 0x000fe20008000f00 */
[----:B------:R-:W3:Y:S01]  /*e250*/  LDCU UR10, c[0x0][0x3ac] ;  /* 0x00007580ff0a77ac */ /* 0x000ee20008000800 */
[----:B--2---:R-:W-:-:S05]  /*e260*/  IMAD R0, R16, UR4, R19 ;  /* 0x0000000410007c24 */ /* 0x004fca000f8e0213 */
[----:B-1----:R-:W-:-:S13]  /*e270*/  ISETP.GE.U32.AND P2, PT, R0, UR5, PT ;  /* 0x0000000500007c0c */ /* 0x002fda000bf46070 */
[----:B---3--:R-:W-:Y:S05]  /*e280*/  @P2 BRA `(.L_x_4084) ;  /* 0x0000000800942947 */ /* 0x008fea0003800000 */
        /* <DEDUP_REMOVED lines=8> */
[----:B-1----:R-:W-:-:S02]  /*e310*/  IMAD R17, R17, UR5, RZ ;  /* 0x0000000511117c24 */ /* 0x002fc4000f8e02ff */
[----:B--2---:R-:W-:-:S07]  /*e320*/  IMAD R13, R13, UR4, RZ ;  /* 0x000000040d0d7c24 */ /* 0x004fce000f8e02ff */
.L_x_4090:
[----:B------:R-:W-:-:S04]  /*e330*/  IMAD.IADD R15, R17, 0x1, R0 ;  /* 0x00000001110f7824 */ /* 0x000fc800078e0200 */
[----:B---3--:R-:W-:Y:S01]  /*e340*/  IMAD.WIDE.U32 R14, R15, 0x20, R2 ;  /* 0x000000200f0e7825 */ /* 0x008fe200078e0002 */
[----:B------:R-:W-:-:S04]  /*e350*/  MOV R20, R6 ;  /* 0x0000000600147202 */ /* 0x000fc80000000f00 */
[----:B------:R-:W2:Y:S01]  /*e360*/  LDG.E R22, desc[UR36][R14.64] ;  /* 0x000000240e167981 */ /* 0x000ea2000c1e1900 */
[----:B------:R-:W-:-:S03]  /*e370*/  MOV R12, R10 ;  /* 0x0000000a000c7202 */ /* 0x000fc60000000f00 */
[----:B------:R-:W3:Y:S04]  /*e380*/  LDG.E R29, desc[UR36][R14.64+0x4] ;  /* 0x000004240e1d7981 */ /* 0x000ee8000c1e1900 */
[----:B------:R-:W4:Y:S04]  /*e390*/  LDG.E R24, desc[UR36][R14.64+0xc] ;  /* 0x00000c240e187981 */ /* 0x000f28000c1e1900 */
[----:B------:R1:W5:Y:S04]  /*e3a0*/  LDG.E R26, desc[UR36][R14.64+0x10] ;  /* 0x000010240e1a7981 */ /* 0x000368000c1e1900 */
[----:B------:R1:W5:Y:S04]  /*e3b0*/  LDG.E R31, desc[UR36][R14.64+0x14] ;  /* 0x000014240e1f7981 */ /* 0x000368000c1e1900 */
[----:B------:R1:W5:Y:S04]  /*e3c0*/  LDG.E R28, desc[UR36][R14.64+0x1c] ;  /* 0x00001c240e1c7981 */ /* 0x000368000c1e1900 */
[----:B------:R1:W5:Y:S04]  /*e3d0*/  LDG.E R6, desc[UR36][R14.64+0x18] ;  /* 0x000018240e067981 */ /* 0x000368000c1e1900 */
[----:B------:R1:W5:Y:S01]  /*e3e0*/  LDG.E R10, desc[UR36][R14.64+0x8] ;  /* 0x000008240e0a7981 */ /* 0x000362000c1e1900 */
[----:B------:R-:W-:Y:S01]  /*e3f0*/  FSETP.NEU.FTZ.AND P2, PT, R11, RZ, PT ;  /* 0x000000ff0b00720b */ /* 0x000fe20003f5d000 */
[----:B------:R-:W-:Y:S01]  /*e400*/  BSSY.RECONVERGENT B2, `(.L_x_4086) ;  /* 0x0000019000027945 */ /* 0x000fe20003800200 */
[----:B------:R-:W-:Y:S01]  /*e410*/  IMAD.MOV.U32 R23, RZ, RZ, R8 ;  /* 0x000000ffff177224 */ /* 0x000fe200078e0008 */
[----:B------:R-:W-:Y:S01]  /*e420*/  MOV R18, R9 ;  /* 0x0000000900127202 */ /* 0x000fe20000000f00 */
[----:B------:R-:W-:Y:S01]  /*e430*/  IMAD.IADD R0, R13, 0x1, R0 ;  /* 0x000000010d007824 */ /* 0x000fe200078e0200 */
[----:B------:R-:W-:-:S02]  /*e440*/  MOV R21, R11 ;  /* 0x0000000b00157202 */ /* 0x000fc40000000f00 */
[----:B--2---:R-:W-:Y:S02]  /*e450*/  MOV R8, R22 ;  /* 0x0000001600087202 */ /* 0x004fe40000000f00 */
[----:B---3--:R-:W-:Y:S01]  /*e460*/  MOV R9, R29 ;  /* 0x0000001d00097202 */ /* 0x008fe20000000f00 */
[----:B----4-:R-:W-:-:S03]  /*e470*/  IMAD.MOV.U32 R11, RZ, RZ, R24 ;  /* 0x000000ffff0b7224 */ /* 0x010fc600078e0018 */
[----:B-1----:R-:W-:Y:S05]  /*e480*/  @!P2 BRA `(.L_x_4087) ;  /* 0x000000000040a947 */ /* 0x002fea0003800000 */
[----:B------:R-:W-:Y:S01]  /*e490*/  FSETP.NEU.FTZ.AND P2, PT, R24, RZ, PT ;  /* 0x000000ff1800720b */ /* 0x000fe20003f5d000 */
[----:B------:R-:W-:Y:S01]  /*e4a0*/  IMAD.MOV.U32 R9, RZ, RZ, R18 ;  /* 0x000000ffff097224 */ /* 0x000fe200078e0012 */
[----:B-----5:R-:W-:Y:S02]  /*e4b0*/  MOV R10, R12 ;  /* 0x0000000c000a7202 */ /* 0x020fe40000000f00 */
[----:B------:R-:W-:Y:S02]  /*e4c0*/  MOV R8, R23 ;  /* 0x0000001700087202 */ /* 0x000fe40000000f00 */
[----:B------:R-:W-:-:S07]  /*e4d0*/  MOV R11, R21 ;  /* 0x00000015000b7202 */ /* 0x000fce0000000f00 */
[----:B------:R-:W-:Y:S05]  /*e4e0*/  @!P2 BRA `(.L_x_4087) ;  /* 0x000000000028a947 */ /* 0x000fea0003800000 */
[----:B------:R-:W-:Y:S01]  /*e4f0*/  FADD.FTZ R11, R24, R21 ;  /* 0x00000015180b7221 */ /* 0x000fe20000010000 */
[----:B------:R-:W-:Y:S01]  /*e500*/  FADD.FTZ R8, R22, -R23 ;  /* 0x8000001716087221 */ /* 0x000fe20000010000 */
[----:B------:R-:W-:Y:S02]  /*e510*/  FADD.FTZ R12, R29, R18 ;  /* 0x000000121d0c7221 */ /* 0x000fe40000010000 */
[----:B------:R-:W1:Y:S01]  /*e520*/  MUFU.RCP R9, R11 ;  /* 0x0000000b00097308 */ /* 0x000e620000001000 */
[----:B------:R-:W-:-:S04]  /*e530*/  FMUL.FTZ R10, R8, R8 ;  /* 0x00000008080a7220 */ /* 0x000fc80000410000 */
[----:B------:R-:W-:Y:S01]  /*e540*/  FMUL.FTZ R14, R10, R21 ;  /* 0x000000150a0e7220 */ /* 0x000fe20000410000 */
[----:B------:R-:W-:Y:S01]  /*e550*/  MOV R10, 0xffffffff ;  /* 0xffffffff000a7802 */ /* 0x000fe20000000f00 */
[----:B-1----:R-:W-:-:S04]  /*e560*/  FMUL.FTZ R9, R24, R9 ;  /* 0x0000000918097220 */ /* 0x002fc80000410000 */
[----:B------:R-:W-:Y:S01]  /*e570*/  FFMA.FTZ R8, R8, R9, R23 ;  /* 0x0000000908087223 */ /* 0x000fe20000010017 */
[----:B------:R-:W-:-:S07]  /*e580*/  FFMA.FTZ R9, R9, R14, R12 ;  /* 0x0000000e09097223 */ /* 0x000fce000001000c */
.L_x_4087:
[----:B------:R-:W-:Y:S05]  /*e590*/  BSYNC.RECONVERGENT B2 ;  /* 0x0000000000027941 */ /* 0x000fea0003800200 */
.L_x_4086:
[----:B------:R-:W-:Y:S01]  /*e5a0*/  FSETP.NEU.FTZ.AND P2, PT, R7, RZ, PT ;  /* 0x000000ff0700720b */ /* 0x000fe20003f5d000 */
[----:B------:R-:W-:Y:S01]  /*e5b0*/  BSSY.RECONVERGENT B2, `(.L_x_4088) ;  /* 0x0000019000027945 */ /* 0x000fe20003800200 */
[----:B------:R-:W-:Y:S01]  /*e5c0*/  IMAD.MOV.U32 R15, RZ, RZ, R4 ;  /* 0x000000ffff0f7224 */ /* 0x000fe200078e0004 */
[----:B------:R-:W-:Y:S01]  /*e5d0*/  MOV R12, R5 ;  /* 0x00000005000c7202 */ /* 0x000fe20000000f00 */
[----:B-----5:R-:W-:Y:S01]  /*e5e0*/  IMAD.MOV.U32 R4, RZ, RZ, R26 ;  /* 0x000000ffff047224 */ /* 0x020fe200078e001a */
[----:B------:R-:W-:Y:S02]  /*e5f0*/  MOV R21, R7 ;  /* 0x0000000700157202 */ /* 0x000fe40000000f00 */
[----:B------:R-:W-:Y:S02]  /*e600*/  ISETP.GE.U32.AND P3, PT, R0, UR10, PT ;  /* 0x0000000a00007c0c */ /* 0x000fe4000bf66070 */
[----:B------:R-:W-:Y:S02]  /*e610*/  MOV R5, R31 ;  /* 0x0000001f00057202 */ /* 0x000fe40000000f00 */
[----:B------:R-:W-:-:S02]  /*e620*/  MOV R7, R28 ;  /* 0x0000001c00077202 */ /* 0x000fc40000000f00 */
[----:B------:R-:W-:Y:S07]  /*e630*/  @!P2 BRA `(.L_x_4089) ;  /* 0x000000000040a947 */ /* 0x000fee0003800000 */
[----:B------:R-:W-:Y:S01]  /*e640*/  FSETP.NEU.FTZ.AND P2, PT, R28, RZ, PT ;  /* 0x000000ff1c00720b */ /* 0x000fe20003f5d000 */
[----:B------:R-:W-:Y:S01]  /*e650*/  IMAD.MOV.U32 R6, RZ, RZ, R20 ;  /* 0x000000ffff067224 */ /* 0x000fe200078e0014 */
[----:B------:R-:W-:Y:S01]  /*e660*/  MOV R4, R15 ;  /* 0x0000000f00047202 */ /* 0x000fe20000000f00 */
[----:B------:R-:W-:Y:S01]  /*e670*/  IMAD.MOV.U32 R7, RZ, RZ, R21 ;  /* 0x000000ffff077224 */ /* 0x000fe200078e0015 */
[----:B------:R-:W-:-:S09]  /*e680*/  MOV R5, R12 ;  /* 0x0000000c00057202 */ /* 0x000fd20000000f00 */
        /* <DEDUP_REMOVED lines=11> */
.L_x_4089:
[----:B------:R-:W-:Y:S05]  /*e740*/  BSYNC.RECONVERGENT B2 ;  /* 0x0000000000027941 */ /* 0x000fea0003800200 */
.L_x_4088:
[----:B------:R-:W-:Y:S05]  /*e750*/  @!P3 BRA `(.L_x_4090) ;  /* 0xfffffff800f4b947 */ /* 0x000fea000383ffff */
[----:B------:R-:W-:Y:S05]  /*e760*/  BSYNC.RECONVERGENT B0 ;  /* 0x0000000000007941 */ /* 0x000fea0003800200 */
.L_x_4085:
[----:B------:R-:W-:Y:S05]  /*e770*/  BRA `(.L_x_4084) ;  /* 0x0000000400587947 */ /* 0x000fea0003800000 */
.L_x_4083:
[----:B------:R-:W2:Y:S01]  /*e780*/  LDCU UR4, c[0x0][0x3ac] ;  /* 0x00007580ff0477ac */ /* 0x000ea20008000800 */
[----:B-1-3--:R-:W-:Y:S01]  /*e790*/  MOV R4, UR8 ;  /* 0x0000000800047c02 */ /* 0x00afe20008000f00 */
[----:B------:R-:W-:Y:S01]  /*e7a0*/  IMAD.U32 R5, RZ, RZ, UR9 ;  /* 0x00000009ff057e24 */ /* 0x000fe2000f8e00ff */
[----:B------:R-:W-:Y:S01]  /*e7b0*/  MOV R6, UR6 ;  /* 0x0000000600067c02 */ /* 0x000fe20008000f00 */
[----:B------:R-:W1:Y:S01]  /*e7c0*/  LDCU UR5, c[0x0][0x3ac] ;  /* 0x00007580ff0577ac */ /* 0x000e620008000800 */
[----:B------:R-:W-:Y:S02]  /*e7d0*/  MOV R7, UR7 ;  /* 0x0000000700077c02 */ /* 0x000fe40008000f00 */
[----:B--2---:R-:W-:-:S13]  /*e7e0*/  ISETP.GE.U32.AND P2, PT, R16, UR4, PT ;  /* 0x0000000410007c0c */ /* 0x004fda000bf46070 */
[----:B-1----:R-:W-:Y:S05]  /*e7f0*/  @P2 BRA `(.L_x_4084) ;  /* 0x0000000400382947 */ /* 0x002fea0003800000 */
[----:B------:R-:W1:Y:S01]  /*e800*/  LDCU UR4, c[0x0][0x374] ;  /* 0x00006e80ff0477ac */ /* 0x000e620008000800 */
[----:B------:R-:W2:Y:S01]  /*e810*/  LDC R12, c[0x0][0x360] ;  /* 0x0000d800ff0c7b82 */ /* 0x000ea20000000800 */
[----:B------:R-:W-:Y:S01]  /*e820*/  IMAD.MOV.U32 R0, RZ, RZ, R16 ;  /* 0x000000ffff007224 */ /* 0x000fe200078e0010 */
[----:B------:R-:W-:Y:S01]  /*e830*/  MOV R4, UR8 ;  /* 0x0000000800047c02 */ /* 0x000fe20008000f00 */
[----:B------:R-:W-:Y:S01]  /*e840*/  IMAD.U32 R6, RZ, RZ, UR6 ;  /* 0x00000006ff067e24 */ /* 0x000fe2000f8e00ff */
[----:B------:R-:W-:Y:S02]  /*e850*/  MOV R5, UR9 ;  /* 0x0000000900057c02 */ /* 0x000fe40008000f00 */
[----:B------:R-:W-:Y:S02]  /*e860*/  MOV R7, UR7 ;  /* 0x0000000700077c02 */ /* 0x000fe40008000f00 */
[----:B------:R-:W3:Y:S08]  /*e870*/  LDC.64 R2, c[0x0][0x788] ;  /* 0x0001e200ff027b82 */ /* 0x000ef00000000a00 */
[----:B------:R-:W4:Y:S01]  /*e880*/  LDC R13, c[0x0][0x364] ;  /* 0x0000d900ff0d7b82 */ /* 0x000f220000000800 */
[----:B-1----:R-:W-:-:S07]  /*e890*/  IMAD R17, R17, UR4, RZ ;  /* 0x0000000411117c24 */ /* 0x002fce000f8e02ff */
.L_x_4095:
[----:B------:R-:W-:-:S05]  /*e8a0*/  IADD3 R14, PT, PT, R17, R0, RZ ;  /* 0x00000000110e7210 */ /* 0x000fca0007ffe0ff */
[----:B--2---:R-:W-:-:S04]  /*e8b0*/  IMAD R15, R14, R12, R19 ;  /* 0x0000000c0e0f7224 */ /* 0x004fc800078e0213 */
[----:B---3--:R-:W-:Y:S01]  /*e8c0*/  IMAD.WIDE.U32 R14, R15, 0x20, R2 ;  /* 0x000000200f0e7825 */ /* 0x008fe200078e0002 */
[----:B------:R-:W-:-:S04]  /*e8d0*/  MOV R26, R10 ;  /* 0x0000000a001a7202 */ /* 0x000fc80000000f00 */
[----:B------:R-:W2:Y:S01]  /*e8e0*/  LDG.E R20, desc[UR36][R14.64] ;  /* 0x000000240e147981 */ /* 0x000ea2000c1e1900 */
[----:B------:R-:W-:-:S03]  /*e8f0*/  IMAD.MOV.U32 R30, RZ, RZ, R6 ;  /* 0x000000ffff1e7224 */ /* 0x000fc600078e0006 */
[----:B------:R-:W3:Y:S04]  /*e900*/  LDG.E R21, desc[UR36][R14.64+0x4] ;  /* 0x000004240e157981 */ /* 0x000ee8000c1e1900 */
[----:B------:R-:W3:Y:S04]  /*e910*/  LDG.E R22, desc[UR36][R14.64+0xc] ;  /* 0x00000c240e167981 */ /* 0x000ee8000c1e1900 */
[----:B------:R1:W5:Y:S04]  /*e920*/  LDG.E R23, desc[UR36][R14.64+0x10] ;  /* 0x000010240e177981 */ /* 0x000368000c1e1900 */
[----:B------:R1:W5:Y:S04]  /*e930*/  LDG.E R18, desc[UR36][R14.64+0x14] ;  /* 0x000014240e127981 */ /* 0x000368000c1e1900 */
[----:B------:R1:W5:Y:S04]  /*e940*/  LDG.E R24, desc[UR36][R14.64+0x1c] ;  /* 0x00001c240e187981 */ /* 0x000368000c1e1900 */
[----:B------:R1:W5:Y:S04]  /*e950*/  LDG.E R6, desc[UR36][R14.64+0x18] ;  /* 0x000018240e067981 */ /* 0x000368000c1e1900 */
[----:B------:R1:W5:Y:S01]  /*e960*/  LDG.E R10, desc[UR36][R14.64+0x8] ;  /* 0x000008240e0a7981 */ /* 0x000362000c1e1900 */
[----:B------:R-:W-:Y:S01]  /*e970*/  FSETP.NEU.FTZ.AND P2, PT, R11, RZ, PT ;  /* 0x000000ff0b00720b */ /* 0x000fe20003f5d000 */
[----:B------:R-:W-:Y:S01]  /*e980*/  BSSY.RECONVERGENT B0, `(.L_x_4091) ;  /* 0x0000019000007945 */ /* 0x000fe20003800200 */
[----:B------:R-:W-:Y:S01]  /*e990*/  MOV R31, R8 ;  /* 0x00000008001f7202 */ /* 0x000fe20000000f00 */
[----:B------:R-:W-:Y:S01]  /*e9a0*/  IMAD.MOV.U32 R28, RZ, RZ, R9 ;  /* 0x000000ffff1c7224 */ /* 0x000fe200078e0009 */
[----:B------:R-:W-:-:S02]  /*e9b0*/  MOV R29, R11 ;  /* 0x0000000b001d7202 */ /* 0x000fc40000000f00 */
[----:B----4-:R-:W-:Y:S01]  /*e9c0*/  IADD3 R0, PT, PT, R13, R0, RZ ;  /* 0x000000000d007210 */ /* 0x010fe20007ffe0ff */
[----:B--2---:R-:W-:Y:S01]  /*e9d0*/  IMAD.MOV.U32 R8, RZ, RZ, R20 ;  /* 0x000000ffff087224 */ /* 0x004fe200078e0014 */
[----:B---3--:R-:W-:Y:S02]  /*e9e0*/  MOV R9, R21 ;  /* 0x0000001500097202 */ /* 0x008fe40000000f00 */
[----:B------:R-:W-:-:S03]  /*e9f0*/  MOV R11, R22 ;  /* 0x00000016000b7202 */ /* 0x000fc60000000f00 */
[----:B-1----:R-:W-:Y:S05]  /*ea00*/  @!P2 BRA `(.L_x_4092) ;  /* 0x000000000040a947 */ /* 0x002fea0003800000 */
        /* <DEDUP_REMOVED lines=16> */
.L_x_4092:
[----:B------:R-:W-:Y:S05]  /*eb10*/  BSYNC.RECONVERGENT B0 ;  /* 0x0000000000007941 */ /* 0x000fea0003800200 */
.L_x_4091:
[----:B------:R-:W-:Y:S01]  /*eb20*/  FSETP.NEU.FTZ.AND P2, PT, R7, RZ, PT ;  /* 0x000000ff0700720b */ /* 0x000fe20003f5d000 */
[----:B------:R-:W-:Y:S01]  /*eb30*/  BSSY.RECONVERGENT B0, `(.L_x_4093) ;  /* 0x0000019000007945 */ /* 0x000fe20003800200 */
[----:B------:R-:W-:Y:S01]  /*eb40*/  MOV R15, R4 ;  /* 0x00000004000f7202 */ /* 0x000fe20000000f00 */
[----:B------:R-:W-:Y:S01]  /*eb50*/  IMAD.MOV.U32 R21, RZ, RZ, R5 ;  /* 0x000000ffff157224 */ /* 0x000fe200078e0005 */
[----:B------:R-:W-:Y:S01]  /*eb60*/  MOV R29, R7 ;  /* 0x00000007001d7202 */ /* 0x000fe20000000f00 */
[----:B-----5:R-:W-:Y:S01]  /*eb70*/  IMAD.MOV.U32 R5, RZ, RZ, R18 ;  /* 0x000000ffff057224 */ /* 0x020fe200078e0012 */
[----:B------:R-:W-:Y:S02]  /*eb80*/  ISETP.GE.U32.AND P3, PT, R0, UR5, PT ;  /* 0x0000000500007c0c */ /* 0x000fe4000bf66070 */
[----:B------:R-:W-:Y:S02]  /*eb90*/  MOV R4, R23 ;  /* 0x0000001700047202 */ /* 0x000fe40000000f00 */
[----:B------:R-:W-:-:S03]  /*eba0*/  MOV R7, R24 ;  /* 0x0000001800077202 */ /* 0x000fc60000000f00 */
        /* <DEDUP_REMOVED lines=17> */
.L_x_4094:
[----:B------:R-:W-:Y:S05]  /*ecc0*/  BSYNC.RECONVERGENT B0 ;  /* 0x0000000000007941 */ /* 0x000fea0003800200 */
.L_x_4093:
[----:B------:R-:W-:Y:S05]  /*ecd0*/  @!P3 BRA `(.L_x_4095) ;  /* 0xfffffff800f0b947 */ /* 0x000fea000383ffff */
.L_x_4084:
[----:B------:R-:W-:Y:S05]  /*ece0*/  BSYNC.RECONVERGENT B1 ;  /* 0x0000000000017941 */ /* 0x000fea0003800200 */
.L_x_4082:
[----:B------:R-:W1:Y:S01]  /*ecf0*/  S2UR UR6, SR_CgaCtaId ;  /* 0x00000000000679c3 */ /* 0x000e620000008800 */
[----:B------:R-:W2:Y:S01]  /*ed00*/  LDCU UR5, c[0x0][0x360] ;  /* 0x00006c00ff0577ac */ /* 0x000ea20008000800 */
[----:B------:R-:W-:Y:S02]  /*ed10*/  UMOV UR4, 0x400 ;  /* 0x0000040000047882 */ /* 0x000fe40000000000 */
[----:B------:R-:W-:Y:S01]  /*ed20*/  UIADD3 UR4, UPT, UPT, UR4, 0x10, URZ ;  /* 0x0000001004047890 */ /* 0x000fe2000fffe0ff */
[----:B--2---:R-:W-:-:S03]  /*ed30*/  IMAD R0, R16, UR5, R19 ;  /* 0x0000000510007c24 */ /* 0x004fc6000f8e0213 */
[----:B-1----:R-:W-:Y:S01]  /*ed40*/  ULEA UR8, UR6, UR4, 0x18 ;  /* 0x0000000406087291 */ /* 0x002fe2000f8ec0ff */
[----:B------:R-:W1:Y:S05]  /*ed50*/  LDCU UR6, c[0x0][0x364] ;  /* 0x00006c80ff0677ac */ /* 0x000e6a0008000800 */
[----:B------:R-:W-:-:S05]  /*ed60*/  LEA R0, R0, UR8, 0x5 ;  /* 0x0000000800007c11 */ /* 0x000fca000f8e28ff */
[----:B------:R2:W-:Y:S04]  /*ed70*/  STS.128 [R0], R8 ;  /* 0x0000000800007388 */ /* 0x0005e80000000c00 */
[----:B------:R2:W-:Y:S01]  /*ed80*/  STS.128 [R0+0x10], R4 ;  /* 0x0000100400007388 */ /* 0x0005e20000000c00 */
[----:B-1----:R-:W-:-:S09]  /*ed90*/  UISETP.GE.U32.AND UP0, UPT, UR6, 0x2, UPT ;  /* 0x000000020600788c */ /* 0x002fd2000bf06070 */
[----:B------:R-:W-:Y:S05]  /*eda0*/  BRA.U !UP0, `(.L_x_4096) ;  /* 0x0000000508287547 */ /* 0x000fea000b800000 */
[----:B------:R-:W-:-:S05]  /*edb0*/  UMOV UR4, UR6 ;  /* 0x0000000600047c82 */ /* 0x000fca0008000000 */
.L_x_4103:
[----:B------:R-:W-:Y:S01]  /*edc0*/  USHF.R.U32.HI UR7, URZ, 0x1, UR4 ;  /* 0x00000001ff077899 */ /* 0x000fe20008011604 */
[----:B------:R-:W-:Y:S05]  /*edd0*/  BAR.SYNC.DEFER_BLOCKING 0x0 ;  /* 0x0000000000007b1d */ /* 0x000fea0000010000 */
[----:B------:R-:W-:Y:S01]  /*ede0*/  IADD3 R2, PT, PT, R16, UR7, RZ ;  /* 0x0000000710027c10 */ /* 0x000fe2000fffe0ff */
[----:B------:R-:W-:Y:S03]  /*edf0*/  BSSY.RECONVERGENT B0, `(.L_x_4097) ;  /* 0x0000042000007945 */ /* 0x000fe60003800200 */
[----:B------:R-:W-:-:S04]  /*ee00*/  ISETP.GE.U32.AND P2, PT, R2, UR6, PT ;  /* 0x0000000602007c0c */ /* 0x000fc8000bf46070 */
[----:B------:R-:W-:-:S13]  /*ee10*/  ISETP.GE.U32.OR P2, PT, R16, UR7, P2 ;  /* 0x0000000710007c0c */ /* 0x000fda0009746470 */
[----:B-1----:R-:W-:Y:S05]  /*ee20*/  @P2 BRA `(.L_x_4098) ;  /* 0x0000000000f82947 */ /* 0x002fea0003800000 */
[----:B------:R-:W-:Y:S01]  /*ee30*/  IMAD R2, R2, UR5, R19 ;  /* 0x0000000502027c24 */ /* 0x000fe2000f8e0213 */
[----:B------:R-:W-:Y:S01]  /*ee40*/  FSETP.NEU.FTZ.AND P2, PT, R11, RZ, PT ;  /* 0x000000ff0b00720b */ /* 0x000fe20003f5d000 */
[----:B------:R-:W-:Y:S01]  /*ee50*/  BSSY.RECONVERGENT B1, `(.L_x_4099) ;  /* 0x000001a000017945 */ /* 0x000fe20003800200 */
[----:B------:R-:W-:Y:S02]  /*ee60*/  FSETP.NEU.FTZ.AND P3, PT, R7, RZ, PT ;  /* 0x000000ff0700720b */ /* 0x000fe40003f7d000 */
[----:B------:R-:W-:-:S05]  /*ee70*/  LEA R2, R2, UR8, 0x5 ;  /* 0x0000000802027c11 */ /* 0x000fca000f8e28ff */
[----:B------:R-:W1:Y:S04]  /*ee80*/  LDS.128 R12, [R2] ;  /* 0x00000000020c7984 */ /* 0x000e680000000c00 */
[----:B------:R-:W3:Y:S01]  /*ee90*/  LDS.128 R20, [R2+0x10] ;  /* 0x0000100002147984 */ /* 0x000ee20000000c00 */
[----:B-1----:R-:W-:Y:S01]  /*eea0*/  MOV R28, R12 ;  /* 0x0000000c001c7202 */ /* 0x002fe20000000f00 */
[----:B------:R-:W-:Y:S01]  /*eeb0*/  IMAD.MOV.U32 R29, RZ, RZ, R13 ;  /* 0x000000ffff1d7224 */ /* 0x000fe200078e000d */
[----:B------:R-:W-:Y:S02]  /*eec0*/  MOV R31, R15 ;  /* 0x0000000f001f7202 */ /* 0x000fe40000000f00 */
[----:B---3--:R-:W-:Y:S01]  /*eed0*/  MOV R32, R20 ;  /* 0x0000001400207202 */ /* 0x008fe20000000f00 */
        /* <DEDUP_REMOVED lines=9> */
[----:B------:R-:W-:Y:S02]  /*ef70*/  MOV R14, 0xffffffff ;  /* 0xffffffff000e7802 */ /* 0x000fe40000000f00 */
[----:B------:R-:W1:Y:S01]  /*ef80*/  MUFU.RCP R2, R31 ;  /* 0x0000001f00027308 */ /* 0x000e620000001000 */
[----:B--2---:R-:W-:-:S04]  /*ef90*/  FMUL.FTZ R10, R3, R3 ;  /* 0x00000003030a7220 */ /* 0x004fc80000410000 */
[----:B------:R-:W-:Y:S01]  /*efa0*/  FMUL.FTZ R10, R11, R10 ;  /* 0x0000000a0b0a7220 */ /* 0x000fe20000410000 */
[----:B-1----:R-:W-:Y:S01]  /*efb0*/  FMUL.FTZ R29, R15, R2 ;  /* 0x000000020f1d7220 */ /* 0x002fe20000410000 */
[----:B------:R-:W-:-:S03]  /*efc0*/  FADD.FTZ R2, R9, R13 ;  /* 0x0000000d09027221 */ /* 0x000fc60000010000 */
[----:B------:R-:W-:Y:S01]  /*efd0*/  FFMA.FTZ R28, R3, R29, R8 ;  /* 0x0000001d031c7223 */ /* 0x000fe20000010008 */
[----:B------:R-:W-:-:S07]  /*efe0*/  FFMA.FTZ R29, R29, R10, R2 ;  /* 0x0000000a1d1d7223 */ /* 0x000fce0000010002 */
.L_x_4100:
[----:B------:R-:W-:Y:S05]  /*eff0*/  BSYNC.RECONVERGENT B1 ;  /* 0x0000000000017941 */ /* 0x000fea0003800200 */
.L_x_4099:
        /* <DEDUP_REMOVED lines=20> */
.L_x_4102:
[----:B------:R-:W-:Y:S05]  /*f140*/  BSYNC.RECONVERGENT B1 ;  /* 0x0000000000017941 */ /* 0x000fea0003800200 */
.L_x_4101:
[----:B------:R-:W-:Y:S01]  /*f150*/  IMAD.MOV.U32 R30, RZ, RZ, R14 ;  /* 0x000000ffff1e7224 */ /* 0x000fe200078e000e */
[----:B------:R-:W-:Y:S01]  /*f160*/  MOV R34, R22 ;  /* 0x0000001600227202 */ /* 0x000fe20000000f00 */
[----:B--2---:R-:W-:Y:S01]  /*f170*/  IMAD.MOV.U32 R9, RZ, RZ, R29 ;  /* 0x000000ffff097224 */ /* 0x004fe200078e001d */
        /* <DEDUP_REMOVED lines=9> */
.L_x_4098:
[----:B------:R-:W-:Y:S05]  /*f210*/  BSYNC.RECONVERGENT B0 ;  /* 0x0000000000007941 */ /* 0x000fea0003800200 */
.L_x_4097:
[----:B------:R-:W-:-:S03]  /*f220*/  UISETP.GT.U32.AND UP0, UPT, UR4, 0x3, UPT ;  /* 0x000000030400788c */ /* 0x000fc6000bf04070 */
[----:B------:R-:W-:-:S06]  /*f230*/  UMOV UR4, UR7 ;  /* 0x0000000700047c82 */ /* 0x000fcc0008000000 */
[----:B------:R-:W-:Y:S05]  /*f240*/  BRA.U UP0, `(.L_x_4103) ;  /* 0xfffffff900dc7547 */ /* 0x000fea000b83ffff */
.L_x_4096:
        /* <DEDUP_REMOVED lines=12> */
.L_x_4112:
[----:B------:R-:W-:Y:S01]  /*f310*/  SHF.R.U32.HI R16, RZ, 0x1, R2 ;  /* 0x00000001ff107819 */ /* 0x000fe20000011602 */
[----:B------:R-:W-:Y:S03]  /*f320*/  BAR.SYNC.DEFER_BLOCKING 0x0 ;  /* 0x0000000000007b1d */ /* 0x000fe60000010000 */
[----:B------:R-:W-:-:S03]  /*f330*/  IADD3 R3, PT, PT, R16, R19, RZ ;  /* 0x0000001310037210 */ /* 0x000fc60007ffe0ff */
[----:B------:R-:W-:Y:S01]  /*f340*/  BSSY.RECONVERGENT B0, `(.L_x_4106) ;  /* 0x0000041000007945 */ /* 0x000fe20003800200 */
[----:B------:R-:W-:-:S04]  /*f350*/  ISETP.GE.U32.AND P2, PT, R3, UR5, PT ;  /* 0x0000000503007c0c */ /* 0x000fc8000bf46070 */
[----:B------:R-:W-:-:S13]  /*f360*/  ISETP.GE.U32.OR P2, PT, R19, R16, P2 ;  /* 0x000000101300720c */ /* 0x000fda0001746470 */
[----:B----4-:R-:W-:Y:S05]  /*f370*/  @P2 BRA `(.L_x_4107) ;  /* 0x0000000000f42947 */ /* 0x010fea0003800000 */
[----:B------:R-:W-:Y:S01]  /*f380*/  IMAD R3, R16, 0x20, R0 ;  /* 0x0000002010037824 */ /* 0x000fe200078e0200 */
[----:B------:R-:W-:Y:S01]  /*f390*/  FSETP.NEU.FTZ.AND P2, PT, R11, RZ, PT ;  /* 0x000000ff0b00720b */ /* 0x000fe20003f5d000 */
[----:B------:R-:W-:Y:S01]  /*f3a0*/  BSSY.RECONVERGENT B1, `(.L_x_4108) ;  /* 0x0000019000017945 */ /* 0x000fe20003800200 */
[----:B------:R-:W-:Y:S02]  /*f3b0*/  FSETP.NEU.FTZ.AND P3, PT, R7, RZ, PT ;  /* 0x000000ff0700720b */ /* 0x000fe40003f7d000 */
[----:B------:R-:W1:Y:S04]  /*f3c0*/  LDS.128 R12, [R3] ;  /* 0x00000000030c7984 */ /* 0x000e680000000c00 */
[----:B------:R-:W4:Y:S01]  /*f3d0*/  LDS.128 R20, [R3+0x10] ;  /* 0x0000100003147984 */ /* 0x000f220000000c00 */
[----:B-1----:R-:W-:-:S02]  /*f3e0*/  MOV R28, R12 ;  /* 0x0000000c001c7202 */ /* 0x002fc40000000f00 */
[----:B------:R-:W-:Y:S01]  /*f3f0*/  MOV R29, R13 ;  /* 0x0000000d001d7202 */ /* 0x000fe20000000f00 */
[----:B----4-:R-:W-:Y:S01]  /*f400*/  IMAD.MOV.U32 R32, RZ, RZ, R20 ;  /* 0x000000ffff207224 */ /* 0x010fe200078e0014 */
        /* <DEDUP_REMOVED lines=10> */
[----:B------:R-:W-:Y:S02]  /*f4b0*/  IMAD.MOV.U32 R14, RZ, RZ, -0x1 ;  /* 0xffffffffff0e7424 */ /* 0x000fe400078e00ff */
[----:B--23--:R-:W1:Y:S01]  /*f4c0*/  MUFU.RCP R10, R31 ;  /* 0x0000001f000a7308 */ /* 0x00ce620000001000 */
[----:B------:R-:W-:-:S04]  /*f4d0*/  FMUL.FTZ R12, R3, R3 ;  /* 0x00000003030c7220 */ /* 0x000fc80000410000 */
[----:B------:R-:W-:Y:S01]  /*f4e0*/  FMUL.FTZ R12, R11, R12 ;  /* 0x0000000c0b0c7220 */ /* 0x000fe20000410000 */
[----:B-1----:R-:W-:Y:S01]  /*f4f0*/  FMUL.FTZ R29, R15, R10 ;  /* 0x0000000a0f1d7220 */ /* 0x002fe20000410000 */
[----:B------:R-:W-:-:S03]  /*f500*/  FADD.FTZ R10, R9, R13 ;  /* 0x0000000d090a7221 */ /* 0x000fc60000010000 */
[----:B------:R-:W-:Y:S01]  /*f510*/  FFMA.FTZ R28, R3, R29, R8 ;  /* 0x0000001d031c7223 */ /* 0x000fe20000010008 */
[----:B------:R-:W-:-:S07]  /*f520*/  FFMA.FTZ R29, R29, R12, R10 ;  /* 0x0000000c1d1d7223 */ /* 0x000fce000001000a */
.L_x_4109:
[----:B------:R-:W-:Y:S05]  /*f530*/  BSYNC.RECONVERGENT B1 ;  /* 0x0000000000017941 */ /* 0x000fea0003800200 */
.L_x_4108:
[----:B------:R-:W-:Y:S01]  /*f540*/  BSSY.RECONVERGENT B1, `(.L_x_4110) ;  /* 0x0000014000017945 */ /* 0x000fe20003800200 */
        /* <DEDUP_REMOVED lines=12> */
[----:B--23--:R-:W1:Y:S01]  /*f610*/  MUFU.RCP R6, R35 ;  /* 0x0000002300067308 */ /* 0x00ce620000001000 */
[----:B------:R-:W-:-:S04]  /*f620*/  FMUL.FTZ R8, R3, R3 ;  /* 0x0000000303087220 */ /* 0x000fc80000410000 */
[----:B------:R-:W-:Y:S01]  /*f630*/  FMUL.FTZ R8, R7, R8 ;  /* 0x0000000807087220 */ /* 0x000fe20000410000 */
[----:B-1----:R-:W-:Y:S01]  /*f640*/  FMUL.FTZ R33, R23, R6 ;  /* 0x0000000617217220 */ /* 0x002fe20000410000 */
[----:B------:R-:W-:-:S03]  /*f650*/  FADD.FTZ R6, R5, R21 ;  /* 0x0000001505067221 */ /* 0x000fc60000010000 */
[----:B------:R-:W-:Y:S01]  /*f660*/  FFMA.FTZ R32, R3, R33, R4 ;  /* 0x0000002103207223 */ /* 0x000fe20000010004 */
[----:B------:R-:W-:-:S07]  /*f670*/  FFMA.FTZ R33, R33, R8, R6 ;  /* 0x0000000821217223 */ /* 0x000fce0000010006 */
.L_x_4111:
[----:B------:R-:W-:Y:S05]  /*f680*/  BSYNC.RECONVERGENT B1 ;  /* 0x0000000000017941 */ /* 0x000fea0003800200 */
.L_x_4110:
[----:B------:R-:W-:Y:S01]  /*f690*/  MOV R30, R14 ;  /* 0x0000000e001e7202 */ /* 0x000fe20000000f00 */
[----:B------:R-:W-:Y:S01]  /*f6a0*/  IMAD.MOV.U32 R34, RZ, RZ, R22 ;  /* 0x000000ffff227224 */ /* 0x000fe200078e0016 */
[----:B--23--:R-:W-:Y:S01]  /*f6b0*/  MOV R8, R28 ;  /* 0x0000001c00087202 */ /* 0x00cfe20000000f00 */
        /* <DEDUP_REMOVED lines=9> */
.L_x_4107:
[----:B------:R-:W-:Y:S05]  /*f750*/  BSYNC.RECONVERGENT B0 ;  /* 0x0000000000007941 */ /* 0x000fea0003800200 */
.L_x_4106:
[----:B------:R-:W-:Y:S01]  /*f760*/  ISETP.GT.U32.AND P2, PT, R2, 0x7f, PT ;  /* 0x0000007f0200780c */ /* 0x000fe20003f44070 */
[----:B------:R-:W-:-:S12]  /*f770*/  IMAD.MOV.U32 R2, RZ, RZ, R16 ;  /* 0x000000ffff027224 */ /* 0x000fd800078e0010 */
[----:B------:R-:W-:Y:S05]  /*f780*/  @P2 BRA `(.L_x_4112) ;  /* 0xfffffff800e02947 */ /* 0x000fea000383ffff */
.L_x_4105:
[----:B------:R-:W-:Y:S01]  /*f790*/  BAR.SYNC.DEFER_BLOCKING 0x0 ;  /* 0x0000000000007b1d */ /* 0x000fe20000010000 */
[----:B------:R-:W-:-:S09]  /*f7a0*/  UISETP.GE.U32.AND UP0, UPT, UR4, 0x2, UPT ;  /* 0x000000020400788c */ /* 0x000fd2000bf06070 */
[----:B------:R-:W-:Y:S05]  /*f7b0*/  BRA.U !UP0, `(.L_x_4104) ;  /* 0x0000000508087547 */ /* 0x000fea000b800000 */
[----:B-1234-:R-:W-:-:S07]  /*f7c0*/  HFMA2 R0, -RZ, RZ, 0, 5.9604644775390625e-08 ;  /* 0x00000001ff007431 */ /* 0x01efce00000001ff */
.L_x_4117:
[----:B------:R-:W1:Y:S01]  /*f7d0*/  SHFL.DOWN PT, R2, R8, R0, 0x1f ;  /* 0x08001f0008027589 */ /* 0x000e6200000e0000 */
[----:B------:R-:W-:Y:S01]  /*f7e0*/  FSETP.NEU.FTZ.AND P2, PT, R11, RZ, PT ;  /* 0x000000ff0b00720b */ /* 0x000fe20003f5d000 */
[----:B------:R-:W-:Y:S01]  /*f7f0*/  BSSY.RECONVERGENT B0, `(.L_x_4113) ;  /* 0x000001c000007945 */ /* 0x000fe20003800200 */
[----:B0-----:R-:W-:Y:S01]  /*f800*/  MOV R3, R10 ;  /* 0x0000000a00037202 */ /* 0x001fe20000000f00 */
[----:B------:R-:W2:Y:S01]  /*f810*/  SHFL.DOWN PT, R12, R9, R0, 0x1f ;  /* 0x08001f00090c7589 */ /* 0x000ea200000e0000 */
[----:B------:R-:W-:Y:S01]  /*f820*/  MOV R15, R8 ;  /* 0x00000008000f7202 */ /* 0x000fe20000000f00 */
[----:B------:R-:W-:Y:S01]  /*f830*/  IMAD.MOV.U32 R17, RZ, RZ, R9 ;  /* 0x000000ffff117224 */ /* 0x000fe200078e0009 */
[----:B------:R-:W-:Y:S01]  /*f840*/  MOV R13, R11 ;  /* 0x0000000b000d7202 */ /* 0x000fe20000000f00 */
[----:B------:R-:W3:Y:S04]  /*f850*/  SHFL.DOWN PT, R14, R11, R0, 0x1f ;  /* 0x08001f000b0e7589 */ /* 0x000ee800000e0000 */
[----:B------:R4:W0:Y:S01]  /*f860*/  SHFL.DOWN PT, R10, R10, R0, 0x1f ;  /* 0x08001f000a0a7589 */ /* 0x00082200000e0000 */
[----:B-1----:R-:W-:Y:S01]  /*f870*/  IMAD.MOV.U32 R8, RZ, RZ, R2 ;  /* 0x000000ffff087224 */ /* 0x002fe200078e0002 */
[----:B--2---:R-:W-:-:S02]  /*f880*/  MOV R9, R12 ;  /* 0x0000000c00097202 */ /* 0x004fc40000000f00 */
[----:B---3--:R-:W-:Y:S01]  /*f890*/  MOV R11, R14 ;  /* 0x0000000e000b7202 */ /* 0x008fe20000000f00 */
[----:B----4-:R-:W-:Y:S06]  /*f8a0*/  @!P2 BRA `(.L_x_4114) ;  /* 0x000000000040a947 */ /* 0x010fec0003800000 */
[----:B------:R-:W-:Y:S01]  /*f8b0*/  FSETP.NEU.FTZ.AND P2, PT, R14, RZ, PT ;  /* 0x000000ff0e00720b */ /* 0x000fe20003f5d000 */
[----:B0-----:R-:W-:Y:S01]  /*f8c0*/  IMAD.MOV.U32 R10, RZ, RZ, R3 ;  /* 0x000000ffff0a7224 */ /* 0x001fe200078e0003 */
[----:B------:R-:W-:Y:S01]  /*f8d0*/  MOV R8, R15 ;  /* 0x0000000f00087202 */ /* 0x000fe20000000f00 */
[----:B------:R-:W-:Y:S01]  /*f8e0*/  IMAD.MOV.U32 R11, RZ, RZ, R13 ;  /* 0x000000ffff0b7224 */ /* 0x000fe200078e000d */
[----:B------:R-:W-:-:S09]  /*f8f0*/  MOV R9, R17 ;  /* 0x0000001100097202 */ /* 0x000fd20000000f00 */
        /* <DEDUP_REMOVED lines=11> */
.L_x_4114:
[----:B------:R-:W-:Y:S05]  /*f9b0*/  BSYNC.RECONVERGENT B0 ;  /* 0x0000000000007941 */ /* 0x000fea0003800200 */
.L_x_4113:
[----:B------:R-:W1:Y:S01]  /*f9c0*/  SHFL.DOWN PT, R2, R4, R0, 0x1f ;  /* 0x08001f0004027589 */ /* 0x000e6200000e0000 */
[----:B------:R-:W-:Y:S01]  /*f9d0*/  FSETP.NEU.FTZ.AND P2, PT, R7, RZ, PT ;  /* 0x000000ff0700720b */ /* 0x000fe20003f5d000 */
[----:B------:R-:W-:Y:S01]  /*f9e0*/  BSSY.RECONVERGENT B0, `(.L_x_4115) ;  /* 0x000001c000007945 */ /* 0x000fe20003800200 */
[----:B------:R-:W-:Y:S01]  /*f9f0*/  MOV R3, R6 ;  /* 0x0000000600037202 */ /* 0x000fe20000000f00 */
[----:B------:R-:W2:Y:S01]  /*fa00*/  SHFL.DOWN PT, R12, R5, R0, 0x1f ;  /* 0x08001f00050c7589 */ /* 0x000ea200000e0000 */
[----:B------:R-:W-:Y:S01]  /*fa10*/  IMAD.MOV.U32 R13, RZ, RZ, R4 ;  /* 0x000000ffff0d7224 */ /* 0x000fe200078e0004 */
[----:B------:R-:W-:Y:S02]  /*fa20*/  MOV R15, R5 ;  /* 0x00000005000f7202 */ /* 0x000fe40000000f00 */
[----:B------:R-:W3:Y:S01]  /*fa30*/  SHFL.DOWN PT, R14, R7, R0, 0x1f ;  /* 0x08001f00070e7589 */ /* 0x000ee200000e0000 */
[----:B------:R-:W-:-:S03]  /*fa40*/  MOV R16, R7 ;  /* 0x0000000700107202 */ /* 0x000fc60000000f00 */
[----:B------:R4:W0:Y:S01]  /*fa50*/  SHFL.DOWN PT, R6, R6, R0, 0x1f ;  /* 0x08001f0006067589 */ /* 0x00082200000e0000 */
[----:B-1----:R-:W-:Y:S01]  /*fa60*/  IMAD.MOV.U32 R4, RZ, RZ, R2 ;  /* 0x000000ffff047224 */ /* 0x002fe200078e0002 */
[----:B--2---:R-:W-:Y:S02]  /*fa70*/  MOV R5, R12 ;  /* 0x0000000c00057202 */ /* 0x004fe40000000f00 */
        /* <DEDUP_REMOVED lines=18> */
.L_x_4116:
[----:B------:R-:W-:Y:S05]  /*fba0*/  BSYNC.RECONVERGENT B0 ;  /* 0x0000000000007941 */ /* 0x000fea0003800200 */
.L_x_4115:
[----:B------:R-:W-:-:S04]  /*fbb0*/  SHF.L.U32 R0, R0, 0x1, RZ ;  /* 0x0000000100007819 */ /* 0x000fc800000006ff */
[----:B------:R-:W-:-:S13]  /*fbc0*/  ISETP.GE.AND P2, PT, R0, UR4, PT ;  /* 0x0000000400007c0c */ /* 0x000fda000bf46270 */
[----:B------:R-:W-:Y:S05]  /*fbd0*/  @!P2 BRA `(.L_x_4117) ;  /* 0xfffffff800fca947 */ /* 0x000fea000383ffff */
.L_x_4104:
[----:B------:R-:W-:Y:S05]  /*fbe0*/  @!P1 EXIT ;  /* 0x000000000000994d */ /* 0x000fea0003800000 */
[----:B------:R-:W-:Y:S05]  /*fbf0*/  @!P0 BRA `(.L_x_4118) ;  /* 0x0000000400a48947 */ /* 0x000fea0003800000 */
[----:B------:R-:W5:Y:S02]  /*fc00*/  LDCU.U8 UR4, c[0x0][0x7a0] ;  /* 0x0000f400ff0477ac */ /* 0x000f640008000000 */
[----:B-----5:R-:W-:-:S09]  /*fc10*/  UISETP.NE.AND UP0, UPT, UR4, URZ, UPT ;  /* 0x000000ff0400728c */ /* 0x020fd2000bf05270 */
[----:B------:R-:W-:Y:S05]  /*fc20*/  BRA.U !UP0, `(.L_x_4119) ;  /* 0x0000000108647547 */ /* 0x000fea000b800000 */
[----:B-1234-:R-:W-:Y:S01]  /*fc30*/  MOV R0, 0x0 ;  /* 0x0000000000007802 */ /* 0x01efe20000000f00 */
[----:B------:R-:W1:Y:S01]  /*fc40*/  LDCU.64 UR4, c[0x4][0x580] ;  /* 0x0100b000ff0477ac */ /* 0x000e620008000a00 */
[----:B------:R-:W-:Y:S02]  /*fc50*/  HFMA2 R12, -RZ, RZ, 0, 5.9604644775390625e-08 ;  /* 0x00000001ff0c7431 */ /* 0x000fe400000001ff */
[----:B------:R-:W-:Y:S01]  /*fc60*/  IMAD.MOV.U32 R8, RZ, RZ, 0x2dd ;  /* 0x000002ddff087424 */ /* 0x000fe200078e00ff */
[----:B------:R2:W3:Y:S01]  /*fc70*/  LDC.64 R2, c[0x4][R0] ;  /* 0x0100000000027b82 */ /* 0x0004e20000000a00 */
[----:B------:R-:W0:Y:S01]  /*fc80*/  LDCU.64 UR8, c[0x4][0x578] ;  /* 0x0100af00ff0877ac */ /* 0x000e220008000a00 */
[----:B------:R-:W-:Y:S01]  /*fc90*/  MOV R13, RZ ;  /* 0x000000ff000d7202 */ /* 0x000fe20000000f00 */
[----:B------:R-:W4:Y:S01]  /*fca0*/  LDCU.64 UR6, c[0x4][0x198] ;  /* 0x01003300ff0677ac */ /* 0x000f220008000a00 */
[----:B-1----:R-:W-:Y:S01]  /*fcb0*/  IMAD.U32 R4, RZ, RZ, UR4 ;  /* 0x00000004ff047e24 */ /* 0x002fe2000f8e00ff */
[----:B------:R-:W-:-:S02]  /*fcc0*/  MOV R5, UR5 ;  /* 0x0000000500057c02 */ /* 0x000fc40008000f00 */
[----:B0-----:R-:W-:Y:S01]  /*fcd0*/  MOV R6, UR8 ;  /* 0x0000000800067c02 */ /* 0x001fe20008000f00 */
[----:B------:R-:W-:Y:S01]  /*fce0*/  IMAD.U32 R7, RZ, RZ, UR9 ;  /* 0x00000009ff077e24 */ /* 0x000fe2000f8e00ff */
[----:B----4-:R-:W-:Y:S02]  /*fcf0*/  MOV R10, UR6 ;  /* 0x00000006000a7c02 */ /* 0x010fe40008000f00 */
[----:B--2---:R-:W-:-:S07]  /*fd00*/  MOV R11, UR7 ;  /* 0x00000007000b7c02 */ /* 0x004fce0008000f00 */
[----:B------:R-:W-:-:S07]  /*fd10*/  LEPC R20, `(.L_x_4120) ;  /* 0x000000001014794e */ /* 0x000fce0000000000 */
[----:B---3--:R-:W-:Y:S05]  /*fd20*/  CALL.ABS.NOINC R2 ;  /* 0x0000000002007343 */ /* 0x008fea0003c00000 */
.L_x_4120:
[----:B------:R-:W-:Y:S01]  /*fd30*/  UMOV UR4, URZ ;  /* 0x000000ff00047c82 */ /* 0x000fe20008000000 */
[----:B------:R-:W-:Y:S01]  /*fd40*/  UMOV UR5, URZ ;  /* 0x000000ff00057c82 */ /* 0x000fe20008000000 */
[----:B------:R-:W-:Y:S01]  /*fd50*/  UMOV UR6, URZ ;  /* 0x000000ff00067c82 */ /* 0x000fe20008000000 */
[----:B------:R-:W-:Y:S01]  /*fd60*/  IMAD.U32 R8, RZ, RZ, UR4 ;  /* 0x00000004ff087e24 */ /* 0x000fe2000f8e00ff */
[----:B------:R-:W-:Y:S01]  /*fd70*/  MOV R9, UR5 ;  /* 0x0000000500097c02 */ /* 0x000fe20008000f00 */
[----:B------:R-:W-:Y:S01]  /*fd80*/  IMAD.U32 R4, RZ, RZ, UR4 ;  /* 0x00000004ff047e24 */ /* 0x000fe2000f8e00ff */
[----:B------:R-:W-:Y:S02]  /*fd90*/  MOV R11, UR6 ;  /* 0x00000006000b7c02 */ /* 0x000fe40008000f00 */
[----:B------:R-:W-:Y:S02]  /*fda0*/  MOV R5, UR5 ;  /* 0x0000000500057c02 */ /* 0x000fe40008000f00 */
[----:B------:R-:W-:-:S07]  /*fdb0*/  MOV R7, UR6 ;  /* 0x0000000600077c02 */ /* 0x000fce0008000f00 */
.L_x_4119:
[----:B------:R-:W5:Y:S02]  /*fdc0*/  LDCU.U8 UR4, c[0x0][0x7a1] ;  /* 0x0000f420ff0477ac */ /* 0x000f640008000000 */
[----:B-----5:R-:W-:-:S09]  /*fdd0*/  UISETP.NE.AND UP0, UPT, UR4, URZ, UPT ;  /* 0x000000ff0400728c */ /* 0x020fd2000bf05270 */
[----:B------:R-:W-:Y:S05]  /*fde0*/  BRA.U !UP0, `(.L_x_4121) ;  /* 0x0000000108a87547 */ /* 0x000fea000b800000 */
[----:B------:R-:W5:Y:S01]  /*fdf0*/  LDCU UR5, c[0x0][0x380] ;  /* 0x00007000ff0577ac */ /* 0x000f620008000800 */
[----:B------:R-:W0:Y:S01]  /*fe00*/  LDC R3, c[0x0][0x7a4] ;  /* 0x0001e900ff037b82 */ /* 0x000e220000000800 */
[----:B--23--:R-:W-:Y:S01]  /*fe10*/  F2FP.BF16.F32.PACK_AB R8, R4, R8 ;  /* 0x000000080408723e */ /* 0x00cfe200000010ff */
[----:B------:R-:W2:Y:S01]  /*fe20*/  LDCU.U8 UR4, c[0x0][0x384] ;  /* 0x00007080ff0477ac */ /* 0x000ea20008000000 */
[C---:B-----5:R-:W-:Y:S01]  /*fe30*/  FSETP.GT.FTZ.AND P0, PT, R11.reuse, UR5, PT ;  /* 0x000000050b007c0b */ /* 0x060fe2000bf14000 */
[----:B------:R-:W-:Y:S01]  /*fe40*/  FADD.FTZ R11, R11, -UR5 ;  /* 0x800000050b0b7e21 */ /* 0x000fe20008010000 */
[C---:B-1--4-:R-:W-:Y:S01]  /*fe50*/  FADD.FTZ R0, R7.reuse, -UR5 ;  /* 0x8000000507007e21 */ /* 0x052fe20008010000 */
[----:B------:R-:W-:Y:S02]  /*fe60*/  FSETP.GT.FTZ.AND P1, PT, R7, UR5, PT ;  /* 0x0000000507007c0b */ /* 0x000fe4000bf34000 */
[----:B--2---:R-:W-:Y:S02]  /*fe70*/  ISETP.NE.AND P2, PT, RZ, UR4, PT ;  /* 0x00000004ff007c0c */ /* 0x004fe4000bf45270 */
[----:B------:R-:W-:-:S02]  /*fe80*/  FSEL R11, R11, RZ, P0 ;  /* 0x000000ff0b0b7208 */ /* 0x000fc40000000000 */
[----:B------:R-:W-:Y:S02]  /*fe90*/  FSEL R0, R0, RZ, P1 ;  /* 0x000000ff00007208 */ /* 0x000fe40000800000 */
[C---:B0-----:R-:W-:Y:S01]  /*fea0*/  ISETP.GE.AND P0, PT, R3.reuse, 0x1, PT ;  /* 0x000000010300780c */ /* 0x041fe20003f06270 */
[----:B------:R-:W0:Y:S01]  /*feb0*/  MUFU.RCP R2, R11 ;  /* 0x0000000b00027308 */ /* 0x000e220000001000 */
[----:B------:R-:W-:-:S07]  /*fec0*/  ISETP.GE.AND P1, PT, R3, 0x2, PT ;  /* 0x000000020300780c */ /* 0x000fce0003f26270 */
[----:B------:R-:W1:Y:S04]  /*fed0*/  MUFU.RCP R0, R0 ;  /* 0x0000000000007308 */ /* 0x000e680000001000 */
[----:B------:R-:W2:Y:S01]  /*fee0*/  @P0 LDC.64 R6, c[0x0][0x770] ;  /* 0x0001dc00ff060b82 */ /* 0x000ea20000000a00 */
[----:B0-----:R-:W-:-:S07]  /*fef0*/  FMUL.FTZ R9, R2, R9 ;  /* 0x0000000902097220 */ /* 0x001fce0000410000 */
[----:B------:R-:W0:Y:S01]  /*ff00*/  @P1 LDC.64 R12, c[0x0][0x778] ;  /* 0x0001de00ff0c1b82 */ /* 0x000e220000000a00 */
[----:B------:R-:W3:Y:S01]  /*ff10*/  @P2 MUFU.SQRT R9, R9 ;  /* 0x0000000900092308 */ /* 0x000ee20000002000 */
[----:B-1----:R-:W-:Y:S01]  /*ff20*/  FMUL.FTZ R10, R0, R5 ;  /* 0x00000005000a7220 */ /* 0x002fe20000410000 */
[----:B------:R-:W-:-:S05]  /*ff30*/  @P1 LOP3.LUT R5, R27, 0xfffffffe, RZ, 0xc0, !PT ;  /* 0xfffffffe1b051812 */ /* 0x000fca00078ec0ff */
[----:B------:R-:W1:Y:S01]  /*ff40*/  @P0 LDC.64 R14, c[0x0][0x770] ;  /* 0x0001dc00ff0e0b82 */ /* 0x000e620000000a00 */
[----:B------:R-:W4:Y:S01]  /*ff50*/  @P2 MUFU.SQRT R10, R10 ;  /* 0x0000000a000a2308 */ /* 0x000f220000002000 */
[----:B--2---:R-:W-:-:S05]  /*ff60*/  @P0 IADD3 R2, P2, PT, R27, R6, RZ ;  /* 0x000000061b020210 */ /* 0x004fca0007f5e0ff */
[----:B------:R-:W-:Y:S01]  /*ff70*/  @P0 IMAD.X R3, RZ, RZ, R7, P2 ;  /* 0x000000ffff030224 */ /* 0x000fe200010e0607 */
[----:B---3--:R-:W-:Y:S02]  /*ff80*/  F2FP.BF16.F32.PACK_AB R0, RZ, R9 ;  /* 0x00000009ff00723e */ /* 0x008fe400000010ff */
[----:B0-----:R-:W-:-:S03]  /*ff90*/  @P1 IADD3 R4, P3, PT, R5, R12, RZ ;  /* 0x0000000c05041210 */ /* 0x001fc60007f7e0ff */
[----:B------:R0:W-:Y:S01]  /*ffa0*/  @P0 STG.E.U16 desc[UR36][R2.64], R0 ;  /* 0x0000000002000986 */ /* 0x0001e2000c101524 */
[----:B------:R-:W-:Y:S02]  /*ffb0*/  @P1 IADD3.X R5, PT, PT, RZ, R13, RZ, P3, !PT ;  /* 0x0000000dff051210 */ /* 0x000fe40001ffe4ff */
[----:B----4-:R-:W-:Y:S02]  /*ffc0*/  F2FP.BF16.F32.PACK_AB R9, RZ, R10 ;  /* 0x0000000aff09723e */ /* 0x010fe400000010ff */
[----:B-1----:R-:W-:Y:S01]  /*ffd0*/  @P0 IADD3 R6, P2, PT, R25, R14, RZ ;  /* 0x0000000e19060210 */ /* 0x002fe20007f5e0ff */
[----:B------:R0:W-:Y:S03]  /*ffe0*/  @P1 STG.E.U16 desc[UR36][R4.64], R8 ;  /* 0x0000000804001986 */ /* 0x0001e6000c101524 */
[----:B------:R-:W-:-:S05]  /*fff0*/  @P0 IADD3.X R7, PT, PT, RZ, R15, RZ, P2, !PT ;  /* 0x0000000fff070210 */ /* 0x000fca00017fe4ff */
[----:B------:R0:W-:Y:S01]  /*10000*/  @P0 STG.E.U16 desc[UR36][R6.64], R9 ;  /* 0x0000000906000986 */ /* 0x0001e2000c101524 */
[----:B------:R-:W-:Y:S05]  /*10010*/  @!P1 EXIT ;  /* 0x000000000000994d */ /* 0x000fea0003800000 */
[----:B------:R-:W1:Y:S01]  /*10020*/  LDCU.64 UR4, c[0x0][0x778] ;  /* 0x0000ef00ff0477ac */ /* 0x000e620008000a00 */
[----:B0-----:R-:W-:Y:S02]  /*10030*/  LOP3.LUT R2, R25, 0xfffffffe, RZ, 0xc0, !PT ;  /* 0xfffffffe19027812 */ /* 0x001fe400078ec0ff */
[----:B------:R-:W-:Y:S02]  /*10040*/  PRMT R0, R8, 0x7632, R0 ;  /* 0x0000763208007816 */ /* 0x000fe40000000000 */
[----:B-1----:R-:W-:-:S05]  /*10050*/  IADD3 R2, P0, PT, R2, UR4, RZ ;  /* 0x0000000402027c10 */ /* 0x002fca000ff1e0ff */
[----:B------:R-:W-:-:S05]  /*10060*/  IMAD.X R3, RZ, RZ, UR5, P0 ;  /* 0x00000005ff037e24 */ /* 0x000fca00080e06ff */
[----:B------:R-:W-:Y:S01]  /*10070*/  STG.E.U16 desc[UR36][R2.64], R0 ;  /* 0x0000000002007986 */ /* 0x000fe2000c101524 */
[----:B------:R-:W-:Y:S05]  /*10080*/  EXIT ;  /* 0x000000000000794d */ /* 0x000fea0003800000 */
.L_x_4121:
[----:B------:R-:W-:Y:S01]  /*10090*/  MOV R2, 0x0 ;  /* 0x0000000000027802 */ /* 0x000fe20000000f00 */
[----:B------:R-:W5:Y:S01]  /*100a0*/  LDCU.64 UR6, c[0x4][0x580] ;  /* 0x0100b000ff0677ac */ /* 0x000f620008000a00 */
[----:B--23--:R-:W-:Y:S01]  /*100b0*/  HFMA2 R8, -RZ, RZ, 0, 4.4405460357666015625e-05 ;  /* 0x000002e9ff087431 */ /* 0x00cfe200000001ff */
[----:B------:R-:W-:Y:S01]  /*100c0*/  MOV R12, 0x1 ;  /* 0x00000001000c7802 */ /* 0x000fe20000000f00 */
[----:B------:R2:W3:Y:S01]  /*100d0*/  LDC.64 R14, c[0x4][R2] ;  /* 0x01000000020e7b82 */ /* 0x0004e20000000a00 */
[----:B------:R-:W0:Y:S01]  /*100e0*/  LDCU.64 UR8, c[0x4][0x578] ;  /* 0x0100af00ff0877ac */ /* 0x000e220008000a00 */
[----:B------:R-:W-:Y:S01]  /*100f0*/  IMAD.MOV.U32 R13, RZ, RZ, RZ ;  /* 0x000000ffff0d7224 */ /* 0x000fe200078e00ff */
[----:B------:R-:W1:Y:S01]  /*10100*/  LDCU.64 UR4, c[0x4][0x188] ;  /* 0x01003100ff0477ac */ /* 0x000e620008000a00 */
[----:B-----5:R-:W-:Y:S02]  /*10110*/  MOV R4, UR6 ;  /* 0x0000000600047c02 */ /* 0x020fe40008000f00 */
[----:B------:R-:W-:Y:S01]  /*10120*/  MOV R5, UR7 ;  /* 0x0000000700057c02 */ /* 0x000fe20008000f00 */
[----:B0-----:R-:W-:Y:S01]  /*10130*/  IMAD.U32 R6, RZ, RZ, UR8 ;  /* 0x00000008ff067e24 */ /* 0x001fe2000f8e00ff */
[----:B------:R-:W-:-:S02]  /*10140*/  MOV R7, UR9 ;  /* 0x0000000900077c02 */ /* 0x000fc40008000f00 */
[----:B-1----:R-:W-:Y:S01]  /*10150*/  MOV R10, UR4 ;  /* 0x00000004000a7c02 */ /* 0x002fe20008000f00 */
[----:B--2---:R-:W-:-:S07]  /*10160*/  IMAD.U32 R11, RZ, RZ, UR5 ;  /* 0x00000005ff0b7e24 */ /* 0x004fce000f8e00ff */
[----:B------:R-:W-:-:S07]  /*10170*/  LEPC R20, `(.L_x_4122) ;  /* 0x000000001014794e */ /* 0x000fce0000000000 */
[----:B---34-:R-:W-:Y:S05]  /*10180*/  CALL.ABS.NOINC R14 ;  /* 0x000000000e007343 */ /* 0x018fea0003c00000 */
.L_x_4122:
[----:B------:R-:W0:Y:S01]  /*10190*/  LDC.64 R2, c[0x4][R2] ;  /* 0x0100000002027b82 */ /* 0x000e220000000a00 */
[----:B------:R-:W1:Y:S01]  /*101a0*/  LDCU.64 UR4, c[0x4][0x580] ;  /* 0x0100b000ff0477ac */ /* 0x000e620008000a00 */
[----:B------:R-:W-:Y:S01]  /*101b0*/  HFMA2 R8, -RZ, RZ, 0, 4.4405460357666015625e-05 ;  /* 0x000002e9ff087431 */ /* 0x000fe200000001ff */
[----:B------:R-:W-:Y:S01]  /*101c0*/  MOV R12, 0x1 ;  /* 0x00000001000c7802 */ /* 0x000fe20000000f00 */
[----:B------:R-:W-:Y:S01]  /*101d0*/  IMAD.MOV.U32 R13, RZ, RZ, RZ ;  /* 0x000000ffff0d7224 */ /* 0x000fe200078e00ff */
[----:B------:R-:W2:Y:S01]  /*101e0*/  LDCU.64 UR6, c[0x4][0x578] ;  /* 0x0100af00ff0677ac */ /* 0x000ea20008000a00 */
[----:B------:R-:W3:Y:S01]  /*101f0*/  LDCU.64 UR8, c[0x4][0x188] ;  /* 0x01003100ff0877ac */ /* 0x000ee20008000a00 */
[----:B-1----:R-:W-:Y:S02]  /*10200*/  MOV R4, UR4 ;  /* 0x0000000400047c02 */ /* 0x002fe40008000f00 */
[----:B------:R-:W-:Y:S01]  /*10210*/  MOV R5, UR5 ;  /* 0x0000000500057c02 */ /* 0x000fe20008000f00 */
[----:B--2---:R-:W-:Y:S01]  /*10220*/  IMAD.U32 R6, RZ, RZ, UR6 ;  /* 0x00000006ff067e24 */ /* 0x004fe2000f8e00ff */
[----:B------:R-:W-:-:S02]  /*10230*/  MOV R7, UR7 ;  /* 0x0000000700077c02 */ /* 0x000fc40008000f00 */
[----:B---3--:R-:W-:Y:S01]  /*10240*/  MOV R10, UR8 ;  /* 0x00000008000a7c02 */ /* 0x008fe20008000f00 */
[----:B------:R-:W-:-:S07]  /*10250*/  IMAD.U32 R11, RZ, RZ, UR9 ;  /* 0x00000009ff0b7e24 */ /* 0x000fce000f8e00ff */
[----:B------:R-:W-:-:S07]  /*10260*/  LEPC R20, `(.L_x_4123) ;  /* 0x000000001014794e */ /* 0x000fce0000000000 */
[----:B0-----:R-:W-:Y:S05]  /*10270*/  CALL.ABS.NOINC R2 ;  /* 0x0000000002007343 */ /* 0x001fea0003c00000 */
.L_x_4123:
[----:B------:R-:W-:Y:S05]  /*10280*/  EXIT ;  /* 0x000000000000794d */ /* 0x000fea0003800000 */
.L_x_4118:
[----:B------:R-:W5:Y:S01]  /*10290*/  LDCU.U8 UR4, c[0x0][0x7a0] ;  /* 0x0000f400ff0477ac */ /* 0x000f620008000000 */
[----:B------:R-:W-:Y:S01]  /*102a0*/  MOV R3, R9 ;  /* 0x0000000900037202 */ /* 0x000fe20000000f00 */
[----:B------:R-:W-:Y:S01]  /*102b0*/  IMAD.MOV.U32 R15, RZ, RZ, R5 ;  /* 0x000000ffff0f7224 */ /* 0x000fe200078e0005 */
[----:B------:R-:W-:Y:S02]  /*102c0*/  MOV R13, R11 ;  /* 0x0000000b000d7202 */ /* 0x000fe40000000f00 */
[----:B------:R-:W-:Y:S01]  /*102d0*/  MOV R17, R7 ;  /* 0x0000000700117202 */ /* 0x000fe20000000f00 */
[----:B-----5:R-:W-:-:S09]  /*102e0*/  UISETP.NE.AND UP0, UPT, UR4, URZ, UPT ;  /* 0x000000ff0400728c */ /* 0x020fd2000bf05270 */
[----:B------:R-:W-:Y:S05]  /*102f0*/  BRA.U !UP0, `(.L_x_4124) ;  /* 0x0000000108b87547 */ /* 0x000fea000b800000 */
[----:B------:R-:W5:Y:S04]  /*10300*/  LDG.E R14, desc[UR36][R36.64+0xc] ;  /* 0x00000c24240e7981 */ /* 0x000f68000c1e1900 */
[----:B------:R-:W2:Y:S01]  /*10310*/  LDG.E R16, desc[UR36][R36.64+0x1c] ;  /* 0x00001c2424107981 */ /* 0x000ea2000c1e1900 */
[----:B------:R-:W-:Y:S01]  /*10320*/  BSSY.RECONVERGENT B0, `(.L_x_4125) ;  /* 0x0000016000007945 */ /* 0x000fe20003800200 */
[----:B------:R-:W-:Y:S01]  /*10330*/  MOV R3, R9 ;  /* 0x0000000900037202 */ /* 0x000fe20000000f00 */
[----:B------:R-:W-:Y:S01]  /*10340*/  IMAD.MOV.U32 R13, RZ, RZ, R11 ;  /* 0x000000ffff0d7224 */ /* 0x000fe200078e000b */
[----:B-----5:R-:W-:Y:S02]  /*10350*/  FSETP.NEU.FTZ.AND P0, PT, R14, RZ, PT ;  /* 0x000000ff0e00720b */ /* 0x020fe40003f1d000 */
[----:B--2---:R-:W-:-:S11]  /*10360*/  FSETP.NEU.FTZ.AND P1, PT, R16, RZ, PT ;  /* 0x000000ff1000720b */ /* 0x004fd60003f3d000 */
[----:B------:R-:W-:Y:S05]  /*10370*/  @!P0 BRA `(.L_x_4126) ;  /* 0x0000000000408947 */ /* 0x000fea0003800000 */
[----:B------:R-:W1:Y:S04]  /*10380*/  LDG.E R15, desc[UR36][R36.64] ;  /* 0x00000024240f7981 */ /* 0x000e68000c1e1900 */
[----:B------:R-:W2:Y:S04]  /*10390*/  LDG.E R3, desc[UR36][R36.64+0x4] ;  /* 0x0000042424037981 */ /* 0x000ea8000c1e1900 */
[----:B0--3--:R0:W3:Y:S01]  /*103a0*/  LDG.E R10, desc[UR36][R36.64+0x8] ;  /* 0x00000824240a7981 */ /* 0x0090e2000c1e1900 */
[----:B------:R-:W-:Y:S02]  /*103b0*/  FSETP.NEU.FTZ.AND P0, PT, R11, RZ, PT ;  /* 0x000000ff0b00720b */ /* 0x000fe40003f1d000 */
[----:B------:R-:W-:-:S11]  /*103c0*/  MOV R13, R14 ;  /* 0x0000000e000d7202 */ /* 0x000fd60000000f00 */
[----:B------:R-:W-:-:S04]  /*103d0*/  @P0 FADD.FTZ R13, R11, R14 ;  /* 0x0000000e0b0d0221 */ /* 0x000fc80000010000 */
[----:B------:R-:W5:Y:S02]  /*103e0*/  @P0 MUFU.RCP R12, R13 ;  /* 0x0000000d000c0308 */ /* 0x000f640000001000 */
[----:B-----5:R-:W-:Y:S01]  /*103f0*/  @P0 FMUL.FTZ R11, R11, R12 ;  /* 0x0000000c0b0b0220 */ /* 0x020fe20000410000 */
[----:B-1--4-:R-:W-:Y:S01]  /*10400*/  @P0 FADD.FTZ R0, R8, -R15 ;  /* 0x8000000f08000221 */ /* 0x012fe20000010000 */
[----:B------:R-:W-:-:S03]  /*10410*/  MOV R8, R15 ;  /* 0x0000000f00087202 */ /* 0x000fc60000000f00 */
[C---:B------:R-:W-:Y:S01]  /*10420*/  @P0 FMUL.FTZ R2, R0.reuse, R0 ;  /* 0x0000000000020220 */ /* 0x040fe20000410000 */
[----:B------:R-:W-:-:S03]  /*10430*/  @P0 FFMA.FTZ R8, R0, R11, R15 ;  /* 0x0000000b00080223 */ /* 0x000fc6000001000f */
[----:B------:R-:W-:Y:S01]  /*10440*/  @P0 FMUL.FTZ R12, R14, R2 ;  /* 0x000000020e0c0220 */ /* 0x000fe20000410000 */
[----:B--2---:R-:W-:Y:S01]  /*10450*/  @P0 FADD.FTZ R2, R9, R3 ;  /* 0x0000000309020221 */ /* 0x004fe20000010000 */
[----:B---3--:R-:W-:-:S03]  /*10460*/  @P0 IMAD.MOV.U32 R10, RZ, RZ, -0x1 ;  /* 0xffffffffff0a0424 */ /* 0x008fc600078e00ff */
[----:B0-----:R-:W-:-:S07]  /*10470*/  @P0 FFMA.FTZ R3, R11, R12, R2 ;  /* 0x0000000c0b030223 */ /* 0x001fce0000010002 */
.L_x_4126:
[----:B------:R-:W-:Y:S05]  /*10480*/  BSYNC.RECONVERGENT B0 ;  /* 0x0000000000007941 */ /* 0x000fea0003800200 */
.L_x_4125:
[----:B------:R-:W-:Y:S01]  /*10490*/  BSSY.RECONVERGENT B0, `(.L_x_4124) ;  /* 0x0000014000007945 */ /* 0x000fe20003800200 */
[----:B------:R-:W-:Y:S02]  /*104a0*/  MOV R15, R5 ;  /* 0x00000005000f7202 */ /* 0x000fe40000000f00 */
[----:B------:R-:W-:Y:S01]  /*104b0*/  MOV R17, R7 ;  /* 0x0000000700117202 */ /* 0x000fe20000000f00 */
[----:B------:R-:W-:Y:S06]  /*104c0*/  @!P1 BRA `(.L_x_4127) ;  /* 0x0000000000409947 */ /* 0x000fec0003800000 */
[----:B---3--:R-:W1:Y:S04]  /*104d0*/  LDG.E R11, desc[UR36][R36.64+0x10] ;  /* 0x00001024240b7981 */ /* 0x008e68000c1e1900 */
[----:B------:R-:W2:Y:S04]  /*104e0*/  LDG.E R15, desc[UR36][R36.64+0x14] ;  /* 0x00001424240f7981 */ /* 0x000ea8000c1e1900 */
[----:B0-----:R0:W3:Y:S01]  /*104f0*/  LDG.E R6, desc[UR36][R36.64+0x18] ;  /* 0x0000182424067981 */ /* 0x0010e2000c1e1900 */
[----:B------:R-:W-:Y:S01]  /*10500*/  FSETP.NEU.FTZ.AND P0, PT, R7, RZ, PT ;  /* 0x000000ff0700720b */ /* 0x000fe20003f1d000 */
[----:B------:R-:W-:-:S12]  /*10510*/  IMAD.MOV.U32 R17, RZ, RZ, R16 ;  /* 0x000000ffff117224 */ /* 0x000fd800078e0010 */
        /* <DEDUP_REMOVED lines=9> */
[----:B---3--:R-:W-:-:S03]  /*105b0*/  @P0 MOV R6, 0xffffffff ;  /* 0xffffffff00060802 */ /* 0x008fc60000000f00 */
[----:B0-----:R-:W-:-:S07]  /*105c0*/  @P0 FFMA.FTZ R15, R7, R9, R2 ;  /* 0x00000009070f0223 */ /* 0x001fce0000010002 */
.L_x_4127:
[----:B------:R-:W-:Y:S05]  /*105d0*/  BSYNC.RECONVERGENT B0 ;  /* 0x0000000000007941 */ /* 0x000fea0003800200 */
.L_x_4124:
[----:B------:R-:W5:Y:S02]  /*105e0*/  LDCU.U8 UR4, c[0x0][0x7a1] ;  /* 0x0000f420ff0477ac */ /* 0x000f640008000000 */
[----:B-----5:R-:W-:-:S09]  /*105f0*/  UISETP.NE.AND UP0, UPT, UR4, URZ, UPT ;  /* 0x000000ff0400728c */ /* 0x020fd2000bf05270 */
[----:B------:R-:W-:Y:S05]  /*10600*/  BRA.U !UP0, `(.L_x_4128) ;  /* 0x0000000108a87547 */ /* 0x000fea000b800000 */
[----:B------:R-:W1:Y:S01]  /*10610*/  LDCU UR5, c[0x0][0x380] ;  /* 0x00007000ff0577ac */ /* 0x000e620008000800 */
[----:B--23--:R-:W2:Y:S01]  /*10620*/  LDC R5, c[0x0][0x7a4] ;  /* 0x0001e900ff057b82 */ /* 0x00cea20000000800 */
[----:B------:R-:W-:Y:S01]  /*10630*/  F2FP.BF16.F32.PACK_AB R4, R4, R8 ;  /* 0x000000080404723e */ /* 0x000fe200000010ff */
[----:B------:R-:W3:Y:S01]  /*10640*/  LDCU.U8 UR4, c[0x0][0x384] ;  /* 0x00007080ff0477ac */ /* 0x000ee20008000000 */
[C---:B-1--4-:R-:W-:Y:S01]  /*10650*/  FADD.FTZ R0, R13.reuse, -UR5 ;  /* 0x800000050d007e21 */ /* 0x052fe20008010000 */
[----:B------:R-:W-:Y:S01]  /*10660*/  FSETP.GT.FTZ.AND P0, PT, R13, UR5, PT ;  /* 0x000000050d007c0b */ /* 0x000fe2000bf14000 */
[C---:B------:R-:W-:Y:S01]  /*10670*/  FADD.FTZ R2, R17.reuse, -UR5 ;  /* 0x8000000511027e21 */ /* 0x040fe20008010000 */
[----:B------:R-:W-:Y:S02]  /*10680*/  FSETP.GT.FTZ.AND P2, PT, R17, UR5, PT ;  /* 0x0000000511007c0b */ /* 0x000fe4000bf54000 */
[----:B------:R-:W-:Y:S02]  /*10690*/  FSEL R0, R0, RZ, P0 ;  /* 0x000000ff00007208 */ /* 0x000fe40000000000 */
[----:B0-----:R-:W-:-:S02]  /*106a0*/  FSEL R6, R2, RZ, P2 ;  /* 0x000000ff02067208 */ /* 0x001fc40001000000 */
[C---:B--2---:R-:W-:Y:S02]  /*106b0*/  ISETP.GE.AND P1, PT, R5.reuse, 0x1, PT ;  /* 0x000000010500780c */ /* 0x044fe40003f26270 */
[----:B------:R-:W0:Y:S01]  /*106c0*/  MUFU.RCP R0, R0 ;  /* 0x0000000000007308 */ /* 0x000e220000001000 */
[----:B------:R-:W-:Y:S02]  /*106d0*/  ISETP.GE.AND P0, PT, R5, 0x2, PT ;  /* 0x000000020500780c */ /* 0x000fe40003f06270 */
[----:B---3--:R-:W-:-:S05]  /*106e0*/  ISETP.NE.AND P2, PT, RZ, UR4, PT ;  /* 0x00000004ff007c0c */ /* 0x008fca000bf45270 */
[----:B------:R-:W1:Y:S03]  /*106f0*/  MUFU.RCP R6, R6 ;  /* 0x0000000600067308 */ /* 0x000e660000001000 */
[----:B------:R-:W2:Y:S03]  /*10700*/  @P1 LDC.64 R10, c[0x0][0x770] ;  /* 0x0001dc00ff0a1b82 */ /* 0x000ea60000000a00 */
[----:B------:R-:W-:Y:S01]  /*10710*/  @P0 LOP3.LUT R7, R27, 0xfffffffe, RZ, 0xc0, !PT ;  /* 0xfffffffe1b070812 */ /* 0x000fe200078ec0ff */
[----:B0-----:R-:W-:-:S04]  /*10720*/  FMUL.FTZ R5, R0, R3 ;  /* 0x0000000300057220 */ /* 0x001fc80000410000 */
[----:B------:R-:W0:Y:S02]  /*10730*/  @P0 LDC.64 R12, c[0x0][0x778] ;  /* 0x0001de00ff0c0b82 */ /* 0x000e240000000a00 */
[----:B------:R-:W3:Y:S01]  /*10740*/  @P2 MUFU.SQRT R5, R5 ;  /* 0x0000000500052308 */ /* 0x000ee20000002000 */
[----:B-1----:R-:W-:-:S05]  /*10750*/  FMUL.FTZ R15, R6, R15 ;  /* 0x0000000f060f7220 */ /* 0x002fca0000410000 */
[----:B------:R-:W1:Y:S02]  /*10760*/  @P1 LDC.64 R16, c[0x0][0x770] ;  /* 0x0001dc00ff101b82 */ /* 0x000e640000000a00 */
        /* <DEDUP_REMOVED lines=20> */
.L_x_4128:
[----:B------:R-:W-:Y:S04]  /*108b0*/  STG.E desc[UR36][R36.64], R8 ;  /* 0x0000000824007986 */ /* 0x000fe8000c101924 */
[----:B------:R-:W-:Y:S04]  /*108c0*/  STG.E desc[UR36][R36.64+0x4], R3 ;  /* 0x0000040324007986 */ /* 0x000fe8000c101924 */
[----:B0-----:R-:W-:Y:S04]  /*108d0*/  STG.E desc[UR36][R36.64+0x8], R10 ;  /* 0x0000080a24007986 */ /* 0x001fe8000c101924 */
[----:B------:R-:W-:Y:S04]  /*108e0*/  STG.E desc[UR36][R36.64+0xc], R13 ;  /* 0x00000c0d24007986 */ /* 0x000fe8000c101924 */
[----:B------:R-:W-:Y:S04]  /*108f0*/  STG.E desc[UR36][R36.64+0x10], R4 ;  /* 0x0000100424007986 */ /* 0x000fe8000c101924 */
[----:B------:R-:W-:Y:S04]  /*10900*/  STG.E desc[UR36][R36.64+0x14], R15 ;  /* 0x0000140f24007986 */ /* 0x000fe8000c101924 */
[----:B------:R-:W-:Y:S04]  /*10910*/  STG.E desc[UR36][R36.64+0x18], R6 ;  /* 0x0000180624007986 */ /* 0x000fe8000c101924 */
[----:B------:R-:W-:Y:S01]  /*10920*/  STG.E desc[UR36][R36.64+0x1c], R17 ;  /* 0x00001c1124007986 */ /* 0x000fe2000c101924 */
[----:B------:R-:W-:Y:S05]  /*10930*/  EXIT ;  /* 0x000000000000794d */ /* 0x000fea0003800000 */
.L_x_4075:
        /* <DEDUP_REMOVED lines=12> */
[----:B------:R-:W1:Y:S02]  /*10a00*/  LDCU.U8 UR4, c[0x0][0x7a0] ;  /* 0x0000f400ff0477ac */ /* 0x000e640008000000 */
[----:B-1----:R-:W-:-:S09]  /*10a10*/  UISETP.NE.AND UP0, UPT, UR4, URZ, UPT ;  /* 0x000000ff0400728c */ /* 0x002fd2000bf05270 */
[----:B------:R-:W-:Y:S05]  /*10a20*/  BRA.U !UP0, `(.L_x_4130) ;  /* 0x0000000108647547 */ /* 0x000fea000b800000 */
[----:B------:R-:W-:Y:S01]  /*10a30*/  MOV R0, 0x0 ;  /* 0x0000000000007802 */ /* 0x000fe20000000f00 */
[----:B------:R-:W3:Y:S01]  /*10a40*/  LDCU.64 UR4, c[0x4][0x580] ;  /* 0x0100b000ff0477ac */ /* 0x000ee20008000a00 */
[----:B------:R-:W-:Y:S01]  /*10a50*/  HFMA2 R8, -RZ, RZ, 0, 4.3690204620361328125e-05 ;  /* 0x000002ddff087431 */ /* 0x000fe200000001ff */
[----:B------:R-:W-:Y:S01]  /*10a60*/  MOV R12, 0x1 ;  /* 0x00000001000c7802 */ /* 0x000fe20000000f00 */
[----:B------:R1:W2:Y:S01]  /*10a70*/  LDC.64 R2, c[0x4][R0] ;  /* 0x0100000000027b82 */ /* 0x0002a20000000a00 */
[----:B------:R-:W4:Y:S01]  /*10a80*/  LDCU.64 UR6, c[0x4][0x578] ;  /* 0x0100af00ff0677ac */ /* 0x000f220008000a00 */
[----:B------:R-:W-:Y:S01]  /*10a90*/  IMAD.MOV.U32 R13, RZ, RZ, RZ ;  /* 0x000000ffff0d7224 */ /* 0x000fe200078e00ff */
[----:B------:R-:W5:Y:S01]  /*10aa0*/  LDCU.64 UR8, c[0x4][0x198] ;  /* 0x01003300ff0877ac */ /* 0x000f620008000a00 */
[----:B---3--:R-:W-:Y:S02]  /*10ab0*/  MOV R4, UR4 ;  /* 0x0000000400047c02 */ /* 0x008fe40008000f00 */
[----:B------:R-:W-:Y:S01]  /*10ac0*/  MOV R5, UR5 ;  /* 0x0000000500057c02 */ /* 0x000fe20008000f00 */
[----:B----4-:R-:W-:Y:S01]  /*10ad0*/  IMAD.U32 R6, RZ, RZ, UR6 ;  /* 0x00000006ff067e24 */ /* 0x010fe2000f8e00ff */
[----:B------:R-:W-:-:S02]  /*10ae0*/  MOV R7, UR7 ;  /* 0x0000000700077c02 */ /* 0x000fc40008000f00 */
[----:B-----5:R-:W-:Y:S01]  /*10af0*/  MOV R10, UR8 ;  /* 0x00000008000a7c02 */ /* 0x020fe20008000f00 */
[----:B-1----:R-:W-:-:S07]  /*10b00*/  IMAD.U32 R11, RZ, RZ, UR9 ;  /* 0x00000009ff0b7e24 */ /* 0x002fce000f8e00ff */
[----:B------:R-:W-:-:S07]  /*10b10*/  LEPC R20, `(.L_x_4131) ;  /* 0x000000001014794e */ /* 0x000fce0000000000 */
[----:B0-2---:R-:W-:Y:S05]  /*10b20*/  CALL.ABS.NOINC R2 ;  /* 0x0000000002007343 */ /* 0x005fea0003c00000 */
.L_x_4131:
[----:B------:R-:W-:Y:S01]  /*10b30*/  UMOV UR4, URZ ;  /* 0x000000ff00047c82 */ /* 0x000fe20008000000 */
[----:B------:R-:W-:Y:S01]  /*10b40*/  UMOV UR5, URZ ;  /* 0x000000ff00057c82 */ /* 0x000fe20008000000 */
[----:B------:R-:W-:Y:S01]  /*10b50*/  UMOV UR6, URZ ;  /* 0x000000ff00067c82 */ /* 0x000fe20008000000 */
[----:B------:R-:W-:Y:S01]  /*10b60*/  MOV R23, UR4 ;  /* 0x0000000400177c02 */ /* 0x000fe20008000f00 */
[----:B------:R-:W-:Y:S01]  /*10b70*/  IMAD.U32 R20, RZ, RZ, UR6 ;  /* 0x00000006ff147e24 */ /* 0x000fe2000f8e00ff */
[----:B------:R-:W-:Y:S01]  /*10b80*/  MOV R21, UR5 ;  /* 0x0000000500157c02 */ /* 0x000fe20008000f00 */
[----:B------:R-:W-:Y:S01]  /*10b90*/  IMAD.U32 R4, RZ, RZ, UR6 ;  /* 0x00000006ff047e24 */ /* 0x000fe2000f8e00ff */
[----:B------:R-:W-:Y:S02]  /*10ba0*/  MOV R7, UR4 ;  /* 0x0000000400077c02 */ /* 0x000fe40008000f00 */
[----:B------:R-:W-:-:S07]  /*10bb0*/  MOV R5, UR5 ;  /* 0x0000000500057c02 */ /* 0x000fce0008000f00 */
.L_x_4130:
[----:B------:R-:W1:Y:S02]  /*10bc0*/  LDCU.U8 UR4, c[0x0][0x7a1] ;  /* 0x0000f420ff0477ac */ /* 0x000e640008000000 */
[----:B-1----:R-:W-:-:S09]  /*10bd0*/  UISETP.NE.AND UP0, UPT, UR4, URZ, UPT ;  /* 0x000000ff0400728c */ /* 0x002fd2000bf05270 */
[----:B------:R-:W-:Y:S05]  /*10be0*/  BRA.U !UP0, `(.L_x_4132) ;  /* 0x0000000108ac7547 */ /* 0x000fea000b800000 */
[----:B------:R-:W1:Y:S01]  /*10bf0*/  LDCU UR5, c[0x0][0x380] ;  /* 0x00007000ff0577ac */ /* 0x000e620008000800 */
[----:B------:R-:W2:Y:S01]  /*10c00*/  LDC R3, c[0x0][0x7a4] ;  /* 0x0001e900ff037b82 */ /* 0x000ea20000000800 */
[----:B---3--:R-:W-:Y:S01]  /*10c10*/  F2FP.BF16.F32.PACK_AB R20, R20, R4 ;  /* 0x000000041414723e */ /* 0x008fe200000010ff */
[----:B------:R-:W3:Y:S01]  /*10c20*/  LDCU.U8 UR4, c[0x0][0x384] ;  /* 0x00007080ff0477ac */ /* 0x000ee20008000000 */
[C---:B-1----:R-:W-:Y:S01]  /*10c30*/  FSETP.GT.FTZ.AND P0, PT, R7.reuse, UR5, PT ;  /* 0x0000000507007c0b */ /* 0x042fe2000bf14000 */
[----:B------:R-:W-:Y:S01]  /*10c40*/  FADD.FTZ R7, R7, -UR5 ;  /* 0x8000000507077e21 */ /* 0x000fe20008010000 */
[C---:B------:R-:W-:Y:S01]  /*10c50*/  FADD.FTZ R0, R23.reuse, -UR5 ;  /* 0x8000000517007e21 */ /* 0x040fe20008010000 */
[----:B------:R-:W-:Y:S02]  /*10c60*/  FSETP.GT.FTZ.AND P1, PT, R23, UR5, PT ;  /* 0x0000000517007c0b */ /* 0x000fe4000bf34000 */
[----:B---3--:R-:W-:Y:S02]  /*10c70*/  ISETP.NE.AND P2, PT, RZ, UR4, PT ;  /* 0x00000004ff007c0c */ /* 0x008fe4000bf45270 */
[----:B------:R-:W-:-:S02]  /*10c80*/  FSEL R7, R7, RZ, P0 ;  /* 0x000000ff07077208 */ /* 0x000fc40000000000 */
[----:B------:R-:W-:Y:S02]  /*10c90*/  FSEL R6, R0, RZ, P1 ;  /* 0x000000ff00067208 */ /* 0x000fe40000800000 */
[----:B------:R-:W1:Y:S01]  /*10ca0*/  MUFU.RCP R2, R7 ;  /* 0x0000000700027308 */ /* 0x000e620000001000 */
[C---:B--2---:R-:W-:Y:S02]  /*10cb0*/  ISETP.GE.AND P0, PT, R3.reuse, 0x1, PT ;  /* 0x000000010300780c */ /* 0x044fe40003f06270 */
[----:B------:R-:W-:-:S05]  /*10cc0*/  ISETP.GE.AND P1, PT, R3, 0x2, PT ;  /* 0x000000020300780c */ /* 0x000fca0003f26270 */
[----:B------:R-:W2:Y:S06]  /*10cd0*/  MUFU.RCP R6, R6 ;  /* 0x0000000600067308 */ /* 0x000eac0000001000 */
[----:B------:R-:W3:Y:S01]  /*10ce0*/  @P0 LDC.64 R8, c[0x0][0x770] ;  /* 0x0001dc00ff080b82 */ /* 0x000ee20000000a00 */
[----:B-1----:R-:W-:Y:S01]  /*10cf0*/  FMUL.FTZ R0, R2, R5 ;  /* 0x0000000502007220 */ /* 0x002fe20000410000 */
[----:B------:R-:W-:-:S06]  /*10d00*/  @P1 LOP3.LUT R5, R25, 0xfffffffe, RZ, 0xc0, !PT ;  /* 0xfffffffe19051812 */ /* 0x000fcc00078ec0ff */
[----:B------:R-:W1:Y:S01]  /*10d10*/  @P1 LDC.64 R10, c[0x0][0x778] ;  /* 0x0001de00ff0a1b82 */ /* 0x000e620000000a00 */
[----:B------:R-:W4:Y:S01]  /*10d20*/  @P2 MUFU.SQRT R0, R0 ;  /* 0x0000000000002308 */ /* 0x000f220000002000 */
[----:B--2---:R-:W-:-:S06]  /*10d30*/  FMUL.FTZ R21, R6, R21 ;  /* 0x0000001506157220 */ /* 0x004fcc0000410000 */
[----:B------:R-:W2:Y:S01]  /*10d40*/  @P0 LDC.64 R12, c[0x0][0x770] ;  /* 0x0001dc00ff0c0b82 */ /* 0x000ea20000000a00 */
[----:B------:R-:W5:Y:S01]  /*10d50*/  @P2 MUFU.SQRT R21, R21 ;  /* 0x0000001500152308 */ /* 0x000f620000002000 */
[----:B---3--:R-:W-:-:S04]  /*10d60*/  @P0 IADD3 R2, P2, PT, R25, R8, RZ ;  /* 0x0000000819020210 */ /* 0x008fc80007f5e0ff */
[----:B------:R-:W-:Y:S02]  /*10d70*/  @P0 IADD3.X R3, PT, PT, RZ, R9, RZ, P2, !PT ;  /* 0x00000009ff030210 */ /* 0x000fe400017fe4ff */
[----:B----4-:R-:W-:Y:S02]  /*10d80*/  F2FP.BF16.F32.PACK_AB R7, RZ, R0 ;  /* 0x00000000ff07723e */ /* 0x010fe400000010ff */
[----:B-1----:R-:W-:Y:S02]  /*10d90*/  @P1 IADD3 R4, P3, PT, R5, R10, RZ ;  /* 0x0000000a05041210 */ /* 0x002fe40007f7e0ff */
[----:B------:R-:W-:Y:S02]  /*10da0*/  PRMT R8, R7, 0x7610, R8 ;  /* 0x0000761007087816 */ /* 0x000fe40000000008 */
[----:B------:R-:W-:Y:S02]  /*10db0*/  @P1 IADD3.X R5, PT, PT, RZ, R11, RZ, P3, !PT ;  /* 0x0000000bff051210 */ /* 0x000fe40001ffe4ff */
[----:B-----5:R-:W-:Y:S01]  /*10dc0*/  F2FP.BF16.F32.PACK_AB R0, RZ, R21 ;  /* 0x00000015ff00723e */ /* 0x020fe200000010ff */
[----:B------:R1:W-:Y:S01]  /*10dd0*/  @P0 STG.E.U16 desc[UR36][R2.64], R8 ;  /* 0x0000000802000986 */ /* 0x0003e2000c101524 */
[----:B--2---:R-:W-:-:S03]  /*10de0*/  @P0 IADD3 R6, P2, PT, R27, R12, RZ ;  /* 0x0000000c1b060210 */ /* 0x004fc60007f5e0ff */
[----:B------:R1:W-:Y:S02]  /*10df0*/  @P1 STG.E.U16 desc[UR36][R4.64], R20 ;  /* 0x0000001404001986 */ /* 0x0003e4000c101524 */
[----:B------:R-:W-:-:S05]  /*10e00*/  @P0 IMAD.X R7, RZ, RZ, R13, P2 ;  /* 0x000000ffff070224 */ /* 0x000fca00010e060d */
[----:B------:R1:W-:Y:S01]  /*10e10*/  @P0 STG.E.U16 desc[UR36][R6.64], R0 ;  /* 0x0000000006000986 */ /* 0x0003e2000c101524 */
[----:B------:R-:W-:Y:S05]  /*10e20*/  @!P1 EXIT ;  /* 0x000000000000994d */ /* 0x000fea0003800000 */
[----:B------:R-:W2:Y:S01]  /*10e30*/  LDCU.64 UR4, c[0x0][0x778] ;  /* 0x0000ef00ff0477ac */ /* 0x000ea20008000a00 */
[----:B-1----:R-:W-:Y:S02]  /*10e40*/  LOP3.LUT R2, R27, 0xfffffffe, RZ, 0xc0, !PT ;  /* 0xfffffffe1b027812 */ /* 0x002fe400078ec0ff */
[----:B------:R-:W-:Y:S02]  /*10e50*/  PRMT R0, R20, 0x7632, R0 ;  /* 0x0000763214007816 */ /* 0x000fe40000000000 */
[----:B--2---:R-:W-:-:S04]  /*10e60*/  IADD3 R2, P0, PT, R2, UR4, RZ ;  /* 0x0000000402027c10 */ /* 0x004fc8000ff1e0ff */
[----:B------:R-:W-:-:S05]  /*10e70*/  IADD3.X R3, PT, PT, RZ, UR5, RZ, P0, !PT ;  /* 0x00000005ff037c10 */ /* 0x000fca00087fe4ff */
[----:B------:R-:W-:Y:S01]  /*10e80*/  STG.E.U16 desc[UR36][R2.64], R0 ;  /* 0x0000000002007986 */ /* 0x000fe2000c101524 */
[----:B------:R-:W-:Y:S05]  /*10e90*/  EXIT ;  /* 0x000000000000794d */ /* 0x000fea0003800000 */
.L_x_4132:
[----:B------:R-:W-:Y:S01]  /*10ea0*/  MOV R2, 0x0 ;  /* 0x0000000000027802 */ /* 0x000fe20000000f00 */
[----:B------:R-:W3:Y:S01]  /*10eb0*/  LDCU.64 UR4, c[0x4][0x580] ;  /* 0x0100b000ff0477ac */ /* 0x000ee20008000a00 */
[----:B------:R-:W-:Y:S02]  /*10ec0*/  HFMA2 R8, -RZ, RZ, 0, 4.4405460357666015625e-05 ;  /* 0x000002e9ff087431 */ /* 0x000fe400000001ff */
[----:B------:R-:W-:Y:S01]  /*10ed0*/  IMAD.MOV.U32 R12, RZ, RZ, 0x1 ;  /* 0x00000001ff0c7424 */ /* 0x000fe200078e00ff */
[----:B------:R1:W2:Y:S01]  /*10ee0*/  LDC.64 R14, c[0x4][R2] ;  /* 0x01000000020e7b82 */ /* 0x0002a20000000a00 */
[----:B------:R-:W4:Y:S01]  /*10ef0*/  LDCU.64 UR6, c[0x4][0x578] ;  /* 0x0100af00ff0677ac */ /* 0x000f220008000a00 */
[----:B------:R-:W-:Y:S01]  /*10f00*/  MOV R13, RZ ;  /* 0x000000ff000d7202 */ /* 0x000fe20000000f00 */
[----:B------:R-:W5:Y:S01]  /*10f10*/  LDCU.64 UR8, c[0x4][0x188] ;  /* 0x01003100ff0877ac */ /* 0x000f620008000a00 */
[----:B---3--:R-:W-:Y:S01]  /*10f20*/  MOV R4, UR4 ;  /* 0x0000000400047c02 */ /* 0x008fe20008000f00 */
[----:B------:R-:W-:Y:S01]  /*10f30*/  IMAD.U32 R5, RZ, RZ, UR5 ;  /* 0x00000005ff057e24 */ /* 0x000fe2000f8e00ff */
[----:B----4-:R-:W-:-:S02]  /*10f40*/  MOV R6, UR6 ;  /* 0x0000000600067c02 */ /* 0x010fc40008000f00 */
[----:B------:R-:W-:Y:S01]  /*10f50*/  MOV R7, UR7 ;  /* 0x0000000700077c02 */ /* 0x000fe20008000f00 */
[----:B-----5:R-:W-:Y:S01]  /*10f60*/  IMAD.U32 R10, RZ, RZ, UR8 ;  /* 0x00000008ff0a7e24 */ /* 0x020fe2000f8e00ff */
[----:B-1----:R-:W-:-:S07]  /*10f70*/  MOV R11, UR9 ;  /* 0x00000009000b7c02 */ /* 0x002fce0008000f00 */
[----:B------:R-:W-:-:S07]  /*10f80*/  LEPC R20, `(.L_x_4133) ;  /* 0x000000001014794e */ /* 0x000fce0000000000 */
[----:B0-2---:R-:W-:Y:S05]  /*10f90*/  CALL.ABS.NOINC R14 ;  /* 0x000000000e007343 */ /* 0x005fea0003c00000 */
.L_x_4133:
[----:B------:R-:W0:Y:S01]  /*10fa0*/  LDC.64 R2, c[0x4][R2] ;  /* 0x0100000002027b82 */ /* 0x000e220000000a00 */
[----:B------:R-:W1:Y:S01]  /*10fb0*/  LDCU.64 UR4, c[0x4][0x580] ;  /* 0x0100b000ff0477ac */ /* 0x000e620008000a00 */
[----:B------:R-:W-:Y:S02]  /*10fc0*/  HFMA2 R8, -RZ, RZ, 0, 4.4405460357666015625e-05 ;  /* 0x000002e9ff087431 */ /* 0x000fe400000001ff */
[----:B------:R-:W-:Y:S01]  /*10fd0*/  IMAD.MOV.U32 R12, RZ, RZ, 0x1 ;  /* 0x00000001ff0c7424 */ /* 0x000fe200078e00ff */
[----:B------:R-:W-:Y:S01]  /*10fe0*/  MOV R13, RZ ;  /* 0x000000ff000d7202 */ /* 0x000fe20000000f00 */
[----:B------:R-:W2:Y:S01]  /*10ff0*/  LDCU.64 UR6, c[0x4][0x578] ;  /* 0x0100af00ff0677ac */ /* 0x000ea20008000a00 */
[----:B------:R-:W3:Y:S01]  /*11000*/  LDCU.64 UR8, c[0x4][0x188] ;  /* 0x01003100ff0877ac */ /* 0x000ee20008000a00 */
[----:B-1----:R-:W-:Y:S01]  /*11010*/  MOV R4, UR4 ;  /* 0x0000000400047c02 */ /* 0x002fe20008000f00 */
[----:B------:R-:W-:Y:S01]  /*11020*/  IMAD.U32 R5, RZ, RZ, UR5 ;  /* 0x00000005ff057e24 */ /* 0x000fe2000f8e00ff */
[----:B--2---:R-:W-:-:S02]  /*11030*/  MOV R6, UR6 ;  /* 0x0000000600067c02 */ /* 0x004fc40008000f00 */
[----:B------:R-:W-:Y:S01]  /*11040*/  MOV R7, UR7 ;  /* 0x0000000700077c02 */ /* 0x000fe20008000f00 */
[----:B---3--:R-:W-:Y:S01]  /*11050*/  IMAD.U32 R10, RZ, RZ, UR8 ;  /* 0x00000008ff0a7e24 */ /* 0x008fe2000f8e00ff */
[----:B------:R-:W-:-:S07]  /*11060*/  MOV R11, UR9 ;  /* 0x00000009000b7c02 */ /* 0x000fce0008000f00 */
[----:B------:R-:W-:-:S07]  /*11070*/  LEPC R20, `(.L_x_4134) ;  /* 0x000000001014794e */ /* 0x000fce0000000000 */
[----:B0-----:R-:W-:Y:S05]  /*11080*/  CALL.ABS.NOINC R2 ;  /* 0x0000000002007343 */ /* 0x001fea0003c00000 */
.L_x_4134:
[----:B------:R-:W-:Y:S05]  /*11090*/  EXIT ;  /* 0x000000000000794d */ /* 0x000fea0003800000 */
.L_x_4129:
[----:B------:R-:W1:Y:S01]  /*110a0*/  LDCU.U8 UR4, c[0x0][0x7a0] ;  /* 0x0000f400ff0477ac */ /* 0x000e620008000000 */
[----:B------:R-:W-:Y:S01]  /*110b0*/  MOV R3, R23 ;  /* 0x0000001700037202 */ /* 0x000fe20000000f00 */
[----:B------:R-:W-:Y:S01]  /*110c0*/  IMAD.MOV.U32 R9, RZ, RZ, R21 ;  /* 0x000000ffff097224 */ /* 0x000fe200078e0015 */
[----:B------:R-:W-:Y:S02]  /*110d0*/  MOV R11, R7 ;  /* 0x00000007000b7202 */ /* 0x000fe40000000f00 */
[----:B------:R-:W-:Y:S01]  /*110e0*/  MOV R13, R5 ;  /* 0x00000005000d7202 */ /* 0x000fe20000000f00 */
[----:B-1----:R-:W-:-:S09]  /*110f0*/  UISETP.NE.AND UP0, UPT, UR4, URZ, UPT ;  /* 0x000000ff0400728c */ /* 0x002fd2000bf05270 */
[----:B------:R-:W-:Y:S05]  /*11100*/  BRA.U !UP0, `(.L_x_4135) ;  /* 0x0000000108b87547 */ /* 0x000fea000b800000 */
[----:B------:R-:W2:Y:S04]  /*11110*/  LDG.E R10, desc[UR36][R36.64+0xc] ;  /* 0x00000c24240a7981 */ /* 0x000ea8000c1e1900 */
[----:B------:R-:W4:Y:S01]  /*11120*/  LDG.E R12, desc[UR36][R36.64+0x1c] ;  /* 0x00001c24240c7981 */ /* 0x000f22000c1e1900 */
[----:B------:R-:W-:Y:S01]  /*11130*/  BSSY.RECONVERGENT B0, `(.L_x_4136) ;  /* 0x0000017000007945 */ /* 0x000fe20003800200 */
[----:B------:R-:W-:Y:S01]  /*11140*/  IMAD.MOV.U32 R13, RZ, RZ, R5 ;  /* 0x000000ffff0d7224 */ /* 0x000fe200078e0005 */
[----:B------:R-:W-:Y:S02]  /*11150*/  MOV R3, R23 ;  /* 0x0000001700037202 */ /* 0x000fe40000000f00 */
[----:B------:R-:W-:Y:S02]  /*11160*/  MOV R11, R7 ;  /* 0x00000007000b7202 */ /* 0x000fe40000000f00 */
[----:B--2---:R-:W-:-:S02]  /*11170*/  FSETP.NEU.FTZ.AND P0, PT, R10, RZ, PT ;  /* 0x000000ff0a00720b */ /* 0x004fc40003f1d000 */
[----:B----4-:R-:W-:-:S11]  /*11180*/  FSETP.NEU.FTZ.AND P1, PT, R12, RZ, PT ;  /* 0x000000ff0c00720b */ /* 0x010fd60003f3d000 */
[----:B------:R-:W-:Y:S05]  /*11190*/  @!P0 BRA `(.L_x_4137) ;  /* 0x0000000000408947 */ /* 0x000fea0003800000 */
[----:B------:R-:W2:Y:S04]  /*111a0*/  LDG.E R9, desc[UR36][R36.64] ;  /* 0x0000002424097981 */ /* 0x000ea8000c1e1900 */
[----:B------:R-:W4:Y:S04]  /*111b0*/  LDG.E R13, desc[UR36][R36.64+0x4] ;  /* 0x00000424240d7981 */ /* 0x000f28000c1e1900 */
[----:B---3--:R1:W3:Y:S01]  /*111c0*/  LDG.E R6, desc[UR36][R36.64+0x8] ;  /* 0x0000082424067981 */ /* 0x0082e2000c1e1900 */
[----:B------:R-:W-:Y:S01]  /*111d0*/  FSETP.NEU.FTZ.AND P0, PT, R7, RZ, PT ;  /* 0x000000ff0700720b */ /* 0x000fe20003f1d000 */
[----:B------:R-:W-:-:S12]  /*111e0*/  IMAD.MOV.U32 R11, RZ, RZ, R10 ;  /* 0x000000ffff0b7224 */ /* 0x000fd800078e000a */
[----:B------:R-:W-:-:S04]  /*111f0*/  @P0 FADD.FTZ R11, R7, R10 ;  /* 0x0000000a070b0221 */ /* 0x000fc80000010000 */
[----:B------:R-:W5:Y:S02]  /*11200*/  @P0 MUFU.RCP R8, R11 ;  /* 0x0000000b00080308 */ /* 0x000f640000001000 */
[----:B-----5:R-:W-:Y:S01]  /*11210*/  @P0 FMUL.FTZ R7, R7, R8 ;  /* 0x0000000807070220 */ /* 0x020fe20000410000 */
[----:B--2---:R-:W-:Y:S01]  /*11220*/  @P0 FADD.FTZ R0, R4, -R9 ;  /* 0x8000000904000221 */ /* 0x004fe20000010000 */
[----:B------:R-:W-:-:S03]  /*11230*/  MOV R4, R9 ;  /* 0x0000000900047202 */ /* 0x000fc60000000f00 */
[C---:B------:R-:W-:Y:S01]  /*11240*/  @P0 FMUL.FTZ R2, R0.reuse, R0 ;  /* 0x0000000000020220 */ /* 0x040fe20000410000 */
[----:B------:R-:W-:-:S03]  /*11250*/  @P0 FFMA.FTZ R4, R0, R7, R9 ;  /* 0x0000000700040223 */ /* 0x000fc60000010009 */
[----:B------:R-:W-:Y:S01]  /*11260*/  @P0 FMUL.FTZ R8, R10, R2 ;  /* 0x000000020a080220 */ /* 0x000fe20000410000 */
[----:B----4-:R-:W-:Y:S01]  /*11270*/  @P0 FADD.FTZ R2, R5, R13 ;  /* 0x0000000d05020221 */ /* 0x010fe20000010000 */
[----:B---3--:R-:W-:-:S03]  /*11280*/  @P0 MOV R6, 0xffffffff ;  /* 0xffffffff00060802 */ /* 0x008fc60000000f00 */
[----:B-1----:R-:W-:-:S07]  /*11290*/  @P0 FFMA.FTZ R13, R7, R8, R2 ;  /* 0x00000008070d0223 */ /* 0x002fce0000010002 */
.L_x_4137:
[----:B------:R-:W-:Y:S05]  /*112a0*/  BSYNC.RECONVERGENT B0 ;  /* 0x0000000000007941 */ /* 0x000fea0003800200 */
.L_x_4136:
[----:B------:R-:W-:Y:S01]  /*112b0*/  BSSY.RECONVERGENT B0, `(.L_x_4135) ;  /* 0x0000013000007945 */ /* 0x000fe20003800200 */
[----:B------:R-:W-:-:S03]  /*112c0*/  IMAD.MOV.U32 R9, RZ, RZ, R21 ;  /* 0x000000ffff097224 */ /* 0x000fc600078e0015 */
[----:B------:R-:W-:Y:S05]  /*112d0*/  @!P1 BRA `(.L_x_4138) ;  /* 0x0000000000409947 */ /* 0x000fea0003800000 */
[----:B------:R-:W2:Y:S04]  /*112e0*/  LDG.E R15, desc[UR36][R36.64+0x10] ;  /* 0x00001024240f7981 */ /* 0x000ea8000c1e1900 */
[----:B------:R-:W4:Y:S04]  /*112f0*/  LDG.E R9, desc[UR36][R36.64+0x14] ;  /* 0x0000142424097981 */ /* 0x000f28000c1e1900 */
[----:B---3--:R1:W3:Y:S01]  /*11300*/  LDG.E R22, desc[UR36][R36.64+0x18] ;  /* 0x0000182424167981 */ /* 0x0082e2000c1e1900 */
[----:B------:R-:W-:Y:S02]  /*11310*/  FSETP.NEU.FTZ.AND P0, PT, R23, RZ, PT ;  /* 0x000000ff1700720b */ /* 0x000fe40003f1d000 */
[----:B------:R-:W-:-:S11]  /*11320*/  MOV R3, R12 ;  /* 0x0000000c00037202 */ /* 0x000fd60000000f00 */
        /* <DEDUP_REMOVED lines=9> */
[----:B---3--:R-:W-:-:S03]  /*113c0*/  @P0 IMAD.MOV.U32 R22, RZ, RZ, -0x1 ;  /* 0xffffffffff160424 */ /* 0x008fc600078e00ff */
[----:B-1----:R-:W-:-:S07]  /*113d0*/  @P0 FFMA.FTZ R9, R5, R7, R2 ;  /* 0x0000000705090223 */ /* 0x002fce0000010002 */
.L_x_4138:
[----:B------:R-:W-:Y:S05]  /*113e0*/  BSYNC.RECONVERGENT B0 ;  /* 0x0000000000007941 */ /* 0x000fea0003800200 */
.L_x_4135:
[----:B------:R-:W1:Y:S02]  /*113f0*/  LDCU.U8 UR4, c[0x0][0x7a1] ;  /* 0x0000f420ff0477ac */ /* 0x000e640008000000 */
[----:B-1----:R-:W-:-:S09]  /*11400*/  UISETP.NE.AND UP0, UPT, UR4, URZ, UPT ;  /* 0x000000ff0400728c */ /* 0x002fd2000bf05270 */
[----:B------:R-:W-:Y:S05]  /*11410*/  BRA.U !UP0, `(.L_x_4139) ;  /* 0x0000000108a87547 */ /* 0x000fea000b800000 */
[----:B------:R-:W1:Y:S01]  /*11420*/  LDCU UR5, c[0x0][0x380] ;  /* 0x00007000ff0577ac */ /* 0x000e620008000800 */
[----:B---3--:R-:W2:Y:S01]  /*11430*/  LDC R5, c[0x0][0x7a4] ;  /* 0x0001e900ff057b82 */ /* 0x008ea20000000800 */
[----:B------:R-:W-:Y:S01]  /*11440*/  F2FP.BF16.F32.PACK_AB R4, R20, R4 ;  /* 0x000000041404723e */ /* 0x000fe200000010ff */
[----:B------:R-:W3:Y:S01]  /*11450*/  LDCU.U8 UR4, c[0x0][0x384] ;  /* 0x00007080ff0477ac */ /* 0x000ee20008000000 */
[C---:B-1----:R-:W-:Y:S01]  /*11460*/  FADD.FTZ R0, R11.reuse, -UR5 ;  /* 0x800000050b007e21 */ /* 0x042fe20008010000 */
[----:B------:R-:W-:Y:S01]  /*11470*/  FSETP.GT.FTZ.AND P0, PT, R11, UR5, PT ;  /* 0x000000050b007c0b */ /* 0x000fe2000bf14000 */
[C---:B------:R-:W-:Y:S01]  /*11480*/  FADD.FTZ R2, R3.reuse, -UR5 ;  /* 0x8000000503027e21 */ /* 0x040fe20008010000 */
[----:B------:R-:W-:Y:S02]  /*11490*/  FSETP.GT.FTZ.AND P2, PT, R3, UR5, PT ;  /* 0x0000000503007c0b */ /* 0x000fe4000bf54000 */
[----:B------:R-:W-:Y:S02]  /*114a0*/  FSEL R0, R0, RZ, P0 ;  /* 0x000000ff00007208 */ /* 0x000fe40000000000 */
[----:B--2---:R-:W-:-:S02]  /*114b0*/  ISETP.GE.AND P1, PT, R5, 0x1, PT ;  /* 0x000000010500780c */ /* 0x004fc40003f26270 */
[----:B------:R-:W-:Y:S02]  /*114c0*/  ISETP.GE.AND P0, PT, R5, 0x2, PT ;  /* 0x000000020500780c */ /* 0x000fe40003f06270 */
[----:B------:R-:W-:Y:S01]  /*114d0*/  FSEL R5, R2, RZ, P2 ;  /* 0x000000ff02057208 */ /* 0x000fe20001000000 */
[----:B------:R-:W1:Y:S01]  /*114e0*/  MUFU.RCP R0, R0 ;  /* 0x0000000000007308 */ /* 0x000e620000001000 */
[----:B---3--:R-:W-:-:S07]  /*114f0*/  ISETP.NE.AND P2, PT, RZ, UR4, PT ;  /* 0x00000004ff007c0c */ /* 0x008fce000bf45270 */
[----:B------:R-:W2:Y:S01]  /*11500*/  MUFU.RCP R2, R5 ;  /* 0x0000000500027308 */ /* 0x000ea20000001000 */
[----:B------:R-:W3:Y:S01]  /*11510*/  @P1 LDC.64 R6, c[0x0][0x770] ;  /* 0x0001dc00ff061b82 */ /* 0x000ee20000000a00 */
[----:B------:R-:W-:-:S07]  /*11520*/  @P0 LOP3.LUT R3, R25, 0xfffffffe, RZ, 0xc0, !PT ;  /* 0xfffffffe19030812 */ /* 0x000fce00078ec0ff */
[----:B------:R-:W4:Y:S01]  /*11530*/  @P0 LDC.64 R10, c[0x0][0x778] ;  /* 0x0001de00ff0a0b82 */ /* 0x000f220000000a00 */
[----:B-1----:R-:W-:-:S06]  /*11540*/  FMUL.FTZ R13, R0, R13 ;  /* 0x0000000d000d7220 */ /* 0x002fcc0000410000 */
[----:B------:R-:W1:Y:S01]  /*11550*/  @P2 MUFU.SQRT R13, R13 ;  /* 0x0000000d000d2308 */ /* 0x000e620000002000 */
[----:B------:R-:W5:Y:S01]  /*11560*/  @P1 LDC.64 R14, c[0x0][0x770] ;  /* 0x0001dc00ff0e1b82 */ /* 0x000f620000000a00 */
[----:B--2---:R-:W-:-:S06]  /*11570*/  FMUL.FTZ R0, R2, R9 ;  /* 0x0000000902007220 */ /* 0x004fcc0000410000 */
[----:B------:R-:W2:Y:S01]  /*11580*/  @P2 MUFU.SQRT R0, R0 ;  /* 0x0000000000002308 */ /* 0x000ea20000002000 */
[----:B---3--:R-:W-:Y:S02]  /*11590*/  @P1 IADD3 R2, P2, PT, R25, R6, RZ ;  /* 0x0000000619021210 */ /* 0x008fe40007f5e0ff */
[----:B----4-:R-:W-:Y:S02]  /*115a0*/  @P0 IADD3 R6, P3, PT, R3, R10, RZ ;  /* 0x0000000a03060210 */ /* 0x010fe40007f7e0ff */
[----:B------:R-:W-:Y:S02]  /*115b0*/  @P1 IADD3.X R3, PT, PT, RZ, R7, RZ, P2, !PT ;  /* 0x00000007ff031210 */ /* 0x000fe400017fe4ff */
[----:B-1----:R-:W-:Y:S02]  /*115c0*/  F2FP.BF16.F32.PACK_AB R5, RZ, R13 ;  /* 0x0000000dff05723e */ /* 0x002fe400000010ff */
[----:B------:R-:W-:Y:S02]  /*115d0*/  @P0 IADD3.X R7, PT, PT, RZ, R11, RZ, P3, !PT ;  /* 0x0000000bff070210 */ /* 0x000fe40001ffe4ff */
[----:B-----5:R-:W-:Y:S01]  /*115e0*/  @P1 IADD3 R8, P2, PT, R27, R14, RZ ;  /* 0x0000000e1b081210 */ /* 0x020fe20007f5e0ff */
[----:B------:R1:W-:Y:S01]  /*115f0*/  @P1 STG.E.U16 desc[UR36][R2.64], R5 ;  /* 0x0000000502001986 */ /* 0x0003e2000c101524 */
[----:B--2---:R-:W-:-:S03]  /*11600*/  F2FP.BF16.F32.PACK_AB R10, RZ, R0 ;  /* 0x00000000ff0a723e */ /* 0x004fc600000010ff */
[----:B------:R-:W-:Y:S01]  /*11610*/  @P1 IMAD.X R9, RZ, RZ, R15, P2 ;  /* 0x000000ffff091224 */ /* 0x000fe200010e060f */
[----:B------:R1:W-:Y:S04]  /*11620*/  @P0 STG.E.U16 desc[UR36][R6.64], R4 ;  /* 0x0000000406000986 */ /* 0x0003e8000c101524 */
        /* <DEDUP_REMOVED lines=9> */
.L_x_4139:
[----:B------:R-:W-:Y:S04]  /*116c0*/  STG.E desc[UR36][R36.64], R4 ;  /* 0x0000000424007986 */ /* 0x000fe8000c101924 */
[----:B------:R-:W-:Y:S04]  /*116d0*/  STG.E desc[UR36][R36.64+0x4], R13 ;  /* 0x0000040d24007986 */ /* 0x000fe8000c101924 */
[----:B---3--:R-:W-:Y:S04]  /*116e0*/  STG.E desc[UR36][R36.64+0x8], R6 ;  /* 0x0000080624007986 */ /* 0x008fe8000c101924 */
[----:B------:R-:W-:Y:S04]  /*116f0*/  STG.E desc[UR36][R36.64+0xc], R11 ;  /* 0x00000c0b24007986 */ /* 0x000fe8000c101924 */
[----:B------:R-:W-:Y:S04]  /*11700*/  STG.E desc[UR36][R36.64+0x10], R20 ;  /* 0x0000101424007986 */ /* 0x000fe8000c101924 */
[----:B------:R-:W-:Y:S04]  /*11710*/  STG.E desc[UR36][R36.64+0x14], R9 ;  /* 0x0000140924007986 */ /* 0x000fe8000c101924 */
[----:B------:R-:W-:Y:S04]  /*11720*/  STG.E desc[UR36][R36.64+0x18], R22 ;  /* 0x0000181624007986 */ /* 0x000fe8000c101924 */
[----:B------:R-:W-:Y:S01]  /*11730*/  STG.E desc[UR36][R36.64+0x1c], R3 ;  /* 0x00001c0324007986 */ /* 0x000fe2000c101924 */
[----:B------:R-:W-:Y:S05]  /*11740*/  EXIT ;  /* 0x000000000000794d */ /* 0x000fea0003800000 */
        .weak           $__internal_7_$__cuda_sm20_div_u64
        .type           $__internal_7_$__cuda_sm20_div_u64,@function
        .size           $__internal_7_$__cuda_sm20_div_u64,(.L_x_7239 - $__internal_7_$__cuda_sm20_div_u64)
$__internal_7_$__cuda_sm20_div_u64:
[----:B------:R-:W-:Y:S01]  /*11750*/  MOV R28, R3 ;  /* 0x00000003001c7202 */ /* 0x000fe20000000f00 */
[----:B------:R-:W-:-:S04]  /*11760*/  IMAD.MOV.U32 R29, RZ, RZ, RZ ;  /* 0x000000ffff1d7224 */ /* 0x000fc800078e00ff */
        /* <DEDUP_REMOVED lines=39> */
[----:B------:R-:W-:-:S05]  /*119e0*/  IADD3.X R12, PT, PT, R29, RZ, RZ, P0, !PT ;  /* 0x000000ff1d0c7210 */ /* 0x000fca00007fe4ff */
[----:B------:R-:W-:Y:S02]  /*119f0*/  IMAD.X R15, RZ, RZ, R12, P1 ;  /* 0x000000ffff0f7224 */ /* 0x000fe400008e060c */
[----:B------:R-:W-:-:S04]  /*11a00*/  IMAD.WIDE.U32 R12, R14, R3, RZ ;  /* 0x000000030e0c7225 */ /* 0x000fc800078e00ff */
[----:B------:R-:W-:Y:S01]  /*11a10*/  IMAD R13, R15, R3, R13 ;  /* 0x000000030f0d7224 */ /* 0x000fe200078e020d */
[----:B------:R-:W-:-:S04]  /*11a20*/  IADD3 R18, P0, PT, -R12, R8, RZ ;  /* 0x000000080c127210 */ /* 0x000fc80007f1e1ff */
[----:B------:R-:W-:Y:S02]  /*11a30*/  IADD3.X R24, PT, PT, ~R13, R9, RZ, P0, !PT ;  /* 0x000000090d187210 */ /* 0x000fe400007fe5ff */
[----:B------:R-:W-:Y:S02]  /*11a40*/  ISETP.GE.U32.AND P0, PT, R18, R3, PT ;  /* 0x000000031200720c */ /* 0x000fe40003f06070 */
[----:B------:R-:W-:Y:S02]  /*11a50*/  IADD3 R12, P1, PT, -R3, R18, RZ ;  /* 0x00000012030c7210 */ /* 0x000fe40007f3e1ff */
[----:B------:R-:W-:Y:S02]  /*11a60*/  IADD3 R9, P2, PT, R14, 0x1, RZ ;  /* 0x000000010e097810 */ /* 0x000fe40007f5e0ff */
[C---:B------:R-:W-:Y:S02]  /*11a70*/  ISETP.GE.U32.AND.EX P0, PT, R24.reuse, RZ, PT, P0 ;  /* 0x000000ff1800720c */ /* 0x040fe40003f06100 */
[----:B------:R-:W-:-:S02]  /*11a80*/  IADD3.X R13, PT, PT, R24, -0x1, RZ, P1, !PT ;  /* 0xffffffff180d7810 */ /* 0x000fc40000ffe4ff */
[-C--:B------:R-:W-:Y:S02]  /*11a90*/  IADD3.X R8, PT, PT, RZ, R15.reuse, RZ, P2, !PT ;  /* 0x0000000fff087210 */ /* 0x080fe400017fe4ff */
[----:B------:R-:W-:Y:S02]  /*11aa0*/  SEL R12, R12, R18, P0 ;  /* 0x000000120c0c7207 */ /* 0x000fe40000000000 */
[----:B------:R-:W-:Y:S02]  /*11ab0*/  SEL R9, R9, R14, P0 ;  /* 0x0000000e09097207 */ /* 0x000fe40000000000 */
[----:B------:R-:W-:Y:S02]  /*11ac0*/  SEL R13, R13, R24, P0 ;  /* 0x000000180d0d7207 */ /* 0x000fe40000000000 */
[----:B------:R-:W-:Y:S02]  /*11ad0*/  SEL R15, R8, R15, P0 ;  /* 0x0000000f080f7207 */ /* 0x000fe40000000000 */
[----:B------:R-:W-:-:S02]  /*11ae0*/  ISETP.GE.U32.AND P0, PT, R12, R3, PT ;  /* 0x000000030c00720c */ /* 0x000fc40003f06070 */
[----:B------:R-:W-:Y:S02]  /*11af0*/  IADD3 R8, P2, PT, R9, 0x1, RZ ;  /* 0x0000000109087810 */ /* 0x000fe40007f5e0ff */
[----:B------:R-:W-:Y:S02]  /*11b00*/  ISETP.GE.U32.AND.EX P0, PT, R13, RZ, PT, P0 ;  /* 0x000000ff0d00720c */ /* 0x000fe40003f06100 */
[----:B------:R-:W-:Y:S01]  /*11b10*/  ISETP.NE.U32.AND P1, PT, R3, RZ, PT ;  /* 0x000000ff0300720c */ /* 0x000fe20003f25070 */
[----:B------:R-:W-:Y:S01]  /*11b20*/  IMAD.X R12, RZ, RZ, R15, P2 ;  /* 0x000000ffff0c7224 */ /* 0x000fe200010e060f */
[----:B------:R-:W-:Y:S01]  /*11b30*/  SEL R3, R8, R9, P0 ;  /* 0x0000000908037207 */ /* 0x000fe20000000000 */
[----:B------:R-:W-:Y:S01]  /*11b40*/  HFMA2 R9, -RZ, RZ, 0, 0 ;  /* 0x00000000ff097431 */ /* 0x000fe200000001ff */
[----:B------:R-:W-:Y:S02]  /*11b50*/  MOV R8, R10 ;  /* 0x0000000a00087202 */ /* 0x000fe40000000f00 */
[----:B------:R-:W-:-:S02]  /*11b60*/  ISETP.NE.AND.EX P1, PT, RZ, RZ, PT, P1 ;  /* 0x000000ffff00720c */ /* 0x000fc40003f25310 */
[----:B------:R-:W-:Y:S02]  /*11b70*/  SEL R12, R12, R15, P0 ;  /* 0x0000000f0c0c7207 */ /* 0x000fe40000000000 */
[----:B------:R-:W-:Y:S02]  /*11b80*/  SEL R3, R3, 0xffffffff, P1 ;  /* 0xffffffff03037807 */ /* 0x000fe40000800000 */
[----:B------:R-:W-:Y:S01]  /*11b90*/  SEL R12, R12, 0xffffffff, P1 ;  /* 0xffffffff0c0c7807 */ /* 0x000fe20000800000 */
[----:B------:R-:W-:Y:S06]  /*11ba0*/  RET.REL.NODEC R8 `(_ZN2at6native13reduce_kernelILi256ELi2ENS0_8ReduceOpIN3c108BFloat16ENS0_10WelfordOpsIS4_fiN4cuda3std3__44pairIS4_S4_EEEEjS4_Li2ELi2EEEEEvT1_) ;  /* 0xfffffee408147950 */ /* 0x000fec0003c3ffff */
.L_x_4140:
        /* <DEDUP_REMOVED lines=13> */
.L_x_7239:


//--------------------- .text._ZN2at6native13reduce_kernelILi128ELi4ENS0_8ReduceOpIN3c108BFloat16ENS0_10WelfordOpsIS4_fiN4cuda3std3__44pairIS4_S4_EEEEjS4_Li2ELi2EEEEEvT1_ --------------------------
	.section	.text._ZN2at6native13reduce_kernelILi128ELi4ENS0_8ReduceOpIN3c108BFloat16ENS0_10WelfordOpsIS4_fiN4cuda3std3__44pairIS4_S4_EEEEjS4_Li2ELi2EEEEEvT1_,"ax",@progbits
	.align	128
        .global         _ZN2at6native13reduce_kernelILi128ELi4ENS0_8ReduceOpIN3c108BFloat16ENS0_10WelfordOpsIS4_fiN4cuda3std3__44pairIS4_S4_EEEEjS4_Li2ELi2EEEEEvT1_
        .type           _ZN2at6native13reduce_kernelILi128ELi4ENS0_8ReduceOpIN3c108BFloat16ENS0_10WelfordOpsIS4_fiN4cuda3std3__44pairIS4_S4_EEEEjS4_Li2ELi2EEEEEvT1_,@function
        .size           _ZN2at6native13reduce_kernelILi128ELi4ENS0_8ReduceOpIN3c108BFloat16ENS0_10WelfordOpsIS4_fiN4cuda3std3__44pairIS4_S4_EEEEjS4_Li2ELi2EEEEEvT1_,(.L_x_7240 - _ZN2at6native13reduce_kernelILi128ELi4ENS0_8ReduceOpIN3c108BFloat16ENS0_10WelfordOpsIS4_fiN4cuda3std3__44pairIS4_S4_EEEEjS4_Li2ELi2EEEEEvT1_)
        .other          _ZN2at6native13reduce_kernelILi128ELi4ENS0_8ReduceOpIN3c108BFloat16ENS0_10WelfordOpsIS4_fiN4cuda3std3__44pairIS4_S4_EEEEjS4_Li2ELi2EEEEEvT1_,@"STO_CUDA_ENTRY STV_DEFAULT"
_ZN2at6native13reduce_kernelILi128ELi4ENS0_8ReduceOpIN3c108BFloat16ENS0_10WelfordOpsIS4_fiN4cuda3std3__44pairIS4_S4_EEEEjS4_Li2ELi2EEEEEvT1_:
.text._ZN2at6native13reduce_kernelILi128ELi4ENS0_8ReduceOpIN3c108BFloat16ENS0_10WelfordOpsIS4_fiN4cuda3std3__44pairIS4_S4_EEEEjS4_Li2ELi2EEEEEvT1_:
        /* <DEDUP_REMOVED lines=296> */
.L_x_4141:
[----:B------:R-:W1:Y:S01]  /*1280*/  LDCU UR5, c[0x0][0x39c] ;  /* 0x00007380ff0577ac */ /* 0x000e620008000800 */
[----:B------:R-:W-:Y:S01]  /*1290*/  BSSY.RECONVERGENT B6, `(.L_x_4142) ;  /* 0x0000846000067945 */ /* 0x000fe20003800200 */
[----:B------:R-:W-:Y:S02]  /*12a0*/  CS2R R22, SRZ ;  /* 0x0000000000167805 */ /* 0x000fe4000001ff00 */
[----:B------:R-:W-:Y:S01]  /*12b0*/  CS2R R20, SRZ ;  /* 0x0000000000147805 */ /* 0x000fe2000001ff00 */
[----:B------:R-:W2:Y:S01]  /*12c0*/  LDCU UR4, c[0x0][0x3a0] ;  /* 0x00007400ff0477ac */ /* 0x000ea20008000800 */
[----:B------:R-:W-:Y:S02]  /*12d0*/  CS2R R14, SRZ ;  /* 0x00000000000e7805 */ /* 0x000fe4000001ff00 */
[----:B------:R-:W-:Y:S02]  /*12e0*/  CS2R R12, SRZ ;  /* 0x00000000000c7805 */ /* 0x000fe4000001ff00 */
[----:B------:R-:W-:Y:S01]  /*12f0*/  CS2R R10, SRZ ;  /* 0x00000000000a7805 */ /* 0x000fe2000001ff00 */
[----:B------:R-:W3:Y:S01]  /*1300*/  LDCU.64 UR36, c[0x0][0x358] ;  /* 0x00006b00ff2477ac */ /* 0x000ee20008000a00 */
[----:B------:R-:W-:-:S02]  /*1310*/  CS2R R8, SRZ ;  /* 0x0000000000087805 */ /* 0x000fc4000001ff00 */
[----:B------:R-:W-:Y:S02]  /*1320*/  CS2R R6, SRZ ;  /* 0x0000000000067805 */ /* 0x000fe4000001ff00 */
[----:B------:R-:W-:Y:S02]  /*1330*/  CS2R R4, SRZ ;  /* 0x0000000000047805 */ /* 0x000fe4000001ff00 */
        /* <DEDUP_REMOVED lines=28> */
.L_x_4145:
[----:B------:R-:W0:Y:S01]  /*1500*/  LDC R28, c[0x0][0x388] ;  /* 0x0000e200ff1c7b82 */ /* 0x000e220000000800 */
[----:B------:R-:W-:Y:S01]  /*1510*/  LOP3.LUT P0, RZ, R24, 0x2, RZ, 0xc0, !PT ;  /* 0x0000000218ff7812 */ /* 0x000fe2000780c0ff */
[----:B------:R-:W-:Y:S06]  /*1520*/  BSSY.RECONVERGENT B0, `(.L_x_4146) ;  /* 0x0000027000007945 */ /* 0x000fec0003800200 */
[----:B------:R-:W1:Y:S08]  /*1530*/  LDC R27, c[0x0][0x38c] ;  /* 0x0000e300ff1b7b82 */ /* 0x000e700000000800 */
[----:B------:R-:W2:Y:S08]  /*1540*/  LDC R29, c[0x0][0x390] ;  /* 0x0000e400ff1d7b82 */ /* 0x000eb00000000800 */
[----:B------:R-:W3:Y:S01]  /*1550*/  LDC R31, c[0x0][0x394] ;  /* 0x0000e500ff1f7b82 */ /* 0x000ee20000000800 */
[----:B0-----:R-:W-:Y:S01]  /*1560*/  MOV R3, R28 ;  /* 0x0000001c00037202 */ /* 0x001fe20000000f00 */
[----:B-1----:R-:W-:Y:S01]  /*1570*/  IMAD.MOV.U32 R0, RZ, RZ, R27 ;  /* 0x000000ffff007224 */ /* 0x002fe200078e001b */
[----:B--2---:R-:W-:-:S02]  /*1580*/  MOV R6, R29 ;  /* 0x0000001d00067202 */ /* 0x004fc40000000f00 */
[----:B---3--:R-:W-:Y:S01]  /*1590*/  MOV R30, R31 ;  /* 0x0000001f001e7202 */ /* 0x008fe20000000f00 */
[----:B------:R-:W-:Y:S06]  /*15a0*/  @!P0 BRA `(.L_x_4147) ;  /* 0x0000000000788947 */ /* 0x000fec0003800000 */
[----:B------:R-:W-:Y:S01]  /*15b0*/  ISETP.NE.AND P0, PT, R17, 0x1, PT ;  /* 0x000000011100780c */ /* 0x000fe20003f05270 */
[----:B------:R-:W-:Y:S01]  /*15c0*/  BSSY.RECONVERGENT B1, `(.L_x_4148) ;  /* 0x0000017000017945 */ /* 0x000fe20003800200 */
[----:B------:R-:W-:-:S11]  /*15d0*/  IMAD.MOV.U32 R3, RZ, RZ, R28 ;  /* 0x000000ffff037224 */ /* 0x000fd600078e001c */
[----:B------:R-:W-:Y:S05]  /*15e0*/  @P0 BRA `(.L_x_4149) ;  /* 0x0000000000500947 */ /* 0x000fea0003800000 */
[----:B------:R-:W0:Y:S01]  /*15f0*/  LDCU UR4, c[0x0][0x3b4] ;  /* 0x00007680ff0477ac */ /* 0x000e220008000800 */
[----:B------:R-:W-:Y:S02]  /*1600*/  ISETP.NE.AND P1, PT, R2, RZ, PT ;  /* 0x000000ff0200720c */ /* 0x000fe40003f25270 */
        /* <DEDUP_REMOVED lines=9> */
[----:B0-----:R-:W-:-:S04]  /*16a0*/  @!P0 IADD3 R29, PT, PT, R4, 0x1, RZ ;  /* 0x00000001041d8810 */ /* 0x001fc80007ffe0ff */
[----:B------:R-:W-:-:S04]  /*16b0*/  @!P0 I2FP.F32.S32 R31, R29 ;  /* 0x0000001d001f8245 */ /* 0x000fc80000201400 */
[----:B------:R-:W0:Y:S01]  /*16c0*/  @!P0 MUFU.RCP R7, R31 ;  /* 0x0000001f00078308 */ /* 0x000e220000001000 */
[----:B--2---:R-:W-:Y:S01]  /*16d0*/  @!P0 IMAD.U32 R4, R3, 0x10000, RZ ;  /* 0x0001000003048824 */ /* 0x004fe200078e00ff */
[----:B------:R-:W-:-:S03]  /*16e0*/  MOV R3, R28 ;  /* 0x0000001c00037202 */ /* 0x000fc60000000f00 */
[----:B-1----:R-:W-:-:S04]  /*16f0*/  @!P0 FADD.FTZ R5, R4, -R8 ;  /* 0x8000000804058221 */ /* 0x002fc80000010000 */
[----:B0-----:R-:W-:-:S04]  /*1700*/  @!P0 FFMA.FTZ R3, R5, R7, R8 ;  /* 0x0000000705038223 */ /* 0x001fc80000010008 */
[----:B------:R-:W-:-:S04]  /*1710*/  @!P0 FADD.FTZ R4, R4, -R3 ;  /* 0x8000000304048221 */ /* 0x000fc80000010000 */
[----:B------:R-:W-:-:S07]  /*1720*/  @!P0 FFMA.FTZ R27, R5, R4, R9 ;  /* 0x00000004051b8223 */ /* 0x000fce0000010009 */
.L_x_4149:
[----:B------:R-:W-:Y:S05]  /*1730*/  BSYNC.RECONVERGENT B1 ;  /* 0x0000000000017941 */ /* 0x000fea0003800200 */
.L_x_4148:
[----:B------:R-:W0:Y:S01]  /*1740*/  LDCU UR4, c[0x0][0x39c] ;  /* 0x00007380ff0477ac */ /* 0x000e220008000800 */
[----:B------:R-:W-:-:S04]  /*1750*/  IADD3 R24, P0, PT, R24, 0x2, RZ ;  /* 0x0000000218187810 */ /* 0x000fc80007f1e0ff */
[----:B------:R-:W-:Y:S01]  /*1760*/  IADD3.X R25, PT, PT, RZ, R25, RZ, P0, !PT ;  /* 0x00000019ff197210 */ /* 0x000fe200007fe4ff */
[----:B0-----:R-:W-:-:S06]  /*1770*/  UIADD3 UR4, UPT, UPT, UR4, -0x1, URZ ;  /* 0xffffffff04047890 */ /* 0x001fcc000fffe0ff */
[----:B------:R-:W-:-:S07]  /*1780*/  IMAD.U32 R26, RZ, RZ, UR4 ;  /* 0x00000004ff1a7e24 */ /* 0x000fce000f8e00ff */
.L_x_4147:
[----:B------:R-:W-:Y:S05]  /*1790*/  BSYNC.RECONVERGENT B0 ;  /* 0x0000000000007941 */ /* 0x000fea0003800200 */
.L_x_4146:
        /* <DEDUP_REMOVED lines=11> */
.L_x_4152:
        /* <DEDUP_REMOVED lines=8> */
[----:B0-----:R-:W-:-:S07]  /*18d0*/  VIADD R7, R7, UR4 ;  /* 0x0000000407077c36 */ /* 0x001fce0008000000 */
[----:B------:R-:W0:Y:S01]  /*18e0*/  MUFU.RCP R14, R30 ;  /* 0x0000001e000e7308 */ /* 0x000e220000001000 */
[----:B------:R-:W-:-:S04]  /*18f0*/  LEA R13, R7, 0x1, 0x1 ;  /* 0x00000001070d7811 */ /* 0x000fc800078e08ff */
[----:B------:R-:W-:Y:S02]  /*1900*/  ISETP.GE.U32.AND P0, PT, R13, R26, PT ;  /* 0x0000001a0d00720c */ /* 0x000fe40003f06070 */
[C---:B--2---:R-:W-:Y:S02]  /*1910*/  PRMT R4, R8.reuse, 0x7632, R4 ;  /* 0x0000763208047816 */ /* 0x044fe40000000004 */
[----:B------:R-:W-:Y:S02]  /*1920*/  SHF.L.U32 R10, R8, 0x10, RZ ;  /* 0x00000010080a7819 */ /* 0x000fe400000006ff */
[----:B------:R-:W-:-:S03]  /*1930*/  SHF.L.U32 R11, R4, 0x10, RZ ;  /* 0x00000010040b7819 */ /* 0x000fc600000006ff */
[--C-:B------:R-:W-:Y:S02]  /*1940*/  FADD.FTZ R4, R10, -R3.reuse ;  /* 0x800000030a047221 */ /* 0x100fe40000010000 */
[--C-:B------:R-:W-:Y:S02]  /*1950*/  FADD.FTZ R9, R11, -R28.reuse ;  /* 0x8000001c0b097221 */ /* 0x100fe40000010000 */
[----:B-1----:R-:W-:Y:S02]  /*1960*/  FFMA.FTZ R3, R4, R12, R3 ;  /* 0x0000000c04037223 */ /* 0x002fe40000010003 */
[----:B0-----:R-:W-:Y:S02]  /*1970*/  FFMA.FTZ R28, R9, R14, R28 ;  /* 0x0000000e091c7223 */ /* 0x001fe4000001001c */
[----:B------:R-:W-:Y:S02]  /*1980*/  FADD.FTZ R10, R10, -R3 ;  /* 0x800000030a0a7221 */ /* 0x000fe40000010000 */
[----:B------:R-:W-:-:S02]  /*1990*/  FADD.FTZ R11, R11, -R28 ;  /* 0x8000001c0b0b7221 */ /* 0x000fc40000010000 */
[----:B------:R-:W-:Y:S02]  /*19a0*/  FFMA.FTZ R27, R4, R10, R27 ;  /* 0x0000000a041b7223 */ /* 0x000fe4000001001b */
[----:B------:R-:W-:Y:S01]  /*19b0*/  FFMA.FTZ R0, R9, R11, R0 ;  /* 0x0000000b09007223 */ /* 0x000fe20000010000 */
[----:B------:R-:W-:Y:S06]  /*19c0*/  @!P0 BRA `(.L_x_4152) ;  /* 0xfffffffc00a08947 */ /* 0x000fec000383ffff */
[----:B------:R-:W-:Y:S05]  /*19d0*/  BSYNC.RECONVERGENT B1 ;  /* 0x0000000000017941 */ /* 0x000fea0003800200 */
.L_x_4151:
[----:B------:R-:W-:Y:S05]  /*19e0*/  BSYNC.RECONVERGENT B0 ;  /* 0x0000000000007941 */ /* 0x000fea0003800200 */
.L_x_4150:
[----:B------:R-:W-:Y:S01]  /*19f0*/  ISETP.NE.AND P0, PT, R5, RZ, PT ;  /* 0x000000ff0500720c */ /* 0x000fe20003f05270 */
[----:B------:R-:W-:Y:S01]  /*1a00*/  BSSY.RECONVERGENT B0, `(.L_x_4153) ;  /* 0x0000015000007945 */ /* 0x000fe20003800200 */
[----:B------:R-:W-:Y:S02]  /*1a10*/  ISETP.NE.AND P1, PT, R15, RZ, PT ;  /* 0x000000ff0f00720c */ /* 0x000fe40003f25270 */
[----:B------:R-:W-:Y:S02]  /*1a20*/  CS2R R20, SRZ ;  /* 0x0000000000147805 */ /* 0x000fe4000001ff00 */
[----:B------:R-:W-:Y:S02]  /*1a30*/  ISETP.NE.AND P0, PT, R2, RZ, P0 ;  /* 0x000000ff0200720c */ /* 0x000fe40000705270 */
[----:B------:R-:W-:-:S04]  /*1a40*/  ISETP.NE.AND P1, PT, R58, RZ, P1 ;  /* 0x000000ff3a00720c */ /* 0x000fc80000f25270 */
[----:B------:R-:W-:-:S13]  /*1a50*/  PLOP3.LUT P0, PT, P0, P1, PT, 0xf8, 0x8f ;  /* 0x00000000008f781c */ /* 0x000fda0000703f70 */
[----:B------:R-:W-:Y:S05]  /*1a60*/  @P0 BRA `(.L_x_4154) ;  /* 0x0000000000380947 */ /* 0x000fea0003800000 */
[----:B------:R-:W-:-:S04]  /*1a70*/  LOP3.LUT R4, R26, 0xfffffffe, RZ, 0xc0, !PT ;  /* 0xfffffffe1a047812 */ /* 0x000fc800078ec0ff */
[----:B------:R-:W-:-:S04]  /*1a80*/  IADD3 R5, PT, PT, R4, R17, RZ ;  /* 0x0000001104057210 */ /* 0x000fc80007ffe0ff */
        /* <DEDUP_REMOVED lines=12> */
.L_x_4154:
[----:B------:R-:W-:Y:S05]  /*1b50*/  BSYNC.RECONVERGENT B0 ;  /* 0x0000000000007941 */ /* 0x000fea0003800200 */
.L_x_4153:
[----:B------:R-:W-:Y:S02]  /*1b60*/  FSETP.NEU.FTZ.AND P0, PT, R31, RZ, PT ;  /* 0x000000ff1f00720b */ /* 0x000fe40003f1d000 */
[----:B------:R-:W-:Y:S02]  /*1b70*/  CS2R R14, SRZ ;  /* 0x00000000000e7805 */ /* 0x000fe4000001ff00 */
[----:B------:R-:W-:Y:S02]  /*1b80*/  CS2R R12, SRZ ;  /* 0x00000000000c7805 */ /* 0x000fe4000001ff00 */
[----:B------:R-:W-:Y:S02]  /*1b90*/  CS2R R10, SRZ ;  /* 0x00000000000a7805 */ /* 0x000fe4000001ff00 */
[----:B------:R-:W-:Y:S02]  /*1ba0*/  CS2R R8, SRZ ;  /* 0x0000000000087805 */ /* 0x000fe4000001ff00 */
[----:B------:R-:W-:Y:S01]  /*1bb0*/  MOV R7, R30 ;  /* 0x0000001e00077202 */ /* 0x000fe20000000f00 */
[----:B------:R-:W-:Y:S01]  /*1bc0*/  IMAD.MOV.U32 R4, RZ, RZ, R28 ;  /* 0x000000ffff047224 */ /* 0x000fe200078e001c */
[----:B------:R-:W-:Y:S01]  /*1bd0*/  MOV R5, R0 ;  /* 0x0000000000057202 */ /* 0x000fe20000000f00 */
[----:B------:R-:W-:Y:S06]  /*1be0*/  @!P0 BRA `(.L_x_4143) ;  /* 0x0000007800c08947 */ /* 0x000fec0003800000 */
[----:B------:R-:W-:Y:S02]  /*1bf0*/  FSETP.NEU.FTZ.AND P0, PT, R30, RZ, PT ;  /* 0x000000ff1e00720b */ /* 0x000fe40003f1d000 */
[----:B------:R-:W-:Y:S02]  /*1c00*/  CS2R R20, SRZ ;  /* 0x0000000000147805 */ /* 0x000fe4000001ff00 */
[----:B------:R-:W-:Y:S02]  /*1c10*/  MOV R6, R29 ;  /* 0x0000001d00067202 */ /* 0x000fe40000000f00 */
[----:B------:R-:W-:Y:S02]  /*1c20*/  CS2R R14, SRZ ;  /* 0x00000000000e7805 */ /* 0x000fe4000001ff00 */
[----:B------:R-:W-:Y:S02]  /*1c30*/  CS2R R12, SRZ ;  /* 0x00000000000c7805 */ /* 0x000fe4000001ff00 */
[----:B------:R-:W-:-:S02]  /*1c40*/  CS2R R10, SRZ ;  /* 0x00000000000a7805 */ /* 0x000fc4000001ff00 */
[----:B------:R-:W-:Y:S02]  /*1c50*/  CS2R R8, SRZ ;  /* 0x0000000000087805 */ /* 0x000fe4000001ff00 */
[----:B------:R-:W-:Y:S01]  /*1c60*/  MOV R7, R31 ;  /* 0x0000001f00077202 */ /* 0x000fe20000000f00 */
[----:B------:R-:W-:Y:S01]  /*1c70*/  IMAD.MOV.U32 R5, RZ, RZ, R27 ;  /* 0x000000ffff057224 */ /* 0x000fe200078e001b */
[----:B------:R-:W-:Y:S01]  /*1c80*/  MOV R4, R3 ;  /* 0x0000000300047202 */ /* 0x000fe20000000f00 */
[----:B------:R-:W-:Y:S06]  /*1c90*/  @!P0 BRA `(.L_x_4143) ;  /* 0x0000007800948947 */ /* 0x000fec0003800000 */
[----:B------:R-:W-:Y:S01]  /*1ca0*/  FADD.FTZ R7, R31, R30 ;  /* 0x0000001e1f077221 */ /* 0x000fe20000010000 */
[----:B------:R-:W-:Y:S01]  /*1cb0*/  FADD.FTZ R4, -R3, R28 ;  /* 0x0000001c03047221 */ /* 0x000fe20000010100 */
[----:B------:R-:W-:Y:S01]  /*1cc0*/  FADD.FTZ R0, R27, R0 ;  /* 0x000000001b007221 */ /* 0x000fe20000010000 */
[----:B------:R-:W-:Y:S01]  /*1cd0*/  CS2R R20, SRZ ;  /* 0x0000000000147805 */ /* 0x000fe2000001ff00 */
[----:B------:R-:W0:Y:S01]  /*1ce0*/  MUFU.RCP R5, R7 ;  /* 0x0000000700057308 */ /* 0x000e220000001000 */
[----:B------:R-:W-:Y:S01]  /*1cf0*/  FMUL.FTZ R6, R4, R4 ;  /* 0x0000000404067220 */ /* 0x000fe20000410000 */
[----:B------:R-:W-:Y:S02]  /*1d00*/  CS2R R14, SRZ ;  /* 0x00000000000e7805 */ /* 0x000fe4000001ff00 */
[----:B------:R-:W-:Y:S02]  /*1d10*/  CS2R R12, SRZ ;  /* 0x00000000000c7805 */ /* 0x000fe4000001ff00 */
[----:B------:R-:W-:Y:S01]  /*1d20*/  CS2R R10, SRZ ;  /* 0x00000000000a7805 */ /* 0x000fe2000001ff00 */
[----:B------:R-:W-:Y:S01]  /*1d30*/  FMUL.FTZ R8, R6, R31 ;  /* 0x0000001f06087220 */ /* 0x000fe20000410000 */
[----:B------:R-:W-:Y:S01]  /*1d40*/  MOV R6, 0xffffffff ;  /* 0xffffffff00067802 */ /* 0x000fe20000000f00 */
[----:B0-----:R-:W-:-:S04]  /*1d50*/  FMUL.FTZ R5, R5, R30 ;  /* 0x0000001e05057220 */ /* 0x001fc80000410000 */
[----:B------:R-:W-:Y:S01]  /*1d60*/  FFMA.FTZ R4, R4, R5, R3 ;  /* 0x0000000504047223 */ /* 0x000fe20000010003 */
[----:B------:R-:W-:Y:S01]  /*1d70*/  FFMA.FTZ R5, R5, R8, R0 ;  /* 0x0000000805057223 */ /* 0x000fe20000010000 */
[----:B------:R-:W-:Y:S01]  /*1d80*/  CS2R R8, SRZ ;  /* 0x0000000000087805 */ /* 0x000fe2000001ff00 */
[----:B------:R-:W-:Y:S06]  /*1d90*/  BRA `(.L_x_4143) ;  /* 0x0000007800547947 */ /* 0x000fec0003800000 */
.L_x_4144:
        /* <DEDUP_REMOVED lines=15> */
[--C-:B---3--:R-:W-:Y:S01]  /*1e90*/  IMAD.MOV.U32 R0, RZ, RZ, R8.reuse ;  /* 0x000000ffff007224 */ /* 0x108fe200078e0008 */
[-C--:B------:R-:W-:Y:S01]  /*1ea0*/  MOV R20, R8.reuse ;  /* 0x0000000800147202 */ /* 0x080fe20000000f00 */
[--C-:B------:R-:W-:Y:S01]  /*1eb0*/  IMAD.MOV.U32 R11, RZ, RZ, R8.reuse ;  /* 0x000000ffff0b7224 */ /* 0x100fe200078e0008 */
[-C--:B------:R-:W-:Y:S01]  /*1ec0*/  MOV R12, R8.reuse ;  /* 0x00000008000c7202 */ /* 0x080fe20000000f00 */
[----:B------:R-:W-:Y:S01]  /*1ed0*/  IMAD.MOV.U32 R13, RZ, RZ, R8 ;  /* 0x000000ffff0d7224 */ /* 0x000fe200078e0008 */
[-C--:B------:R-:W-:Y:S02]  /*1ee0*/  MOV R27, R8.reuse ;  /* 0x00000008001b7202 */ /* 0x080fe40000000f00 */
[----:B------:R-:W-:Y:S01]  /*1ef0*/  MOV R21, R8 ;  /* 0x0000000800157202 */ /* 0x000fe20000000f00 */
[--C-:B----4-:R-:W-:Y:S01]  /*1f00*/  IMAD.MOV.U32 R14, RZ, RZ, R9.reuse ;  /* 0x000000ffff0e7224 */ /* 0x110fe200078e0009 */
        /* <DEDUP_REMOVED lines=14> */
[----:B------:R-:W-:Y:S01]  /*1ff0*/  MOV R15, R9 ;  /* 0x00000009000f7202 */ /* 0x000fe20000000f00 */
[----:B------:R-:W-:Y:S01]  /*2000*/  IMAD.MOV.U32 R21, RZ, RZ, R8 ;  /* 0x000000ffff157224 */ /* 0x000fe200078e0008 */
[-C--:B------:R-:W-:Y:S02]  /*2010*/  MOV R20, R8.reuse ;  /* 0x0000000800147202 */ /* 0x080fe40000000f00 */
[----:B------:R-:W-:-:S02]  /*2020*/  MOV R11, R8 ;  /* 0x00000008000b7202 */ /* 0x000fc40000000f00 */
[-C--:B------:R-:W-:Y:S02]  /*2030*/  MOV R27, R8.reuse ;  /* 0x00000008001b7202 */ /* 0x080fe40000000f00 */
[----:B------:R-:W-:-:S07]  /*2040*/  MOV R13, R8 ;  /* 0x00000008000d7202 */ /* 0x000fce0000000f00 */
.L_x_4159:
[----:B------:R-:W-:-:S05]  /*2050*/  SHF.R.U32.HI R7, RZ, 0x2, R31 ;  /* 0x00000002ff077819 */ /* 0x000fca000001161f */
[----:B------:R-:W-:Y:S01]  /*2060*/  IMAD.WIDE.U32 R6, R7, 0x8, R24 ;  /* 0x0000000807067825 */ /* 0x000fe200078e0018 */
[----:B------:R-:W-:-:S05]  /*2070*/  IADD3 R31, PT, PT, R31, R30, RZ ;  /* 0x0000001e1f1f7210 */ /* 0x000fca0007ffe0ff */
[----:B------:R-:W2:Y:S01]  /*2080*/  LDG.E.64 R6, desc[UR36][R6.64] ;  /* 0x0000002406067981 */ /* 0x000ea2000c1e1b00 */
[----:B------:R-:W-:-:S05]  /*2090*/  SHF.R.U32.HI R5, RZ, 0x2, R31 ;  /* 0x00000002ff057819 */ /* 0x000fca000001161f */
[----:B------:R-:W-:-:S06]  /*20a0*/  IMAD.WIDE.U32 R4, R5, 0x8, R24 ;  /* 0x0000000805047825 */ /* 0x000fcc00078e0018 */
[----:B------:R-:W3:Y:S01]  /*20b0*/  LDG.E.64 R4, desc[UR36][R4.64] ;  /* 0x0000002404047981 */ /* 0x000ee2000c1e1b00 */
[----:B------:R-:W-:Y:S01]  /*20c0*/  VIADD R22, R22, 0x1 ;  /* 0x0000000116167836 */ /* 0x000fe20000000000 */
[----:B------:R-:W-:-:S04]  /*20d0*/  IADD3 R31, PT, PT, R31, R30, RZ ;  /* 0x0000001e1f1f7210 */ /* 0x000fc80007ffe0ff */
[----:B------:R-:W-:Y:S02]  /*20e0*/  I2FP.F32.S32 R32, R22 ;  /* 0x0000001600207245 */ /* 0x000fe40000201400 */
[----:B------:R-:W-:Y:S02]  /*20f0*/  IADD3 R44, PT, PT, R31, R30, RZ ;  /* 0x0000001e1f2c7210 */ /* 0x000fe40007ffe0ff */
[----:B------:R-:W1:Y:S02]  /*2100*/  MUFU.RCP R45, R32 ;  /* 0x00000020002d7308 */ /* 0x000e640000001000 */
[----:B------:R-:W-:Y:S02]  /*2110*/  ISETP.GE.U32.AND P0, PT, R44, R29, PT ;  /* 0x0000001d2c00720c */ /* 0x000fe40003f06070 */
[C---:B--2---:R-:W-:Y:S01]  /*2120*/  PRMT R33, R6.reuse, 0x7632, R33 ;  /* 0x0000763206217816 */ /* 0x044fe20000000021 */
[----:B------:R-:W-:Y:S01]  /*2130*/  IMAD.U32 R40, R7, 0x10000, RZ ;  /* 0x0001000007287824 */ /* 0x000fe200078e00ff */
[----:B------:R-:W-:-:S02]  /*2140*/  SHF.L.U32 R35, R6, 0x10, RZ ;  /* 0x0000001006237819 */ /* 0x000fc400000006ff */
[----:B------:R-:W-:Y:S01]  /*2150*/  SHF.L.U32 R36, R33, 0x10, RZ ;  /* 0x0000001021247819 */ /* 0x000fe200000006ff */
[----:B------:R-:W-:Y:S01]  /*2160*/  FADD.FTZ R37, R40, -R21 ;  /* 0x8000001528257221 */ /* 0x000fe20000010000 */
[----:B------:R-:W-:Y:S01]  /*2170*/  PRMT R33, R7, 0x7632, R33 ;  /* 0x0000763207217816 */ /* 0x000fe20000000021 */
[--C-:B------:R-:W-:Y:S02]  /*2180*/  FADD.FTZ R34, R35, -R8.reuse ;  /* 0x8000000823227221 */ /* 0x100fe40000010000 */
[----:B------:R-:W-:Y:S01]  /*2190*/  FADD.FTZ R38, R36, -R13 ;  /* 0x8000000d24267221 */ /* 0x000fe20000010000 */
[-C--:B-1----:R-:W-:Y:S01]  /*21a0*/  FFMA.FTZ R21, R37, R45.reuse, R21 ;  /* 0x0000002d25157223 */ /* 0x082fe20000010015 */
[-C--:B------:R-:W-:Y:S01]  /*21b0*/  FFMA.FTZ R8, R34, R45.reuse, R8 ;  /* 0x0000002d22087223 */ /* 0x080fe20000010008 */
[----:B------:R-:W-:Y:S02]  /*21c0*/  IMAD.U32 R42, R33, 0x10000, RZ ;  /* 0x00010000212a7824 */ /* 0x000fe400078e00ff */
[----:B------:R-:W-:Y:S01]  /*21d0*/  FFMA.FTZ R13, R38, R45, R13 ;  /* 0x0000002d260d7223 */ /* 0x000fe2000001000d */
[----:B---3--:R-:W-:Y:S01]  /*21e0*/  PRMT R33, R4, 0x7632, R33 ;  /* 0x0000763204217816 */ /* 0x008fe20000000021 */
[----:B------:R-:W-:Y:S01]  /*21f0*/  FADD.FTZ R35, R35, -R8 ;  /* 0x8000000823237221 */ /* 0x000fe20000010000 */
[----:B------:R-:W-:Y:S01]  /*2200*/  FADD.FTZ R40, R40, -R21 ;  /* 0x8000001528287221 */ /* 0x000fe20000010000 */
[----:B------:R-:W-:Y:S01]  /*2210*/  FADD.FTZ R36, R36, -R13 ;  /* 0x8000000d24247221 */ /* 0x000fe20000010000 */
[C---:B------:R-:W-:Y:S01]  /*2220*/  SHF.L.U32 R41, R5.reuse, 0x10, RZ ;  /* 0x0000001005297819 */ /* 0x040fe200000006ff */
[----:B------:R-:W-:Y:S01]  /*2230*/  FFMA.FTZ R9, R34, R35, R9 ;  /* 0x0000002322097223 */ /* 0x000fe20000010009 */
[----:B------:R-:W-:Y:S01]  /*2240*/  PRMT R34, R5, 0x7632, R34 ;  /* 0x0000763205227816 */ /* 0x000fe20000000022 */
[----:B------:R-:W-:Y:S01]  /*2250*/  FFMA.FTZ R15, R38, R36, R15 ;  /* 0x00000024260f7223 */ /* 0x000fe2000001000f */
[----:B------:R-:W-:Y:S01]  /*2260*/  SHF.L.U32 R36, R4, 0x10, RZ ;  /* 0x0000001004247819 */ /* 0x000fe200000006ff */
[----:B------:R-:W-:Y:S01]  /*2270*/  IMAD.U32 R35, R33, 0x10000, RZ ;  /* 0x0001000021237824 */ /* 0x000fe200078e00ff */
[----:B------:R-:W-:Y:S01]  /*2280*/  SHF.L.U32 R43, R34, 0x10, RZ ;  /* 0x00000010222b7819 */ /* 0x000fe200000006ff */
[----:B------:R-:W-:Y:S01]  /*2290*/  FFMA.FTZ R28, R37, R40, R28 ;  /* 0x00000028251c7223 */ /* 0x000fe2000001001c */
[----:B------:R-:W-:Y:S01]  /*22a0*/  FADD.FTZ R39, R42, -R27 ;  /* 0x8000001b2a277221 */ /* 0x000fe20000010000 */
[----:B------:R-:W-:Y:S01]  /*22b0*/  FADD.FTZ R33, R36, -R11 ;  /* 0x8000000b24217221 */ /* 0x000fe20000010000 */
[----:B------:R-:W-:Y:S01]  /*22c0*/  FADD.FTZ R34, R41, -R20 ;  /* 0x8000001429227221 */ /* 0x000fe20000010000 */
[----:B------:R-:W-:Y:S01]  /*22d0*/  FADD.FTZ R37, R35, -R12 ;  /* 0x8000000c23257221 */ /* 0x000fe20000010000 */
[----:B------:R-:W-:Y:S01]  /*22e0*/  FADD.FTZ R38, R43, -R0 ;  /* 0x800000002b267221 */ /* 0x000fe20000010000 */
[-C--:B------:R-:W-:Y:S01]  /*22f0*/  FFMA.FTZ R27, R39, R45.reuse, R27 ;  /* 0x0000002d271b7223 */ /* 0x080fe2000001001b */
[-C--:B------:R-:W-:Y:S01]  /*2300*/  FFMA.FTZ R11, R33, R45.reuse, R11 ;  /* 0x0000002d210b7223 */ /* 0x080fe2000001000b */
[-C--:B------:R-:W-:Y:S01]  /*2310*/  FFMA.FTZ R20, R34, R45.reuse, R20 ;  /* 0x0000002d22147223 */ /* 0x080fe20000010014 */
[-C--:B------:R-:W-:Y:S01]  /*2320*/  FFMA.FTZ R12, R37, R45.reuse, R12 ;  /* 0x0000002d250c7223 */ /* 0x080fe2000001000c */
[----:B------:R-:W-:Y:S01]  /*2330*/  FFMA.FTZ R0, R38, R45, R0 ;  /* 0x0000002d26007223 */ /* 0x000fe20000010000 */
[----:B------:R-:W-:Y:S01]  /*2340*/  FADD.FTZ R42, R42, -R27 ;  /* 0x8000001b2a2a7221 */ /* 0x000fe20000010000 */
        /* <DEDUP_REMOVED lines=8> */
[----:B------:R-:W-:Y:S01]  /*23d0*/  FFMA.FTZ R3, R38, R43, R3 ;  /* 0x0000002b26037223 */ /* 0x000fe20000010003 */
[----:B------:R-:W-:Y:S06]  /*23e0*/  @!P0 BRA `(.L_x_4159) ;  /* 0xfffffffc00188947 */ /* 0x000fec000383ffff */
[----:B------:R-:W-:Y:S05]  /*23f0*/  BSYNC.RECONVERGENT B1 ;  /* 0x0000000000017941 */ /* 0x000fea0003800200 */
.L_x_4158:
[C---:B------:R-:W-:Y:S02]  /*2400*/  PRMT R37, R6.reuse, 0x7610, R37 ;  /* 0x0000761006257816 */ /* 0x040fe40000000025 */
[----:B------:R-:W-:Y:S02]  /*2410*/  PRMT R38, R6, 0x7632, R38 ;  /* 0x0000763206267816 */ /* 0x000fe40000000026 */
[C---:B------:R-:W-:Y:S02]  /*2420*/  PRMT R39, R7.reuse, 0x7610, R39 ;  /* 0x0000761007277816 */ /* 0x040fe40000000027 */
[----:B------:R-:W-:Y:S02]  /*2430*/  PRMT R40, R7, 0x7632, R40 ;  /* 0x0000763207287816 */ /* 0x000fe40000000028 */
[C---:B------:R-:W-:Y:S02]  /*2440*/  PRMT R36, R4.reuse, 0x7610, R36 ;  /* 0x0000761004247816 */ /* 0x040fe40000000024 */
[----:B------:R-:W-:-:S02]  /*2450*/  PRMT R6, R4, 0x7632, R6 ;  /* 0x0000763204067816 */ /* 0x000fc40000000006 */
[C---:B------:R-:W-:Y:S02]  /*2460*/  PRMT R35, R5.reuse, 0x7610, R35 ;  /* 0x0000761005237816 */ /* 0x040fe40000000023 */
[----:B------:R-:W-:-:S07]  /*2470*/  PRMT R7, R5, 0x7632, R7 ;  /* 0x0000763205077816 */ /* 0x000fce0000000007 */
.L_x_4157:
[----:B------:R-:W-:Y:S05]  /*2480*/  BSYNC.RECONVERGENT B0 ;  /* 0x0000000000007941 */ /* 0x000fea0003800200 */
.L_x_4156:
        /* <DEDUP_REMOVED lines=21> */
.L_x_4161:
[----:B------:R-:W-:Y:S05]  /*25e0*/  BSYNC.RECONVERGENT B0 ;  /* 0x0000000000007941 */ /* 0x000fea0003800200 */
.L_x_4160:
[----:B------:R-:W-:Y:S04]  /*25f0*/  BSSY.RECONVERGENT B0, `(.L_x_4162) ;  /* 0x0000033000007945 */ /* 0x000fe80003800200 */
[----:B------:R-:W-:Y:S05]  /*2600*/  @P0 BRA `(.L_x_4163) ;  /* 0x0000000000c40947 */ /* 0x000fea0003800000 */
[----:B------:R-:W-:Y:S01]  /*2610*/  IADD3 R34, PT, PT, R22, 0x1, RZ ;  /* 0x0000000116227810 */ /* 0x000fe20007ffe0ff */
[----:B------:R-:W-:Y:S01]  /*2620*/  IMAD.IADD R4, R31, 0x1, R30 ;  /* 0x000000011f047824 */ /* 0x000fe200078e021e */
[----:B------:R-:W-:Y:S01]  /*2630*/  SHF.L.U32 R37, R37, 0x10, RZ ;  /* 0x0000001025257819 */ /* 0x000fe200000006ff */
[----:B------:R-:W-:Y:S01]  /*2640*/  IMAD.U32 R30, R39, 0x10000, RZ ;  /* 0x00010000271e7824 */ /* 0x000fe200078e00ff */
[----:B------:R-:W-:Y:S02]  /*2650*/  I2FP.F32.S32 R33, R34 ;  /* 0x0000002200217245 */ /* 0x000fe40000201400 */
[----:B------:R-:W-:Y:S01]  /*2660*/  SHF.L.U32 R38, R38, 0x10, RZ ;  /* 0x0000001026267819 */ /* 0x000fe200000006ff */
[----:B------:R-:W-:Y:S01]  /*2670*/  FADD.FTZ R5, -R21, R30 ;  /* 0x0000001e15057221 */ /* 0x000fe20000010100 */
[----:B------:R-:W1:Y:S01]  /*2680*/  MUFU.RCP R42, R33 ;  /* 0x00000021002a7308 */ /* 0x000e620000001000 */
[----:B------:R-:W-:Y:S02]  /*2690*/  SHF.L.U32 R40, R40, 0x10, RZ ;  /* 0x0000001028287819 */ /* 0x000fe400000006ff */
[----:B------:R-:W-:Y:S01]  /*26a0*/  ISETP.GE.U32.AND P0, PT, R4, R29, PT ;  /* 0x0000001d0400720c */ /* 0x000fe20003f06070 */
[----:B------:R-:W-:Y:S01]  /*26b0*/  FADD.FTZ R4, -R8, R37 ;  /* 0x0000002508047221 */ /* 0x000fe20000010100 */
[----:B------:R-:W-:Y:S01]  /*26c0*/  FADD.FTZ R24, -R13, R38 ;  /* 0x000000260d187221 */ /* 0x000fe20000010100 */
[----:B------:R-:W-:-:S02]  /*26d0*/  FADD.FTZ R25, -R27, R40 ;  /* 0x000000281b197221 */ /* 0x000fc40000010100 */
[-C--:B-1----:R-:W-:Y:S01]  /*26e0*/  FFMA.FTZ R8, R4, R42.reuse, R8 ;  /* 0x0000002a04087223 */ /* 0x082fe20000010008 */
        /* <DEDUP_REMOVED lines=11> */
[----:B------:R-:W-:Y:S06]  /*27a0*/  @P0 BRA `(.L_x_4163) ;  /* 0x00000000005c0947 */ /* 0x000fec0003800000 */
[----:B------:R-:W1:Y:S01]  /*27b0*/  MUFU.RCP R5, R33 ;  /* 0x0000002100057308 */ /* 0x000e620000001000 */
[----:B------:R-:W-:Y:S01]  /*27c0*/  SHF.L.U32 R29, R7, 0x10, RZ ;  /* 0x00000010071d7819 */ /* 0x000fe200000006ff */
[----:B------:R-:W-:Y:S01]  /*27d0*/  IMAD.U32 R25, R6, 0x10000, RZ ;  /* 0x0001000006197824 */ /* 0x000fe200078e00ff */
[----:B------:R-:W-:Y:S01]  /*27e0*/  SHF.L.U32 R36, R36, 0x10, RZ ;  /* 0x0000001024247819 */ /* 0x000fe200000006ff */
[----:B------:R-:W-:Y:S01]  /*27f0*/  IMAD.MOV.U32 R32, RZ, RZ, R33 ;  /* 0x000000ffff207224 */ /* 0x000fe200078e0021 */
[----:B------:R-:W-:Y:S01]  /*2800*/  SHF.L.U32 R35, R35, 0x10, RZ ;  /* 0x0000001023237819 */ /* 0x000fe200000006ff */
[----:B------:R-:W-:Y:S01]  /*2810*/  FADD.FTZ R22, -R0, R29 ;  /* 0x0000001d00167221 */ /* 0x000fe20000010100 */
[----:B------:R-:W-:Y:S01]  /*2820*/  FADD.FTZ R7, -R12, R25 ;  /* 0x000000190c077221 */ /* 0x000fe20000010100 */
[----:B------:R-:W-:Y:S02]  /*2830*/  FADD.FTZ R4, -R11, R36 ;  /* 0x000000240b047221 */ /* 0x000fe40000010100 */
[----:B------:R-:W-:Y:S01]  /*2840*/  FADD.FTZ R6, -R20, R35 ;  /* 0x0000002314067221 */ /* 0x000fe20000010100 */
        /* <DEDUP_REMOVED lines=12> */
[----:B------:R-:W-:-:S07]  /*2910*/  MOV R22, R34 ;  /* 0x0000002200167202 */ /* 0x000fce0000000f00 */
.L_x_4163:
[----:B------:R-:W-:Y:S05]  /*2920*/  BSYNC.RECONVERGENT B0 ;  /* 0x0000000000007941 */ /* 0x000fea0003800200 */
.L_x_4162:
        /* <DEDUP_REMOVED lines=23> */
.L_x_4165:
[----:B------:R-:W-:Y:S05]  /*2aa0*/  BSYNC.RECONVERGENT B0 ;  /* 0x0000000000007941 */ /* 0x000fea0003800200 */
.L_x_4164:
[----:B------:R-:W-:Y:S01]  /*2ab0*/  BSSY.RECONVERGENT B0, `(.L_x_4166) ;  /* 0x0000016000007945 */ /* 0x000fe20003800200 */
[----:B------:R-:W-:Y:S01]  /*2ac0*/  MOV R8, R12 ;  /* 0x0000000c00087202 */ /* 0x000fe20000000f00 */
        /* <DEDUP_REMOVED lines=11> */
[----:B------:R-:W-:-:S03]  /*2b80*/  FADD.FTZ R8, -R13, R12 ;  /* 0x0000000c0d087221 */ /* 0x000fc60000010100 */
[----:B------:R-:W1:Y:S01]  /*2b90*/  MUFU.RCP R9, R11 ;  /* 0x0000000b00097308 */ /* 0x000e620000001000 */
[----:B------:R-:W-:-:S04]  /*2ba0*/  FMUL.FTZ R10, R8, R8 ;  /* 0x00000008080a7220 */ /* 0x000fc80000410000 */
[----:B------:R-:W-:Y:S01]  /*2bb0*/  FMUL.FTZ R12, R10, R33 ;  /* 0x000000210a0c7220 */ /* 0x000fe20000410000 */
[----:B------:R-:W-:Y:S01]  /*2bc0*/  MOV R10, 0xffffffff ;  /* 0xffffffff000a7802 */ /* 0x000fe20000000f00 */
[----:B-1----:R-:W-:Y:S01]  /*2bd0*/  FMUL.FTZ R24, R9, R32 ;  /* 0x0000002009187220 */ /* 0x002fe20000410000 */
[----:B------:R-:W-:-:S03]  /*2be0*/  FADD.FTZ R9, R15, R14 ;  /* 0x0000000e0f097221 */ /* 0x000fc60000010000 */
[C---:B------:R-:W-:Y:S01]  /*2bf0*/  FFMA.FTZ R8, R24.reuse, R8, R13 ;  /* 0x0000000818087223 */ /* 0x040fe2000001000d */
[----:B------:R-:W-:-:S07]  /*2c00*/  FFMA.FTZ R9, R24, R12, R9 ;  /* 0x0000000c18097223 */ /* 0x000fce0000010009 */
.L_x_4167:
[----:B------:R-:W-:Y:S05]  /*2c10*/  BSYNC.RECONVERGENT B0 ;  /* 0x0000000000007941 */ /* 0x000fea0003800200 */
.L_x_4166:
        /* <DEDUP_REMOVED lines=22> */
.L_x_4169:
[----:B------:R-:W-:Y:S05]  /*2d80*/  BSYNC.RECONVERGENT B0 ;  /* 0x0000000000007941 */ /* 0x000fea0003800200 */
.L_x_4168:
        /* <DEDUP_REMOVED lines=18> */
[C---:B------:R-:W-:Y:S01]  /*2eb0*/  FFMA.FTZ R20, R28.reuse, R0, R27 ;  /* 0x000000001c147223 */ /* 0x040fe2000001001b */
[----:B------:R-:W-:Y:S01]  /*2ec0*/  FFMA.FTZ R21, R28, R24, R3 ;  /* 0x000000181c157223 */ /* 0x000fe20000010003 */
[----:B------:R-:W-:Y:S06]  /*2ed0*/  BRA `(.L_x_4143) ;  /* 0x0000006800047947 */ /* 0x000fec0003800000 */
.L_x_4155:
[----:B------:R-:W-:-:S13]  /*2ee0*/  ISETP.NE.AND P0, PT, R34, 0x1, PT ;  /* 0x000000012200780c */ /* 0x000fda0003f05270 */
[----:B------:R-:W-:Y:S05]  /*2ef0*/  @P0 BRA `(.L_x_4170) ;  /* 0x0000001000480947 */ /* 0x000fea0003800000 */
[----:B------:R-:W1:Y:S01]  /*2f00*/  LDC R30, c[0x0][0x3a4] ;  /* 0x0000e900ff1e7b82 */ /* 0x000e620000000800 */
[----:B------:R-:W2:Y:S01]  /*2f10*/  LDCU.64 UR4, c[0x0][0x390] ;  /* 0x00007200ff0477ac */ /* 0x000ea20008000a00 */
[----:B------:R-:W-:Y:S06]  /*2f20*/  BSSY.RECONVERGENT B0, `(.L_x_4171) ;  /* 0x0000068000007945 */ /* 0x000fec0003800200 */
[----:B------:R-:W3:Y:S08]  /*2f30*/  LDC R10, c[0x0][0x388] ;  /* 0x0000e200ff0a7b82 */ /* 0x000ef00000000800 */
[----:B------:R-:W4:Y:S01]  /*2f40*/  LDC R8, c[0x0][0x38c] ;  /* 0x0000e300ff087b82 */ /* 0x000f220000000800 */
[----:B--2---:R-:W-:Y:S01]  /*2f50*/  MOV R32, UR5 ;  /* 0x0000000500207c02 */ /* 0x004fe20008000f00 */
[----:B------:R-:W-:Y:S01]  /*2f60*/  IMAD.U32 R22, RZ, RZ, UR4 ;  /* 0x00000004ff167e24 */ /* 0x000fe2000f8e00ff */
[----:B-1----:R-:W-:-:S04]  /*2f70*/  IADD3 R0, PT, PT, R31, R30, RZ ;  /* 0x0000001e1f007210 */ /* 0x002fc80007ffe0ff */
[----:B------:R-:W-:Y:S02]  /*2f80*/  ISETP.GE.U32.AND P0, PT, R0, R29, PT ;  /* 0x0000001d0000720c */ /* 0x000fe40003f06070 */
[-C--:B---3--:R-:W-:Y:S01]  /*2f90*/  MOV R0, R10.reuse ;  /* 0x0000000a00007202 */ /* 0x088fe20000000f00 */
[--C-:B------:R-:W-:Y:S01]  /*2fa0*/  IMAD.MOV.U32 R12, RZ, RZ, R10.reuse ;  /* 0x000000ffff0c7224 */ /* 0x100fe200078e000a */
[-C--:B------:R-:W-:Y:S01]  /*2fb0*/  MOV R20, R10.reuse ;  /* 0x0000000a00147202 */ /* 0x080fe20000000f00 */
[----:B------:R-:W-:Y:S01]  /*2fc0*/  IMAD.MOV.U32 R13, RZ, RZ, R10 ;  /* 0x000000ffff0d7224 */ /* 0x000fe200078e000a */
[-C--:B------:R-:W-:Y:S02]  /*2fd0*/  MOV R27, R10.reuse ;  /* 0x0000000a001b7202 */ /* 0x080fe40000000f00 */
        /* <DEDUP_REMOVED lines=15> */
[--C-:B------:R-:W-:Y:S01]  /*30d0*/  IMAD.MOV.U32 R20, RZ, RZ, R10.reuse ;  /* 0x000000ffff147224 */ /* 0x100fe200078e000a */
[-C--:B------:R-:W-:Y:S01]  /*30e0*/  MOV R15, R8.reuse ;  /* 0x00000008000f7202 */ /* 0x080fe20000000f00 */
[----:B------:R-:W-:Y:S01]  /*30f0*/  IMAD.MOV.U32 R21, RZ, RZ, R10 ;  /* 0x000000ffff157224 */ /* 0x000fe200078e000a */
[----:B------:R-:W-:Y:S02]  /*3100*/  MOV R9, R8 ;  /* 0x0000000800097202 */ /* 0x000fe40000000f00 */
[----:B------:R-:W-:-:S02]  /*3110*/  MOV R12, R10 ;  /* 0x0000000a000c7202 */ /* 0x000fc40000000f00 */
[-C--:B------:R-:W-:Y:S02]  /*3120*/  MOV R27, R10.reuse ;  /* 0x0000000a001b7202 */ /* 0x080fe40000000f00 */
[-C--:B------:R-:W-:Y:S02]  /*3130*/  MOV R13, R10.reuse ;  /* 0x0000000a000d7202 */ /* 0x080fe40000000f00 */
[----:B------:R-:W-:-:S07]  /*3140*/  MOV R11, R10 ;  /* 0x0000000a000b7202 */ /* 0x000fce0000000f00 */
.L_x_4174:
[----:B------:R-:W-:-:S05]  /*3150*/  IMAD R4, R33, R31, RZ ;  /* 0x0000001f21047224 */ /* 0x000fca00078e02ff */
[----:B------:R-:W-:Y:S01]  /*3160*/  SHF.R.U32.HI R7, RZ, 0x2, R4 ;  /* 0x00000002ff077819 */ /* 0x000fe20000011604 */
[----:B------:R-:W-:-:S04]  /*3170*/  IMAD.IADD R31, R31, 0x1, R30 ;  /* 0x000000011f1f7824 */ /* 0x000fc800078e021e */
[----:B------:R-:W-:-:S04]  /*3180*/  IMAD.WIDE.U32 R6, R7, 0x8, R24 ;  /* 0x0000000807067825 */ /* 0x000fc800078e0018 */
[----:B------:R-:W-:Y:S02]  /*3190*/  IMAD R4, R33, R31, RZ ;  /* 0x0000001f21047224 */ /* 0x000fe400078e02ff */
[----:B------:R-:W2:Y:S03]  /*31a0*/  LDG.E.64 R6, desc[UR36][R6.64] ;  /* 0x0000002406067981 */ /* 0x000ea6000c1e1b00 */
[----:B------:R-:W-:-:S05]  /*31b0*/  SHF.R.U32.HI R5, RZ, 0x2, R4 ;  /* 0x00000002ff057819 */ /* 0x000fca0000011604 */
[----:B------:R-:W-:-:S06]  /*31c0*/  IMAD.WIDE.U32 R4, R5, 0x8, R24 ;  /* 0x0000000805047825 */ /* 0x000fcc00078e0018 */
[----:B------:R-:W3:Y:S01]  /*31d0*/  LDG.E.64 R4, desc[UR36][R4.64] ;  /* 0x0000002404047981 */ /* 0x000ee2000c1e1b00 */
[----:B------:R-:W-:Y:S02]  /*31e0*/  IADD3 R22, PT, PT, R22, 0x1, RZ ;  /* 0x0000000116167810 */ /* 0x000fe40007ffe0ff */
[----:B------:R-:W-:Y:S02]  /*31f0*/  IADD3 R31, PT, PT, R31, R30, RZ ;  /* 0x0000001e1f1f7210 */ /* 0x000fe40007ffe0ff */
[----:B------:R-:W-:-:S03]  /*3200*/  I2FP.F32.S32 R32, R22 ;  /* 0x0000001600207245 */ /* 0x000fc60000201400 */
[----:B------:R-:W-:Y:S01]  /*3210*/  IMAD.IADD R48, R31, 0x1, R30 ;  /* 0x000000011f307824 */ /* 0x000fe200078e021e */
[----:B------:R-:W1:Y:S04]  /*3220*/  MUFU.RCP R47, R32 ;  /* 0x00000020002f7308 */ /* 0x000e680000001000 */
[----:B------:R-:W-:Y:S02]  /*3230*/  ISETP.GE.U32.AND P0, PT, R48, R29, PT ;  /* 0x0000001d3000720c */ /* 0x000fe40003f06070 */
[C---:B--2---:R-:W-:Y:S01]  /*3240*/  PRMT R34, R6.reuse, 0x7632, R34 ;  /* 0x0000763206227816 */ /* 0x044fe20000000022 */
[----:B------:R-:W-:Y:S01]  /*3250*/  IMAD.U32 R36, R6, 0x10000, RZ ;  /* 0x0001000006247824 */ /* 0x000fe200078e00ff */
[C---:B------:R-:W-:Y:S02]  /*3260*/  SHF.L.U32 R44, R7.reuse, 0x10, RZ ;  /* 0x00000010072c7819 */ /* 0x040fe400000006ff */
[----:B------:R-:W-:Y:S01]  /*3270*/  SHF.L.U32 R40, R34, 0x10, RZ ;  /* 0x0000001022287819 */ /* 0x000fe200000006ff */
[----:B------:R-:W-:Y:S01]  /*3280*/  FADD.FTZ R38, R36, -R11 ;  /* 0x8000000b24267221 */ /* 0x000fe20000010000 */
[----:B------:R-:W-:Y:S01]  /*3290*/  PRMT R34, R7, 0x7632, R34 ;  /* 0x0000763207227816 */ /* 0x000fe20000000022 */
[----:B------:R-:W-:-:S02]  /*32a0*/  FADD.FTZ R35, R44, -R21 ;  /* 0x800000152c237221 */ /* 0x000fc40000010000 */
[-C--:B-1----:R-:W-:Y:S01]  /*32b0*/  FFMA.FTZ R11, R38, R47.reuse, R11 ;  /* 0x0000002f260b7223 */ /* 0x082fe2000001000b */
[----:B------:R-:W-:Y:S01]  /*32c0*/  SHF.L.U32 R46, R34, 0x10, RZ ;  /* 0x00000010222e7819 */ /* 0x000fe200000006ff */
[-C--:B------:R-:W-:Y:S01]  /*32d0*/  FFMA.FTZ R21, R35, R47.reuse, R21 ;  /* 0x0000002f23157223 */ /* 0x080fe20000010015 */
[----:B------:R-:W-:Y:S01]  /*32e0*/  FADD.FTZ R42, R40, -R13 ;  /* 0x8000000d282a7221 */ /* 0x000fe20000010000 */
[----:B------:R-:W-:Y:S01]  /*32f0*/  FADD.FTZ R36, R36, -R11 ;  /* 0x8000000b24247221 */ /* 0x000fe20000010000 */
[----:B---3--:R-:W-:Y:S01]  /*3300*/  PRMT R34, R4, 0x7632, R34 ;  /* 0x0000763204227816 */ /* 0x008fe20000000022 */
[----:B------:R-:W-:Y:S01]  /*3310*/  FADD.FTZ R44, R44, -R21 ;  /* 0x800000152c2c7221 */ /* 0x000fe20000010000 */
[--C-:B------:R-:W-:Y:S01]  /*3320*/  FADD.FTZ R37, R46, -R27.reuse ;  /* 0x8000001b2e257221 */ /* 0x100fe20000010000 */
[----:B------:R-:W-:Y:S01]  /*3330*/  SHF.L.U32 R39, R4, 0x10, RZ ;  /* 0x0000001004277819 */ /* 0x000fe200000006ff */
[----:B------:R-:W-:Y:S02]  /*3340*/  IMAD.U32 R43, R5, 0x10000, RZ ;  /* 0x00010000052b7824 */ /* 0x000fe400078e00ff */
[----:B------:R-:W-:Y:S01]  /*3350*/  FFMA.FTZ R28, R35, R44, R28 ;  /* 0x0000002c231c7223 */ /* 0x000fe2000001001c */
[-C--:B------:R-:W-:Y:S01]  /*3360*/  FFMA.FTZ R27, R37, R47.reuse, R27 ;  /* 0x0000002f251b7223 */ /* 0x080fe2000001001b */
[----:B------:R-:W-:Y:S01]  /*3370*/  PRMT R35, R5, 0x7632, R35 ;  /* 0x0000763205237816 */ /* 0x000fe20000000023 */
[----:B------:R-:W-:Y:S01]  /*3380*/  FFMA.FTZ R9, R38, R36, R9 ;  /* 0x0000002426097223 */ /* 0x000fe20000010009 */
[----:B------:R-:W-:Y:S01]  /*3390*/  SHF.L.U32 R41, R34, 0x10, RZ ;  /* 0x0000001022297819 */ /* 0x000fe200000006ff */
[----:B------:R-:W-:Y:S01]  /*33a0*/  FADD.FTZ R46, R46, -R27 ;  /* 0x8000001b2e2e7221 */ /* 0x000fe20000010000 */
[----:B------:R-:W-:Y:S01]  /*33b0*/  SHF.L.U32 R45, R35, 0x10, RZ ;  /* 0x00000010232d7819 */ /* 0x000fe200000006ff */
[----:B------:R-:W-:Y:S01]  /*33c0*/  FADD.FTZ R35, R39, -R10 ;  /* 0x8000000a27237221 */ /* 0x000fe20000010000 */
[----:B------:R-:W-:Y:S01]  /*33d0*/  FADD.FTZ R34, R43, -R20 ;  /* 0x800000142b227221 */ /* 0x000fe20000010000 */
[----:B------:R-:W-:Y:S01]  /*33e0*/  FFMA.FTZ R26, R37, R46, R26 ;  /* 0x0000002e251a7223 */ /* 0x000fe2000001001a */
        /* <DEDUP_REMOVED lines=19> */
.L_x_4173:
        /* <DEDUP_REMOVED lines=8> */
.L_x_4172:
[----:B------:R-:W-:Y:S05]  /*35a0*/  BSYNC.RECONVERGENT B0 ;  /* 0x0000000000007941 */ /* 0x000fea0003800200 */
.L_x_4171:
[----:B------:R-:W-:Y:S01]  /*35b0*/  ISETP.GE.U32.AND P0, PT, R31, R29, PT ;  /* 0x0000001d1f00720c */ /* 0x000fe20003f06070 */
[----:B------:R-:W-:Y:S01]  /*35c0*/  BSSY.RECONVERGENT B0, `(.L_x_4175) ;  /* 0x0000016000007945 */ /* 0x000fe20003800200 */
[----:B------:R-:W-:Y:S01]  /*35d0*/  IMAD.MOV.U32 R35, RZ, RZ, R32 ;  /* 0x000000ffff237224 */ /* 0x000fe200078e0020 */
[----:B------:R-:W-:-:S10]  /*35e0*/  MOV R34, R22 ;  /* 0x0000001600227202 */ /* 0x000fd40000000f00 */
        /* <DEDUP_REMOVED lines=19> */
.L_x_4176:
[----:B------:R-:W-:Y:S05]  /*3720*/  BSYNC.RECONVERGENT B0 ;  /* 0x0000000000007941 */ /* 0x000fea0003800200 */
.L_x_4175:
[----:B------:R-:W-:Y:S04]  /*3730*/  BSSY.RECONVERGENT B0, `(.L_x_4177) ;  /* 0x0000033000007945 */ /* 0x000fe80003800200 */
[----:B------:R-:W-:Y:S05]  /*3740*/  @P0 BRA `(.L_x_4178) ;  /* 0x0000000000c40947 */ /* 0x000fea0003800000 */
[----:B------:R-:W-:Y:S01]  /*3750*/  VIADD R34, R22, 0x1 ;  /* 0x0000000116227836 */ /* 0x000fe20000000000 */
[----:B------:R-:W-:Y:S01]  /*3760*/  IADD3 R30, PT, PT, R31, R30, RZ ;  /* 0x0000001e1f1e7210 */ /* 0x000fe20007ffe0ff */
[----:B------:R-:W-:Y:S01]  /*3770*/  IMAD.U32 R24, R39, 0x10000, RZ ;  /* 0x0001000027187824 */ /* 0x000fe200078e00ff */
[----:B------:R-:W-:Y:S02]  /*3780*/  SHF.L.U32 R38, R38, 0x10, RZ ;  /* 0x0000001026267819 */ /* 0x000fe400000006ff */
[----:B------:R-:W-:Y:S02]  /*3790*/  I2FP.F32.S32 R35, R34 ;  /* 0x0000002200237245 */ /* 0x000fe40000201400 */
[----:B------:R-:W-:Y:S01]  /*37a0*/  SHF.L.U32 R40, R40, 0x10, RZ ;  /* 0x0000001028287819 */ /* 0x000fe200000006ff */
[----:B------:R-:W-:Y:S01]  /*37b0*/  FADD.FTZ R4, -R11, R38 ;  /* 0x000000260b047221 */ /* 0x000fe20000010100 */
[----:B------:R-:W1:Y:S01]  /*37c0*/  MUFU.RCP R44, R35 ;  /* 0x00000023002c7308 */ /* 0x000e620000001000 */
[----:B------:R-:W-:-:S02]  /*37d0*/  SHF.L.U32 R42, R41, 0x10, RZ ;  /* 0x00000010292a7819 */ /* 0x000fc400000006ff */
[----:B------:R-:W-:Y:S01]  /*37e0*/  ISETP.GE.U32.AND P0, PT, R30, R29, PT ;  /* 0x0000001d1e00720c */ /* 0x000fe20003f06070 */
[----:B------:R-:W-:Y:S01]  /*37f0*/  FADD.FTZ R30, -R13, R24 ;  /* 0x000000180d1e7221 */ /* 0x000fe20000010100 */
[----:B------:R-:W-:Y:S01]  /*3800*/  FADD.FTZ R5, -R21, R40 ;  /* 0x0000002815057221 */ /* 0x000fe20000010100 */
        /* <DEDUP_REMOVED lines=18> */
[----:B------:R-:W-:Y:S01]  /*3930*/  IMAD.U32 R31, R36, 0x10000, RZ ;  /* 0x00010000241f7824 */ /* 0x000fe200078e00ff */
[----:B------:R-:W-:Y:S01]  /*3940*/  MOV R32, R35 ;  /* 0x0000002300207202 */ /* 0x000fe20000000f00 */
[----:B------:R-:W-:Y:S01]  /*3950*/  FADD.FTZ R7, -R10, R5 ;  /* 0x000000050a077221 */ /* 0x000fe20000010100 */
[----:B------:R-:W-:Y:S01]  /*3960*/  FADD.FTZ R29, -R12, R25 ;  /* 0x000000190c1d7221 */ /* 0x000fe20000010100 */
[----:B------:R-:W-:Y:S01]  /*3970*/  FADD.FTZ R4, -R20, R37 ;  /* 0x0000002514047221 */ /* 0x000fe20000010100 */
[----:B------:R-:W-:Y:S01]  /*3980*/  FADD.FTZ R6, -R0, R31 ;  /* 0x0000001f00067221 */ /* 0x000fe20000010100 */
[----:B------:R-:W-:Y:S01]  /*3990*/  MOV R22, R34 ;  /* 0x0000002200167202 */ /* 0x000fe20000000f00 */
        /* <DEDUP_REMOVED lines=11> */
[----:B------:R-:W-:-:S07]  /*3a50*/  FFMA.FTZ R3, R6, R31, R3 ;  /* 0x0000001f06037223 */ /* 0x000fce0000010003 */
.L_x_4178:
[----:B------:R-:W-:Y:S05]  /*3a60*/  BSYNC.RECONVERGENT B0 ;  /* 0x0000000000007941 */ /* 0x000fea0003800200 */
.L_x_4177:
        /* <DEDUP_REMOVED lines=23> */
.L_x_4180:
[----:B------:R-:W-:Y:S05]  /*3be0*/  BSYNC.RECONVERGENT B0 ;  /* 0x0000000000007941 */ /* 0x000fea0003800200 */
.L_x_4179:
[----:B------:R-:W-:Y:S01]  /*3bf0*/  BSSY.RECONVERGENT B0, `(.L_x_4181) ;  /* 0x0000016000007945 */ /* 0x000fe20003800200 */
[----:B------:R-:W-:Y:S01]  /*3c00*/  IMAD.MOV.U32 R8, RZ, RZ, R12 ;  /* 0x000000ffff087224 */ /* 0x000fe200078e000c */
        /* <DEDUP_REMOVED lines=20> */
.L_x_4182:
[----:B------:R-:W-:Y:S05]  /*3d50*/  BSYNC.RECONVERGENT B0 ;  /* 0x0000000000007941 */ /* 0x000fea0003800200 */
.L_x_4181:
        /* <DEDUP_REMOVED lines=22> */
.L_x_4184:
[----:B------:R-:W-:Y:S05]  /*3ec0*/  BSYNC.RECONVERGENT B0 ;  /* 0x0000000000007941 */ /* 0x000fea0003800200 */
.L_x_4183:
        /* <DEDUP_REMOVED lines=21> */
.L_x_4170:
        /* <DEDUP_REMOVED lines=10> */
[--C-:B--2---:R-:W-:Y:S01]  /*40c0*/  IMAD.MOV.U32 R27, RZ, RZ, R8.reuse ;  /* 0x000000ffff1b7224 */ /* 0x104fe200078e0008 */
[-C--:B------:R-:W-:Y:S01]  /*40d0*/  MOV R30, R8.reuse ;  /* 0x00000008001e7202 */ /* 0x080fe20000000f00 */
[--C-:B------:R-:W-:Y:S01]  /*40e0*/  IMAD.MOV.U32 R26, RZ, RZ, R8.reuse ;  /* 0x000000ffff1a7224 */ /* 0x100fe200078e0008 */
[----:B------:R-:W-:Y:S01]  /*40f0*/  ISETP.GE.U32.AND P0, PT, R0, R29, PT ;  /* 0x0000001d0000720c */ /* 0x000fe20003f06070 */
[----:B------:R-:W-:Y:S01]  /*4100*/  IMAD.MOV.U32 R9, RZ, RZ, R8 ;  /* 0x000000ffff097224 */ /* 0x000fe200078e0008 */
[-C--:B------:R-:W-:Y:S02]  /*4110*/  MOV R15, R8.reuse ;  /* 0x00000008000f7202 */ /* 0x080fe40000000f00 */
[-C--:B------:R-:W-:Y:S01]  /*4120*/  MOV R23, R8.reuse ;  /* 0x0000000800177202 */ /* 0x080fe20000000f00 */
[--C-:B----4-:R-:W-:Y:S01]  /*4130*/  IMAD.MOV.U32 R10, RZ, RZ, R3.reuse ;  /* 0x000000ffff0a7224 */ /* 0x110fe200078e0003 */
[----:B------:R-:W-:Y:S01]  /*4140*/  MOV R14, R8 ;  /* 0x00000008000e7202 */ /* 0x000fe20000000f00 */
[----:B------:R-:W-:Y:S01]  /*4150*/  IMAD.MOV.U32 R12, RZ, RZ, R3 ;  /* 0x000000ffff0c7224 */ /* 0x000fe200078e0003 */
[----:B------:R-:W-:-:S02]  /*4160*/  MOV R21, R3 ;  /* 0x0000000300157202 */ /* 0x000fc40000000f00 */
[-C--:B------:R-:W-:Y:S02]  /*4170*/  MOV R13, R3.reuse ;  /* 0x00000003000d7202 */ /* 0x080fe40000000f00 */
[-C--:B------:R-:W-:Y:S02]  /*4180*/  MOV R0, R3.reuse ;  /* 0x0000000300007202 */ /* 0x080fe40000000f00 */
[-C--:B------:R-:W-:Y:S02]  /*4190*/  MOV R20, R3.reuse ;  /* 0x0000000300147202 */ /* 0x080fe40000000f00 */
[----:B------:R-:W-:Y:S01]  /*41a0*/  MOV R11, R3 ;  /* 0x00000003000b7202 */ /* 0x000fe20000000f00 */
[----:B0-----:R-:W-:Y:S06]  /*41b0*/  @P0 BRA `(.L_x_4186) ;  /* 0x0000002400d80947 */ /* 0x001fec0003800000 */
[----:B------:R-:W-:-:S13]  /*41c0*/  ISETP.NE.AND P0, PT, R34, RZ, PT ;  /* 0x000000ff2200720c */ /* 0x000fda0003f05270 */
[----:B------:R0:W5:Y:S01]  /*41d0*/  @!P0 LDG.E.64 R6, desc[UR36][R24.64] ;  /* 0x0000002418068981 */ /* 0x000162000c1e1b00 */
[----:B------:R-:W-:Y:S01]  /*41e0*/  VIADD R33, R34, 0xffffffff ;  /* 0xffffffff22217836 */ /* 0x000fe20000000000 */
[----:B------:R-:W-:Y:S01]  /*41f0*/  BSSY.RECONVERGENT B1, `(.L_x_4186) ;  /* 0x0000272000017945 */ /* 0x000fe20003800200 */
[----:B------:R-:W-:Y:S01]  /*4200*/  MOV R5, R31 ;  /* 0x0000001f00057202 */ /* 0x000fe20000000f00 */
[--C-:B------:R-:W-:Y:S01]  /*4210*/  IMAD.MOV.U32 R10, RZ, RZ, R3.reuse ;  /* 0x000000ffff0a7224 */ /* 0x100fe200078e0003 */
[-C--:B------:R-:W-:Y:S01]  /*4220*/  MOV R21, R3.reuse ;  /* 0x0000000300157202 */ /* 0x080fe20000000f00 */
[----:B------:R-:W-:Y:S01]  /*4230*/  IMAD.MOV.U32 R12, RZ, RZ, R3 ;  /* 0x000000ffff0c7224 */ /* 0x000fe200078e0003 */
[----:B------:R-:W-:Y:S01]  /*4240*/  VIMNMX.U32 R40, PT, PT, R33, 0x18, PT ;  /* 0x0000001821287848 */ /* 0x000fe20003fe0000 */
[--C-:B------:R-:W-:Y:S01]  /*4250*/  IMAD.MOV.U32 R30, RZ, RZ, R8.reuse ;  /* 0x000000ffff1e7224 */ /* 0x100fe200078e0008 */
[-C--:B------:R-:W-:Y:S01]  /*4260*/  MOV R13, R3.reuse ;  /* 0x00000003000d7202 */ /* 0x080fe20000000f00 */
[----:B------:R-:W-:Y:S01]  /*4270*/  IMAD.MOV.U32 R23, RZ, RZ, R8 ;  /* 0x000000ffff177224 */ /* 0x000fe200078e0008 */
[-C--:B------:R-:W-:Y:S01]  /*4280*/  MOV R0, R3.reuse ;  /* 0x0000000300007202 */ /* 0x080fe20000000f00 */
[----:B------:R-:W-:Y:S01]  /*4290*/  VIADD R40, R40, 0x1 ;  /* 0x0000000128287836 */ /* 0x000fe20000000000 */
[----:B------:R-:W-:-:S02]  /*42a0*/  MOV R20, R3 ;  /* 0x0000000300147202 */ /* 0x000fc40000000f00 */
[----:B------:R-:W-:Y:S02]  /*42b0*/  MOV R11, R3 ;  /* 0x00000003000b7202 */ /* 0x000fe40000000f00 */
[-C--:B------:R-:W-:Y:S02]  /*42c0*/  MOV R27, R8.reuse ;  /* 0x00000008001b7202 */ /* 0x080fe40000000f00 */
[-C--:B------:R-:W-:Y:S02]  /*42d0*/  MOV R15, R8.reuse ;  /* 0x00000008000f7202 */ /* 0x080fe40000000f00 */
[-C--:B------:R-:W-:Y:S02]  /*42e0*/  MOV R26, R8.reuse ;  /* 0x00000008001a7202 */ /* 0x080fe40000000f00 */
[-C--:B------:R-:W-:Y:S02]  /*42f0*/  MOV R14, R8.reuse ;  /* 0x00000008000e7202 */ /* 0x080fe40000000f00 */
[----:B0-----:R-:W-:-:S07]  /*4300*/  MOV R9, R8 ;  /* 0x0000000800097202 */ /* 0x001fce0000000f00 */
.L_x_4190:
[----:B------:R-:W0:Y:S01]  /*4310*/  LDCU UR4, c[0x0][0x3a4] ;  /* 0x00007480ff0477ac */ /* 0x000e220008000800 */
[C---:B-----5:R-:W-:Y:S02]  /*4320*/  @!P0 PRMT R38, R6.reuse, 0x7610, R38 ;  /* 0x0000761006268816 */ /* 0x060fe40000000026 */
[----:B------:R-:W-:Y:S02]  /*4330*/  @!P0 PRMT R36, R6, 0x7632, R36 ;  /* 0x0000763206248816 */ /* 0x000fe40000000024 */
[C---:B------:R-:W-:Y:S02]  /*4340*/  @!P0 PRMT R42, R7.reuse, 0x7610, R42 ;  /* 0x00007610072a8816 */ /* 0x040fe4000000002a */
[C---:B------:R-:W-:Y:S02]  /*4350*/  @!P0 PRMT R41, R7.reuse, 0x7632, R41 ;  /* 0x0000763207298816 */ /* 0x040fe40000000029 */
[C---:B------:R-:W-:Y:S02]  /*4360*/  @!P0 PRMT R39, R7.reuse, 0x7632, R39 ;  /* 0x0000763207278816 */ /* 0x040fe40000000027 */
[----:B------:R-:W-:-:S02]  /*4370*/  @!P0 PRMT R31, R7, 0x7610, R31 ;  /* 0x00007610071f8816 */ /* 0x000fc4000000001f */
[C---:B------:R-:W-:Y:S02]  /*4380*/  @!P0 PRMT R35, R6.reuse, 0x7632, R35 ;  /* 0x0000763206238816 */ /* 0x040fe40000000023 */
[----:B------:R-:W-:Y:S01]  /*4390*/  @!P0 PRMT R34, R6, 0x7610, R34 ;  /* 0x0000761006228816 */ /* 0x000fe20000000022 */
[----:B------:R-:W-:Y:S06]  /*43a0*/  @!P0 BRA `(.L_x_4187) ;  /* 0x0000002000908947 */ /* 0x000fec0003800000 */
        /* <DEDUP_REMOVED lines=295> */
.L_x_4188:
[----:B------:R-:W-:-:S04]  /*5620*/  LOP3.LUT R37, R4, 0xfffffff8, RZ, 0xc0, !PT ;  /* 0xfffffff804257812 */ /* 0x000fc800078ec0ff */
[----:B------:R-:W-:-:S04]  /*5630*/  IADD3 R36, P2, PT, R37, R24, RZ ;  /* 0x0000001825247210 */ /* 0x000fc80007f5e0ff */
[----:B------:R-:W-:-:S05]  /*5640*/  IADD3.X R37, PT, PT, RZ, R25, RZ, P2, !PT ;  /* 0x00000019ff257210 */ /* 0x000fca00017fe4ff */
[----:B------:R-:W2:Y:S01]  /*5650*/  LDG.E.64 R38, desc[UR36][R36.64] ;  /* 0x0000002424267981 */ /* 0x000ea2000c1e1b00 */
[----:B------:R-:W-:Y:S01]  /*5660*/  MOV R28, RZ ;  /* 0x000000ff001c7202 */ /* 0x000fe20000000f00 */
[----:B0-----:R-:W-:-:S04]  /*5670*/  VIADD R29, R5, UR4 ;  /* 0x00000004051d7c36 */ /* 0x001fc80008000000 */
[----:B------:R-:W-:-:S05]  /*5680*/  IMAD.HI.U32 R4, R29, UR30, R28 ;  /* 0x0000001e1d047c27 */ /* 0x000fca000f8e001c */
[----:B------:R-:W-:-:S04]  /*5690*/  SHF.R.U32.HI R41, RZ, UR31, R4 ;  /* 0x0000001fff297c19 */ /* 0x000fc80008011604 */
[----:B------:R-:W-:-:S05]  /*56a0*/  IADD3 R28, PT, PT, -R41, RZ, RZ ;  /* 0x000000ff291c7210 */ /* 0x000fca0007ffe1ff */
[----:B------:R-:W-:-:S04]  /*56b0*/  IMAD R4, R28, UR76, R29 ;  /* 0x0000004c1c047c24 */ /* 0x000fc8000f8e021d */
[----:B------:R-:W-:Y:S01]  /*56c0*/  IMAD R4, R4, UR5, RZ ;  /* 0x0000000504047c24 */ /* 0x000fe2000f8e02ff */
[C---:B--2---:R-:W-:Y:S02]  /*56d0*/  PRMT R31, R39.reuse, 0x7610, R31 ;  /* 0x00007610271f7816 */ /* 0x044fe4000000001f */
[C---:B------:R-:W-:Y:S02]  /*56e0*/  PRMT R34, R38.reuse, 0x7610, R34 ;  /* 0x0000761026227816 */ /* 0x040fe40000000022 */
[----:B------:R-:W-:Y:S02]  /*56f0*/  PRMT R35, R38, 0x7632, R35 ;  /* 0x0000763226237816 */ /* 0x000fe40000000023 */
[----:B------:R-:W-:Y:S01]  /*5700*/  PRMT R39, R39, 0x7632, R39 ;  /* 0x0000763227277816 */ /* 0x000fe20000000027 */
        /* <DEDUP_REMOVED lines=230> */
.L_x_4189:
        /* <DEDUP_REMOVED lines=8> */
.L_x_4187:
[----:B------:R-:W-:Y:S01]  /*65f0*/  VIADD R22, R22, 0x1 ;  /* 0x0000000116167836 */ /* 0x000fe20000000000 */
[----:B------:R-:W1:Y:S01]  /*6600*/  LDCU UR5, c[0x0][0x39c] ;  /* 0x00007380ff0577ac */ /* 0x000e620008000800 */
[----:B0-----:R-:W-:Y:S01]  /*6610*/  IMAD.U32 R4, RZ, RZ, UR4 ;  /* 0x00000004ff047e24 */ /* 0x001fe2000f8e00ff */
[----:B------:R-:W-:Y:S01]  /*6620*/  SHF.L.U32 R56, R34, 0x10, RZ ;  /* 0x0000001022387819 */ /* 0x000fe200000006ff */
[----:B------:R-:W-:Y:S01]  /*6630*/  IMAD.U32 R54, R31, 0x10000, RZ ;  /* 0x000100001f367824 */ /* 0x000fe200078e00ff */
[----:B------:R-:W-:Y:S01]  /*6640*/  I2FP.F32.S32 R28, R22 ;  /* 0x00000016001c7245 */ /* 0x000fe20000201400 */
[----:B------:R-:W-:Y:S01]  /*6650*/  IMAD.U32 R46, R41, 0x10000, RZ ;  /* 0x00010000292e7824 */ /* 0x000fe200078e00ff */
[----:B------:R-:W-:Y:S01]  /*6660*/  LEA R5, R4, R5, 0x1 ;  /* 0x0000000504057211 */ /* 0x000fe200078e08ff */
[----:B------:R-:W-:Y:S01]  /*6670*/  FADD.FTZ R52, R56, -R9 ;  /* 0x8000000938347221 */ /* 0x000fe20000010000 */
[----:B------:R-:W0:Y:S01]  /*6680*/  MUFU.RCP R59, R28 ;  /* 0x0000001c003b7308 */ /* 0x000e220000001000 */
[----:B------:R-:W-:Y:S01]  /*6690*/  SHF.L.U32 R57, R35, 0x10, RZ ;  /* 0x0000001023397819 */ /* 0x000fe200000006ff */
[----:B------:R-:W-:Y:S01]  /*66a0*/  FADD.FTZ R51, R54, -R23 ;  /* 0x8000001736337221 */ /* 0x000fe20000010000 */
[----:B------:R-:W-:Y:S01]  /*66b0*/  IMAD.IADD R60, R5, 0x1, R4 ;  /* 0x00000001053c7824 */ /* 0x000fe200078e0204 */
[----:B------:R-:W-:Y:S01]  /*66c0*/  SHF.L.U32 R55, R39, 0x10, RZ ;  /* 0x0000001027377819 */ /* 0x000fe200000006ff */
[----:B------:R-:W-:Y:S01]  /*66d0*/  FADD.FTZ R44, R46, -R27 ;  /* 0x8000001b2e2c7221 */ /* 0x000fe20000010000 */
[----:B------:R-:W-:Y:S01]  /*66e0*/  SHF.L.U32 R37, R38, 0x10, RZ ;  /* 0x0000001026257819 */ /* 0x000fe200000006ff */
[----:B------:R-:W-:Y:S01]  /*66f0*/  FADD.FTZ R53, R57, -R14 ;  /* 0x8000000e39357221 */ /* 0x000fe20000010000 */
[----:B------:R-:W-:Y:S01]  /*6700*/  SHF.L.U32 R50, R36, 0x10, RZ ;  /* 0x0000001024327819 */ /* 0x000fe200000006ff */
[----:B------:R-:W-:Y:S01]  /*6710*/  FADD.FTZ R49, R55, -R26 ;  /* 0x8000001a37317221 */ /* 0x000fe20000010000 */
[----:B-1----:R-:W-:Y:S01]  /*6720*/  MOV R29, UR5 ;  /* 0x00000005001d7c02 */ /* 0x002fe20008000f00 */
[----:B------:R-:W-:Y:S01]  /*6730*/  FADD.FTZ R47, R37, -R8 ;  /* 0x80000008252f7221 */ /* 0x000fe20000010000 */
[----:B------:R-:W-:Y:S01]  /*6740*/  SHF.L.U32 R45, R42, 0x10, RZ ;  /* 0x000000102a2d7819 */ /* 0x000fe200000006ff */
[----:B------:R-:W-:Y:S01]  /*6750*/  FADD.FTZ R48, R50, -R15 ;  /* 0x8000000f32307221 */ /* 0x000fe20000010000 */
[----:B------:R-:W-:-:S03]  /*6760*/  ISETP.GE.U32.AND P1, PT, R60, R29, PT ;  /* 0x0000001d3c00720c */ /* 0x000fc60003f26070 */
[----:B------:R-:W-:Y:S01]  /*6770*/  FADD.FTZ R43, R45, -R30 ;  /* 0x8000001e2d2b7221 */ /* 0x000fe20000010000 */
[-C--:B0-----:R-:W-:Y:S01]  /*6780*/  FFMA.FTZ R9, R52, R59.reuse, R9 ;  /* 0x0000003b34097223 */ /* 0x081fe20000010009 */
[-C--:B------:R-:W-:Y:S01]  /*6790*/  FFMA.FTZ R14, R53, R59.reuse, R14 ;  /* 0x0000003b350e7223 */ /* 0x080fe2000001000e */
[-C--:B------:R-:W-:Y:S01]  /*67a0*/  FFMA.FTZ R23, R51, R59.reuse, R23 ;  /* 0x0000003b33177223 */ /* 0x080fe20000010017 */
[-C--:B------:R-:W-:Y:S01]  /*67b0*/  FFMA.FTZ R26, R49, R59.reuse, R26 ;  /* 0x0000003b311a7223 */ /* 0x080fe2000001001a */
[----:B------:R-:W-:Y:S01]  /*67c0*/  FADD.FTZ R56, R56, -R9 ;  /* 0x8000000938387221 */ /* 0x000fe20000010000 */
[-C--:B------:R-:W-:Y:S01]  /*67d0*/  FFMA.FTZ R8, R47, R59.reuse, R8 ;  /* 0x0000003b2f087223 */ /* 0x080fe20000010008 */
[-C--:B------:R-:W-:Y:S01]  /*67e0*/  FFMA.FTZ R15, R48, R59.reuse, R15 ;  /* 0x0000003b300f7223 */ /* 0x080fe2000001000f */
[-C--:B------:R-:W-:Y:S01]  /*67f0*/  FFMA.FTZ R30, R43, R59.reuse, R30 ;  /* 0x0000003b2b1e7223 */ /* 0x080fe2000001001e */
[----:B------:R-:W-:Y:S01]  /*6800*/  FFMA.FTZ R27, R44, R59, R27 ;  /* 0x0000003b2c1b7223 */ /* 0x000fe2000001001b */
[----:B------:R-:W-:Y:S01]  /*6810*/  FFMA.FTZ R11, R52, R56, R11 ;  /* 0x00000038340b7223 */ /* 0x000fe2000001000b */
[----:B------:R-:W-:Y:S01]  /*6820*/  FADD.FTZ R57, R57, -R14 ;  /* 0x8000000e39397221 */ /* 0x000fe20000010000 */
[----:B------:R-:W-:Y:S01]  /*6830*/  FADD.FTZ R54, R54, -R23 ;  /* 0x8000001736367221 */ /* 0x000fe20000010000 */
        /* <DEDUP_REMOVED lines=10> */
[----:B------:R-:W-:Y:S01]  /*68e0*/  FFMA.FTZ R21, R43, R52, R21 ;  /* 0x000000342b157223 */ /* 0x000fe20000010015 */
[----:B------:R-:W-:Y:S01]  /*68f0*/  FFMA.FTZ R3, R44, R46, R3 ;  /* 0x0000002e2c037223 */ /* 0x000fe20000010003 */
[----:B------:R-:W-:Y:S06]  /*6900*/  @!P1 BRA `(.L_x_4190) ;  /* 0xffffffd800809947 */ /* 0x000fec000383ffff */
[----:B------:R-:W-:Y:S05]  /*6910*/  BSYNC.RECONVERGENT B1 ;  /* 0x0000000000017941 */ /* 0x000fea0003800200 */
.L_x_4186:
[----:B------:R-:W-:Y:S05]  /*6920*/  BSYNC.RECONVERGENT B0 ;  /* 0x0000000000007941 */ /* 0x000fea0003800200 */
.L_x_4185:
        /* <DEDUP_REMOVED lines=287> */
.L_x_4194:
[----:B------:R-:W-:Y:S01]  /*7b20*/  SHF.R.U32.HI R34, RZ, 0x3, R34 ;  /* 0x00000003ff227819 */ /* 0x000fe20000011622 */
[----:B------:R-:W-:-:S07]  /*7b30*/  IMAD.MOV.U32 R35, RZ, RZ, RZ ;  /* 0x000000ffff237224 */ /* 0x000fce00078e00ff */
.L_x_4193:
[----:B------:R-:W0:Y:S02]  /*7b40*/  LDCU.64 UR4, c[0x0][0x768] ;  /* 0x0000ed00ff0477ac */ /* 0x000e240008000a00 */
[----:B0-----:R-:W-:-:S04]  /*7b50*/  IADD3 R7, P1, PT, R32, UR4, RZ ;  /* 0x0000000420077c10 */ /* 0x001fc8000ff3e0ff */
[----:B------:R-:W-:Y:S02]  /*7b60*/  IADD3.X R6, PT, PT, RZ, UR5, RZ, P1, !PT ;  /* 0x00000005ff067c10 */ /* 0x000fe40008ffe4ff */
        /* <DEDUP_REMOVED lines=285> */
.L_x_4196:
[----:B------:R-:W-:Y:S02]  /*8d40*/  SHF.R.U32.HI R24, RZ, 0x3, R38 ;  /* 0x00000003ff187819 */ /* 0x000fe40000011626 */
[----:B------:R-:W-:-:S07]  /*8d50*/  MOV R25, RZ ;  /* 0x000000ff00197202 */ /* 0x000fce0000000f00 */
.L_x_4195:
[----:B------:R-:W-:-:S04]  /*8d60*/  LEA R32, P0, R24, R7, 0x3 ;  /* 0x0000000718207211 */ /* 0x000fc800078018ff */
[----:B------:R-:W-:-:S05]  /*8d70*/  LEA.HI.X R33, R24, R6, R25, 0x3, P0 ;  /* 0x0000000618217211 */ /* 0x000fca00000f1c19 */
[----:B------:R-:W2:Y:S02]  /*8d80*/  LDG.E.64 R6, desc[UR36][R32.64] ;  /* 0x0000002420067981 */ /* 0x000ea4000c1e1b00 */
[C---:B--2---:R-:W-:Y:S02]  /*8d90*/  PRMT R38, R6.reuse, 0x7610, R38 ;  /* 0x0000761006267816 */ /* 0x044fe40000000026 */
[----:B------:R-:W-:Y:S02]  /*8da0*/  PRMT R33, R6, 0x7632, R33 ;  /* 0x0000763206217816 */ /* 0x000fe40000000021 */
[C---:B------:R-:W-:Y:S02]  /*8db0*/  PRMT R42, R7.reuse, 0x7610, R42 ;  /* 0x00007610072a7816 */ /* 0x040fe4000000002a */
[----:B------:R-:W-:-:S07]  /*8dc0*/  PRMT R41, R7, 0x7632, R41 ;  /* 0x0000763207297816 */ /* 0x000fce0000000029 */
.L_x_4192:
[----:B------:R-:W-:Y:S05]  /*8dd0*/  BSYNC.RECONVERGENT B0 ;  /* 0x0000000000007941 */ /* 0x000fea0003800200 */
.L_x_4191:
[----:B------:R-:W-:Y:S01]  /*8de0*/  ISETP.GE.U32.AND P0, PT, R5, R29, PT ;  /* 0x0000001d0500720c */ /* 0x000fe20003f06070 */
[----:B------:R-:W-:Y:S01]  /*8df0*/  BSSY.RECONVERGENT B0, `(.L_x_4197) ;  /* 0x0000035000007945 */ /* 0x000fe20003800200 */
[----:B------:R-:W-:Y:S01]  /*8e00*/  IMAD.MOV.U32 R25, RZ, RZ, R28 ;  /* 0x000000ffff197224 */ /* 0x000fe200078e001c */
[----:B------:R-:W-:-:S10]  /*8e10*/  MOV R24, R22 ;  /* 0x0000001600187202 */ /* 0x000fd40000000f00 */
        /* <DEDUP_REMOVED lines=8> */
[----:B------:R-:W0:Y:S01]  /*8ea0*/  MUFU.RCP R7, R25 ;  /* 0x0000001900077308 */ /* 0x000e220000001000 */
[----:B------:R-:W-:Y:S02]  /*8eb0*/  SHF.L.U32 R37, R37, 0x10, RZ ;  /* 0x0000001025257819 */ /* 0x000fe400000006ff */
[----:B------:R-:W-:Y:S01]  /*8ec0*/  ISETP.GE.U32.AND P0, PT, R4, R29, PT ;  /* 0x0000001d0400720c */ /* 0x000fe20003f06070 */
[----:B------:R-:W-:Y:S01]  /*8ed0*/  FADD.FTZ R4, -R9, R34 ;  /* 0x0000002209047221 */ /* 0x000fe20000010100 */
[----:B------:R-:W-:Y:S01]  /*8ee0*/  FADD.FTZ R5, -R14, R35 ;  /* 0x000000230e057221 */ /* 0x000fe20000010100 */
[----:B------:R-:W-:-:S02]  /*8ef0*/  FADD.FTZ R29, -R26, R37 ;  /* 0x000000251a1d7221 */ /* 0x000fc40000010100 */
        /* <DEDUP_REMOVED lines=13> */
[----:B------:R-:W0:Y:S01]  /*8fd0*/  MUFU.RCP R31, R25 ;  /* 0x00000019001f7308 */ /* 0x000e220000001000 */
[----:B------:R-:W-:Y:S01]  /*8fe0*/  SHF.L.U32 R29, R42, 0x10, RZ ;  /* 0x000000102a1d7819 */ /* 0x000fe200000006ff */
[----:B------:R-:W-:Y:S01]  /*8ff0*/  IMAD.U32 R4, R33, 0x10000, RZ ;  /* 0x0001000021047824 */ /* 0x000fe200078e00ff */
[----:B------:R-:W-:Y:S02]  /*9000*/  SHF.L.U32 R28, R41, 0x10, RZ ;  /* 0x00000010291c7819 */ /* 0x000fe400000006ff */
[----:B------:R-:W-:Y:S01]  /*9010*/  SHF.L.U32 R5, R38, 0x10, RZ ;  /* 0x0000001026057819 */ /* 0x000fe200000006ff */
[----:B------:R-:W-:Y:S01]  /*9020*/  FADD.FTZ R22, -R30, R29 ;  /* 0x0000001d1e167221 */ /* 0x000fe20000010100 */
[----:B------:R-:W-:Y:S01]  /*9030*/  FADD.FTZ R6, -R15, R4 ;  /* 0x000000040f067221 */ /* 0x000fe20000010100 */
[----:B------:R-:W-:Y:S02]  /*9040*/  FADD.FTZ R32, -R27, R28 ;  /* 0x0000001c1b207221 */ /* 0x000fe40000010100 */
[----:B------:R-:W-:Y:S01]  /*9050*/  FADD.FTZ R7, -R8, R5 ;  /* 0x0000000508077221 */ /* 0x000fe20000010100 */
[-C--:B0-----:R-:W-:Y:S01]  /*9060*/  FFMA.FTZ R30, R22, R31.reuse, R30 ;  /* 0x0000001f161e7223 */ /* 0x081fe2000001001e */
[----:B------:R-:W-:-:S02]  /*9070*/  FFMA.FTZ R27, R32, R31, R27 ;  /* 0x0000001f201b7223 */ /* 0x000fc4000001001b */
        /* <DEDUP_REMOVED lines=10> */
[----:B------:R-:W-:Y:S01]  /*9120*/  IMAD.MOV.U32 R28, RZ, RZ, R25 ;  /* 0x000000ffff1c7224 */ /* 0x000fe200078e0019 */
[----:B------:R-:W-:-:S07]  /*9130*/  MOV R22, R24 ;  /* 0x0000001800167202 */ /* 0x000fce0000000f00 */
.L_x_4198:
[----:B------:R-:W-:Y:S05]  /*9140*/  BSYNC.RECONVERGENT B0 ;  /* 0x0000000000007941 */ /* 0x000fea0003800200 */
.L_x_4197:
        /* <DEDUP_REMOVED lines=23> */
.L_x_4200:
[----:B------:R-:W-:Y:S05]  /*92c0*/  BSYNC.RECONVERGENT B0 ;  /* 0x0000000000007941 */ /* 0x000fea0003800200 */
.L_x_4199:
        /* <DEDUP_REMOVED lines=15> */
[----:B------:R-:W0:Y:S01]  /*93c0*/  MUFU.RCP R9, R11 ;  /* 0x0000000b00097308 */ /* 0x000e220000001000 */
[----:B------:R-:W-:Y:S01]  /*93d0*/  FMUL.FTZ R8, R15, R15 ;  /* 0x0000000f0f087220 */ /* 0x000fe20000410000 */
[----:B0-----:R-:W-:Y:S01]  /*93e0*/  FMUL.FTZ R29, R9, R28 ;  /* 0x0000001c091d7220 */ /* 0x001fe20000410000 */
[----:B------:R-:W-:Y:S02]  /*93f0*/  FADD.FTZ R9, R12, R13 ;  /* 0x0000000d0c097221 */ /* 0x000fe40000010000 */
[----:B------:R-:W-:Y:S01]  /*9400*/  FMUL.FTZ R12, R8, R25 ;  /* 0x00000019080c7220 */ /* 0x000fe20000410000 */
[----:B------:R-:W-:-:S03]  /*9410*/  FFMA.FTZ R8, R29, R15, R14 ;  /* 0x0000000f1d087223 */ /* 0x000fc6000001000e */
[----:B------:R-:W-:-:S07]  /*9420*/  FFMA.FTZ R9, R29, R12, R9 ;  /* 0x0000000c1d097223 */ /* 0x000fce0000010009 */
.L_x_4202:
[----:B------:R-:W-:Y:S05]  /*9430*/  BSYNC.RECONVERGENT B0 ;  /* 0x0000000000007941 */ /* 0x000fea0003800200 */
.L_x_4201:
        /* <DEDUP_REMOVED lines=14> */
[----:B------:R-:W0:Y:S01]  /*9520*/  MUFU.RCP R13, R15 ;  /* 0x0000000f000d7308 */ /* 0x000e220000001000 */
[----:B------:R-:W-:Y:S01]  /*9530*/  FMUL.FTZ R14, R12, R12 ;  /* 0x0000000c0c0e7220 */ /* 0x000fe20000410000 */
[----:B0-----:R-:W-:Y:S01]  /*9540*/  FMUL.FTZ R30, R13, R28 ;  /* 0x0000001c0d1e7220 */ /* 0x001fe20000410000 */
[----:B------:R-:W-:Y:S02]  /*9550*/  FADD.FTZ R13, R20, R21 ;  /* 0x00000015140d7221 */ /* 0x000fe40000010000 */
[----:B------:R-:W-:Y:S01]  /*9560*/  FMUL.FTZ R20, R14, R25 ;  /* 0x000000190e147220 */ /* 0x000fe20000410000 */
[----:B------:R-:W-:Y:S01]  /*9570*/  MOV R14, 0xffffffff ;  /* 0xffffffff000e7802 */ /* 0x000fe20000000f00 */
[C---:B------:R-:W-:Y:S02]  /*9580*/  FFMA.FTZ R12, R30.reuse, R12, R23 ;  /* 0x0000000c1e0c7223 */ /* 0x040fe40000010017 */
[----:B------:R-:W-:-:S07]  /*9590*/  FFMA.FTZ R13, R30, R20, R13 ;  /* 0x000000141e0d7223 */ /* 0x000fce000001000d */
.L_x_4204:
[----:B------:R-:W-:Y:S05]  /*95a0*/  BSYNC.RECONVERGENT B0 ;  /* 0x0000000000007941 */ /* 0x000fea0003800200 */
.L_x_4203:
        /* <DEDUP_REMOVED lines=16> */
[----:B0-----:R-:W-:-:S03]  /*96b0*/  FMUL.FTZ R29, R21, R28 ;  /* 0x0000001c151d7220 */ /* 0x001fc60000410000 */
[----:B------:R-:W-:Y:S01]  /*96c0*/  FMUL.FTZ R21, R20, R25 ;  /* 0x0000001914157220 */ /* 0x000fe20000410000 */
[----:B------:R-:W-:-:S03]  /*96d0*/  FFMA.FTZ R20, R29, R27, R26 ;  /* 0x0000001b1d147223 */ /* 0x000fc6000001001a */
[----:B------:R-:W-:-:S07]  /*96e0*/  FFMA.FTZ R21, R29, R21, R0 ;  /* 0x000000151d157223 */ /* 0x000fce0000010000 */
.L_x_4143:
[----:B------:R-:W-:Y:S05]  /*96f0*/  BSYNC.RECONVERGENT B6 ;  /* 0x0000000000067941 */ /* 0x000fea0003800200 */
.L_x_4142:
        /* <DEDUP_REMOVED lines=13> */
[----:B------:R1:W-:Y:S04]  /*97d0*/  STS.128 [R57+0x10], R8 ;  /* 0x0000100839007388 */ /* 0x0003e80000000c00 */
[----:B------:R1:W-:Y:S04]  /*97e0*/  STS.128 [R57+0x20], R12 ;  /* 0x0000200c39007388 */ /* 0x0003e80000000c00 */
[----:B------:R1:W-:Y:S01]  /*97f0*/  STS.128 [R57+0x30], R20 ;  /* 0x0000301439007388 */ /* 0x0003e20000000c00 */
[----:B------:R-:W-:Y:S05]  /*9800*/  @!P0 BRA `(.L_x_4205) ;  /* 0x00000008001c8947 */ /* 0x000fea0003800000 */
[----:B------:R-:W-:-:S07]  /*9810*/  IMAD.MOV.U32 R59, RZ, RZ, R3 ;  /* 0x000000ffff3b7224 */ /* 0x000fce00078e0003 */
.L_x_4216:
        /* <DEDUP_REMOVED lines=12> */
[----:B------:R-:W-:Y:S02]  /*98e0*/  LEA R42, R25, R56, 0x6 ;  /* 0x00000038192a7211 */ /* 0x000fe400078e30ff */
[----:B------:R-:W-:Y:S02]  /*98f0*/  FSETP.NEU.FTZ.AND P3, PT, R15, RZ, PT ;  /* 0x000000ff0f00720b */ /* 0x000fe40003f7d000 */
[----:B------:R-:W-:Y:S01]  /*9900*/  FSETP.NEU.FTZ.AND P0, PT, R23, RZ, PT ;  /* 0x000000ff1700720b */ /* 0x000fe20003f1d000 */
[----:B------:R-:W2:Y:S04]  /*9910*/  LDS.128 R24, [R42] ;  /* 0x000000002a187984 */ /* 0x000ea80000000c00 */
[----:B------:R3:W4:Y:S04]  /*9920*/  LDS.128 R28, [R42+0x10] ;  /* 0x000010002a1c7984 */ /* 0x0007280000000c00 */
[----:B------:R3:W0:Y:S04]  /*9930*/  LDS.128 R32, [R42+0x20] ;  /* 0x000020002a207984 */ /* 0x0006280000000c00 */
[----:B------:R3:W0:Y:S01]  /*9940*/  LDS.128 R36, [R42+0x30] ;  /* 0x000030002a247984 */ /* 0x0006220000000c00 */
[----:B--2---:R-:W-:Y:S01]  /*9950*/  IMAD.MOV.U32 R40, RZ, RZ, R24 ;  /* 0x000000ffff287224 */ /* 0x004fe200078e0018 */
[----:B------:R-:W-:-:S02]  /*9960*/  MOV R41, R25 ;  /* 0x0000001900297202 */ /* 0x000fc40000000f00 */
[----:B------:R-:W-:Y:S01]  /*9970*/  MOV R43, R27 ;  /* 0x0000001b002b7202 */ /* 0x000fe20000000f00 */
[----:B---34-:R-:W-:Y:S06]  /*9980*/  @!P1 BRA `(.L_x_4209) ;  /* 0x0000000000409947 */ /* 0x018fec0003800000 */
        /* <DEDUP_REMOVED lines=16> */
.L_x_4209:
[----:B------:R-:W-:Y:S05]  /*9a90*/  BSYNC.RECONVERGENT B1 ;  /* 0x0000000000017941 */ /* 0x000fea0003800200 */
.L_x_4208:
[----:B------:R-:W-:Y:S01]  /*9aa0*/  BSSY.RECONVERGENT B1, `(.L_x_4210) ;  /* 0x0000015000017945 */ /* 0x000fe20003800200 */
        /* <DEDUP_REMOVED lines=20> */
.L_x_4211:
[----:B------:R-:W-:Y:S05]  /*9bf0*/  BSYNC.RECONVERGENT B1 ;  /* 0x0000000000017941 */ /* 0x000fea0003800200 */
.L_x_4210:
[----:B------:R-:W-:Y:S01]  /*9c00*/  BSSY.RECONVERGENT B1, `(.L_x_4212) ;  /* 0x0000016000017945 */ /* 0x000fe20003800200 */
[----:B0-----:R-:W-:Y:S01]  /*9c10*/  MOV R48, R32 ;  /* 0x0000002000307202 */ /* 0x001fe20000000f00 */
[----:B------:R-:W-:Y:S01]  /*9c20*/  IMAD.MOV.U32 R52, RZ, RZ, R36 ;  /* 0x000000ffff347224 */ /* 0x000fe200078e0024 */
        /* <DEDUP_REMOVED lines=12> */
[----:B------:R-:W0:Y:S01]  /*9cf0*/  MUFU.RCP R4, R51 ;  /* 0x0000003300047308 */ /* 0x000e220000001000 */
[----:B------:R-:W-:-:S04]  /*9d00*/  FMUL.FTZ R6, R5, R5 ;  /* 0x0000000505067220 */ /* 0x000fc80000410000 */
[----:B------:R-:W-:Y:S01]  /*9d10*/  FMUL.FTZ R6, R15, R6 ;  /* 0x000000060f067220 */ /* 0x000fe20000410000 */
[----:B0-----:R-:W-:Y:S01]  /*9d20*/  FMUL.FTZ R49, R35, R4 ;  /* 0x0000000423317220 */ /* 0x001fe20000410000 */
[----:B------:R-:W-:-:S03]  /*9d30*/  FADD.FTZ R4, R13, R33 ;  /* 0x000000210d047221 */ /* 0x000fc60000010000 */
[----:B------:R-:W-:Y:S01]  /*9d40*/  FFMA.FTZ R48, R5, R49, R12 ;  /* 0x0000003105307223 */ /* 0x000fe2000001000c */
[----:B------:R-:W-:-:S07]  /*9d50*/  FFMA.FTZ R49, R49, R6, R4 ;  /* 0x0000000631317223 */ /* 0x000fce0000010004 */
.L_x_4213:
[----:B------:R-:W-:Y:S05]  /*9d60*/  BSYNC.RECONVERGENT B1 ;  /* 0x0000000000017941 */ /* 0x000fea0003800200 */
.L_x_4212:
        /* <DEDUP_REMOVED lines=11> */
[----:B-1----:R-:W-:Y:S01]  /*9e20*/  FADD.FTZ R5, -R20, R36 ;  /* 0x0000002414057221 */ /* 0x002fe20000010100 */
[----:B------:R-:W-:Y:S02]  /*9e30*/  MOV R38, 0xffffffff ;  /* 0xffffffff00267802 */ /* 0x000fe40000000f00 */
[----:B------:R-:W0:Y:S01]  /*9e40*/  MUFU.RCP R4, R55 ;  /* 0x0000003700047308 */ /* 0x000e220000001000 */
[----:B------:R-:W-:-:S04]  /*9e50*/  FMUL.FTZ R6, R5, R5 ;  /* 0x0000000505067220 */ /* 0x000fc80000410000 */
[----:B------:R-:W-:Y:S01]  /*9e60*/  FMUL.FTZ R6, R23, R6 ;  /* 0x0000000617067220 */ /* 0x000fe20000410000 */
[----:B0-----:R-:W-:Y:S01]  /*9e70*/  FMUL.FTZ R53, R39, R4 ;  /* 0x0000000427357220 */ /* 0x001fe20000410000 */
[----:B------:R-:W-:-:S03]  /*9e80*/  FADD.FTZ R4, R21, R37 ;  /* 0x0000002515047221 */ /* 0x000fc60000010000 */
[----:B------:R-:W-:Y:S01]  /*9e90*/  FFMA.FTZ R52, R5, R53, R20 ;  /* 0x0000003505347223 */ /* 0x000fe20000010014 */
[----:B------:R-:W-:-:S07]  /*9ea0*/  FFMA.FTZ R53, R53, R6, R4 ;  /* 0x0000000635357223 */ /* 0x000fce0000010004 */
.L_x_4215:
[----:B------:R-:W-:Y:S05]  /*9eb0*/  BSYNC.RECONVERGENT B1 ;  /* 0x0000000000017941 */ /* 0x000fea0003800200 */
.L_x_4214:
[----:B------:R-:W-:Y:S01]  /*9ec0*/  MOV R42, R26 ;  /* 0x0000001a002a7202 */ /* 0x000fe20000000f00 */
[----:B------:R-:W-:Y:S01]  /*9ed0*/  IMAD.MOV.U32 R46, RZ, RZ, R30 ;  /* 0x000000ffff2e7224 */ /* 0x000fe200078e001e */
[----:B------:R-:W-:Y:S01]  /*9ee0*/  MOV R50, R34 ;  /* 0x0000002200327202 */ /* 0x000fe20000000f00 */
[----:B-1----:R-:W-:Y:S01]  /*9ef0*/  IMAD.MOV.U32 R7, RZ, RZ, R43 ;  /* 0x000000ffff077224 */ /* 0x002fe200078e002b */
[----:B------:R-:W-:Y:S01]  /*9f00*/  MOV R54, R38 ;  /* 0x0000002600367202 */ /* 0x000fe20000000f00 */
[----:B------:R2:W-:Y:S01]  /*9f10*/  STS.128 [R57], R40 ;  /* 0x0000002839007388 */ /* 0x0005e20000000c00 */
[----:B------:R-:W-:Y:S01]  /*9f20*/  MOV R6, R26 ;  /* 0x0000001a00067202 */ /* 0x000fe20000000f00 */
[----:B------:R-:W-:Y:S01]  /*9f30*/  IMAD.MOV.U32 R4, RZ, RZ, R40 ;  /* 0x000000ffff047224 */ /* 0x000fe200078e0028 */
[----:B------:R-:W-:Y:S01]  /*9f40*/  MOV R5, R41 ;  /* 0x0000002900057202 */ /* 0x000fe20000000f00 */
[----:B------:R2:W-:Y:S01]  /*9f50*/  STS.128 [R57+0x10], R44 ;  /* 0x0000102c39007388 */ /* 0x0005e20000000c00 */
        /* <DEDUP_REMOVED lines=11> */
[----:B------:R-:W-:Y:S01]  /*a010*/  IMAD.MOV.U32 R20, RZ, RZ, R52 ;  /* 0x000000ffff147224 */ /* 0x000fe200078e0034 */
[----:B------:R-:W-:-:S02]  /*a020*/  MOV R22, R38 ;  /* 0x0000002600167202 */ /* 0x000fc40000000f00 */
[----:B------:R-:W-:-:S07]  /*a030*/  MOV R21, R53 ;  /* 0x0000003500157202 */ /* 0x000fce0000000f00 */
.L_x_4207:
[----:B------:R-:W-:Y:S05]  /*a040*/  BSYNC.RECONVERGENT B0 ;  /* 0x0000000000007941 */ /* 0x000fea0003800200 */
.L_x_4206:
[----:B------:R-:W-:Y:S02]  /*a050*/  ISETP.GT.U32.AND P0, PT, R59, 0x3, PT ;  /* 0x000000033b00780c */ /* 0x000fe40003f04070 */
[----:B------:R-:W-:-:S11]  /*a060*/  MOV R59, R61 ;  /* 0x0000003d003b7202 */ /* 0x000fd60000000f00 */
[----:B------:R-:W-:Y:S05]  /*a070*/  @P0 BRA `(.L_x_4216) ;  /* 0xfffffff400e80947 */ /* 0x000fea000383ffff */
.L_x_4205:
[----:B------:R-:W3:Y:S02]  /*a080*/  LDCU UR4, c[0x0][0x3b0] ;  /* 0x00007600ff0477ac */ /* 0x000ee40008000800 */
[----:B---3--:R-:W-:-:S09]  /*a090*/  UISETP.NE.AND UP0, UPT, UR4, URZ, UPT ;  /* 0x000000ff0400728c */ /* 0x008fd2000bf05270 */
[----:B------:R-:W-:Y:S05]  /*a0a0*/  BRA.U !UP0, `(.L_x_4217) ;  /* 0x00000011086c7547 */ /* 0x000fea000b800000 */
[----:B------:R-:W3:Y:S02]  /*a0b0*/  LDC R0, c[0x0][0x360] ;  /* 0x0000d800ff007b82 */ /* 0x000ee40000000800 */
[----:B---3--:R-:W-:Y:S02]  /*a0c0*/  ISETP.GE.U32.AND P0, PT, R0, 0x21, PT ;  /* 0x000000210000780c */ /* 0x008fe40003f06070 */
[----:B------:R-:W-:-:S11]  /*a0d0*/  MOV R3, R0 ;  /* 0x0000000000037202 */ /* 0x000fd60000000f00 */
[----:B------:R-:W-:Y:S05]  /*a0e0*/  @!P0 BRA `(.L_x_4218) ;  /* 0x00000008004c8947 */ /* 0x000fea0003800000 */
[----:B------:R-:W3:Y:S01]  /*a0f0*/  S2UR UR5, SR_CgaCtaId ;  /* 0x00000000000579c3 */ /* 0x000ee20000008800 */
[----:B------:R-:W-:Y:S01]  /*a100*/  UMOV UR4, 0x400 ;  /* 0x0000040000047882 */ /* 0x000fe20000000000 */
[----:B------:R-:W-:Y:S01]  /*a110*/  IMAD R56, R2, R0, R17 ;  /* 0x0000000002387224 */ /* 0x000fe200078e0211 */
[----:B------:R-:W-:Y:S01]  /*a120*/  UIADD3 UR4, UPT, UPT, UR4, 0x10, URZ ;  /* 0x0000001004047890 */ /* 0x000fe2000fffe0ff */
[----:B------:R-:W-:Y:S01]  /*a130*/  ISETP.GE.U32.AND P0, PT, R0, 0x40, PT ;  /* 0x000000400000780c */ /* 0x000fe20003f06070 */
[----:B------:R-:W-:Y:S02]  /*a140*/  IMAD.MOV.U32 R3, RZ, RZ, 0x20 ;  /* 0x00000020ff037424 */ /* 0x000fe400078e00ff */
[----:B---3--:R-:W-:-:S06]  /*a150*/  ULEA UR4, UR5, UR4, 0x18 ;  /* 0x0000000405047291 */ /* 0x008fcc000f8ec0ff */
[----:B------:R-:W-:-:S05]  /*a160*/  LEA R56, R56, UR4, 0x6 ;  /* 0x0000000438387c11 */ /* 0x000fca000f8e30ff */
[----:B------:R3:W-:Y:S04]  /*a170*/  STS.128 [R56], R4 ;  /* 0x0000000438007388 */ /* 0x0007e80000000c00 */
[----:B------:R3:W-:Y:S04]  /*a180*/  STS.128 [R56+0x10], R8 ;  /* 0x0000100838007388 */ /* 0x0007e80000000c00 */
[----:B------:R3:W-:Y:S04]  /*a190*/  STS.128 [R56+0x20], R12 ;  /* 0x0000200c38007388 */ /* 0x0007e80000000c00 */
[----:B------:R3:W-:Y:S01]  /*a1a0*/  STS.128 [R56+0x30], R20 ;  /* 0x0000301438007388 */ /* 0x0007e20000000c00 */
[----:B------:R-:W-:Y:S05]  /*a1b0*/  @!P0 BRA `(.L_x_4218) ;  /* 0x0000000800188947 */ /* 0x000fea0003800000 */
[----:B-12---:R-:W-:-:S07]  /*a1c0*/  MOV R57, R0 ;  /* 0x0000000000397202 */ /* 0x006fce0000000f00 */
.L_x_4229:
[----:B------:R-:W-:Y:S01]  /*a1d0*/  SHF.R.U32.HI R60, RZ, 0x1, R57 ;  /* 0x00000001ff3c7819 */ /* 0x000fe20000011639 */
[----:B------:R-:W-:Y:S05]  /*a1e0*/  WARPSYNC.ALL ;  /* 0x0000000000007948 */ /* 0x000fea0003800000 */
[----:B------:R-:W-:Y:S01]  /*a1f0*/  IADD3 R25, PT, PT, R60, R17, RZ ;  /* 0x000000113c197210 */ /* 0x000fe20007ffe0ff */
[----:B------:R-:W-:Y:S03]  /*a200*/  BAR.SYNC.DEFER_BLOCKING 0x0 ;  /* 0x0000000000007b1d */ /* 0x000fe60000010000 */
[----:B------:R-:W-:-:S03]  /*a210*/  ISETP.GE.U32.AND P0, PT, R25, R0, PT ;  /* 0x000000001900720c */ /* 0x000fc60003f06070 */
[----:B------:R-:W-:Y:S01]  /*a220*/  BSSY.RECONVERGENT B0, `(.L_x_4219) ;  /* 0x000007c000007945 */ /* 0x000fe20003800200 */
[----:B------:R-:W-:-:S13]  /*a230*/  ISETP.GE.U32.OR P0, PT, R17, R60, P0 ;  /* 0x0000003c1100720c */ /* 0x000fda0000706470 */
[----:B-1----:R-:W-:Y:S05]  /*a240*/  @P0 BRA `(.L_x_4220) ;  /* 0x0000000400e40947 */ /* 0x002fea0003800000 */
[----:B------:R-:W-:Y:S01]  /*a250*/  IMAD R42, R60, 0x40, R56 ;  /* 0x000000403c2a7824 */ /* 0x000fe200078e0238 */
[----:B------:R-:W-:Y:S01]  /*a260*/  FSETP.NEU.FTZ.AND P1, PT, R7, RZ, PT ;  /* 0x000000ff0700720b */ /* 0x000fe20003f3d000 */
[----:B------:R-:W-:Y:S01]  /*a270*/  BSSY.RECONVERGENT B1, `(.L_x_4221) ;  /* 0x000001c000017945 */ /* 0x000fe20003800200 */
[----:B------:R-:W-:Y:S02]  /*a280*/  FSETP.NEU.FTZ.AND P2, PT, R11, RZ, PT ;  /* 0x000000ff0b00720b */ /* 0x000fe40003f5d000 */
[----:B------:R-:W1:Y:S01]  /*a290*/  LDS.128 R24, [R42] ;  /* 0x000000002a187984 */ /* 0x000e620000000c00 */
[----:B------:R-:W-:Y:S02]  /*a2a0*/  FSETP.NEU.FTZ.AND P3, PT, R15, RZ, PT ;  /* 0x000000ff0f00720b */ /* 0x000fe40003f7d000 */
[----:B------:R-:W-:Y:S01]  /*a2b0*/  FSETP.NEU.FTZ.AND P0, PT, R23, RZ, PT ;  /* 0x000000ff1700720b */ /* 0x000fe20003f1d000 */
[----:B------:R2:W4:Y:S04]  /*a2c0*/  LDS.128 R28, [R42+0x10] ;  /* 0x000010002a1c7984 */ /* 0x0005280000000c00 */
[----:B------:R2:W0:Y:S04]  /*a2d0*/  LDS.128 R32, [R42+0x20] ;  /* 0x000020002a207984 */ /* 0x0004280000000c00 */
[----:B------:R2:W0:Y:S01]  /*a2e0*/  LDS.128 R36, [R42+0x30] ;  /* 0x000030002a247984 */ /* 0x0004220000000c00 */
[----:B-1----:R-:W-:Y:S01]  /*a2f0*/  MOV R40, R24 ;  /* 0x0000001800287202 */ /* 0x002fe20000000f00 */
[----:B------:R-:W-:Y:S01]  /*a300*/  IMAD.MOV.U32 R43, RZ, RZ, R27 ;  /* 0x000000ffff2b7224 */ /* 0x000fe200078e001b */
[----:B------:R-:W-:Y:S01]  /*a310*/  MOV R41, R25 ;  /* 0x0000001900297202 */ /* 0x000fe20000000f00 */
[----:B--2---:R-:W-:Y:S06]  /*a320*/  @!P1 BRA `(.L_x_4222) ;  /* 0x0000000000409947 */ /* 0x004fec0003800000 */
        /* <DEDUP_REMOVED lines=16> */
.L_x_4222:
[----:B------:R-:W-:Y:S05]  /*a430*/  BSYNC.RECONVERGENT B1 ;  /* 0x0000000000017941 */ /* 0x000fea0003800200 */
.L_x_4221:
[----:B------:R-:W-:Y:S01]  /*a440*/  BSSY.RECONVERGENT B1, `(.L_x_4223) ;  /* 0x0000015000017945 */ /* 0x000fe20003800200 */
[----:B----4-:R-:W-:Y:S01]  /*a450*/  IMAD.MOV.U32 R44, RZ, RZ, R28 ;  /* 0x000000ffff2c7224 */ /* 0x010fe200078e001c */
        /* <DEDUP_REMOVED lines=19> */
.L_x_4224:
[----:B------:R-:W-:Y:S05]  /*a590*/  BSYNC.RECONVERGENT B1 ;  /* 0x0000000000017941 */ /* 0x000fea0003800200 */
.L_x_4223:
        /* <DEDUP_REMOVED lines=22> */
.L_x_4226:
[----:B------:R-:W-:Y:S05]  /*a700*/  BSYNC.RECONVERGENT B1 ;  /* 0x0000000000017941 */ /* 0x000fea0003800200 */
.L_x_4225:
        /* <DEDUP_REMOVED lines=20> */
.L_x_4228:
[----:B------:R-:W-:Y:S05]  /*a850*/  BSYNC.RECONVERGENT B1 ;  /* 0x0000000000017941 */ /* 0x000fea0003800200 */
.L_x_4227:
[----:B------:R-:W-:Y:S01]  /*a860*/  IMAD.MOV.U32 R42, RZ, RZ, R26 ;  /* 0x000000ffff2a7224 */ /* 0x000fe200078e001a */
[----:B------:R-:W-:Y:S01]  /*a870*/  MOV R46, R30 ;  /* 0x0000001e002e7202 */ /* 0x000fe20000000f00 */
[----:B------:R-:W-:Y:S01]  /*a880*/  IMAD.MOV.U32 R54, RZ, RZ, R38 ;  /* 0x000000ffff367224 */ /* 0x000fe200078e0026 */
[----:B------:R-:W-:Y:S01]  /*a890*/  MOV R50, R34 ;  /* 0x0000002200327202 */ /* 0x000fe20000000f00 */
[----:B---3--:R-:W-:Y:S01]  /*a8a0*/  IMAD.MOV.U32 R5, RZ, RZ, R41 ;  /* 0x000000ffff057224 */ /* 0x008fe200078e0029 */
        /* <DEDUP_REMOVED lines=15> */
[----:B------:R-:W-:-:S02]  /*a9a0*/  MOV R13, R49 ;  /* 0x00000031000d7202 */ /* 0x000fc40000000f00 */
[----:B------:R-:W-:Y:S02]  /*a9b0*/  MOV R21, R53 ;  /* 0x0000003500157202 */ /* 0x000fe40000000f00 */
[----:B------:R-:W-:Y:S02]  /*a9c0*/  MOV R20, R52 ;  /* 0x0000003400147202 */ /* 0x000fe40000000f00 */
[----:B------:R-:W-:-:S07]  /*a9d0*/  MOV R23, R55 ;  /* 0x0000003700177202 */ /* 0x000fce0000000f00 */
.L_x_4220:
[----:B------:R-:W-:Y:S05]  /*a9e0*/  BSYNC.RECONVERGENT B0 ;  /* 0x0000000000007941 */ /* 0x000fea0003800200 */
.L_x_4219:
[----:B------:R-:W-:Y:S02]  /*a9f0*/  ISETP.GT.U32.AND P0, PT, R57, 0x7f, PT ;  /* 0x0000007f3900780c */ /* 0x000fe40003f04070 */
[----:B------:R-:W-:-:S11]  /*aa00*/  MOV R57, R60 ;  /* 0x0000003c00397202 */ /* 0x000fd60000000f00 */
[----:B------:R-:W-:Y:S05]  /*aa10*/  @P0 BRA `(.L_x_4229) ;  /* 0xfffffff400ec0947 */ /* 0x000fea000383ffff */
.L_x_4218:
[----:B------:R-:W-:Y:S01]  /*aa20*/  ISETP.GE.U32.AND P0, PT, R3, 0x2, PT ;  /* 0x000000020300780c */ /* 0x000fe20003f06070 */
[----:B------:R-:W-:Y:S05]  /*aa30*/  WARPSYNC.ALL ;  /* 0x0000000000007948 */ /* 0x000fea0003800000 */
[----:B------:R-:W-:Y:S07]  /*aa40*/  BAR.SYNC.DEFER_BLOCKING 0x0 ;  /* 0x0000000000007b1d */ /* 0x000fee0000010000 */
[----:B------:R-:W-:Y:S05]  /*aa50*/  @!P0 BRA `(.L_x_4217) ;  /* 0x0000000800008947 */ /* 0x000fea0003800000 */
[----:B------:R-:W-:-:S07]  /*aa60*/  IMAD.MOV.U32 R0, RZ, RZ, 0x1 ;  /* 0x00000001ff007424 */ /* 0x000fce00078e00ff */
.L_x_4238:
[----:B------:R-:W4:Y:S01]  /*aa70*/  SHFL.DOWN PT, R26, R4, R0, 0x1f ;  /* 0x08001f00041a7589 */ /* 0x000f2200000e0000 */
[----:B------:R-:W-:Y:S01]  /*aa80*/  FSETP.NEU.FTZ.AND P0, PT, R7, RZ, PT ;  /* 0x000000ff0700720b */ /* 0x000fe20003f1d000 */
[----:B------:R-:W-:Y:S01]  /*aa90*/  BSSY.RECONVERGENT B0, `(.L_x_4230) ;  /* 0x000001c000007945 */ /* 0x000fe20003800200 */
[----:B---3--:R-:W-:Y:S01]  /*aaa0*/  MOV R30, R6 ;  /* 0x00000006001e7202 */ /* 0x008fe20000000f00 */
[----:B------:R-:W5:Y:S01]  /*aab0*/  SHFL.DOWN PT, R29, R5, R0, 0x1f ;  /* 0x08001f00051d7589 */ /* 0x000f6200000e0000 */
[----:B------:R-:W-:Y:S01]  /*aac0*/  MOV R24, R5 ;  /* 0x0000000500187202 */ /* 0x000fe20000000f00 */
[----:B------:R-:W-:Y:S01]  /*aad0*/  IMAD.MOV.U32 R25, RZ, RZ, R7 ;  /* 0x000000ffff197224 */ /* 0x000fe200078e0007 */
[----:B------:R-:W-:Y:S01]  /*aae0*/  MOV R27, R4 ;  /* 0x00000004001b7202 */ /* 0x000fe20000000f00 */
[----:B------:R-:W0:Y:S04]  /*aaf0*/  SHFL.DOWN PT, R28, R7, R0, 0x1f ;  /* 0x08001f00071c7589 */ /* 0x000e2800000e0000 */
[----:B-1-3--:R1:W3:Y:S01]  /*ab00*/  SHFL.DOWN PT, R6, R6, R0, 0x1f ;  /* 0x08001f0006067589 */ /* 0x00a2e200000e0000 */
[----:B----4-:R-:W-:Y:S01]  /*ab10*/  MOV R4, R26 ;  /* 0x0000001a00047202 */ /* 0x010fe20000000f00 */
[----:B-----5:R-:W-:Y:S01]  /*ab20*/  IMAD.MOV.U32 R5, RZ, RZ, R29 ;  /* 0x000000ffff057224 */ /* 0x020fe200078e001d */
[----:B0-----:R-:W-:Y:S01]  /*ab30*/  MOV R7, R28 ;  /* 0x0000001c00077202 */ /* 0x001fe20000000f00 */
        /* <DEDUP_REMOVED lines=17> */
.L_x_4231:
[----:B------:R-:W-:Y:S05]  /*ac50*/  BSYNC.RECONVERGENT B0 ;  /* 0x0000000000007941 */ /* 0x000fea0003800200 */
.L_x_4230:
[----:B------:R-:W0:Y:S01]  /*ac60*/  SHFL.DOWN PT, R28, R8, R0, 0x1f ;  /* 0x08001f00081c7589 */ /* 0x000e2200000e0000 */
[----:B------:R-:W-:Y:S01]  /*ac70*/  FSETP.NEU.FTZ.AND P0, PT, R11, RZ, PT ;  /* 0x000000ff0b00720b */ /* 0x000fe20003f1d000 */
[----:B------:R-:W-:Y:S01]  /*ac80*/  BSSY.RECONVERGENT B0, `(.L_x_4232) ;  /* 0x000001c000007945 */ /* 0x000fe20003800200 */
[----:B------:R-:W-:Y:S01]  /*ac90*/  MOV R24, R10 ;  /* 0x0000000a00187202 */ /* 0x000fe20000000f00 */
[----:B------:R-:W1:Y:S01]  /*aca0*/  SHFL.DOWN PT, R29, R9, R0, 0x1f ;  /* 0x08001f00091d7589 */ /* 0x000e6200000e0000 */
[----:B------:R-:W-:Y:S01]  /*acb0*/  MOV R25, R11 ;  /* 0x0000000b00197202 */ /* 0x000fe20000000f00 */
[----:B------:R-:W-:Y:S01]  /*acc0*/  IMAD.MOV.U32 R27, RZ, RZ, R8 ;  /* 0x000000ffff1b7224 */ /* 0x000fe200078e0008 */
[----:B------:R-:W-:Y:S01]  /*acd0*/  MOV R26, R9 ;  /* 0x00000009001a7202 */ /* 0x000fe20000000f00 */
[----:B------:R-:W4:Y:S04]  /*ace0*/  SHFL.DOWN PT, R30, R11, R0, 0x1f ;  /* 0x08001f000b1e7589 */ /* 0x000f2800000e0000 */
[----:B------:R0:W2:Y:S02]  /*acf0*/  SHFL.DOWN PT, R10, R10, R0, 0x1f ;  /* 0x08001f000a0a7589 */ /* 0x0000a400000e0000 */
[----:B0-----:R-:W-:Y:S01]  /*ad00*/  MOV R8, R28 ;  /* 0x0000001c00087202 */ /* 0x001fe20000000f00 */
[----:B-1----:R-:W-:Y:S01]  /*ad10*/  IMAD.MOV.U32 R9, RZ, RZ, R29 ;  /* 0x000000ffff097224 */ /* 0x002fe200078e001d */
[----:B----4-:R-:W-:Y:S01]  /*ad20*/  MOV R11, R30 ;  /* 0x0000001e000b7202 */ /* 0x010fe20000000f00 */
        /* <DEDUP_REMOVED lines=17> */
.L_x_4233:
[----:B------:R-:W-:Y:S05]  /*ae40*/  BSYNC.RECONVERGENT B0 ;  /* 0x0000000000007941 */ /* 0x000fea0003800200 */
.L_x_4232:
        /* <DEDUP_REMOVED lines=30> */
.L_x_4235:
[----:B------:R-:W-:Y:S05]  /*b030*/  BSYNC.RECONVERGENT B0 ;  /* 0x0000000000007941 */ /* 0x000fea0003800200 */
.L_x_4234:
        /* <DEDUP_REMOVED lines=30> */
.L_x_4237:
[----:B------:R-:W-:Y:S05]  /*b220*/  BSYNC.RECONVERGENT B0 ;  /* 0x0000000000007941 */ /* 0x000fea0003800200 */
.L_x_4236:
[----:B------:R-:W-:-:S04]  /*b230*/  SHF.L.U32 R0, R0, 0x1, RZ ;  /* 0x0000000100007819 */ /* 0x000fc800000006ff */
[----:B------:R-:W-:-:S13]  /*b240*/  ISETP.GE.AND P0, PT, R0, R3, PT ;  /* 0x000000030000720c */ /* 0x000fda0003f06270 */
[----:B------:R-:W-:Y:S05]  /*b250*/  @!P0 BRA `(.L_x_4238) ;  /* 0xfffffff800048947 */ /* 0x000fea000383ffff */
.L_x_4217:
[----:B------:R-:W4:Y:S01]  /*b260*/  LDC R0, c[0x0][0x56c] ;  /* 0x00015b00ff007b82 */ /* 0x000f220000000800 */
[----:B------:R-:W-:Y:S01]  /*b270*/  IMAD.MOV.U32 R31, RZ, RZ, RZ ;  /* 0x000000ffff1f7224 */ /* 0x000fe200078e00ff */
[C---:B----4-:R-:W-:Y:S02]  /*b280*/  ISETP.NE.AND P0, PT, R0.reuse, RZ, PT ;  /* 0x000000ff0000720c */ /* 0x050fe40003f05270 */
[----:B------:R-:W-:-:S04]  /*b290*/  IADD3 R26, PT, PT, R0, -0x1, RZ ;  /* 0xffffffff001a7810 */ /* 0x000fc80007ffe0ff */
[----:B------:R-:W-:-:S04]  /*b2a0*/  VIMNMX.U32 R0, PT, PT, R26, 0x18, PT ;  /* 0x000000181a007848 */ /* 0x000fc80003fe0000 */
[----:B------:R-:W-:-:S03]  /*b2b0*/  IADD3 R0, PT, PT, R0, 0x1, RZ ;  /* 0x0000000100007810 */ /* 0x000fc60007ffe0ff */
[----:B------:R-:W-:Y:S05]  /*b2c0*/  @!P0 BRA `(.L_x_4239) ;  /* 0x0000001000488947 */ /* 0x000fea0003800000 */
[----:B------:R-:W4:Y:S01]  /*b2d0*/  LDCU.64 UR6, c[0x0][0x570] ;  /* 0x0000ae00ff0677ac */ /* 0x000f220008000a00 */
[----:B------:R-:W-:Y:S02]  /*b2e0*/  HFMA2 R24, -RZ, RZ, 0, 0 ;  /* 0x00000000ff187431 */ /* 0x000fe400000001ff */
[----:B------:R-:W-:Y:S01]  /*b2f0*/  IMAD.MOV.U32 R25, RZ, RZ, R19 ;  /* 0x000000ffff197224 */ /* 0x000fe200078e0013 */
[----:B------:R-:W-:Y:S01]  /*b300*/  ISETP.NE.AND P1, PT, R26, RZ, PT ;  /* 0x000000ff1a00720c */ /* 0x000fe20003f25270 */
[----:B------:R-:W5:Y:S01]  /*b310*/  LDCU UR5, c[0x0][0x578] ;  /* 0x0000af00ff0577ac */ /* 0x000f620008000800 */
[----:B------:R-:W0:Y:S01]  /*b320*/  LDCU UR4, c[0x0][0x69c] ;  /* 0x0000d380ff0477ac */ /* 0x000e220008000800 */
[----:B----4-:R-:W-:-:S05]  /*b330*/  IMAD.HI.U32 R24, R19, UR7, R24 ;  /* 0x0000000713187c27 */ /* 0x010fca000f8e0018 */
[----:B-----5:R-:W-:-:S04]  /*b340*/  SHF.R.U32.HI R25, RZ, UR5, R24 ;  /* 0x00000005ff197c19 */ /* 0x020fc80008011618 */
[----:B------:R-:W-:-:S05]  /*b350*/  IADD3 R3, PT, PT, -R25, RZ, RZ ;  /* 0x000000ff19037210 */ /* 0x000fca0007ffe1ff */
[----:B------:R-:W-:-:S04]  /*b360*/  IMAD R3, R3, UR6, R19 ;  /* 0x0000000603037c24 */ /* 0x000fc8000f8e0213 */
[----:B0-----:R-:W-:Y:S01]  /*b370*/  IMAD R31, R3, UR4, RZ ;  /* 0x00000004031f7c24 */ /* 0x001fe2000f8e02ff */
[----:B------:R-:W-:Y:S06]  /*b380*/  @!P1 BRA `(.L_x_4239) ;  /* 0x0000001000189947 */ /* 0x000fec0003800000 */
[----:B------:R-:W0:Y:S01]  /*b390*/  LDCU.64 UR6, c[0x0][0x580] ;  /* 0x0000b000ff0677ac */ /* 0x000e220008000a00 */
[----:B------:R-:W-:Y:S02]  /*b3a0*/  MOV R24, RZ ;  /* 0x000000ff00187202 */ /* 0x000fe40000000f00 */
[----:B------:R-:W-:Y:S01]  /*b3b0*/  ISETP.NE.AND P1, PT, R0, 0x2, PT ;  /* 0x000000020000780c */ /* 0x000fe20003f25270 */
[----:B------:R-:W4:Y:S01]  /*b3c0*/  LDCU UR5, c[0x0][0x57c] ;  /* 0x0000af80ff0577ac */ /* 0x000f220008000800 */
[----:B------:R-:W5:Y:S01]  /*b3d0*/  LDCU UR4, c[0x0][0x6a4] ;  /* 0x0000d480ff0477ac */ /* 0x000f620008000800 */
[----:B0-----:R-:W-:-:S05]  /*b3e0*/  IMAD.HI.U32 R28, R25, UR6, R24 ;  /* 0x00000006191c7c27 */ /* 0x001fca000f8e0018 */
[----:B------:R-:W-:-:S05]  /*b3f0*/  SHF.R.U32.HI R29, RZ, UR7, R28 ;  /* 0x00000007ff1d7c19 */ /* 0x000fca000801161c */
[----:B------:R-:W-:-:S04]  /*b400*/  IMAD.MOV R3, RZ, RZ, -R29 ;  /* 0x000000ffff037224 */ /* 0x000fc800078e0a1d */
[----:B----4-:R-:W-:-:S04]  /*b410*/  IMAD R24, R3, UR5, R25 ;  /* 0x0000000503187c24 */ /* 0x010fc8000f8e0219 */
[----:B-----5:R-:W-:Y:S01]  /*b420*/  IMAD R31, R24, UR4, R31 ;  /* 0x00000004181f7c24 */ /* 0x020fe2000f8e021f */
[----:B------:R-:W-:Y:S06]  /*b430*/  @!P1 BRA `(.L_x_4239) ;  /* 0x0000000c00ec9947 */ /* 0x000fec0003800000 */
[----:B------:R-:W0:Y:S01]  /*b440*/  LDCU.64 UR6, c[0x0][0x588] ;  /* 0x0000b100ff0677ac */ /* 0x000e220008000a00 */
[----:B------:R-:W-:Y:S02]  /*b450*/  MOV R28, RZ ;  /* 0x000000ff001c7202 */ /* 0x000fe40000000f00 */
[----:B------:R-:W-:Y:S01]  /*b460*/  ISETP.NE.AND P1, PT, R0, 0x3, PT ;  /* 0x000000030000780c */ /* 0x000fe20003f25270 */
[----:B------:R-:W4:Y:S01]  /*b470*/  LDCU UR5, c[0x0][0x590] ;  /* 0x0000b200ff0577ac */ /* 0x000f220008000800 */
[----:B------:R-:W5:Y:S01]  /*b480*/  LDCU UR4, c[0x0][0x6ac] ;  /* 0x0000d580ff0477ac */ /* 0x000f620008000800 */
[----:B0-----:R-:W-:-:S05]  /*b490*/  IMAD.HI.U32 R24, R29, UR7, R28 ;  /* 0x000000071d187c27 */ /* 0x001fca000f8e001c */
[----:B----4-:R-:W-:-:S04]  /*b4a0*/  SHF.R.U32.HI R25, RZ, UR5, R24 ;  /* 0x00000005ff197c19 */ /* 0x010fc80008011618 */
[----:B------:R-:W-:-:S05]  /*b4b0*/  IADD3 R3, PT, PT, -R25, RZ, RZ ;  /* 0x000000ff19037210 */ /* 0x000fca0007ffe1ff */
[----:B------:R-:W-:-:S04]  /*b4c0*/  IMAD R28, R3, UR6, R29 ;  /* 0x00000006031c7c24 */ /* 0x000fc8000f8e021d */
[----:B-----5:R-:W-:Y:S01]  /*b4d0*/  IMAD R31, R28, UR4, R31 ;  /* 0x000000041c1f7c24 */ /* 0x020fe2000f8e021f */
[----:B------:R-:W-:Y:S06]  /*b4e0*/  @!P1 BRA `(.L_x_4239) ;  /* 0x0000000c00c09947 */ /* 0x000fec0003800000 */
[----:B------:R-:W0:Y:S01]  /*b4f0*/  LDCU.64 UR6, c[0x0][0x598] ;  /* 0x0000b300ff0677ac */ /* 0x000e220008000a00 */
[----:B------:R-:W-:Y:S01]  /*b500*/  IMAD.MOV.U32 R24, RZ, RZ, RZ ;  /* 0x000000ffff187224 */ /* 0x000fe200078e00ff */
[----:B------:R-:W-:Y:S01]  /*b510*/  ISETP.NE.AND P1, PT, R0, 0x4, PT ;  /* 0x000000040000780c */ /* 0x000fe20003f25270 */
[----:B------:R-:W4:Y:S01]  /*b520*/  LDCU UR5, c[0x0][0x594] ;  /* 0x0000b280ff0577ac */ /* 0x000f220008000800 */
[----:B------:R-:W5:Y:S01]  /*b530*/  LDCU UR4, c[0x0][0x6b4] ;  /* 0x0000d680ff0477ac */ /* 0x000f620008000800 */
[----:B0-----:R-:W-:-:S05]  /*b540*/  IMAD.HI.U32 R28, R25, UR6, R24 ;  /* 0x00000006191c7c27 */ /* 0x001fca000f8e0018 */
[----:B------:R-:W-:-:S04]  /*b550*/  SHF.R.U32.HI R29, RZ, UR7, R28 ;  /* 0x00000007ff1d7c19 */ /* 0x000fc8000801161c */
[----:B------:R-:W-:-:S05]  /*b560*/  IADD3 R3, PT, PT, -R29, RZ, RZ ;  /* 0x000000ff1d037210 */ /* 0x000fca0007ffe1ff */
[----:B----4-:R-:W-:-:S04]  /*b570*/  IMAD R24, R3, UR5, R25 ;  /* 0x0000000503187c24 */ /* 0x010fc8000f8e0219 */
[----:B-----5:R-:W-:Y:S01]  /*b580*/  IMAD R31, R24, UR4, R31 ;  /* 0x00000004181f7c24 */ /* 0x020fe2000f8e021f */
[----:B------:R-:W-:Y:S06]  /*b590*/  @!P1 BRA `(.L_x_4239) ;  /* 0x0000000c00949947 */ /* 0x000fec0003800000 */
[----:B------:R-:W0:Y:S01]  /*b5a0*/  LDCU.64 UR6, c[0x0][0x5a0] ;  /* 0x0000b400ff0677ac */ /* 0x000e220008000a00 */
[----:B------:R-:W-:Y:S01]  /*b5b0*/  HFMA2 R28, -RZ, RZ, 0, 0 ;  /* 0x00000000ff1c7431 */ /* 0x000fe200000001ff */
[----:B------:R-:W-:Y:S01]  /*b5c0*/  ISETP.NE.AND P1, PT, R0, 0x5, PT ;  /* 0x000000050000780c */ /* 0x000fe20003f25270 */
[----:B------:R-:W4:Y:S01]  /*b5d0*/  LDCU UR5, c[0x0][0x5a8] ;  /* 0x0000b500ff0577ac */ /* 0x000f220008000800 */
[----:B------:R-:W5:Y:S02]  /*b5e0*/  LDCU UR4, c[0x0][0x6bc] ;  /* 0x0000d780ff0477ac */ /* 0x000f640008000800 */
[----:B0-----:R-:W-:-:S05]  /*b5f0*/  IMAD.HI.U32 R24, R29, UR7, R28 ;  /* 0x000000071d187c27 */ /* 0x001fca000f8e001c */
[----:B----4-:R-:W-:-:S05]  /*b600*/  SHF.R.U32.HI R25, RZ, UR5, R24 ;  /* 0x00000005ff197c19 */ /* 0x010fca0008011618 */
[----:B------:R-:W-:-:S04]  /*b610*/  IMAD.MOV R3, RZ, RZ, -R25 ;  /* 0x000000ffff037224 */ /* 0x000fc800078e0a19 */
[----:B------:R-:W-:-:S04]  /*b620*/  IMAD R28, R3, UR6, R29 ;  /* 0x00000006031c7c24 */ /* 0x000fc8000f8e021d */
        /* <DEDUP_REMOVED lines=63> */
[----:B----4-:R-:W-:-:S05]  /*ba20*/  SHF.R.U32.HI R25, RZ, UR5, R24 ;  /* 0x00000005ff197c19 */ /* 0x010fca0008011618 */
[----:B------:R-:W-:-:S04]  /*ba30*/  IMAD.MOV R3, RZ, RZ, -R25 ;  /* 0x000000ffff037224 */ /* 0x000fc800078e0a19 */
[----:B------:R-:W-:-:S04]  /*ba40*/  IMAD R28, R3, UR6, R29 ;  /* 0x00000006031c7c24 */ /* 0x000fc8000f8e021d */
        /* <DEDUP_REMOVED lines=147> */
[----:B------:R-:W4:Y:S01]  /*c380*/  LDCU UR5, c[0x0][0x698] ;  /* 0x0000d300ff0577ac */ /* 0x000f220008000800 */
[----:B------:R-:W5:Y:S02]  /*c390*/  LDCU UR4, c[0x0][0x75c] ;  /* 0x0000eb80ff0477ac */ /* 0x000f640008000800 */
[----:B0-----:R-:W-:-:S05]  /*c3a0*/  IMAD.HI.U32 R3, R29, UR7, R28 ;  /* 0x000000071d037c27 */ /* 0x001fca000f8e001c */
[----:B----4-:R-:W-:-:S04]  /*c3b0*/  SHF.R.U32.HI R3, RZ, UR5, R3 ;  /* 0x00000005ff037c19 */ /* 0x010fc80008011603 */
[----:B------:R-:W-:-:S05]  /*c3c0*/  IADD3 R3, PT, PT, -R3, RZ, RZ ;  /* 0x000000ff03037210 */ /* 0x000fca0007ffe1ff */
[----:B------:R-:W-:-:S04]  /*c3d0*/  IMAD R28, R3, UR6, R29 ;  /* 0x00000006031c7c24 */ /* 0x000fc8000f8e021d */
[----:B-----5:R-:W-:-:S07]  /*c3e0*/  IMAD R31, R28, UR4, R31 ;  /* 0x000000041c1f7c24 */ /* 0x020fce000f8e021f */
.L_x_4239:
[----:B------:R-:W-:Y:S01]  /*c3f0*/  MOV R29, RZ ;  /* 0x000000ff001d7202 */ /* 0x000fe20000000f00 */
[----:B------:R-:W-:Y:S06]  /*c400*/  @!P0 BRA `(.L_x_4240) ;  /* 0x0000001000488947 */ /* 0x000fec0003800000 */
[----:B------:R-:W4:Y:S01]  /*c410*/  LDCU.64 UR6, c[0x0][0x570] ;  /* 0x0000ae00ff0677ac */ /* 0x000f220008000a00 */
[----:B------:R-:W-:Y:S01]  /*c420*/  MOV R24, RZ ;  /* 0x000000ff00187202 */ /* 0x000fe20000000f00 */
[----:B------:R-:W-:Y:S01]  /*c430*/  VIADD R25, R19, 0x1 ;  /* 0x0000000113197836 */ /* 0x000fe20000000000 */
        /* <DEDUP_REMOVED lines=264> */
[----:B------:R-:W4:Y:S01]  /*d4c0*/  LDCU UR4, c[0x0][0x698] ;  /* 0x0000d300ff0477ac */ /* 0x000f220008000800 */
[----:B------:R-:W5:Y:S03]  /*d4d0*/  LDCU UR5, c[0x0][0x75c] ;  /* 0x0000eb80ff0577ac */ /* 0x000f660008000800 */
[----:B0-----:R-:W-:-:S05]  /*d4e0*/  IMAD.HI.U32 R3, R25, UR7, R24 ;  /* 0x0000000719037c27 */ /* 0x001fca000f8e0018 */
[----:B----4-:R-:W-:-:S04]  /*d4f0*/  SHF.R.U32.HI R3, RZ, UR4, R3 ;  /* 0x00000004ff037c19 */ /* 0x010fc80008011603 */
[----:B------:R-:W-:-:S05]  /*d500*/  IADD3 R3, PT, PT, -R3, RZ, RZ ;  /* 0x000000ff03037210 */ /* 0x000fca0007ffe1ff */
[----:B------:R-:W-:-:S04]  /*d510*/  IMAD R24, R3, UR6, R25 ;  /* 0x0000000603187c24 */ /* 0x000fc8000f8e0219 */
[----:B-----5:R-:W-:-:S07]  /*d520*/  IMAD R29, R24, UR5, R29 ;  /* 0x00000005181d7c24 */ /* 0x020fce000f8e021d */
.L_x_4240:
[----:B------:R-:W-:Y:S01]  /*d530*/  IMAD.MOV.U32 R27, RZ, RZ, RZ ;  /* 0x000000ffff1b7224 */ /* 0x000fe200078e00ff */
[----:B------:R-:W-:Y:S06]  /*d540*/  @!P0 BRA `(.L_x_4241) ;  /* 0x0000001000488947 */ /* 0x000fec0003800000 */
[----:B------:R-:W4:Y:S01]  /*d550*/  LDCU.64 UR6, c[0x0][0x570] ;  /* 0x0000ae00ff0677ac */ /* 0x000f220008000a00 */
[----:B------:R-:W-:Y:S02]  /*d560*/  IADD3 R25, PT, PT, R19, 0x2, RZ ;  /* 0x0000000213197810 */ /* 0x000fe40007ffe0ff */
[----:B------:R-:W-:Y:S01]  /*d570*/  MOV R24, RZ ;  /* 0x000000ff00187202 */ /* 0x000fe20000000f00 */
[----:B------:R-:W5:Y:S01]  /*d580*/  LDCU UR4, c[0x0][0x578] ;  /* 0x0000af00ff0477ac */ /* 0x000f620008000800 */
[----:B------:R-:W-:Y:S01]  /*d590*/  ISETP.NE.AND P1, PT, R26, RZ, PT ;  /* 0x000000ff1a00720c */ /* 0x000fe20003f25270 */
[----:B------:R-:W0:Y:S02]  /*d5a0*/  LDCU UR5, c[0x0][0x69c] ;  /* 0x0000d380ff0577ac */ /* 0x000e240008000800 */
[----:B----4-:R-:W-:-:S05]  /*d5b0*/  IMAD.HI.U32 R32, R25, UR7, R24 ;  /* 0x0000000719207c27 */ /* 0x010fca000f8e0018 */
[----:B-----5:R-:W-:-:S05]  /*d5c0*/  SHF.R.U32.HI R33, RZ, UR4, R32 ;  /* 0x00000004ff217c19 */ /* 0x020fca0008011620 */
[----:B------:R-:W-:-:S04]  /*d5d0*/  IMAD.MOV R24, RZ, RZ, -R33 ;  /* 0x000000ffff187224 */ /* 0x000fc800078e0a21 */
[----:B------:R-:W-:-:S04]  /*d5e0*/  IMAD R24, R24, UR6, R25 ;  /* 0x0000000618187c24 */ /* 0x000fc8000f8e0219 */
[----:B0-----:R-:W-:Y:S01]  /*d5f0*/  IMAD R27, R24, UR5, RZ ;  /* 0x00000005181b7c24 */ /* 0x001fe2000f8e02ff */
        /* <DEDUP_REMOVED lines=255> */
[----:B------:R-:W-:Y:S01]  /*e5f0*/  MOV R24, RZ ;  /* 0x000000ff00187202 */ /* 0x000fe20000000f00 */
[----:B------:R-:W4:Y:S01]  /*e600*/  LDCU UR4, c[0x0][0x698] ;  /* 0x0000d300ff0477ac */ /* 0x000f220008000800 */
[----:B------:R-:W5:Y:S03]  /*e610*/  LDCU UR5, c[0x0][0x75c] ;  /* 0x0000eb80ff0577ac */ /* 0x000f660008000800 */
[----:B0-----:R-:W-:-:S05]  /*e620*/  IMAD.HI.U32 R3, R25, UR7, R24 ;  /* 0x0000000719037c27 */ /* 0x001fca000f8e0018 */
[----:B----4-:R-:W-:-:S05]  /*e630*/  SHF.R.U32.HI R3, RZ, UR4, R3 ;  /* 0x00000004ff037c19 */ /* 0x010fca0008011603 */
[----:B------:R-:W-:-:S04]  /*e640*/  IMAD.MOV R3, RZ, RZ, -R3 ;  /* 0x000000ffff037224 */ /* 0x000fc800078e0a03 */
[----:B------:R-:W-:-:S04]  /*e650*/  IMAD R24, R3, UR6, R25 ;  /* 0x0000000603187c24 */ /* 0x000fc8000f8e0219 */
[----:B-----5:R-:W-:-:S07]  /*e660*/  IMAD R27, R24, UR5, R27 ;  /* 0x00000005181b7c24 */ /* 0x020fce000f8e021b */
.L_x_4241:
[----:B------:R-:W-:Y:S01]  /*e670*/  MOV R25, RZ ;  /* 0x000000ff00197202 */ /* 0x000fe20000000f00 */
[----:B------:R-:W-:Y:S06]  /*e680*/  @!P0 BRA `(.L_x_4242) ;  /* 0x0000001000488947 */ /* 0x000fec0003800000 */
[----:B------:R-:W4:Y:S01]  /*e690*/  LDCU.64 UR6, c[0x0][0x570] ;  /* 0x0000ae00ff0677ac */ /* 0x000f220008000a00 */
[----:B------:R-:W-:Y:S01]  /*e6a0*/  IADD3 R25, PT, PT, R19, 0x3, RZ ;  /* 0x0000000313197810 */ /* 0x000fe20007ffe0ff */
[----:B------:R-:W-:Y:S01]  /*e6b0*/  IMAD.MOV.U32 R24, RZ, RZ, RZ ;  /* 0x000000ffff187224 */ /* 0x000fe200078e00ff */
        /* <DEDUP_REMOVED lines=271> */
.L_x_4242:
[----:B------:R-:W4:Y:S01]  /*f7b0*/  LDCU.64 UR4, c[0x0][0x780] ;  /* 0x0000f000ff0477ac */ /* 0x000f220008000a00 */
[----:B------:R-:W-:Y:S02]  /*f7c0*/  PLOP3.LUT P0, PT, PT, PT, PT, 0x80, 0x8 ;  /* 0x000000000008781c */ /* 0x000fe40003f0f070 */
[----:B------:R-:W-:Y:S01]  /*f7d0*/  CS2R R60, SRZ ;  /* 0x00000000003c7805 */ /* 0x000fe2000001ff00 */
[----:B----4-:R-:W-:-:S04]  /*f7e0*/  UISETP.NE.U32.AND UP0, UPT, UR4, URZ, UPT ;  /* 0x000000ff0400728c */ /* 0x010fc8000bf05070 */
[----:B------:R-:W-:-:S09]  /*f7f0*/  UISETP.NE.AND.EX UP0, UPT, UR5, URZ, UPT, UP0 ;  /* 0x000000ff0500728c */ /* 0x000fd2000bf05300 */
[----:B------:R-:W-:Y:S05]  /*f800*/  BRA.U !UP0, `(.L_x_4243) ;  /* 0x0000000508447547 */ /* 0x000fea000b800000 */
[----:B------:R-:W-:Y:S01]  /*f810*/  BSSY.RECONVERGENT B0, `(.L_x_4244) ;  /* 0x0000019000007945 */ /* 0x000fe20003800200 */
[----:B------:R-:W-:Y:S01]  /*f820*/  MOV R30, 0x2 ;  /* 0x00000002001e7802 */ /* 0x000fe20000000f00 */
[----:B------:R-:W-:-:S07]  /*f830*/  IMAD.MOV.U32 R3, RZ, RZ, 0x10 ;  /* 0x00000010ff037424 */ /* 0x000fce00078e00ff */
.L_x_4245:
[----:B------:R-:W4:Y:S08]  /*f840*/  I2F.U32.RP R24, R3 ;  /* 0x0000000300187306 */ /* 0x000f300000209000 */
[----:B----4-:R-:W4:Y:S02]  /*f850*/  MUFU.RCP R24, R24 ;  /* 0x0000001800187308 */ /* 0x010f240000001000 */
[----:B----4-:R-:W-:-:S06]  /*f860*/  IADD3 R32, PT, PT, R24, 0xffffffe, RZ ;  /* 0x0ffffffe18207810 */ /* 0x010fcc0007ffe0ff */
[----:B------:R4:W5:Y:S02]  /*f870*/  F2I.FTZ.U32.TRUNC.NTZ R33, R32 ;  /* 0x0000002000217305 */ /* 0x000964000021f000 */
[----:B----4-:R-:W-:Y:S01]  /*f880*/  IMAD.MOV.U32 R32, RZ, RZ, RZ ;  /* 0x000000ffff207224 */ /* 0x010fe200078e00ff */
[----:B-----5:R-:W-:-:S05]  /*f890*/  IADD3 R28, PT, PT, RZ, -R33, RZ ;  /* 0x80000021ff1c7210 */ /* 0x020fca0007ffe0ff */
[----:B------:R-:W-:-:S04]  /*f8a0*/  IMAD R35, R28, R3, RZ ;  /* 0x000000031c237224 */ /* 0x000fc800078e02ff */
[----:B------:R-:W-:Y:S01]  /*f8b0*/  IMAD.HI.U32 R33, R33, R35, R32 ;  /* 0x0000002321217227 */ /* 0x000fe200078e0020 */
[-C--:B------:R-:W-:Y:S02]  /*f8c0*/  LOP3.LUT R35, RZ, R3.reuse, RZ, 0x33, !PT ;  /* 0x00000003ff237212 */ /* 0x080fe400078e33ff */
[----:B------:R-:W-:-:S03]  /*f8d0*/  MOV R32, R3 ;  /* 0x0000000300207202 */ /* 0x000fc60000000f00 */
        /* <DEDUP_REMOVED lines=13> */
.L_x_4244:
        /* <DEDUP_REMOVED lines=22> */
[----:B------:R-:W4:Y:S01]  /*fb10*/  I2F.U32.RP R24, R3 ;  /* 0x0000000300187306 */ /* 0x000f220000209000 */
[----:B------:R-:W-:Y:S01]  /*fb20*/  IMAD.MOV R33, RZ, RZ, -R3 ;  /* 0x000000ffff217224 */ /* 0x000fe200078e0a03 */
[----:B------:R-:W-:-:S06]  /*fb30*/  ISETP.NE.U32.AND P2, PT, R3, RZ, PT ;  /* 0x000000ff0300720c */ /* 0x000fcc0003f45070 */
[----:B----4-:R-:W4:Y:S02]  /*fb40*/  MUFU.RCP R24, R24 ;  /* 0x0000001800187308 */ /* 0x010f240000001000 */
[----:B----4-:R-:W-:-:S06]  /*fb50*/  IADD3 R34, PT, PT, R24, 0xffffffe, RZ ;  /* 0x0ffffffe18227810 */ /* 0x010fcc0007ffe0ff */
[----:B------:R4:W5:Y:S02]  /*fb60*/  F2I.FTZ.U32.TRUNC.NTZ R35, R34 ;  /* 0x0000002200237305 */ /* 0x000964000021f000 */
[----:B----4-:R-:W-:Y:S02]  /*fb70*/  HFMA2 R34, -RZ, RZ, 0, 0 ;  /* 0x00000000ff227431 */ /* 0x010fe400000001ff */
[----:B-----5:R-:W-:-:S04]  /*fb80*/  IMAD R33, R33, R35, RZ ;  /* 0x0000002321217224 */ /* 0x020fc800078e02ff */
[----:B------:R-:W-:Y:S01]  /*fb90*/  IMAD.HI.U32 R35, R35, R33, R34 ;  /* 0x0000002123237227 */ /* 0x000fe200078e0022 */
[----:B------:R-:W-:-:S05]  /*fba0*/  MOV R33, RZ ;  /* 0x000000ff00217202 */ /* 0x000fca0000000f00 */
        /* <DEDUP_REMOVED lines=11> */
.L_x_4247:
[----:B------:R-:W-:-:S07]  /*fc60*/  MOV R24, 0xfc80 ;  /* 0x0000fc8000187802 */ /* 0x000fce0000000f00 */
[----:B0123--:R-:W-:Y:S05]  /*fc70*/  CALL.REL.NOINC `($__internal_8_$__cuda_sm20_div_u64) ;  /* 0x000000a800f07944 */ /* 0x00ffea0003c00000 */
[----:B------:R-:W-:Y:S01]  /*fc80*/  MOV R32, R3 ;  /* 0x0000000300207202 */ /* 0x000fe20000000f00 */
[----:B------:R-:W-:-:S07]  /*fc90*/  IMAD.MOV.U32 R33, RZ, RZ, R28 ;  /* 0x000000ffff217224 */ /* 0x000fce00078e001c */
.L_x_4248:
[----:B------:R-:W-:Y:S05]  /*fca0*/  BSYNC.RECONVERGENT B0 ;  /* 0x0000000000007941 */ /* 0x000fea0003800200 */
.L_x_4246:
[----:B------:R-:W4:Y:S02]  /*fcb0*/  LDCU.64 UR4, c[0x0][0x780] ;  /* 0x0000f000ff0477ac */ /* 0x000f240008000a00 */
[----:B----4-:R-:W-:Y:S02]  /*fcc0*/  UISETP.NE.U32.AND UP0, UPT, UR4, URZ, UPT ;  /* 0x000000ff0400728c */ /* 0x010fe4000bf05070 */
[----:B------:R-:W-:Y:S02]  /*fcd0*/  IADD3 R60, P1, PT, R32, UR4, RZ ;  /* 0x00000004203c7c10 */ /* 0x000fe4000ff3e0ff */
[----:B------:R-:W-:Y:S02]  /*fce0*/  UISETP.NE.AND.EX UP0, UPT, UR5, URZ, UPT, UP0 ;  /* 0x000000ff0500728c */ /* 0x000fe4000bf05300 */
[----:B------:R-:W-:-:S04]  /*fcf0*/  IADD3.X R61, PT, PT, R33, UR5, RZ, P1, !PT ;  /* 0x00000005213d7c10 */ /* 0x000fc80008ffe4ff */
[----:B------:R-:W-:-:S04]  /*fd00*/  PLOP3.LUT P0, PT, PT, PT, UP0, 0x80, 0x8 ;  /* 0x000000000008781c */ /* 0x000fc80003f0f008 */
[----:B------:R-:W-:-:S13]  /*fd10*/  PLOP3.LUT P0, PT, P0, PT, PT, 0x8, 0x80 ;  /* 0x000000000080781c */ /* 0x000fda000070e170 */
.L_x_4243:
[----:B------:R-:W4:Y:S02]  /*fd20*/  LDCU UR4, c[0x0][0x3b8] ;  /* 0x00007700ff0477ac */ /* 0x000f240008000800 */
[----:B----4-:R-:W-:-:S09]  /*fd30*/  UISETP.NE.AND UP0, UPT, UR4, URZ, UPT ;  /* 0x000000ff0400728c */ /* 0x010fd2000bf05270 */
[----:B------:R-:W-:Y:S05]  /*fd40*/  BRA.U !UP0, `(.L_x_4249) ;  /* 0x0000009108ac7547 */ /* 0x000fea000b800000 */
[----:B------:R-:W4:Y:S01]  /*fd50*/  LDCU UR4, c[0x0][0x3bc] ;  /* 0x00007780ff0477ac */ /* 0x000f220008000800 */
[----:B-12---:R-:W-:Y:S01]  /*fd60*/  HFMA2 R57, -RZ, RZ, 0, 0 ;  /* 0x00000000ff397431 */ /* 0x006fe200000001ff */
[----:B------:R-:W1:Y:S01]  /*fd70*/  LDCU UR7, c[0x0][0x56c] ;  /* 0x0000ad80ff0777ac */ /* 0x000e620008000800 */
[----:B------:R-:W2:Y:S01]  /*fd80*/  LDCU UR5, c[0x0][0x3c0] ;  /* 0x00007800ff0577ac */ /* 0x000ea20008000800 */
[----:B------:R-:W5:Y:S01]  /*fd90*/  LDCU UR6, c[0x0][0x3a8] ;  /* 0x00007500ff0677ac */ /* 0x000f620008000800 */
[----:B----4-:R-:W-:Y:S01]  /*fda0*/  IMAD R3, R17, UR4, RZ ;  /* 0x0000000411037c24 */ /* 0x010fe2000f8e02ff */
[----:B-1----:R-:W-:-:S03]  /*fdb0*/  UISETP.NE.AND UP0, UPT, UR7, URZ, UPT ;  /* 0x000000ff0700728c */ /* 0x002fc6000bf05270 */
[----:B--2---:R-:W-:-:S04]  /*fdc0*/  IMAD R3, R2, UR5, R3 ;  /* 0x0000000502037c24 */ /* 0x004fc8000f8e0203 */
[----:B-----5:R-:W-:-:S05]  /*fdd0*/  IMAD R3, R16, UR6, R3 ;  /* 0x0000000610037c24 */ /* 0x020fca000f8e0203 */
[----:B------:R-:W-:Y:S01]  /*fde0*/  SHF.L.U32 R25, R3, 0x2, RZ ;  /* 0x0000000203197819 */ /* 0x000fe200000006ff */
[----:B------:R-:W-:Y:S06]  /*fdf0*/  BRA.U !UP0, `(.L_x_4250) ;  /* 0x0000001108447547 */ /* 0x000fec000b800000 */
[----:B------:R-:W1:Y:S01]  /*fe00*/  LDCU.64 UR6, c[0x0][0x570] ;  /* 0x0000ae00ff0677ac */ /* 0x000e620008000a00 */
        /* <DEDUP_REMOVED lines=272> */
.L_x_4250:
[----:B---3--:R-:W-:Y:S01]  /*10f10*/  MOV R56, RZ ;  /* 0x000000ff00387202 */ /* 0x008fe20000000f00 */
        /* <DEDUP_REMOVED lines=275> */
.L_x_4251:
        /* <DEDUP_REMOVED lines=276> */
.L_x_4252:
        /* <DEDUP_REMOVED lines=276> */
.L_x_4253:
        /* <DEDUP_REMOVED lines=36> */
[----:B------:R1:W-:Y:S02]  /*14510*/  STG.E desc[UR36][R24.64+0x3c], R23 ;  /* 0x00003c1718007986 */ /* 0x0003e4000c101924 */
.L_x_4255:
[----:B------:R-:W-:Y:S05]  /*14520*/  BSYNC.RECONVERGENT B0 ;  /* 0x0000000000007941 */ /* 0x000fea0003800200 */
.L_x_4254:
        /* <DEDUP_REMOVED lines=14> */
[----:B-1----:R-:W1:Y:S01]  /*14610*/  S2R R7, SR_LANEID ;  /* 0x0000000000077919 */ /* 0x002e620000000000 */
        /* <DEDUP_REMOVED lines=20> */
.L_x_4257:
[----:B------:R-:W-:Y:S05]  /*14760*/  BSYNC.RECONVERGENT B0 ;  /* 0x0000000000007941 */ /* 0x000fea0003800200 */
.L_x_4256:
        /* <DEDUP_REMOVED lines=19> */
[----:B------:R-:W3:Y:S01]  /*148a0*/  LDCU.64 UR8, c[0x0][0x388] ;  /* 0x00007100ff0877ac */ /* 0x000ee20008000a00 */
[----:B--2---:R-:W-:Y:S01]  /*148b0*/  UISETP.NE.AND UP0, UPT, UR4, URZ, UPT ;  /* 0x000000ff0400728c */ /* 0x004fe2000bf05270 */
[----:B-1----:R-:W-:Y:S01]  /*148c0*/  IMAD.U32 R22, RZ, RZ, UR6 ;  /* 0x00000006ff167e24 */ /* 0x002fe2000f8e00ff */
[----:B------:R-:W-:-:S02]  /*148d0*/  MOV R23, UR7 ;  /* 0x0000000700177c02 */ /* 0x000fc40008000f00 */
[----:B---3--:R-:W-:Y:S01]  /*148e0*/  MOV R20, UR8 ;  /* 0x0000000800147c02 */ /* 0x008fe20008000f00 */
[----:B------:R-:W-:-:S04]  /*148f0*/  IMAD.U32 R21, RZ, RZ, UR9 ;  /* 0x00000009ff157e24 */ /* 0x000fc8000f8e00ff */
[----:B------:R-:W-:Y:S05]  /*14900*/  BRA.U !UP0, `(.L_x_4259) ;  /* 0x00000009089c7547 */ /* 0x000fea000b800000 */
[----:B------:R-:W1:Y:S01]  /*14910*/  LDCU UR4, c[0x0][0x360] ;  /* 0x00006c00ff0477ac */ /* 0x000e620008000800 */
[----:B------:R-:W-:Y:S01]  /*14920*/  MOV R12, UR8 ;  /* 0x00000008000c7c02 */ /* 0x000fe20008000f00 */
[----:B------:R-:W-:Y:S01]  /*14930*/  IMAD.U32 R14, RZ, RZ, UR6 ;  /* 0x00000006ff0e7e24 */ /* 0x000fe2000f8e00ff */
[----:B------:R-:W-:Y:S01]  /*14940*/  MOV R13, UR9 ;  /* 0x00000009000d7c02 */ /* 0x000fe20008000f00 */
[----:B------:R-:W2:Y:S01]  /*14950*/  LDCU UR5, c[0x0][0x3ac] ;  /* 0x00007580ff0577ac */ /* 0x000ea20008000800 */
[----:B------:R-:W-:Y:S01]  /*14960*/  MOV R15, UR7 ;  /* 0x00000007000f7c02 */ /* 0x000fe20008000f00 */
[----:B------:R-:W-:Y:S01]  /*14970*/  IMAD.U32 R9, RZ, RZ, UR9 ;  /* 0x00000009ff097e24 */ /* 0x000fe2000f8e00ff */
[----:B------:R-:W-:Y:S01]  /*14980*/  MOV R8, UR8 ;  /* 0x0000000800087c02 */ /* 0x000fe20008000f00 */
[----:B------:R-:W3:Y:S01]  /*14990*/  LDCU UR10, c[0x0][0x3ac] ;  /* 0x00007580ff0a77ac */ /* 0x000ee20008000800 */
[----:B------:R-:W-:Y:S01]  /*149a0*/  MOV R10, UR6 ;  /* 0x00000006000a7c02 */ /* 0x000fe20008000f00 */
[----:B------:R-:W-:Y:S01]  /*149b0*/  IMAD.U32 R4, RZ, RZ, UR8 ;  /* 0x00000008ff047e24 */ /* 0x000fe2000f8e00ff */
[----:B------:R-:W-:Y:S01]  /*149c0*/  MOV R11, UR7 ;  /* 0x00000007000b7c02 */ /* 0x000fe20008000f00 */
[----:B------:R-:W-:Y:S01]  /*149d0*/  IMAD.U32 R7, RZ, RZ, UR7 ;  /* 0x00000007ff077e24 */ /* 0x000fe2000f8e00ff */
[----:B------:R-:W-:-:S02]  /*149e0*/  MOV R5, UR9 ;  /* 0x0000000900057c02 */ /* 0x000fc40008000f00 */
[----:B------:R-:W-:Y:S01]  /*149f0*/  MOV R6, UR6 ;  /* 0x0000000600067c02 */ /* 0x000fe20008000f00 */
[----:B-1----:R-:W-:-:S05]  /*14a00*/  IMAD R0, R2, UR4, R17 ;  /* 0x0000000402007c24 */ /* 0x002fca000f8e0211 */
[----:B--2---:R-:W-:-:S13]  /*14a10*/  ISETP.GE.U32.AND P2, PT, R0, UR5, PT ;  /* 0x0000000500007c0c */ /* 0x004fda000bf46070 */
[----:B---3--:R-:W-:Y:S05]  /*14a20*/  @P2 BRA `(.L_x_4260) ;  /* 0x0000001000e42947 */ /* 0x008fea0003800000 */
[----:B------:R-:W1:Y:S01]  /*14a30*/  LDCU UR5, c[0x0][0x374] ;  /* 0x00006e80ff0577ac */ /* 0x000e620008000800 */
[----:B------:R-:W2:Y:S01]  /*14a40*/  LDC R3, c[0x0][0x364] ;  /* 0x0000d900ff037b82 */ /* 0x000ea20000000800 */
[----:B------:R-:W-:Y:S01]  /*14a50*/  BSSY.RECONVERGENT B0, `(.L_x_4261) ;  /* 0x0000091000007945 */ /* 0x000fe20003800200 */
[----:B------:R-:W-:Y:S01]  /*14a60*/  MOV R12, UR8 ;  /* 0x00000008000c7c02 */ /* 0x000fe20008000f00 */
[----:B------:R-:W-:Y:S01]  /*14a70*/  IMAD.U32 R14, RZ, RZ, UR6 ;  /* 0x00000006ff0e7e24 */ /* 0x000fe2000f8e00ff */
[----:B------:R-:W-:Y:S01]  /*14a80*/  MOV R13, UR9 ;  /* 0x00000009000d7c02 */ /* 0x000fe20008000f00 */
[----:B------:R-:W-:Y:S01]  /*14a90*/  IMAD.U32 R9, RZ, RZ, UR9 ;  /* 0x00000009ff097e24 */ /* 0x000fe2000f8e00ff */
[----:B------:R-:W-:Y:S01]  /*14aa0*/  MOV R15, UR7 ;  /* 0x00000007000f7c02 */ /* 0x000fe20008000f00 */
[----:B------:R-:W-:Y:S01]  /*14ab0*/  IMAD.U32 R4, RZ, RZ, UR8 ;  /* 0x00000008ff047e24 */ /* 0x000fe2000f8e00ff */
[----:B------:R-:W3:Y:S01]  /*14ac0*/  LDC.64 R24, c[0x0][0x788] ;  /* 0x0001e200ff187b82 */ /* 0x000ee20000000a00 */
[----:B------:R-:W-:Y:S01]  /*14ad0*/  MOV R8, UR8 ;  /* 0x0000000800087c02 */ /* 0x000fe20008000f00 */
[----:B------:R-:W-:Y:S01]  /*14ae0*/  IMAD.U32 R7, RZ, RZ, UR7 ;  /* 0x00000007ff077e24 */ /* 0x000fe2000f8e00ff */
[----:B------:R-:W-:-:S02]  /*14af0*/  MOV R10, UR6 ;  /* 0x00000006000a7c02 */ /* 0x000fc40008000f00 */
[----:B------:R-:W-:Y:S02]  /*14b00*/  MOV R11, UR7 ;  /* 0x00000007000b7c02 */ /* 0x000fe40008000f00 */
[----:B------:R-:W-:Y:S02]  /*14b10*/  MOV R5, UR9 ;  /* 0x0000000900057c02 */ /* 0x000fe40008000f00 */
[----:B------:R-:W-:Y:S01]  /*14b20*/  MOV R6, UR6 ;  /* 0x0000000600067c02 */ /* 0x000fe20008000f00 */
[----:B-1----:R-:W-:Y:S02]  /*14b30*/  IMAD R27, R16, UR5, RZ ;  /* 0x00000005101b7c24 */ /* 0x002fe4000f8e02ff */
[----:B--2---:R-:W-:-:S07]  /*14b40*/  IMAD R3, R3, UR4, RZ ;  /* 0x0000000403037c24 */ /* 0x004fce000f8e02ff */
.L_x_4270:
[----:B------:R-:W-:Y:S02]  /*14b50*/  IADD3 R29, PT, PT, R27, R0, RZ ;  /* 0x000000001b1d7210 */ /* 0x000fe40007ffe0ff */
[----:B------:R-:W-:-:S03]  /*14b60*/  MOV R31, R6 ;  /* 0x00000006001f7202 */ /* 0x000fc60000000f00 */
[----:B---3--:R-:W-:Y:S01]  /*14b70*/  IMAD.WIDE.U32 R28, R29, 0x40, R24 ;  /* 0x000000401d1c7825 */ /* 0x008fe200078e0018 */
[----:B------:R-:W-:-:S04]  /*14b80*/  MOV R42, R14 ;  /* 0x0000000e002a7202 */ /* 0x000fc80000000f00 */
[----:B------:R-:W2:Y:S01]  /*14b90*/  LDG.E R44, desc[UR36][R28.64] ;  /* 0x000000241c2c7981 */ /* 0x000ea2000c1e1900 */
[----:B------:R-:W-:-:S03]  /*14ba0*/  IMAD.MOV.U32 R38, RZ, RZ, R22 ;  /* 0x000000ffff267224 */ /* 0x000fc600078e0016 */
[----:B------:R-:W3:Y:S01]  /*14bb0*/  LDG.E R43, desc[UR36][R28.64+0x4] ;  /* 0x000004241c2b7981 */ /* 0x000ee2000c1e1900 */
[----:B------:R-:W-:-:S03]  /*14bc0*/  MOV R35, R10 ;  /* 0x0000000a00237202 */ /* 0x000fc60000000f00 */
[----:B------:R-:W4:Y:S04]  /*14bd0*/  LDG.E R46, desc[UR36][R28.64+0xc] ;  /* 0x00000c241c2e7981 */ /* 0x000f28000c1e1900 */
[----:B------:R1:W5:Y:S04]  /*14be0*/  LDG.E R48, desc[UR36][R28.64+0x10] ;  /* 0x000010241c307981 */ /* 0x000368000c1e1900 */
        /* <DEDUP_REMOVED lines=15> */
[----:B------:R-:W-:-:S02]  /*14ce0*/  MOV R40, R21 ;  /* 0x0000001500287202 */ /* 0x000fc40000000f00 */
[----:B------:R-:W-:Y:S02]  /*14cf0*/  MOV R39, R23 ;  /* 0x0000001700277202 */ /* 0x000fe40000000f00 */
[----:B------:R-:W-:Y:S02]  /*14d00*/  FSETP.NEU.FTZ.AND P4, PT, R15, RZ, PT ;  /* 0x000000ff0f00720b */ /* 0x000fe40003f9d000 */
[----:B------:R-:W-:Y:S01]  /*14d10*/  FSETP.NEU.FTZ.AND P2, PT, R11, RZ, PT ;  /* 0x000000ff0b00720b */ /* 0x000fe20003f5d000 */
[----:B--2---:R-:W-:Y:S01]  /*14d20*/  IMAD.MOV.U32 R20, RZ, RZ, R44 ;  /* 0x000000ffff147224 */ /* 0x004fe200078e002c */
[----:B---3--:R-:W-:Y:S02]  /*14d30*/  MOV R21, R43 ;  /* 0x0000002b00157202 */ /* 0x008fe40000000f00 */
[----:B----4-:R-:W-:Y:S01]  /*14d40*/  MOV R23, R46 ;  /* 0x0000002e00177202 */ /* 0x010fe20000000f00 */
[----:B-1----:R-:W-:Y:S08]  /*14d50*/  @!P3 BRA `(.L_x_4263) ;  /* 0x000000000040b947 */ /* 0x002ff00003800000 */
        /* <DEDUP_REMOVED lines=16> */
.L_x_4263:
[----:B------:R-:W-:Y:S05]  /*14e60*/  BSYNC.RECONVERGENT B2 ;  /* 0x0000000000027941 */ /* 0x000fea0003800200 */
.L_x_4262:
[----:B------:R-:W-:Y:S01]  /*14e70*/  BSSY.RECONVERGENT B2, `(.L_x_4264) ;  /* 0x0000018000027945 */ /* 0x000fe20003800200 */
[----:B------:R-:W-:Y:S01]  /*14e80*/  MOV R29, R12 ;  /* 0x0000000c001d7202 */ /* 0x000fe20000000f00 */
[----:B------:R-:W-:Y:S01]  /*14e90*/  IMAD.MOV.U32 R39, RZ, RZ, R13 ;  /* 0x000000ffff277224 */ /* 0x000fe200078e000d */
[----:B------:R-:W-:Y:S01]  /*14ea0*/  MOV R38, R15 ;  /* 0x0000000f00267202 */ /* 0x000fe20000000f00 */
[----:B-----5:R-:W-:Y:S01]  /*14eb0*/  IMAD.MOV.U32 R13, RZ, RZ, R36 ;  /* 0x000000ffff0d7224 */ /* 0x020fe200078e0024 */
        /* <DEDUP_REMOVED lines=9> */
[C---:B------:R-:W-:Y:S01]  /*14f50*/  FADD.FTZ R15, R37.reuse, R38 ;  /* 0x00000026250f7221 */ /* 0x040fe20000010000 */
[----:B------:R-:W-:Y:S01]  /*14f60*/  FADD.FTZ R12, R48, -R29 ;  /* 0x8000001d300c7221 */ /* 0x000fe20000010000 */
[----:B------:R-:W-:Y:S02]  /*14f70*/  FADD.FTZ R36, R36, R39 ;  /* 0x0000002724247221 */ /* 0x000fe40000010000 */
[----:B------:R-:W1:Y:S01]  /*14f80*/  MUFU.RCP R28, R15 ;  /* 0x0000000f001c7308 */ /* 0x000e620000001000 */
[----:B------:R-:W-:Y:S01]  /*14f90*/  FMUL.FTZ R14, R12, R12 ;  /* 0x0000000c0c0e7220 */ /* 0x000fe20000410000 */
[----:B-1----:R-:W-:-:S03]  /*14fa0*/  FMUL.FTZ R13, R37, R28 ;  /* 0x0000001c250d7220 */ /* 0x002fc60000410000 */
[----:B------:R-:W-:Y:S01]  /*14fb0*/  FMUL.FTZ R28, R14, R38 ;  /* 0x000000260e1c7220 */ /* 0x000fe20000410000 */
[----:B------:R-:W-:Y:S02]  /*14fc0*/  IMAD.MOV.U32 R14, RZ, RZ, -0x1 ;  /* 0xffffffffff0e7424 */ /* 0x000fe400078e00ff */
[----:B------:R-:W-:Y:S01]  /*14fd0*/  FFMA.FTZ R12, R12, R13, R29 ;  /* 0x0000000d0c0c7223 */ /* 0x000fe2000001001d */
[----:B------:R-:W-:-:S07]  /*14fe0*/  FFMA.FTZ R13, R13, R28, R36 ;  /* 0x0000001c0d0d7223 */ /* 0x000fce0000010024 */
.L_x_4265:
[----:B------:R-:W-:Y:S05]  /*14ff0*/  BSYNC.RECONVERGENT B2 ;  /* 0x0000000000027941 */ /* 0x000fea0003800200 */
.L_x_4264:
[----:B------:R-:W-:Y:S01]  /*15000*/  BSSY.RECONVERGENT B2, `(.L_x_4266) ;  /* 0x0000019000027945 */ /* 0x000fe20003800200 */
[----:B------:R-:W-:Y:S01]  /*15010*/  MOV R29, R8 ;  /* 0x00000008001d7202 */ /* 0x000fe20000000f00 */
[----:B------:R-:W-:Y:S01]  /*15020*/  IMAD.MOV.U32 R36, RZ, RZ, R11 ;  /* 0x000000ffff247224 */ /* 0x000fe200078e000b */
[----:B------:R-:W-:Y:S01]  /*15030*/  MOV R37, R9 ;  /* 0x0000000900257202 */ /* 0x000fe20000000f00 */
[----:B------:R-:W-:Y:S01]  /*15040*/  IMAD.MOV.U32 R9, RZ, RZ, R32 ;  /* 0x000000ffff097224 */ /* 0x000fe200078e0020 */
[----:B------:R-:W-:Y:S02]  /*15050*/  IADD3 R0, PT, PT, R3, R0, RZ ;  /* 0x0000000003007210 */ /* 0x000fe40007ffe0ff */
        /* <DEDUP_REMOVED lines=19> */
.L_x_4267:
[----:B------:R-:W-:Y:S05]  /*15190*/  BSYNC.RECONVERGENT B2 ;  /* 0x0000000000027941 */ /* 0x000fea0003800200 */
.L_x_4266:
[----:B------:R-:W-:Y:S01]  /*151a0*/  FSETP.NEU.FTZ.AND P2, PT, R7, RZ, PT ;  /* 0x000000ff0700720b */ /* 0x000fe20003f5d000 */
[----:B------:R-:W-:Y:S01]  /*151b0*/  BSSY.RECONVERGENT B2, `(.L_x_4268) ;  /* 0x0000019000027945 */ /* 0x000fe20003800200 */
[----:B------:R-:W-:Y:S01]  /*151c0*/  MOV R29, R4 ;  /* 0x00000004001d7202 */ /* 0x000fe20000000f00 */
[----:B------:R-:W-:Y:S01]  /*151d0*/  IMAD.MOV.U32 R35, RZ, RZ, R7 ;  /* 0x000000ffff237224 */ /* 0x000fe200078e0007 */
[----:B------:R-:W-:Y:S01]  /*151e0*/  MOV R33, R5 ;  /* 0x0000000500217202 */ /* 0x000fe20000000f00 */
[----:B------:R-:W-:Y:S01]  /*151f0*/  IMAD.MOV.U32 R7, RZ, RZ, R26 ;  /* 0x000000ffff077224 */ /* 0x000fe200078e001a */
        /* <DEDUP_REMOVED lines=14> */
[----:B------:R-:W-:Y:S01]  /*152e0*/  FMUL.FTZ R6, R4, R4 ;  /* 0x0000000404067220 */ /* 0x000fe20000410000 */
[----:B-1----:R-:W-:-:S03]  /*152f0*/  FMUL.FTZ R5, R26, R5 ;  /* 0x000000051a057220 */ /* 0x002fc60000410000 */
[----:B------:R-:W-:Y:S01]  /*15300*/  FMUL.FTZ R26, R6, R35 ;  /* 0x00000023061a7220 */ /* 0x000fe20000410000 */
[----:B------:R-:W-:Y:S01]  /*15310*/  MOV R6, 0xffffffff ;  /* 0xffffffff00067802 */ /* 0x000fe20000000f00 */
[----:B------:R-:W-:Y:S02]  /*15320*/  FFMA.FTZ R4, R4, R5, R29 ;  /* 0x0000000504047223 */ /* 0x000fe4000001001d */
[----:B------:R-:W-:-:S07]  /*15330*/  FFMA.FTZ R5, R5, R26, R16 ;  /* 0x0000001a05057223 */ /* 0x000fce0000010010 */
.L_x_4269:
[----:B------:R-:W-:Y:S05]  /*15340*/  BSYNC.RECONVERGENT B2 ;  /* 0x0000000000027941 */ /* 0x000fea0003800200 */
.L_x_4268:
[----:B------:R-:W-:Y:S05]  /*15350*/  @!P3 BRA `(.L_x_4270) ;  /* 0xfffffff400fcb947 */ /* 0x000fea000383ffff */
[----:B------:R-:W-:Y:S05]  /*15360*/  BSYNC.RECONVERGENT B0 ;  /* 0x0000000000007941 */ /* 0x000fea0003800200 */
.L_x_4261:
[----:B------:R-:W-:Y:S05]  /*15370*/  BRA `(.L_x_4260) ;  /* 0x0000000800907947 */ /* 0x000fea0003800000 */
.L_x_4259:
[----:B------:R-:W1:Y:S01]  /*15380*/  LDCU UR4, c[0x0][0x3ac] ;  /* 0x00007580ff0477ac */ /* 0x000e620008000800 */
        /* <DEDUP_REMOVED lines=12> */
[----:B------:R-:W-:Y:S02]  /*15450*/  MOV R7, UR7 ;  /* 0x0000000700077c02 */ /* 0x000fe40008000f00 */
[----:B-1----:R-:W-:-:S13]  /*15460*/  ISETP.GE.U32.AND P2, PT, R2, UR4, PT ;  /* 0x0000000402007c0c */ /* 0x002fda000bf46070 */
[----:B--2---:R-:W-:Y:S05]  /*15470*/  @P2 BRA `(.L_x_4260) ;  /* 0x0000000800502947 */ /* 0x004fea0003800000 */
[----:B------:R-:W1:Y:S01]  /*15480*/  LDCU UR4, c[0x0][0x374] ;  /* 0x00006e80ff0477ac */ /* 0x000e620008000800 */
[----:B------:R-:W2:Y:S01]  /*15490*/  LDC R0, c[0x0][0x360] ;  /* 0x0000d800ff007b82 */ /* 0x000ea20000000800 */
[----:B------:R-:W-:Y:S01]  /*154a0*/  IMAD.MOV.U32 R28, RZ, RZ, R2 ;  /* 0x000000ffff1c7224 */ /* 0x000fe200078e0002 */
        /* <DEDUP_REMOVED lines=11> */
[----:B------:R-:W-:Y:S01]  /*15560*/  MOV R5, UR9 ;  /* 0x0000000900057c02 */ /* 0x000fe20008000f00 */
[----:B------:R-:W4:Y:S01]  /*15570*/  LDC R3, c[0x0][0x364] ;  /* 0x0000d900ff037b82 */ /* 0x000f220000000800 */
[----:B------:R-:W-:Y:S01]  /*15580*/  MOV R6, UR6 ;  /* 0x0000000600067c02 */ /* 0x000fe20008000f00 */
[----:B-1----:R-:W-:-:S07]  /*15590*/  IMAD R29, R16, UR4, RZ ;  /* 0x00000004101d7c24 */ /* 0x002fce000f8e02ff */
.L_x_4279:
[----:B------:R-:W-:Y:S02]  /*155a0*/  IADD3 R16, PT, PT, R29, R28, RZ ;  /* 0x0000001c1d107210 */ /* 0x000fe40007ffe0ff */
[----:B------:R-:W-:-:S03]  /*155b0*/  MOV R32, R6 ;  /* 0x0000000600207202 */ /* 0x000fc60000000f00 */
[----:B--2---:R-:W-:-:S04]  /*155c0*/  IMAD R27, R16, R0, R17 ;  /* 0x00000000101b7224 */ /* 0x004fc800078e0211 */
        /* <DEDUP_REMOVED lines=47> */
.L_x_4272:
[----:B------:R-:W-:Y:S05]  /*158c0*/  BSYNC.RECONVERGENT B0 ;  /* 0x0000000000007941 */ /* 0x000fea0003800200 */
.L_x_4271:
        /* <DEDUP_REMOVED lines=24> */
.L_x_4274:
[----:B------:R-:W-:Y:S05]  /*15a50*/  BSYNC.RECONVERGENT B0 ;  /* 0x0000000000007941 */ /* 0x000fea0003800200 */
.L_x_4273:
        /* <DEDUP_REMOVED lines=25> */
.L_x_4276:
[----:B------:R-:W-:Y:S05]  /*15bf0*/  BSYNC.RECONVERGENT B0 ;  /* 0x0000000000007941 */ /* 0x000fea0003800200 */
.L_x_4275:
        /* <DEDUP_REMOVED lines=26> */
.L_x_4278:
[----:B------:R-:W-:Y:S05]  /*15da0*/  BSYNC.RECONVERGENT B0 ;  /* 0x0000000000007941 */ /* 0x000fea0003800200 */
.L_x_4277:
[----:B------:R-:W-:Y:S05]  /*15db0*/  @!P3 BRA `(.L_x_4279) ;  /* 0xfffffff400f8b947 */ /* 0x000fea000383ffff */
.L_x_4260:
[----:B------:R-:W-:Y:S05]  /*15dc0*/  BSYNC.RECONVERGENT B1 ;  /* 0x0000000000017941 */ /* 0x000fea0003800200 */
.L_x_4258:
        /* <DEDUP_REMOVED lines=9> */
[----:B------:R2:W-:Y:S04]  /*15e60*/  STS.128 [R0+0x10], R12 ;  /* 0x0000100c00007388 */ /* 0x0005e80000000c00 */
[----:B------:R2:W-:Y:S01]  /*15e70*/  STS.128 [R0+0x20], R8 ;  /* 0x0000200800007388 */ /* 0x0005e20000000c00 */
[----:B-1----:R-:W-:-:S03]  /*15e80*/  UISETP.GE.U32.AND UP0, UPT, UR6, 0x2, UPT ;  /* 0x000000020600788c */ /* 0x002fc6000bf06070 */
[----:B------:R2:W-:Y:S06]  /*15e90*/  STS.128 [R0+0x30], R4 ;  /* 0x0000300400007388 */ /* 0x0005ec0000000c00 */
[----:B------:R-:W-:Y:S05]  /*15ea0*/  BRA.U !UP0, `(.L_x_4280) ;  /* 0x0000000908187547 */ /* 0x000fea000b800000 */
[----:B------:R-:W-:-:S05]  /*15eb0*/  UMOV UR4, UR6 ;  /* 0x0000000600047c82 */ /* 0x000fca0008000000 */
.L_x_4291:
[----:B------:R-:W-:Y:S01]  /*15ec0*/  USHF.R.U32.HI UR7, URZ, 0x1, UR4 ;  /* 0x00000001ff077899 */ /* 0x000fe20008011604 */
[----:B------:R-:W-:Y:S05]  /*15ed0*/  BAR.SYNC.DEFER_BLOCKING 0x0 ;  /* 0x0000000000007b1d */ /* 0x000fea0000010000 */
[----:B------:R-:W-:Y:S01]  /*15ee0*/  VIADD R16, R2, UR7 ;  /* 0x0000000702107c36 */ /* 0x000fe20008000000 */
[----:B------:R-:W-:Y:S04]  /*15ef0*/  BSSY.RECONVERGENT B0, `(.L_x_4281) ;  /* 0x000007e000007945 */ /* 0x000fe80003800200 */
[----:B------:R-:W-:-:S04]  /*15f00*/  ISETP.GE.U32.AND P2, PT, R16, UR6, PT ;  /* 0x0000000610007c0c */ /* 0x000fc8000bf46070 */
[----:B------:R-:W-:-:S13]  /*15f10*/  ISETP.GE.U32.OR P2, PT, R2, UR7, P2 ;  /* 0x0000000702007c0c */ /* 0x000fda0009746470 */
[----:B-1----:R-:W-:Y:S05]  /*15f20*/  @P2 BRA `(.L_x_4282) ;  /* 0x0000000400e82947 */ /* 0x002fea0003800000 */
[----:B------:R-:W-:Y:S01]  /*15f30*/  IMAD R3, R16, UR5, R17 ;  /* 0x0000000510037c24 */ /* 0x000fe2000f8e0211 */
[----:B------:R-:W-:Y:S01]  /*15f40*/  FSETP.NEU.FTZ.AND P5, PT, R23, RZ, PT ;  /* 0x000000ff1700720b */ /* 0x000fe20003fbd000 */
[----:B------:R-:W-:Y:S01]  /*15f50*/  BSSY.RECONVERGENT B1, `(.L_x_4283) ;  /* 0x000001d000017945 */ /* 0x000fe20003800200 */
[----:B------:R-:W-:Y:S02]  /*15f60*/  FSETP.NEU.FTZ.AND P2, PT, R15, RZ, PT ;  /* 0x000000ff0f00720b */ /* 0x000fe40003f5d000 */
[----:B------:R-:W-:Y:S02]  /*15f70*/  LEA R3, R3, UR8, 0x6 ;  /* 0x0000000803037c11 */ /* 0x000fe4000f8e30ff */
[----:B------:R-:W-:Y:S02]  /*15f80*/  FSETP.NEU.FTZ.AND P3, PT, R11, RZ, PT ;  /* 0x000000ff0b00720b */ /* 0x000fe40003f7d000 */
[----:B------:R-:W-:Y:S01]  /*15f90*/  FSETP.NEU.FTZ.AND P4, PT, R7, RZ, PT ;  /* 0x000000ff0700720b */ /* 0x000fe20003f9d000 */
[----:B------:R-:W1:Y:S04]  /*15fa0*/  LDS.128 R24, [R3] ;  /* 0x0000000003187984 */ /* 0x000e680000000c00 */
[----:B------:R3:W4:Y:S04]  /*15fb0*/  LDS.128 R28, [R3+0x10] ;  /* 0x00001000031c7984 */ /* 0x0007280000000c00 */
[----:B------:R3:W0:Y:S04]  /*15fc0*/  LDS.128 R32, [R3+0x20] ;  /* 0x0000200003207984 */ /* 0x0006280000000c00 */
[----:B------:R3:W0:Y:S01]  /*15fd0*/  LDS.128 R36, [R3+0x30] ;  /* 0x0000300003247984 */ /* 0x0006220000000c00 */
[----:B-1----:R-:W-:Y:S01]  /*15fe0*/  MOV R40, R24 ;  /* 0x0000001800287202 */ /* 0x002fe20000000f00 */
[----:B------:R-:W-:Y:S01]  /*15ff0*/  IMAD.MOV.U32 R43, RZ, RZ, R27 ;  /* 0x000000ffff2b7224 */ /* 0x000fe200078e001b */
[----:B------:R-:W-:Y:S01]  /*16000*/  MOV R41, R25 ;  /* 0x0000001900297202 */ /* 0x000fe20000000f00 */
[----:B---3--:R-:W-:Y:S06]  /*16010*/  @!P5 BRA `(.L_x_4284) ;  /* 0x000000000040d947 */ /* 0x008fec0003800000 */
        /* <DEDUP_REMOVED lines=16> */
.L_x_4284:
[----:B------:R-:W-:Y:S05]  /*16120*/  BSYNC.RECONVERGENT B1 ;  /* 0x0000000000017941 */ /* 0x000fea0003800200 */
.L_x_4283:
        /* <DEDUP_REMOVED lines=14> */
[----:B--2---:R-:W1:Y:S01]  /*16210*/  MUFU.RCP R14, R47 ;  /* 0x0000002f000e7308 */ /* 0x004e620000001000 */
[----:B------:R-:W-:-:S04]  /*16220*/  FMUL.FTZ R16, R3, R3 ;  /* 0x0000000303107220 */ /* 0x000fc80000410000 */
[----:B------:R-:W-:Y:S01]  /*16230*/  FMUL.FTZ R16, R15, R16 ;  /* 0x000000100f107220 */ /* 0x000fe20000410000 */
[----:B-1----:R-:W-:Y:S01]  /*16240*/  FMUL.FTZ R45, R31, R14 ;  /* 0x0000000e1f2d7220 */ /* 0x002fe20000410000 */
[----:B------:R-:W-:-:S03]  /*16250*/  FADD.FTZ R14, R13, R29 ;  /* 0x0000001d0d0e7221 */ /* 0x000fc60000010000 */
[----:B------:R-:W-:Y:S01]  /*16260*/  FFMA.FTZ R44, R3, R45, R12 ;  /* 0x0000002d032c7223 */ /* 0x000fe2000001000c */
[----:B------:R-:W-:-:S07]  /*16270*/  FFMA.FTZ R45, R45, R16, R14 ;  /* 0x000000102d2d7223 */ /* 0x000fce000001000e */
.L_x_4286:
[----:B------:R-:W-:Y:S05]  /*16280*/  BSYNC.RECONVERGENT B1 ;  /* 0x0000000000017941 */ /* 0x000fea0003800200 */
.L_x_4285:
        /* <DEDUP_REMOVED lines=15> */
[----:B--2---:R-:W0:Y:S01]  /*16380*/  MUFU.RCP R10, R51 ;  /* 0x00000033000a7308 */ /* 0x004e220000001000 */
[----:B------:R-:W-:-:S04]  /*16390*/  FMUL.FTZ R12, R3, R3 ;  /* 0x00000003030c7220 */ /* 0x000fc80000410000 */
[----:B------:R-:W-:Y:S01]  /*163a0*/  FMUL.FTZ R12, R11, R12 ;  /* 0x0000000c0b0c7220 */ /* 0x000fe20000410000 */
[----:B0-----:R-:W-:Y:S01]  /*163b0*/  FMUL.FTZ R49, R35, R10 ;  /* 0x0000000a23317220 */ /* 0x001fe20000410000 */
[----:B------:R-:W-:-:S03]  /*163c0*/  FADD.FTZ R10, R9, R33 ;  /* 0x00000021090a7221 */ /* 0x000fc60000010000 */
[----:B------:R-:W-:Y:S01]  /*163d0*/  FFMA.FTZ R48, R3, R49, R8 ;  /* 0x0000003103307223 */ /* 0x000fe20000010008 */
[----:B------:R-:W-:-:S07]  /*163e0*/  FFMA.FTZ R49, R49, R12, R10 ;  /* 0x0000000c31317223 */ /* 0x000fce000001000a */
.L_x_4288:
[----:B------:R-:W-:Y:S05]  /*163f0*/  BSYNC.RECONVERGENT B1 ;  /* 0x0000000000017941 */ /* 0x000fea0003800200 */
.L_x_4287:
        /* <DEDUP_REMOVED lines=20> */
.L_x_4290:
[----:B------:R-:W-:Y:S05]  /*16540*/  BSYNC.RECONVERGENT B1 ;  /* 0x0000000000017941 */ /* 0x000fea0003800200 */
.L_x_4289:
[----:B------:R-:W-:Y:S01]  /*16550*/  IMAD.MOV.U32 R42, RZ, RZ, R26 ;  /* 0x000000ffff2a7224 */ /* 0x000fe200078e001a */
[----:B------:R-:W-:Y:S01]  /*16560*/  MOV R46, R30 ;  /* 0x0000001e002e7202 */ /* 0x000fe20000000f00 */
[----:B------:R-:W-:Y:S01]  /*16570*/  IMAD.MOV.U32 R54, RZ, RZ, R38 ;  /* 0x000000ffff367224 */ /* 0x000fe200078e0026 */
[----:B------:R-:W-:Y:S01]  /*16580*/  MOV R50, R34 ;  /* 0x0000002200327202 */ /* 0x000fe20000000f00 */
[----:B--2---:R-:W-:Y:S01]  /*16590*/  IMAD.MOV.U32 R22, RZ, RZ, R26 ;  /* 0x000000ffff167224 */ /* 0x004fe200078e001a */
        /* <DEDUP_REMOVED lines=19> */
.L_x_4282:
[----:B------:R-:W-:Y:S05]  /*166d0*/  BSYNC.RECONVERGENT B0 ;  /* 0x0000000000007941 */ /* 0x000fea0003800200 */
.L_x_4281:
[----:B------:R-:W-:-:S03]  /*166e0*/  UISETP.GT.U32.AND UP0, UPT, UR4, 0x3, UPT ;  /* 0x000000030400788c */ /* 0x000fc6000bf04070 */
[----:B------:R-:W-:-:S06]  /*166f0*/  UMOV UR4, UR7 ;  /* 0x0000000700047c82 */ /* 0x000fcc0008000000 */
[----:B------:R-:W-:Y:S05]  /*16700*/  BRA.U UP0, `(.L_x_4291) ;  /* 0xfffffff500ec7547 */ /* 0x000fea000b83ffff */
.L_x_4280:
        /* <DEDUP_REMOVED lines=13> */
[----:B------:R-:W-:-:S07]  /*167e0*/  MOV R2, UR5 ;  /* 0x0000000500027c02 */ /* 0x000fce0008000f00 */
.L_x_4304:
[----:B------:R-:W-:Y:S01]  /*167f0*/  SHF.R.U32.HI R16, RZ, 0x1, R2 ;  /* 0x00000001ff107819 */ /* 0x000fe20000011602 */
[----:B------:R-:W-:Y:S04]  /*16800*/  BAR.SYNC.DEFER_BLOCKING 0x0 ;  /* 0x0000000000007b1d */ /* 0x000fe80000010000 */
[----:B------:R-:W-:Y:S02]  /*16810*/  IMAD.IADD R3, R16, 0x1, R17 ;  /* 0x0000000110037824 */ /* 0x000fe400078e0211 */
[----:B------:R-:W-:Y:S03]  /*16820*/  BSSY.RECONVERGENT B0, `(.L_x_4294) ;  /* 0x000007d000007945 */ /* 0x000fe60003800200 */
[----:B------:R-:W-:-:S04]  /*16830*/  ISETP.GE.U32.AND P2, PT, R3, UR5, PT ;  /* 0x0000000503007c0c */ /* 0x000fc8000bf46070 */
[----:B------:R-:W-:-:S13]  /*16840*/  ISETP.GE.U32.OR P2, PT, R17, R16, P2 ;  /* 0x000000101100720c */ /* 0x000fda0001746470 */
[----:B----4-:R-:W-:Y:S05]  /*16850*/  @P2 BRA `(.L_x_4295) ;  /* 0x0000000400e42947 */ /* 0x010fea0003800000 */
[----:B------:R-:W-:Y:S01]  /*16860*/  LEA R3, R16, R0, 0x6 ;  /* 0x0000000010037211 */ /* 0x000fe200078e30ff */
[----:B------:R-:W-:Y:S01]  /*16870*/  BSSY.RECONVERGENT B1, `(.L_x_4296) ;  /* 0x000001d000017945 */ /* 0x000fe20003800200 */
[----:B------:R-:W-:Y:S02]  /*16880*/  FSETP.NEU.FTZ.AND P5, PT, R23, RZ, PT ;  /* 0x000000ff1700720b */ /* 0x000fe40003fbd000 */
[----:B------:R-:W-:Y:S01]  /*16890*/  FSETP.NEU.FTZ.AND P4, PT, R15, RZ, PT ;  /* 0x000000ff0f00720b */ /* 0x000fe20003f9d000 */
[----:B------:R-:W1:Y:S01]  /*168a0*/  LDS.128 R24, [R3] ;  /* 0x0000000003187984 */ /* 0x000e620000000c00 */
[----:B------:R-:W-:Y:S02]  /*168b0*/  FSETP.NEU.FTZ.AND P2, PT, R11, RZ, PT ;  /* 0x000000ff0b00720b */ /* 0x000fe40003f5d000 */
[----:B------:R-:W-:Y:S01]  /*168c0*/  FSETP.NEU.FTZ.AND P3, PT, R7, RZ, PT ;  /* 0x000000ff0700720b */ /* 0x000fe20003f7d000 */
[----:B------:R4:W0:Y:S04]  /*168d0*/  LDS.128 R28, [R3+0x10] ;  /* 0x00001000031c7984 */ /* 0x0008280000000c00 */
[----:B------:R4:W0:Y:S04]  /*168e0*/  LDS.128 R32, [R3+0x20] ;  /* 0x0000200003207984 */ /* 0x0008280000000c00 */
[----:B------:R4:W0:Y:S01]  /*168f0*/  LDS.128 R36, [R3+0x30] ;  /* 0x0000300003247984 */ /* 0x0008220000000c00 */
[----:B-1----:R-:W-:Y:S01]  /*16900*/  MOV R40, R24 ;  /* 0x0000001800287202 */ /* 0x002fe20000000f00 */
[----:B------:R-:W-:Y:S01]  /*16910*/  IMAD.MOV.U32 R41, RZ, RZ, R25 ;  /* 0x000000ffff297224 */ /* 0x000fe200078e0019 */
[----:B------:R-:W-:Y:S01]  /*16920*/  MOV R43, R27 ;  /* 0x0000001b002b7202 */ /* 0x000fe20000000f00 */
[----:B----4-:R-:W-:Y:S06]  /*16930*/  @!P5 BRA `(.L_x_4297) ;  /* 0x000000000040d947 */ /* 0x010fec0003800000 */
        /* <DEDUP_REMOVED lines=16> */
.L_x_4297:
[----:B------:R-:W-:Y:S05]  /*16a40*/  BSYNC.RECONVERGENT B1 ;  /* 0x0000000000017941 */ /* 0x000fea0003800200 */
.L_x_4296:
[----:B------:R-:W-:Y:S01]  /*16a50*/  BSSY.RECONVERGENT B1, `(.L_x_4298) ;  /* 0x0000015000017945 */ /* 0x000fe20003800200 */
        /* <DEDUP_REMOVED lines=13> */
[----:B--23--:R-:W0:Y:S01]  /*16b30*/  MUFU.RCP R14, R47 ;  /* 0x0000002f000e7308 */ /* 0x00ce220000001000 */
[----:B------:R-:W-:-:S04]  /*16b40*/  FMUL.FTZ R20, R3, R3 ;  /* 0x0000000303147220 */ /* 0x000fc80000410000 */
[----:B------:R-:W-:Y:S01]  /*16b50*/  FMUL.FTZ R20, R15, R20 ;  /* 0x000000140f147220 */ /* 0x000fe20000410000 */
[----:B0-----:R-:W-:Y:S01]  /*16b60*/  FMUL.FTZ R45, R31, R14 ;  /* 0x0000000e1f2d7220 */ /* 0x001fe20000410000 */
[----:B------:R-:W-:-:S03]  /*16b70*/  FADD.FTZ R14, R13, R29 ;  /* 0x0000001d0d0e7221 */ /* 0x000fc60000010000 */
[----:B------:R-:W-:Y:S01]  /*16b80*/  FFMA.FTZ R44, R3, R45, R12 ;  /* 0x0000002d032c7223 */ /* 0x000fe2000001000c */
[----:B------:R-:W-:-:S07]  /*16b90*/  FFMA.FTZ R45, R45, R20, R14 ;  /* 0x000000142d2d7223 */ /* 0x000fce000001000e */
.L_x_4299:
[----:B------:R-:W-:Y:S05]  /*16ba0*/  BSYNC.RECONVERGENT B1 ;  /* 0x0000000000017941 */ /* 0x000fea0003800200 */
.L_x_4298:
        /* <DEDUP_REMOVED lines=22> */
.L_x_4301:
[----:B------:R-:W-:Y:S05]  /*16d10*/  BSYNC.RECONVERGENT B1 ;  /* 0x0000000000017941 */ /* 0x000fea0003800200 */
.L_x_4300:
        /* <DEDUP_REMOVED lines=13> */
[----:B--23--:R-:W0:Y:S01]  /*16df0*/  MUFU.RCP R6, R55 ;  /* 0x0000003700067308 */ /* 0x00ce220000001000 */
[----:B------:R-:W-:-:S04]  /*16e00*/  FMUL.FTZ R8, R3, R3 ;  /* 0x0000000303087220 */ /* 0x000fc80000410000 */
[----:B------:R-:W-:Y:S01]  /*16e10*/  FMUL.FTZ R8, R7, R8 ;  /* 0x0000000807087220 */ /* 0x000fe20000410000 */
[----:B0-----:R-:W-:Y:S01]  /*16e20*/  FMUL.FTZ R53, R39, R6 ;  /* 0x0000000627357220 */ /* 0x001fe20000410000 */
[----:B------:R-:W-:-:S03]  /*16e30*/  FADD.FTZ R6, R5, R37 ;  /* 0x0000002505067221 */ /* 0x000fc60000010000 */
[----:B------:R-:W-:Y:S01]  /*16e40*/  FFMA.FTZ R52, R3, R53, R4 ;  /* 0x0000003503347223 */ /* 0x000fe20000010004 */
[----:B------:R-:W-:-:S07]  /*16e50*/  FFMA.FTZ R53, R53, R8, R6 ;  /* 0x0000000835357223 */ /* 0x000fce0000010006 */
.L_x_4303:
[----:B------:R-:W-:Y:S05]  /*16e60*/  BSYNC.RECONVERGENT B1 ;  /* 0x0000000000017941 */ /* 0x000fea0003800200 */
.L_x_4302:
[----:B------:R-:W-:Y:S01]  /*16e70*/  MOV R42, R26 ;  /* 0x0000001a002a7202 */ /* 0x000fe20000000f00 */
[----:B------:R-:W-:Y:S01]  /*16e80*/  IMAD.MOV.U32 R50, RZ, RZ, R34 ;  /* 0x000000ffff327224 */ /* 0x000fe200078e0022 */
[----:B------:R-:W-:Y:S01]  /*16e90*/  MOV R46, R30 ;  /* 0x0000001e002e7202 */ /* 0x000fe20000000f00 */
[----:B--23--:R-:W-:Y:S01]  /*16ea0*/  IMAD.MOV.U32 R21, RZ, RZ, R41 ;  /* 0x000000ffff157224 */ /* 0x00cfe200078e0029 */
        /* <DEDUP_REMOVED lines=20> */
.L_x_4295:
[----:B------:R-:W-:Y:S05]  /*16ff0*/  BSYNC.RECONVERGENT B0 ;  /* 0x0000000000007941 */ /* 0x000fea0003800200 */
.L_x_4294:
[----:B------:R-:W-:Y:S01]  /*17000*/  ISETP.GT.U32.AND P2, PT, R2, 0x7f, PT ;  /* 0x0000007f0200780c */ /* 0x000fe20003f44070 */
[----:B------:R-:W-:-:S12]  /*17010*/  IMAD.MOV.U32 R2, RZ, RZ, R16 ;  /* 0x000000ffff027224 */ /* 0x000fd800078e0010 */
[----:B------:R-:W-:Y:S05]  /*17020*/  @P2 BRA `(.L_x_4304) ;  /* 0xfffffff400f02947 */ /* 0x000fea000383ffff */
.L_x_4293:
[----:B------:R-:W-:Y:S01]  /*17030*/  BAR.SYNC.DEFER_BLOCKING 0x0 ;  /* 0x0000000000007b1d */ /* 0x000fe20000010000 */
[----:B------:R-:W-:-:S09]  /*17040*/  UISETP.GE.U32.AND UP0, UPT, UR4, 0x2, UPT ;  /* 0x000000020400788c */ /* 0x000fd2000bf06070 */
[----:B------:R-:W-:Y:S05]  /*17050*/  BRA.U !UP0, `(.L_x_4292) ;  /* 0x0000000908007547 */ /* 0x000fea000b800000 */
[----:B-1234-:R-:W-:-:S07]  /*17060*/  HFMA2 R0, -RZ, RZ, 0, 5.9604644775390625e-08 ;  /* 0x00000001ff007431 */ /* 0x01efce00000001ff */
.L_x_4313:
        /* <DEDUP_REMOVED lines=30> */
.L_x_4306:
[----:B------:R-:W-:Y:S05]  /*17250*/  BSYNC.RECONVERGENT B0 ;  /* 0x0000000000007941 */ /* 0x000fea0003800200 */
.L_x_4305:
[----:B------:R-:W1:Y:S01]  /*17260*/  SHFL.DOWN PT, R2, R12, R0, 0x1f ;  /* 0x08001f000c027589 */ /* 0x000e6200000e0000 */
[----:B------:R-:W-:Y:S01]  /*17270*/  FSETP.NEU.FTZ.AND P2, PT, R15, RZ, PT ;  /* 0x000000ff0f00720b */ /* 0x000fe20003f5d000 */
[----:B------:R-:W-:Y:S01]  /*17280*/  BSSY.RECONVERGENT B0, `(.L_x_4307) ;  /* 0x000001c000007945 */ /* 0x000fe20003800200 */
[----:B------:R-:W-:Y:S01]  /*17290*/  MOV R3, R14 ;  /* 0x0000000e00037202 */ /* 0x000fe20000000f00 */
        /* <DEDUP_REMOVED lines=26> */
.L_x_4308:
[----:B------:R-:W-:Y:S05]  /*17440*/  BSYNC.RECONVERGENT B0 ;  /* 0x0000000000007941 */ /* 0x000fea0003800200 */
.L_x_4307:
        /* <DEDUP_REMOVED lines=30> */
.L_x_4310:
[----:B------:R-:W-:Y:S05]  /*17630*/  BSYNC.RECONVERGENT B0 ;  /* 0x0000000000007941 */ /* 0x000fea0003800200 */
.L_x_4309:
        /* <DEDUP_REMOVED lines=30> */
.L_x_4312:
[----:B------:R-:W-:Y:S05]  /*17820*/  BSYNC.RECONVERGENT B0 ;  /* 0x0000000000007941 */ /* 0x000fea0003800200 */
.L_x_4311:
[----:B------:R-:W-:-:S04]  /*17830*/  SHF.L.U32 R0, R0, 0x1, RZ ;  /* 0x0000000100007819 */ /* 0x000fc800000006ff */
[----:B------:R-:W-:-:S13]  /*17840*/  ISETP.GE.AND P2, PT, R0, UR4, PT ;  /* 0x0000000400007c0c */ /* 0x000fda000bf46270 */
[----:B------:R-:W-:Y:S05]  /*17850*/  @!P2 BRA `(.L_x_4313) ;  /* 0xfffffff80004a947 */ /* 0x000fea000383ffff */
.L_x_4292:
        /* <DEDUP_REMOVED lines=21> */
.L_x_4316:
[----:B------:R-:W-:Y:S01]  /*179b0*/  UMOV UR4, URZ ;  /* 0x000000ff00047c82 */ /* 0x000fe20008000000 */
[----:B------:R-:W-:Y:S01]  /*179c0*/  UMOV UR5, URZ ;  /* 0x000000ff00057c82 */ /* 0x000fe20008000000 */
[----:B------:R-:W-:Y:S01]  /*179d0*/  UMOV UR6, URZ ;  /* 0x000000ff00067c82 */ /* 0x000fe20008000000 */
[----:B------:R-:W-:Y:S01]  /*179e0*/  IMAD.U32 R20, RZ, RZ, UR4 ;  /* 0x00000004ff147e24 */ /* 0x000fe2000f8e00ff */
[----:B------:R-:W-:Y:S01]  /*179f0*/  MOV R21, UR5 ;  /* 0x0000000500157c02 */ /* 0x000fe20008000f00 */
[----:B------:R-:W-:Y:S01]  /*17a00*/  IMAD.U32 R12, RZ, RZ, UR4 ;  /* 0x00000004ff0c7e24 */ /* 0x000fe2000f8e00ff */
[----:B------:R-:W-:Y:S01]  /*17a10*/  MOV R23, UR6 ;  /* 0x0000000600177c02 */ /* 0x000fe20008000f00 */
[----:B------:R-:W-:Y:S01]  /*17a20*/  IMAD.U32 R8, RZ, RZ, UR4 ;  /* 0x00000004ff087e24 */ /* 0x000fe2000f8e00ff */
[----:B------:R-:W-:Y:S01]  /*17a30*/  MOV R13, UR5 ;  /* 0x00000005000d7c02 */ /* 0x000fe20008000f00 */
[----:B------:R-:W-:Y:S01]  /*17a40*/  IMAD.U32 R4, RZ, RZ, UR4 ;  /* 0x00000004ff047e24 */ /* 0x000fe2000f8e00ff */
[----:B------:R-:W-:-:S02]  /*17a50*/  MOV R15, UR6 ;  /* 0x00000006000f7c02 */ /* 0x000fc40008000f00 */
[----:B------:R-:W-:Y:S02]  /*17a60*/  MOV R9, UR5 ;  /* 0x0000000500097c02 */ /* 0x000fe40008000f00 */
[----:B------:R-:W-:Y:S02]  /*17a70*/  MOV R11, UR6 ;  /* 0x00000006000b7c02 */ /* 0x000fe40008000f00 */
[----:B------:R-:W-:Y:S02]  /*17a80*/  MOV R5, UR5 ;  /* 0x0000000500057c02 */ /* 0x000fe40008000f00 */
[----:B------:R-:W-:-:S07]  /*17a90*/  MOV R7, UR6 ;  /* 0x0000000600077c02 */ /* 0x000fce0008000f00 */
.L_x_4315:
        /* <DEDUP_REMOVED lines=9> */
[----:B-1--4-:R-:W-:Y:S01]  /*17b30*/  FADD.FTZ R0, R15, -UR5 ;  /* 0x800000050f007e21 */ /* 0x012fe20008010000 */
[----:B------:R-:W-:Y:S01]  /*17b40*/  FADD.FTZ R2, R11, -UR5 ;  /* 0x800000050b027e21 */ /* 0x000fe20008010000 */
[----:B--2---:R-:W-:Y:S02]  /*17b50*/  ISETP.NE.AND P2, PT, RZ, UR4, PT ;  /* 0x00000004ff007c0c */ /* 0x004fe4000bf45270 */
[----:B------:R-:W-:-:S02]  /*17b60*/  FSEL R23, R23, RZ, P0 ;  /* 0x000000ff17177208 */ /* 0x000fc40000000000 */
[----:B------:R-:W-:Y:S02]  /*17b70*/  FSETP.GT.FTZ.AND P0, PT, R15, UR5, PT ;  /* 0x000000050f007c0b */ /* 0x000fe4000bf14000 */
[----:B0-----:R-:W0:Y:S01]  /*17b80*/  MUFU.RCP R6, R23 ;  /* 0x0000001700067308 */ /* 0x001e220000001000 */
[----:B------:R-:W-:Y:S02]  /*17b90*/  ISETP.GE.AND P1, PT, R3, 0x1, PT ;  /* 0x000000010300780c */ /* 0x000fe40003f26270 */
[----:B------:R-:W-:Y:S02]  /*17ba0*/  FSEL R0, R0, RZ, P0 ;  /* 0x000000ff00007208 */ /* 0x000fe40000000000 */
[----:B------:R-:W-:Y:S02]  /*17bb0*/  FSETP.GT.FTZ.AND P0, PT, R11, UR5, PT ;  /* 0x000000050b007c0b */ /* 0x000fe4000bf14000 */
[C---:B------:R-:W-:Y:S01]  /*17bc0*/  FSETP.GT.FTZ.AND P3, PT, R7.reuse, UR5, PT ;  /* 0x0000000507007c0b */ /* 0x040fe2000bf74000 */
[----:B------:R-:W-:Y:S01]  /*17bd0*/  FADD.FTZ R7, R7, -UR5 ;  /* 0x8000000507077e21 */ /* 0x000fe20008010000 */
[----:B------:R-:W1:Y:S01]  /*17be0*/  MUFU.RCP R0, R0 ;  /* 0x0000000000007308 */ /* 0x000e620000001000 */
[----:B------:R-:W-:-:S02]  /*17bf0*/  FSEL R2, R2, RZ, P0 ;  /* 0x000000ff02027208 */ /* 0x000fc40000000000 */
[----:B------:R-:W-:Y:S02]  /*17c00*/  ISETP.GE.AND P0, PT, R3, 0x2, PT ;  /* 0x000000020300780c */ /* 0x000fe40003f06270 */
[----:B------:R-:W-:Y:S01]  /*17c10*/  FSEL R10, R7, RZ, P3 ;  /* 0x000000ff070a7208 */ /* 0x000fe20001800000 */
[----:B------:R-:W2:Y:S02]  /*17c20*/  @P1 LDC.64 R16, c[0x0][0x770] ;  /* 0x0001dc00ff101b82 */ /* 0x000ea40000000a00 */
[----:B------:R-:W3:Y:S01]  /*17c30*/  MUFU.RCP R14, R2 ;  /* 0x00000002000e7308 */ /* 0x000ee20000001000 */
[----:B0-----:R-:W-:-:S05]  /*17c40*/  FMUL.FTZ R21, R6, R21 ;  /* 0x0000001506157220 */ /* 0x001fca0000410000 */
[----:B------:R-:W0:Y:S02]  /*17c50*/  @P1 LDC.64 R26, c[0x0][0x770] ;  /* 0x0001dc00ff1a1b82 */ /* 0x000e240000000a00 */
[----:B------:R-:W4:Y:S01]  /*17c60*/  @P2 MUFU.SQRT R21, R21 ;  /* 0x0000001500152308 */ /* 0x000f220000002000 */
[----:B------:R-:W-:Y:S01]  /*17c70*/  @P0 LOP3.LUT R11, R56, 0xfffffffe, RZ, 0xc0, !PT ;  /* 0xfffffffe380b0812 */ /* 0x000fe200078ec0ff */
[----:B-1----:R-:W-:-:S04]  /*17c80*/  FMUL.FTZ R13, R0, R13 ;  /* 0x0000000d000d7220 */ /* 0x002fc80000410000 */
[----:B------:R-:W1:Y:S02]  /*17c90*/  @P0 LDC.64 R22, c[0x0][0x778] ;  /* 0x0001de00ff160b82 */ /* 0x000e640000000a00 */
[----:B------:R-:W5:Y:S01]  /*17ca0*/  MUFU.RCP R10, R10 ;  /* 0x0000000a000a7308 */ /* 0x000f620000001000 */
[----:B---3--:R-:W-:-:S05]  /*17cb0*/  FMUL.FTZ R0, R14, R9 ;  /* 0x000000090e007220 */ /* 0x008fca0000410000 */
[----:B------:R-:W3:Y:S02]  /*17cc0*/  @P1 LDC.64 R2, c[0x0][0x770] ;  /* 0x0001dc00ff021b82 */ /* 0x000ee40000000a00 */
[----:B------:R-:W5:Y:S01]  /*17cd0*/  @P2 MUFU.SQRT R13, R13 ;  /* 0x0000000d000d2308 */ /* 0x000f620000002000 */
[----:B----4-:R-:W-:Y:S02]  /*17ce0*/  F2FP.BF16.F32.PACK_AB R15, R8, R21 ;  /* 0x00000015080f723e */ /* 0x010fe400000010ff */
[----:B--2---:R-:W-:-:S03]  /*17cf0*/  @P1 IADD3 R8, P3, PT, R57, R16, RZ ;  /* 0x0000001039081210 */ /* 0x004fc60007f7e0ff */
[----:B------:R-:W2:Y:S02]  /*17d00*/  @P0 LDC.64 R6, c[0x0][0x778] ;  /* 0x0001de00ff060b82 */ /* 0x000ea40000000a00 */
[----:B------:R-:W4:Y:S01]  /*17d10*/  @P2 MUFU.SQRT R0, R0 ;  /* 0x0000000000002308 */ /* 0x000f220000002000 */
[----:B------:R-:W-:Y:S02]  /*17d20*/  @P1 IMAD.X R9, RZ, RZ, R17, P3 ;  /* 0x000000ffff091224 */ /* 0x000fe400018e0611 */
[----:B-----5:R-:W-:Y:S01]  /*17d30*/  FMUL.FTZ R14, R10, R5 ;  /* 0x000000050a0e7220 */ /* 0x020fe20000410000 */
[----:B------:R-:W-:Y:S02]  /*17d40*/  @P0 LOP3.LUT R5, R57, 0xfffffffe, RZ, 0xc0, !PT ;  /* 0xfffffffe39050812 */ /* 0x000fe400078ec0ff */
[----:B------:R-:W5:Y:S01]  /*17d50*/  @P1 LDC.64 R20, c[0x0][0x770] ;  /* 0x0001dc00ff141b82 */ /* 0x000f620000000a00 */
[----:B------:R0:W-:Y:S02]  /*17d60*/  @P1 STG.E.U16 desc[UR36][R8.64], R15 ;  /* 0x0000000f08001986 */ /* 0x0001e4000c101524 */
[----:B------:R-:W5:Y:S01]  /*17d70*/  @P2 MUFU.SQRT R14, R14 ;  /* 0x0000000e000e2308 */ /* 0x000f620000002000 */
[----:B------:R-:W-:-:S02]  /*17d80*/  F2FP.BF16.F32.PACK_AB R16, R4, R13 ;  /* 0x0000000d0410723e */ /* 0x000fc400000010ff */
[----:B-1----:R-:W-:Y:S02]  /*17d90*/  @P0 IADD3 R4, P4, PT, R5, R22, RZ ;  /* 0x0000001605040210 */ /* 0x002fe40007f9e0ff */
[----:B------:R-:W1:Y:S01]  /*17da0*/  @P0 LDC.64 R24, c[0x0][0x778] ;  /* 0x0001de00ff180b82 */ /* 0x000e620000000a00 */
[----:B---3--:R-:W-:Y:S02]  /*17db0*/  @P1 IADD3 R2, P3, PT, R56, R2, RZ ;  /* 0x0000000238021210 */ /* 0x008fe40007f7e0ff */
[----:B------:R-:W-:Y:S02]  /*17dc0*/  @P0 IADD3.X R5, PT, PT, RZ, R23, RZ, P4, !PT ;  /* 0x00000017ff050210 */ /* 0x000fe400027fe4ff */
[----:B0-----:R-:W-:Y:S02]  /*17dd0*/  PRMT R9, R12, 0x7610, R9 ;  /* 0x000076100c097816 */ /* 0x001fe40000000009 */
[----:B------:R-:W-:Y:S02]  /*17de0*/  @P1 IADD3.X R3, PT, PT, RZ, R3, RZ, P3, !PT ;  /* 0x00000003ff031210 */ /* 0x000fe40001ffe4ff */
[----:B--2---:R-:W-:Y:S01]  /*17df0*/  @P0 IADD3 R6, P4, PT, R11, R6, RZ ;  /* 0x000000060b060210 */ /* 0x004fe20007f9e0ff */
[----:B------:R0:W-:Y:S01]  /*17e00*/  @P0 STG.E.U16 desc[UR36][R4.64], R9 ;  /* 0x0000000904000986 */ /* 0x0001e2000c101524 */
[----:B------:R-:W-:-:S02]  /*17e10*/  @P0 LOP3.LUT R11, R19, 0xfffffffe, RZ, 0xc0, !PT ;  /* 0xfffffffe130b0812 */ /* 0x000fc400078ec0ff */
[----:B----4-:R-:W-:Y:S01]  /*17e20*/  F2FP.BF16.F32.PACK_AB R0, RZ, R0 ;  /* 0x00000000ff00723e */ /* 0x010fe200000010ff */
[----:B------:R-:W-:Y:S01]  /*17e30*/  @P0 IMAD.X R7, RZ, RZ, R7, P4 ;  /* 0x000000ffff070224 */ /* 0x000fe200020e0607 */
[----:B------:R2:W-:Y:S01]  /*17e40*/  @P1 STG.E.U16 desc[UR36][R2.64], R16 ;  /* 0x0000001002001986 */ /* 0x0005e2000c101524 */
[----:B-----5:R-:W-:Y:S02]  /*17e50*/  @P1 IADD3 R8, P2, PT, R19, R20, RZ ;  /* 0x0000001413081210 */ /* 0x020fe40007f5e0ff */
[----:B------:R-:W-:Y:S02]  /*17e60*/  F2FP.BF16.F32.PACK_AB R14, RZ, R14 ;  /* 0x0000000eff0e723e */ /* 0x000fe400000010ff */
[----:B0-----:R-:W-:Y:S02]  /*17e70*/  PRMT R5, R12, 0x7632, R5 ;  /* 0x000076320c057816 */ /* 0x001fe40000000005 */
[----:B------:R-:W-:Y:S02]  /*17e80*/  @P1 IADD3.X R9, PT, PT, RZ, R21, RZ, P2, !PT ;  /* 0x00000015ff091210 */ /* 0x000fe400017fe4ff */
[----:B-1----:R-:W-:Y:S01]  /*17e90*/  @P0 IADD3 R10, P3, PT, R11, R24, RZ ;  /* 0x000000180b0a0210 */ /* 0x002fe20007f7e0ff */
[----:B------:R0:W-:Y:S01]  /*17ea0*/  @P0 STG.E.U16 desc[UR36][R6.64], R5 ;  /* 0x0000000506000986 */ /* 0x0001e2000c101524 */
[----:B------:R-:W-:-:S02]  /*17eb0*/  @P1 IADD3 R12, P2, PT, R18, R26, RZ ;  /* 0x0000001a120c1210 */ /* 0x000fc40007f5e0ff */
[----:B------:R-:W-:Y:S01]  /*17ec0*/  @P0 IADD3.X R11, PT, PT, RZ, R25, RZ, P3, !PT ;  /* 0x00000019ff0b0210 */ /* 0x000fe20001ffe4ff */
[----:B------:R0:W-:Y:S01]  /*17ed0*/  @P1 STG.E.U16 desc[UR36][R8.64], R0 ;  /* 0x0000000008001986 */ /* 0x0001e2000c101524 */
[----:B--2---:R-:W-:Y:S01]  /*17ee0*/  PRMT R2, R15, 0x7632, R2 ;  /* 0x000076320f027816 */ /* 0x004fe20000000002 */
[----:B------:R-:W-:-:S04]  /*17ef0*/  @P1 IMAD.X R13, RZ, RZ, R27, P2 ;  /* 0x000000ffff0d1224 */ /* 0x000fc800010e061b */
[----:B------:R0:W-:Y:S04]  /*17f00*/  @P0 STG.E.U16 desc[UR36][R10.64], R2 ;  /* 0x000000020a000986 */ /* 0x0001e8000c101524 */
[----:B------:R0:W-:Y:S01]  /*17f10*/  @P1 STG.E.U16 desc[UR36][R12.64], R14 ;  /* 0x0000000e0c001986 */ /* 0x0001e2000c101524 */
[----:B------:R-:W-:Y:S05]  /*17f20*/  @!P0 EXIT ;  /* 0x000000000000894d */ /* 0x000fea0003800000 */
[----:B------:R-:W1:Y:S01]  /*17f30*/  LDCU.64 UR4, c[0x0][0x778] ;  /* 0x0000ef00ff0477ac */ /* 0x000e620008000a00 */
[----:B0-----:R-:W-:Y:S02]  /*17f40*/  LOP3.LUT R2, R18, 0xfffffffe, RZ, 0xc0, !PT ;  /* 0xfffffffe12027812 */ /* 0x001fe400078ec0ff */
[----:B------:R-:W-:Y:S02]  /*17f50*/  PRMT R0, R16, 0x7632, R0 ;  /* 0x0000763210007816 */ /* 0x000fe40000000000 */
[----:B-1----:R-:W-:-:S04]  /*17f60*/  IADD3 R2, P0, PT, R2, UR4, RZ ;  /* 0x0000000402027c10 */ /* 0x002fc8000ff1e0ff */
[----:B------:R-:W-:-:S05]  /*17f70*/  IADD3.X R3, PT, PT, RZ, UR5, RZ, P0, !PT ;  /* 0x00000005ff037c10 */ /* 0x000fca00087fe4ff */
[----:B------:R-:W-:Y:S01]  /*17f80*/  STG.E.U16 desc[UR36][R2.64], R0 ;  /* 0x0000000002007986 */ /* 0x000fe2000c101524 */
[----:B------:R-:W-:Y:S05]  /*17f90*/  EXIT ;  /* 0x000000000000794d */ /* 0x000fea0003800000 */
.L_x_4317:
[----:B------:R-:W-:Y:S01]  /*17fa0*/  MOV R2, 0x0 ;  /* 0x0000000000027802 */ /* 0x000fe20000000f00 */
[----:B------:R-:W5:Y:S01]  /*17fb0*/  LDCU.64 UR6, c[0x4][0x580] ;  /* 0x0100b000ff0677ac */ /* 0x000f620008000a00 */
[----:B--23--:R-:W-:Y:S02]  /*17fc0*/  HFMA2 R8, -RZ, RZ, 0, 4.4405460357666015625e-05 ;  /* 0x000002e9ff087431 */ /* 0x00cfe400000001ff */
[----:B------:R-:W-:Y:S01]  /*17fd0*/  IMAD.MOV.U32 R12, RZ, RZ, 0x1 ;  /* 0x00000001ff0c7424 */ /* 0x000fe200078e00ff */
[----:B0-----:R0:W2:Y:S01]  /*17fe0*/  LDC.64 R14, c[0x4][R2] ;  /* 0x01000000020e7b82 */ /* 0x0010a20000000a00 */
[----:B------:R-:W3:Y:S01]  /*17ff0*/  LDCU.64 UR8, c[0x4][0x578] ;  /* 0x0100af00ff0877ac */ /* 0x000ee20008000a00 */
[----:B------:R-:W-:Y:S01]  /*18000*/  MOV R13, RZ ;  /* 0x000000ff000d7202 */ /* 0x000fe20000000f00 */
[----:B------:R-:W1:Y:S01]  /*18010*/  LDCU.64 UR4, c[0x4][0x188] ;  /* 0x01003100ff0477ac */ /* 0x000e620008000a00 */
[----:B-----5:R-:W-:Y:S01]  /*18020*/  MOV R4, UR6 ;  /* 0x0000000600047c02 */ /* 0x020fe20008000f00 */
[----:B------:R-:W-:Y:S01]  /*18030*/  IMAD.U32 R5, RZ, RZ, UR7 ;  /* 0x00000007ff057e24 */ /* 0x000fe2000f8e00ff */
[----:B---3--:R-:W-:-:S02]  /*18040*/  MOV R6, UR8 ;  /* 0x0000000800067c02 */ /* 0x008fc40008000f00 */
[----:B------:R-:W-:Y:S01]  /*18050*/  MOV R7, UR9 ;  /* 0x0000000900077c02 */ /* 0x000fe20008000f00 */
[----:B-1----:R-:W-:Y:S01]  /*18060*/  IMAD.U32 R10, RZ, RZ, UR4 ;  /* 0x00000004ff0a7e24 */ /* 0x002fe2000f8e00ff */
[----:B0-----:R-:W-:-:S07]  /*18070*/  MOV R11, UR5 ;  /* 0x00000005000b7c02 */ /* 0x001fce0008000f00 */
[----:B------:R-:W-:-:S07]  /*18080*/  LEPC R20, `(.L_x_4318) ;  /* 0x000000001014794e */ /* 0x000fce0000000000 */
[----:B--2-4-:R-:W-:Y:S05]  /*18090*/  CALL.ABS.NOINC R14 ;  /* 0x000000000e007343 */ /* 0x014fea0003c00000 */
.L_x_4318:
[----:B------:R0:W1:Y:S01]  /*180a0*/  LDC.64 R14, c[0x4][R2] ;  /* 0x01000000020e7b82 */ /* 0x0000620000000a00 */
[----:B------:R-:W2:Y:S01]  /*180b0*/  LDCU.64 UR4, c[0x4][0x580] ;  /* 0x0100b000ff0477ac */ /* 0x000ea20008000a00 */
[----:B------:R-:W-:Y:S02]  /*180c0*/  HFMA2 R8, -RZ, RZ, 0, 4.4405460357666015625e-05 ;  /* 0x000002e9ff087431 */ /* 0x000fe400000001ff */
[----:B------:R-:W-:Y:S01]  /*180d0*/  IMAD.MOV.U32 R12, RZ, RZ, 0x1 ;  /* 0x00000001ff0c7424 */ /* 0x000fe200078e00ff */
[----:B------:R-:W-:Y:S01]  /*180e0*/  MOV R13, RZ ;  /* 0x000000ff000d7202 */ /* 0x000fe20000000f00 */
[----:B------:R-:W3:Y:S01]  /*180f0*/  LDCU.64 UR6, c[0x4][0x578] ;  /* 0x0100af00ff0677ac */ /* 0x000ee20008000a00 */
[----:B------:R-:W4:Y:S01]  /*18100*/  LDCU.64 UR8, c[0x4][0x188] ;  /* 0x01003100ff0877ac */ /* 0x000f220008000a00 */
[----:B--2---:R-:W-:Y:S01]  /*18110*/  MOV R4, UR4 ;  /* 0x0000000400047c02 */ /* 0x004fe20008000f00 */
[----:B------:R-:W-:Y:S01]  /*18120*/  IMAD.U32 R5, RZ, RZ, UR5 ;  /* 0x00000005ff057e24 */ /* 0x000fe2000f8e00ff */
[----:B---3--:R-:W-:-:S02]  /*18130*/  MOV R6, UR6 ;  /* 0x0000000600067c02 */ /* 0x008fc40008000f00 */
[----:B------:R-:W-:Y:S01]  /*18140*/  MOV R7, UR7 ;  /* 0x0000000700077c02 */ /* 0x000fe20008000f00 */
[----:B----4-:R-:W-:Y:S01]  /*18150*/  IMAD.U32 R10, RZ, RZ, UR8 ;  /* 0x00000008ff0a7e24 */ /* 0x010fe2000f8e00ff */
[----:B0-----:R-:W-:-:S07]  /*18160*/  MOV R11, UR9 ;  /* 0x00000009000b7c02 */ /* 0x001fce0008000f00 */
[----:B------:R-:W-:-:S07]  /*18170*/  LEPC R20, `(.L_x_4319) ;  /* 0x000000001014794e */ /* 0x000fce0000000000 */
[----:B-1----:R-:W-:Y:S05]  /*18180*/  CALL.ABS.NOINC R14 ;  /* 0x000000000e007343 */ /* 0x002fea0003c00000 */
.L_x_4319:
        /* <DEDUP_REMOVED lines=15> */
.L_x_4320:
        /* <DEDUP_REMOVED lines=15> */
.L_x_4321:
[----:B------:R-:W-:Y:S05]  /*18370*/  EXIT ;  /* 0x000000000000794d */ /* 0x000fea0003800000 */
.L_x_4314:
[----:B------:R-:W5:Y:S01]  /*18380*/  LDCU.U8 UR4, c[0x0][0x7a0] ;  /* 0x0000f400ff0477ac */ /* 0x000f620008000000 */
[----:B------:R-:W-:Y:S01]  /*18390*/  MOV R25, R21 ;  /* 0x0000001500197202 */ /* 0x000fe20000000f00 */
[----:B------:R-:W-:Y:S01]  /*183a0*/  IMAD.MOV.U32 R29, RZ, RZ, R23 ;  /* 0x000000ffff1d7224 */ /* 0x000fe200078e0017 */
[----:B------:R-:W-:Y:S01]  /*183b0*/  MOV R3, R13 ;  /* 0x0000000d00037202 */ /* 0x000fe20000000f00 */
[----:B------:R-:W-:Y:S01]  /*183c0*/  IMAD.MOV.U32 R17, RZ, RZ, R9 ;  /* 0x000000ffff117224 */ /* 0x000fe200078e0009 */
[----:B------:R-:W-:Y:S01]  /*183d0*/  MOV R31, R15 ;  /* 0x0000000f001f7202 */ /* 0x000fe20000000f00 */
[----:B------:R-:W-:Y:S01]  /*183e0*/  IMAD.MOV.U32 R35, RZ, RZ, R7 ;  /* 0x000000ffff237224 */ /* 0x000fe200078e0007 */
[----:B------:R-:W-:Y:S02]  /*183f0*/  MOV R33, R11 ;  /* 0x0000000b00217202 */ /* 0x000fe40000000f00 */
[----:B------:R-:W-:Y:S01]  /*18400*/  MOV R27, R5 ;  /* 0x00000005001b7202 */ /* 0x000fe20000000f00 */
[----:B-----5:R-:W-:-:S09]  /*18410*/  UISETP.NE.AND UP0, UPT, UR4, URZ, UPT ;  /* 0x000000ff0400728c */ /* 0x020fd2000bf05270 */
[----:B------:R-:W-:Y:S05]  /*18420*/  BRA.U !UP0, `(.L_x_4322) ;  /* 0x0000000508747547 */ /* 0x000fea000b800000 */
[----:B------:R-:W5:Y:S04]  /*18430*/  LDG.E R17, desc[UR36][R60.64+0xc] ;  /* 0x00000c243c117981 */ /* 0x000f68000c1e1900 */
[----:B------:R-:W5:Y:S04]  /*18440*/  LDG.E R26, desc[UR36][R60.64+0x1c] ;  /* 0x00001c243c1a7981 */ /* 0x000f68000c1e1900 */
[----:B------:R-:W5:Y:S04]  /*18450*/  LDG.E R28, desc[UR36][R60.64+0x2c] ;  /* 0x00002c243c1c7981 */ /* 0x000f68000c1e1900 */
[----:B-1234-:R-:W2:Y:S01]  /*18460*/  LDG.E R0, desc[UR36][R60.64+0x3c] ;  /* 0x00003c243c007981 */ /* 0x01eea2000c1e1900 */
[----:B------:R-:W-:Y:S01]  /*18470*/  BSSY.RECONVERGENT B0, `(.L_x_4323) ;  /* 0x0000018000007945 */ /* 0x000fe20003800200 */
[----:B------:R-:W-:-:S02]  /*18480*/  MOV R25, R21 ;  /* 0x0000001500197202 */ /* 0x000fc40000000f00 */
[----:B------:R-:W-:Y:S02]  /*18490*/  MOV R29, R23 ;  /* 0x00000017001d7202 */ /* 0x000fe40000000f00 */
[----:B-----5:R-:W-:Y:S02]  /*184a0*/  FSETP.NEU.FTZ.AND P1, PT, R17, RZ, PT ;  /* 0x000000ff1100720b */ /* 0x020fe40003f3d000 */
[----:B------:R-:W-:Y:S02]  /*184b0*/  FSETP.NEU.FTZ.AND P2, PT, R26, RZ, PT ;  /* 0x000000ff1a00720b */ /* 0x000fe40003f5d000 */
[----:B------:R-:W-:Y:S02]  /*184c0*/  FSETP.NEU.FTZ.AND P3, PT, R28, RZ, PT ;  /* 0x000000ff1c00720b */ /* 0x000fe40003f7d000 */
[----:B--2---:R-:W-:-:S07]  /*184d0*/  FSETP.NEU.FTZ.AND P0, PT, R0, RZ, PT ;  /* 0x000000ff0000720b */ /* 0x004fce0003f1d000 */
[----:B------:R-:W-:Y:S06]  /*184e0*/  @!P1 BRA `(.L_x_4324) ;  /* 0x0000000000409947 */ /* 0x000fec0003800000 */
[----:B------:R-:W2:Y:S04]  /*184f0*/  LDG.E R27, desc[UR36][R60.64] ;  /* 0x000000243c1b7981 */ /* 0x000ea8000c1e1900 */
[----:B------:R-:W3:Y:S04]  /*18500*/  LDG.E R25, desc[UR36][R60.64+0x4] ;  /* 0x000004243c197981 */ /* 0x000ee8000c1e1900 */
[----:B0-----:R1:W4:Y:S01]  /*18510*/  LDG.E R22, desc[UR36][R60.64+0x8] ;  /* 0x000008243c167981 */ /* 0x001322000c1e1900 */
[----:B------:R-:W-:Y:S01]  /*18520*/  FSETP.NEU.FTZ.AND P1, PT, R23, RZ, PT ;  /* 0x000000ff1700720b */ /* 0x000fe20003f3d000 */
[----:B------:R-:W-:-:S12]  /*18530*/  IMAD.MOV.U32 R29, RZ, RZ, R17 ;  /* 0x000000ffff1d7224 */ /* 0x000fd800078e0011 */
[----:B------:R-:W-:-:S04]  /*18540*/  @P1 FADD.FTZ R29, R23, R17 ;  /* 0x00000011171d1221 */ /* 0x000fc80000010000 */
[----:B------:R-:W0:Y:S02]  /*18550*/  @P1 MUFU.RCP R24, R29 ;  /* 0x0000001d00181308 */ /* 0x000e240000001000 */
[----:B0-----:R-:W-:Y:S01]  /*18560*/  @P1 FMUL.FTZ R3, R23, R24 ;  /* 0x0000001817031220 */ /* 0x001fe20000410000 */
[----:B--2---:R-:W-:Y:S01]  /*18570*/  @P1 FADD.FTZ R2, R20, -R27 ;  /* 0x8000001b14021221 */ /* 0x004fe20000010000 */
[----:B------:R-:W-:-:S03]  /*18580*/  MOV R20, R27 ;  /* 0x0000001b00147202 */ /* 0x000fc60000000f00 */
[C---:B------:R-:W-:Y:S01]  /*18590*/  @P1 FMUL.FTZ R16, R2.reuse, R2 ;  /* 0x0000000202101220 */ /* 0x040fe20000410000 */
[----:B------:R-:W-:-:S03]  /*185a0*/  @P1 FFMA.FTZ R20, R2, R3, R27 ;  /* 0x0000000302141223 */ /* 0x000fc6000001001b */
[----:B------:R-:W-:Y:S01]  /*185b0*/  @P1 FMUL.FTZ R17, R17, R16 ;  /* 0x0000001011111220 */ /* 0x000fe20000410000 */
[----:B---3--:R-:W-:Y:S01]  /*185c0*/  @P1 FADD.FTZ R16, R21, R25 ;  /* 0x0000001915101221 */ /* 0x008fe20000010000 */
[----:B----4-:R-:W-:-:S03]  /*185d0*/  @P1 MOV R22, 0xffffffff ;  /* 0xffffffff00161802 */ /* 0x010fc60000000f00 */
[----:B-1----:R-:W-:-:S07]  /*185e0*/  @P1 FFMA.FTZ R25, R3, R17, R16 ;  /* 0x0000001103191223 */ /* 0x002fce0000010010 */
.L_x_4324:
[----:B------:R-:W-:Y:S05]  /*185f0*/  BSYNC.RECONVERGENT B0 ;  /* 0x0000000000007941 */ /* 0x000fea0003800200 */
.L_x_4323:
[----:B------:R-:W-:Y:S01]  /*18600*/  BSSY.RECONVERGENT B0, `(.L_x_4325) ;  /* 0x0000015000007945 */ /* 0x000fe20003800200 */
[----:B------:R-:W-:Y:S01]  /*18610*/  IMAD.MOV.U32 R3, RZ, RZ, R13 ;  /* 0x000000ffff037224 */ /* 0x000fe200078e000d */
[----:B------:R-:W-:Y:S02]  /*18620*/  MOV R31, R15 ;  /* 0x0000000f001f7202 */ /* 0x000fe40000000f00 */
[----:B------:R-:W-:Y:S05]  /*18630*/  @!P2 BRA `(.L_x_4326) ;  /* 0x000000000044a947 */ /* 0x000fea0003800000 */
[----:B------:R-:W2:Y:S04]  /*18640*/  LDG.E R21, desc[UR36][R60.64+0x10] ;  /* 0x000010243c157981 */ /* 0x000ea8000c1e1900 */
[----:B------:R-:W3:Y:S04]  /*18650*/  LDG.E R24, desc[UR36][R60.64+0x14] ;  /* 0x000014243c187981 */ /* 0x000ee8000c1e1900 */
[----:B0-----:R1:W4:Y:S01]  /*18660*/  LDG.E R14, desc[UR36][R60.64+0x18] ;  /* 0x000018243c0e7981 */ /* 0x001322000c1e1900 */
[----:B------:R-:W-:Y:S02]  /*18670*/  FSETP.NEU.FTZ.AND P1, PT, R15, RZ, PT ;  /* 0x000000ff0f00720b */ /* 0x000fe40003f3d000 */
[----:B------:R-:W-:-:S11]  /*18680*/  MOV R31, R26 ;  /* 0x0000001a001f7202 */ /* 0x000fd60000000f00 */
[----:B------:R-:W-:-:S04]  /*18690*/  @P1 FADD.FTZ R31, R15, R26 ;  /* 0x0000001a0f1f1221 */ /* 0x000fc80000010000 */
[----:B------:R-:W0:Y:S02]  /*186a0*/  @P1 MUFU.RCP R16, R31 ;  /* 0x0000001f00101308 */ /* 0x000e240000001000 */
[----:B0-----:R-:W-:Y:S01]  /*186b0*/  @P1 FMUL.FTZ R15, R15, R16 ;  /* 0x000000100f0f1220 */ /* 0x001fe20000410000 */
[--C-:B--2---:R-:W-:Y:S01]  /*186c0*/  @P1 FADD.FTZ R2, R12, -R21.reuse ;  /* 0x800000150c021221 */ /* 0x104fe20000010000 */
[----:B------:R-:W-:-:S03]  /*186d0*/  IMAD.MOV.U32 R12, RZ, RZ, R21 ;  /* 0x000000ffff0c7224 */ /* 0x000fc600078e0015 */
[C---:B------:R-:W-:Y:S01]  /*186e0*/  @P1 FMUL.FTZ R3, R2.reuse, R2 ;  /* 0x0000000202031220 */ /* 0x040fe20000410000 */
[----:B---3--:R-:W-:Y:S01]  /*186f0*/  @P1 FADD.FTZ R16, R13, R24 ;  /* 0x000000180d101221 */ /* 0x008fe20000010000 */
[----:B------:R-:W-:Y:S02]  /*18700*/  @P1 FFMA.FTZ R12, R2, R15, R21 ;  /* 0x0000000f020c1223 */ /* 0x000fe40000010015 */
[----:B------:R-:W-:Y:S01]  /*18710*/  @P1 FMUL.FTZ R17, R26, R3 ;  /* 0x000000031a111220 */ /* 0x000fe20000410000 */
[----:B------:R-:W-:Y:S02]  /*18720*/  MOV R3, R24 ;  /* 0x0000001800037202 */ /* 0x000fe40000000f00 */
[----:B----4-:R-:W-:Y:S01]  /*18730*/  @P1 MOV R14, 0xffffffff ;  /* 0xffffffff000e1802 */ /* 0x010fe20000000f00 */
[----:B-1----:R-:W-:-:S07]  /*18740*/  @P1 FFMA.FTZ R3, R15, R17, R16 ;  /* 0x000000110f031223 */ /* 0x002fce0000010010 */
.L_x_4326:
[----:B------:R-:W-:Y:S05]  /*18750*/  BSYNC.RECONVERGENT B0 ;  /* 0x0000000000007941 */ /* 0x000fea0003800200 */
.L_x_4325:
        /* <DEDUP_REMOVED lines=18> */
[----:B----4-:R-:W-:-:S03]  /*18880*/  @P1 MOV R10, 0xffffffff ;  /* 0xffffffff000a1802 */ /* 0x010fc60000000f00 */
[----:B-1----:R-:W-:-:S07]  /*18890*/  @P1 FFMA.FTZ R17, R11, R13, R16 ;  /* 0x0000000d0b111223 */ /* 0x002fce0000010010 */
.L_x_4328:
[----:B------:R-:W-:Y:S05]  /*188a0*/  BSYNC.RECONVERGENT B0 ;  /* 0x0000000000007941 */ /* 0x000fea0003800200 */
.L_x_4327:
[----:B------:R-:W-:Y:S01]  /*188b0*/  BSSY.RECONVERGENT B0, `(.L_x_4322) ;  /* 0x0000014000007945 */ /* 0x000fe20003800200 */
[----:B------:R-:W-:Y:S01]  /*188c0*/  MOV R27, R5 ;  /* 0x00000005001b7202 */ /* 0x000fe20000000f00 */
[----:B------:R-:W-:Y:S02]  /*188d0*/  IMAD.MOV.U32 R35, RZ, RZ, R7 ;  /* 0x000000ffff237224 */ /* 0x000fe400078e0007 */
        /* <DEDUP_REMOVED lines=15> */
[----:B----4-:R-:W-:-:S03]  /*189d0*/  @P0 IMAD.MOV.U32 R6, RZ, RZ, -0x1 ;  /* 0xffffffffff060424 */ /* 0x010fc600078e00ff */
[----:B-1----:R-:W-:-:S07]  /*189e0*/  @P0 FFMA.FTZ R27, R7, R9, R0 ;  /* 0x00000009071b0223 */ /* 0x002fce0000010000 */
.L_x_4329:
[----:B------:R-:W-:Y:S05]  /*189f0*/  BSYNC.RECONVERGENT B0 ;  /* 0x0000000000007941 */ /* 0x000fea0003800200 */
.L_x_4322:
[----:B------:R-:W5:Y:S02]  /*18a00*/  LDCU.U8 UR4, c[0x0][0x7a1] ;  /* 0x0000f420ff0477ac */ /* 0x000f640008000000 */
[----:B-----5:R-:W-:-:S09]  /*18a10*/  UISETP.NE.AND UP0, UPT, UR4, URZ, UPT ;  /* 0x000000ff0400728c */ /* 0x020fd2000bf05270 */
[----:B------:R-:W-:Y:S05]  /*18a20*/  BRA.U !UP0, `(.L_x_4330) ;  /* 0x0000000508307547 */ /* 0x000fea000b800000 */
[----:B------:R-:W5:Y:S01]  /*18a30*/  LDCU UR5, c[0x0][0x380] ;  /* 0x00007000ff0577ac */ /* 0x000f620008000800 */
[----:B--23--:R-:W2:Y:S01]  /*18a40*/  LDC R5, c[0x0][0x7a4] ;  /* 0x0001e900ff057b82 */ /* 0x00cea20000000800 */
[----:B------:R-:W-:Y:S01]  /*18a50*/  F2FP.BF16.F32.PACK_AB R12, R12, R20 ;  /* 0x000000140c0c723e */ /* 0x000fe200000010ff */
[----:B------:R-:W3:Y:S01]  /*18a60*/  LDCU.U8 UR4, c[0x0][0x384] ;  /* 0x00007080ff0477ac */ /* 0x000ee20008000000 */
[C---:B-----5:R-:W-:Y:S01]  /*18a70*/  FSETP.GT.FTZ.AND P0, PT, R29.reuse, UR5, PT ;  /* 0x000000051d007c0b */ /* 0x060fe2000bf14000 */
[----:B------:R-:W-:Y:S01]  /*18a80*/  FADD.FTZ R29, R29, -UR5 ;  /* 0x800000051d1d7e21 */ /* 0x000fe20008010000 */
[C---:B-1--4-:R-:W-:Y:S01]  /*18a90*/  FADD.FTZ R0, R31.reuse, -UR5 ;  /* 0x800000051f007e21 */ /* 0x052fe20008010000 */
[----:B------:R-:W-:Y:S01]  /*18aa0*/  FSETP.GT.FTZ.AND P1, PT, R31, UR5, PT ;  /* 0x000000051f007c0b */ /* 0x000fe2000bf34000 */
[C---:B------:R-:W-:Y:S01]  /*18ab0*/  FADD.FTZ R2, R33.reuse, -UR5 ;  /* 0x8000000521027e21 */ /* 0x040fe20008010000 */
[----:B------:R-:W-:Y:S02]  /*18ac0*/  FSETP.GT.FTZ.AND P2, PT, R33, UR5, PT ;  /* 0x0000000521007c0b */ /* 0x000fe4000bf54000 */
[----:B------:R-:W-:-:S02]  /*18ad0*/  FSEL R29, R29, RZ, P0 ;  /* 0x000000ff1d1d7208 */ /* 0x000fc40000000000 */
[----:B------:R-:W-:Y:S02]  /*18ae0*/  FSEL R0, R0, RZ, P1 ;  /* 0x000000ff00007208 */ /* 0x000fe40000800000 */
[----:B0-----:R-:W0:Y:S01]  /*18af0*/  MUFU.RCP R6, R29 ;  /* 0x0000001d00067308 */ /* 0x001e220000001000 */
[----:B---3--:R-:W-:Y:S02]  /*18b00*/  ISETP.NE.AND P1, PT, RZ, UR4, PT ;  /* 0x00000004ff007c0c */ /* 0x008fe4000bf25270 */
[----:B------:R-:W-:Y:S02]  /*18b10*/  FSEL R2, R2, RZ, P2 ;  /* 0x000000ff02027208 */ /* 0x000fe40001000000 */
[C---:B--2---:R-:W-:Y:S02]  /*18b20*/  ISETP.GE.AND P0, PT, R5.reuse, 0x1, PT ;  /* 0x000000010500780c */ /* 0x044fe40003f06270 */
[----:B------:R-:W-:Y:S01]  /*18b30*/  ISETP.GE.AND P2, PT, R5, 0x2, PT ;  /* 0x000000020500780c */ /* 0x000fe20003f46270 */
[C---:B------:R-:W-:Y:S01]  /*18b40*/  FADD.FTZ R5, R35.reuse, -UR5 ;  /* 0x8000000523057e21 */ /* 0x040fe20008010000 */
[----:B------:R-:W-:Y:S01]  /*18b50*/  FSETP.GT.FTZ.AND P3, PT, R35, UR5, PT ;  /* 0x0000000523007c0b */ /* 0x000fe2000bf74000 */
[----:B------:R-:W1:Y:S03]  /*18b60*/  MUFU.RCP R0, R0 ;  /* 0x0000000000007308 */ /* 0x000e660000001000 */
[----:B------:R-:W-:Y:S01]  /*18b70*/  FSEL R9, R5, RZ, P3 ;  /* 0x000000ff05097208 */ /* 0x000fe20001800000 */
[----:B0-----:R-:W-:-:S04]  /*18b80*/  FMUL.FTZ R25, R6, R25 ;  /* 0x0000001906197220 */ /* 0x001fc80000410000 */
[----:B------:R-:W0:Y:S01]  /*18b90*/  MUFU.RCP R2, R2 ;  /* 0x0000000200027308 */ /* 0x000e220000001000 */
[----:B------:R-:W2:Y:S01]  /*18ba0*/  @P0 LDC.64 R22, c[0x0][0x770] ;  /* 0x0001dc00ff160b82 */ /* 0x000ea20000000a00 */
[----:B------:R-:W-:-:S06]  /*18bb0*/  @P2 LOP3.LUT R21, R56, 0xfffffffe, RZ, 0xc0, !PT ;  /* 0xfffffffe38152812 */ /* 0x000fcc00078ec0ff */
[----:B------:R-:W3:Y:S01]  /*18bc0*/  @P1 MUFU.SQRT R25, R25 ;  /* 0x0000001900191308 */ /* 0x000ee20000002000 */
[----:B------:R-:W4:Y:S01]  /*18bd0*/  @P2 LDC.64 R14, c[0x0][0x778] ;  /* 0x0001de00ff0e2b82 */ /* 0x000f220000000a00 */
[----:B-1----:R-:W-:-:S06]  /*18be0*/  FMUL.FTZ R5, R0, R3 ;  /* 0x0000000300057220 */ /* 0x002fcc0000410000 */
[----:B------:R1:W5:Y:S01]  /*18bf0*/  MUFU.RCP R16, R9 ;  /* 0x0000000900107308 */ /* 0x0003620000001000 */
[----:B------:R-:W4:Y:S01]  /*18c00*/  @P0 LDC.64 R10, c[0x0][0x770] ;  /* 0x0001dc00ff0a0b82 */ /* 0x000f220000000a00 */
[----:B0-----:R-:W-:-:S06]  /*18c10*/  FMUL.FTZ R0, R2, R17 ;  /* 0x0000001102007220 */ /* 0x001fcc0000410000 */
[----:B------:R-:W0:Y:S01]  /*18c20*/  @P1 MUFU.SQRT R5, R5 ;  /* 0x0000000500051308 */ /* 0x000e220000002000 */
[----:B------:R-:W0:Y:S01]  /*18c30*/  @P2 LDC.64 R6, c[0x0][0x778] ;  /* 0x0001de00ff062b82 */ /* 0x000e220000000a00 */
[----:B---3--:R-:W-:Y:S02]  /*18c40*/  F2FP.BF16.F32.PACK_AB R13, R8, R25 ;  /* 0x00000019080d723e */ /* 0x008fe400000010ff */
[C---:B--2---:R-:W-:Y:S02]  /*18c50*/  @P0 IADD3 R22, P3, PT, R57.reuse, R22, RZ ;  /* 0x0000001639160210 */ /* 0x044fe40007f7e0ff */
[----:B------:R-:W-:Y:S02]  /*18c60*/  @P2 LOP3.LUT R57, R57, 0xfffffffe, RZ, 0xc0, !PT ;  /* 0xfffffffe39392812 */ /* 0x000fe400078ec0ff */
[----:B------:R-:W2:Y:S01]  /*18c70*/  @P1 MUFU.SQRT R0, R0 ;  /* 0x0000000000001308 */ /* 0x000ea20000002000 */
[----:B-1----:R-:W1:Y:S01]  /*18c80*/  @P0 LDC.64 R8, c[0x0][0x770] ;  /* 0x0001dc00ff080b82 */ /* 0x002e620000000a00 */
[----:B-----5:R-:W-:Y:S01]  /*18c90*/  FMUL.FTZ R27, R16, R27 ;  /* 0x0000001b101b7220 */ /* 0x020fe20000410000 */
[----:B------:R-:W-:-:S02]  /*18ca0*/  @P0 IADD3.X R23, PT, PT, RZ, R23, RZ, P3, !PT ;  /* 0x00000017ff170210 */ /* 0x000fc40001ffe4ff */
[----:B----4-:R-:W-:-:S03]  /*18cb0*/  @P2 IADD3 R14, P3, PT, R57, R14, RZ ;  /* 0x0000000e390e2210 */ /* 0x010fc60007f7e0ff */
[----:B------:R-:W3:Y:S01]  /*18cc0*/  @P1 MUFU.SQRT R27, R27 ;  /* 0x0000001b001b1308 */ /* 0x000ee20000002000 */
[----:B------:R-:W4:Y:S01]  /*18cd0*/  @P2 LDC.64 R16, c[0x0][0x778] ;  /* 0x0001de00ff102b82 */ /* 0x000f220000000a00 */
[----:B------:R-:W-:Y:S01]  /*18ce0*/  @P0 IADD3 R10, P4, PT, R56, R10, RZ ;  /* 0x0000000a380a0210 */ /* 0x000fe20007f9e0ff */
[----:B------:R5:W-:Y:S01]  /*18cf0*/  @P0 STG.E.U16 desc[UR36][R22.64], R13 ;  /* 0x0000000d16000986 */ /* 0x000be2000c101524 */
[----:B0-----:R-:W-:Y:S02]  /*18d00*/  F2FP.BF16.F32.PACK_AB R4, R4, R5 ;  /* 0x000000050404723e */ /* 0x001fe400000010ff */
[----:B------:R-:W-:Y:S01]  /*18d10*/  @P2 LOP3.LUT R5, R19, 0xfffffffe, RZ, 0xc0, !PT ;  /* 0xfffffffe13052812 */ /* 0x000fe200078ec0ff */
[----:B------:R-:W-:Y:S01]  /*18d20*/  @P0 IMAD.X R11, RZ, RZ, R11, P4 ;  /* 0x000000ffff0b0224 */ /* 0x000fe200020e060b */
[----:B------:R-:W-:Y:S01]  /*18d30*/  @P2 IADD3.X R15, PT, PT, RZ, R15, RZ, P3, !PT ;  /* 0x0000000fff0f2210 */ /* 0x000fe20001ffe4ff */
[----:B------:R-:W0:Y:S01]  /*18d40*/  @P0 LDC.64 R2, c[0x0][0x770] ;  /* 0x0001dc00ff020b82 */ /* 0x000e220000000a00 */
[----:B------:R-:W-:-:S02]  /*18d50*/  @P2 IADD3 R6, P5, PT, R21, R6, RZ ;  /* 0x0000000615062210 */ /* 0x000fc40007fbe0ff */
[----:B--2---:R-:W-:Y:S01]  /*18d60*/  F2FP.BF16.F32.PACK_AB R0, RZ, R0 ;  /* 0x00000000ff00723e */ /* 0x004fe200000010ff */
[----:B------:R-:W-:Y:S01]  /*18d70*/  @P2 STG.E.U16 desc[UR36][R14.64], R12 ;  /* 0x0000000c0e002986 */ /* 0x000fe2000c101524 */
[----:B------:R-:W-:Y:S02]  /*18d80*/  @P2 IADD3.X R7, PT, PT, RZ, R7, RZ, P5, !PT ;  /* 0x00000007ff072210 */ /* 0x000fe40002ffe4ff */
[----:B-----5:R-:W-:Y:S01]  /*18d90*/  PRMT R13, R12, 0x7632, R13 ;  /* 0x000076320c0d7816 */ /* 0x020fe2000000000d */
[----:B------:R2:W-:Y:S01]  /*18da0*/  @P0 STG.E.U16 desc[UR36][R10.64], R4 ;  /* 0x000000040a000986 */ /* 0x0005e2000c101524 */
[----:B-1----:R-:W-:Y:S02]  /*18db0*/  @P0 IADD3 R8, P1, PT, R19, R8, RZ ;  /* 0x0000000813080210 */ /* 0x002fe40007f3e0ff */
[----:B---3--:R-:W-:Y:S01]  /*18dc0*/  F2FP.BF16.F32.PACK_AB R27, RZ, R27 ;  /* 0x0000001bff1b723e */ /* 0x008fe200000010ff */
[----:B------:R1:W-:Y:S01]  /*18dd0*/  @P2 STG.E.U16 desc[UR36][R6.64], R13 ;  /* 0x0000000d06002986 */ /* 0x0003e2000c101524 */
[----:B------:R-:W-:-:S02]  /*18de0*/  @P0 IADD3.X R9, PT, PT, RZ, R9, RZ, P1, !PT ;  /* 0x00000009ff090210 */ /* 0x000fc40000ffe4ff */
[----:B----4-:R-:W-:-:S03]  /*18df0*/  @P2 IADD3 R16, P3, PT, R5, R16, RZ ;  /* 0x0000001005102210 */ /* 0x010fc60007f7e0ff */
[----:B------:R1:W-:Y:S01]  /*18e00*/  @P0 STG.E.U16 desc[UR36][R8.64], R0 ;  /* 0x0000000008000986 */ /* 0x0003e2000c101524 */
[----:B--2---:R-:W-:Y:S01]  /*18e10*/  PRMT R4, R13, 0x7632, R4 ;  /* 0x000076320d047816 */ /* 0x004fe20000000004 */
[----:B------:R-:W-:Y:S01]  /*18e20*/  @P2 IMAD.X R17, RZ, RZ, R17, P3 ;  /* 0x000000ffff112224 */ /* 0x000fe200018e0611 */
[----:B0-----:R-:W-:-:S04]  /*18e30*/  @P0 IADD3 R2, P1, PT, R18, R2, RZ ;  /* 0x0000000212020210 */ /* 0x001fc80007f3e0ff */
[----:B------:R1:W-:Y:S01]  /*18e40*/  @P2 STG.E.U16 desc[UR36][R16.64], R4 ;  /* 0x0000000410002986 */ /* 0x0003e2000c101524 */
[----:B------:R-:W-:-:S05]  /*18e50*/  @P0 IADD3.X R3, PT, PT, RZ, R3, RZ, P1, !PT ;  /* 0x00000003ff030210 */ /* 0x000fca0000ffe4ff */
[----:B------:R1:W-:Y:S01]  /*18e60*/  @P0 STG.E.U16 desc[UR36][R2.64], R27 ;  /* 0x0000001b02000986 */ /* 0x0003e2000c101524 */
[----:B------:R-:W-:Y:S05]  /*18e70*/  @!P2 EXIT ;  /* 0x000000000000a94d */ /* 0x000fea0003800000 */
[----:B------:R-:W0:Y:S01]  /*18e80*/  LDCU.64 UR4, c[0x0][0x778] ;  /* 0x0000ef00ff0477ac */ /* 0x000e220008000a00 */
[----:B-1----:R-:W-:Y:S02]  /*18e90*/  LOP3.LUT R2, R18, 0xfffffffe, RZ, 0xc0, !PT ;  /* 0xfffffffe12027812 */ /* 0x002fe400078ec0ff */
[----:B------:R-:W-:Y:S02]  /*18ea0*/  PRMT R0, R4, 0x7632, R0 ;  /* 0x0000763204007816 */ /* 0x000fe40000000000 */
[----:B0-----:R-:W-:-:S04]  /*18eb0*/  IADD3 R2, P0, PT, R2, UR4, RZ ;  /* 0x0000000402027c10 */ /* 0x001fc8000ff1e0ff */
[----:B------:R-:W-:-:S05]  /*18ec0*/  IADD3.X R3, PT, PT, RZ, UR5, RZ, P0, !PT ;  /* 0x00000005ff037c10 */ /* 0x000fca00087fe4ff */
[----:B------:R-:W-:Y:S01]  /*18ed0*/  STG.E.U16 desc[UR36][R2.64], R0 ;  /* 0x0000000002007986 */ /* 0x000fe2000c101524 */
[----:B------:R-:W-:Y:S05]  /*18ee0*/  EXIT ;  /* 0x000000000000794d */ /* 0x000fea0003800000 */
.L_x_4330:
[----:B------:R-:W-:Y:S04]  /*18ef0*/  STG.E desc[UR36][R60.64], R20 ;  /* 0x000000143c007986 */ /* 0x000fe8000c101924 */
[----:B------:R-:W-:Y:S04]  /*18f00*/  STG.E desc[UR36][R60.64+0x4], R25 ;  /* 0x000004193c007986 */ /* 0x000fe8000c101924 */
[----:B0-----:R-:W-:Y:S04]  /*18f10*/  STG.E desc[UR36][R60.64+0x8], R22 ;  /* 0x000008163c007986 */ /* 0x001fe8000c101924 */
[----:B------:R-:W-:Y:S04]  /*18f20*/  STG.E desc[UR36][R60.64+0xc], R29 ;  /* 0x00000c1d3c007986 */ /* 0x000fe8000c101924 */
        /* <DEDUP_REMOVED lines=11> */
[----:B------:R-:W-:Y:S01]  /*18fe0*/  STG.E desc[UR36][R60.64+0x3c], R35 ;  /* 0x00003c233c007986 */ /* 0x000fe2000c101924 */
[----:B------:R-:W-:Y:S05]  /*18ff0*/  EXIT ;  /* 0x000000000000794d */ /* 0x000fea0003800000 */
.L_x_4249:
[----:B------:R-:W4:Y:S02]  /*19000*/  LDCU UR4, c[0x0][0x3a0] ;  /* 0x00007400ff0477ac */ /* 0x000f240008000800 */
[----:B----4-:R-:W-:-:S13]  /*19010*/  ISETP.GE.AND P1, PT, R19, UR4, PT ;  /* 0x0000000413007c0c */ /* 0x010fda000bf26270 */
[----:B------:R-:W-:Y:S05]  /*19020*/  @P1 EXIT ;  /* 0x000000000000194d */ /* 0x000fea0003800000 */
[----:B------:R-:W4:Y:S01]  /*19030*/  LDCU UR4, c[0x0][0x3b0] ;  /* 0x00007600ff0477ac */ /* 0x000f220008000800 */
[----:B------:R-:W-:Y:S02]  /*19040*/  ISETP.NE.AND P2, PT, R17, RZ, PT ;  /* 0x000000ff1100720c */ /* 0x000fe40003f45270 */
[----:B----4-:R-:W-:-:S13]  /*19050*/  ISETP.NE.AND P1, PT, RZ, UR4, PT ;  /* 0x00000004ff007c0c */ /* 0x010fda000bf25270 */
[----:B------:R-:W-:Y:S05]  /*19060*/  @P1 EXIT P2 ;  /* 0x000000000000194d */ /* 0x000fea0001000000 */
[----:B------:R-:W4:Y:S01]  /*19070*/  LDCU UR4, c[0x0][0x3b4] ;  /* 0x00007680ff0477ac */ /* 0x000f220008000800 */
[----:B------:R-:W-:Y:S02]  /*19080*/  ISETP.NE.AND P2, PT, R2, RZ, PT ;  /* 0x000000ff0200720c */ /* 0x000fe40003f45270 */
[----:B----4-:R-:W-:-:S13]  /*19090*/  ISETP.NE.AND P1, PT, RZ, UR4, PT ;  /* 0x00000004ff007c0c */ /* 0x010fda000bf25270 */
[----:B------:R-:W-:Y:S05]  /*190a0*/  @P1 EXIT P2 ;  /* 0x000000000000194d */ /* 0x000fea0001000000 */
[----:B------:R-:W-:Y:S05]  /*190b0*/  @!P0 BRA `(.L_x_4331) ;  /* 0x0000000800c08947 */ /* 0x000fea0003800000 */
[----:B------:R-:W4:Y:S02]  /*190c0*/  LDCU.U8 UR4, c[0x0][0x7a0] ;  /* 0x0000f400ff0477ac */ /* 0x000f240008000000 */
[----:B----4-:R-:W-:-:S09]  /*190d0*/  UISETP.NE.AND UP0, UPT, UR4, URZ, UPT ;  /* 0x000000ff0400728c */ /* 0x010fd2000bf05270 */
[----:B------:R-:W-:Y:S05]  /*190e0*/  BRA.U !UP0, `(.L_x_4332) ;  /* 0x00000001087c7547 */ /* 0x000fea000b800000 */
[----:B------:R-:W-:Y:S01]  /*190f0*/  MOV R0, 0x0 ;  /* 0x0000000000007802 */ /* 0x000fe20000000f00 */
[----:B------:R-:W4:Y:S01]  /*19100*/  LDCU.64 UR4, c[0x4][0x580] ;  /* 0x0100b000ff0477ac */ /* 0x000f220008000a00 */
[----:B-1-3--:R-:W-:Y:S02]  /*19110*/  HFMA2 R12, -RZ, RZ, 0, 5.9604644775390625e-08 ;  /* 0x00000001ff0c7431 */ /* 0x00afe400000001ff */
[----:B------:R-:W-:Y:S01]  /*19120*/  IMAD.MOV.U32 R8, RZ, RZ, 0x2dd ;  /* 0x000002ddff087424 */ /* 0x000fe200078e00ff */
[----:B------:R1:W3:Y:S01]  /*19130*/  LDC.64 R2, c[0x4][R0] ;  /* 0x0100000000027b82 */ /* 0x0002e20000000a00 */
[----:B------:R-:W5:Y:S01]  /*19140*/  LDCU.64 UR6, c[0x4][0x578] ;  /* 0x0100af00ff0677ac */ /* 0x000f620008000a00 */
[----:B------:R-:W-:Y:S01]  /*19150*/  MOV R13, RZ ;  /* 0x000000ff000d7202 */ /* 0x000fe20000000f00 */
[----:B------:R-:W2:Y:S01]  /*19160*/  LDCU.64 UR8, c[0x4][0x178] ;  /* 0x01002f00ff0877ac */ /* 0x000ea20008000a00 */
[----:B----4-:R-:W-:Y:S01]  /*19170*/  IMAD.U32 R4, RZ, RZ, UR4 ;  /* 0x00000004ff047e24 */ /* 0x010fe2000f8e00ff */
[----:B------:R-:W-:-:S02]  /*19180*/  MOV R5, UR5 ;  /* 0x0000000500057c02 */ /* 0x000fc40008000f00 */
[----:B-----5:R-:W-:Y:S01]  /*19190*/  MOV R6, UR6 ;  /* 0x0000000600067c02 */ /* 0x020fe20008000f00 */
[----:B------:R-:W-:Y:S01]  /*191a0*/  IMAD.U32 R7, RZ, RZ, UR7 ;  /* 0x00000007ff077e24 */ /* 0x000fe2000f8e00ff */
[----:B--2---:R-:W-:Y:S02]  /*191b0*/  MOV R10, UR8 ;  /* 0x00000008000a7c02 */ /* 0x004fe40008000f00 */
[----:B-1----:R-:W-:-:S07]  /*191c0*/  MOV R11, UR9 ;  /* 0x00000009000b7c02 */ /* 0x002fce0008000f00 */
[----:B------:R-:W-:-:S07]  /*191d0*/  LEPC R20, `(.L_x_4333) ;  /* 0x000000001014794e */ /* 0x000fce0000000000 */
[----:B0--3--:R-:W-:Y:S05]  /*191e0*/  CALL.ABS.NOINC R2 ;  /* 0x0000000002007343 */ /* 0x009fea0003c00000 */
.L_x_4333:
        /* <DEDUP_REMOVED lines=15> */
.L_x_4332:
[----:B------:R-:W4:Y:S02]  /*192e0*/  LDCU.U8 UR4, c[0x0][0x7a1] ;  /* 0x0000f420ff0477ac */ /* 0x000f240008000000 */
[----:B----4-:R-:W-:-:S09]  /*192f0*/  UISETP.NE.AND UP0, UPT, UR4, URZ, UPT ;  /* 0x000000ff0400728c */ /* 0x010fd2000bf05270 */
[----:B------:R-:W-:Y:S05]  /*19300*/  BRA.U !UP0, `(.L_x_4334) ;  /* 0x0000000508347547 */ /* 0x000fea000b800000 */
[----:B------:R-:W4:Y:S01]  /*19310*/  LDCU UR5, c[0x0][0x380] ;  /* 0x00007000ff0577ac */ /* 0x000f220008000800 */
[----:B------:R-:W5:Y:S01]  /*19320*/  LDC R3, c[0x0][0x7a4] ;  /* 0x0001e900ff037b82 */ /* 0x000f620000000800 */
[----:B------:R-:W0:Y:S01]  /*19330*/  LDCU.U8 UR4, c[0x0][0x384] ;  /* 0x00007080ff0477ac */ /* 0x000e220008000000 */
[C---:B----4-:R-:W-:Y:S01]  /*19340*/  FSETP.GT.FTZ.AND P0, PT, R7.reuse, UR5, PT ;  /* 0x0000000507007c0b */ /* 0x050fe2000bf14000 */
[----:B-1-3--:R-:W-:Y:S01]  /*19350*/  FADD.FTZ R7, R7, -UR5 ;  /* 0x8000000507077e21 */ /* 0x00afe20008010000 */
[----:B------:R-:W-:Y:S01]  /*19360*/  FADD.FTZ R0, R11, -UR5 ;  /* 0x800000050b007e21 */ /* 0x000fe20008010000 */
[----:B------:R-:W-:Y:S01]  /*19370*/  FADD.FTZ R2, R15, -UR5 ;  /* 0x800000050f027e21 */ /* 0x000fe20008010000 */
[----:B0-----:R-:W-:Y:S02]  /*19380*/  ISETP.NE.AND P2, PT, RZ, UR4, PT ;  /* 0x00000004ff007c0c */ /* 0x001fe4000bf45270 */
[----:B------:R-:W-:Y:S02]  /*19390*/  FSEL R7, R7, RZ, P0 ;  /* 0x000000ff07077208 */ /* 0x000fe40000000000 */
[----:B------:R-:W-:-:S02]  /*193a0*/  FSETP.GT.FTZ.AND P0, PT, R11, UR5, PT ;  /* 0x000000050b007c0b */ /* 0x000fc4000bf14000 */
[----:B------:R-:W0:Y:S01]  /*193b0*/  MUFU.RCP R6, R7 ;  /* 0x0000000700067308 */ /* 0x000e220000001000 */
[----:B-----5:R-:W-:Y:S02]  /*193c0*/  ISETP.GE.AND P1, PT, R3, 0x1, PT ;  /* 0x000000010300780c */ /* 0x020fe40003f26270 */
[----:B------:R-:W-:Y:S02]  /*193d0*/  FSEL R0, R0, RZ, P0 ;  /* 0x000000ff00007208 */ /* 0x000fe40000000000 */
[----:B------:R-:W-:Y:S02]  /*193e0*/  FSETP.GT.FTZ.AND P0, PT, R15, UR5, PT ;  /* 0x000000050f007c0b */ /* 0x000fe4000bf14000 */
[C---:B------:R-:W-:Y:S01]  /*193f0*/  FSETP.GT.FTZ.AND P3, PT, R23.reuse, UR5, PT ;  /* 0x0000000517007c0b */ /* 0x040fe2000bf74000 */
[----:B------:R-:W-:Y:S01]  /*19400*/  FADD.FTZ R23, R23, -UR5 ;  /* 0x8000000517177e21 */ /* 0x000fe20008010000 */
[----:B------:R-:W1:Y:S01]  /*19410*/  MUFU.RCP R0, R0 ;  /* 0x0000000000007308 */ /* 0x000e620000001000 */
[----:B------:R-:W-:-:S02]  /*19420*/  FSEL R2, R2, RZ, P0 ;  /* 0x000000ff02027208 */ /* 0x000fc40000000000 */
[----:B------:R-:W-:Y:S02]  /*19430*/  ISETP.GE.AND P0, PT, R3, 0x2, PT ;  /* 0x000000020300780c */ /* 0x000fe40003f06270 */
[----:B------:R-:W3:Y:S01]  /*19440*/  @P1 LDC.64 R16, c[0x0][0x770] ;  /* 0x0001dc00ff101b82 */ /* 0x000ee20000000a00 */
[----:B------:R-:W-:Y:S02]  /*19450*/  FSEL R23, R23, RZ, P3 ;  /* 0x000000ff17177208 */ /* 0x000fe40001800000 */
[----:B--2---:R2:W4:Y:S01]  /*19460*/  MUFU.RCP R10, R2 ;  /* 0x00000002000a7308 */ /* 0x0045220000001000 */
[----:B0-----:R-:W-:-:S07]  /*19470*/  FMUL.FTZ R5, R6, R5 ;  /* 0x0000000506057220 */ /* 0x001fce0000410000 */
[----:B------:R-:W0:Y:S01]  /*19480*/  MUFU.RCP R14, R23 ;  /* 0x00000017000e7308 */ /* 0x000e220000001000 */
[----:B------:R-:W5:Y:S01]  /*19490*/  @P0 LDC.64 R18, c[0x0][0x778] ;  /* 0x0001de00ff120b82 */ /* 0x000f620000000a00 */
[----:B-1----:R-:W-:Y:S01]  /*194a0*/  FMUL.FTZ R11, R0, R9 ;  /* 0x00000009000b7220 */ /* 0x002fe20000410000 */
[----:B------:R-:W-:Y:S02]  /*194b0*/  F2FP.BF16.F32.PACK_AB R0, R8, R4 ;  /* 0x000000040800723e */ /* 0x000fe400000010ff */
[----:B------:R-:W-:-:S03]  /*194c0*/  @P0 LOP3.LUT R9, R31, 0xfffffffe, RZ, 0xc0, !PT ;  /* 0xfffffffe1f090812 */ /* 0x000fc600078ec0ff */
[----:B------:R-:W1:Y:S01]  /*194d0*/  @P2 MUFU.SQRT R5, R5 ;  /* 0x0000000500052308 */ /* 0x000e620000002000 */
[----:B--2---:R-:W2:Y:S01]  /*194e0*/  @P1 LDC.64 R2, c[0x0][0x770] ;  /* 0x0001dc00ff021b82 */ /* 0x004ea20000000a00 */
[----:B----4-:R-:W-:Y:S01]  /*194f0*/  FMUL.FTZ R13, R10, R13 ;  /* 0x0000000d0a0d7220 */ /* 0x010fe20000410000 */
[----:B---3--:R-:W-:-:S05]  /*19500*/  @P1 IADD3 R4, P3, PT, R31, R16, RZ ;  /* 0x000000101f041210 */ /* 0x008fca0007f7e0ff */
[----:B------:R-:W3:Y:S01]  /*19510*/  @P2 MUFU.SQRT R11, R11 ;  /* 0x0000000b000b2308 */ /* 0x000ee20000002000 */
[----:B------:R-:W4:Y:S01]  /*19520*/  @P0 LDC.64 R6, c[0x0][0x778] ;  /* 0x0001de00ff060b82 */ /* 0x000f220000000a00 */
[----:B0-----:R-:W-:-:S06]  /*19530*/  FMUL.FTZ R21, R14, R21 ;  /* 0x000000150e157220 */ /* 0x001fcc0000410000 */
[----:B------:R-:W0:Y:S01]  /*19540*/  @P2 MUFU.SQRT R13, R13 ;  /* 0x0000000d000d2308 */ /* 0x000e220000002000 */
[----:B------:R-:W0:Y:S01]  /*19550*/  @P1 LDC.64 R22, c[0x0][0x770] ;  /* 0x0001dc00ff161b82 */ /* 0x000e220000000a00 */
[----:B-1----:R-:W-:Y:S01]  /*19560*/  F2FP.BF16.F32.PACK_AB R14, R12, R5 ;  /* 0x000000050c0e723e */ /* 0x002fe200000010ff */
[----:B------:R-:W-:Y:S01]  /*19570*/  @P1 IMAD.X R5, RZ, RZ, R17, P3 ;  /* 0x000000ffff051224 */ /* 0x000fe200018e0611 */
[----:B-----5:R-:W-:-:S04]  /*19580*/  @P0 IADD3 R8, P4, PT, R9, R18, RZ ;  /* 0x0000001209080210 */ /* 0x020fc80007f9e0ff */
[----:B------:R-:W-:Y:S01]  /*19590*/  @P0 IADD3.X R9, PT, PT, RZ, R19, RZ, P4, !PT ;  /* 0x00000013ff090210 */ /* 0x000fe200027fe4ff */
[----:B------:R-:W1:Y:S01]  /*195a0*/  @P0 LDC.64 R16, c[0x0][0x778] ;  /* 0x0001de00ff100b82 */ /* 0x000e620000000a00 */
[----:B---3--:R-:W-:Y:S01]  /*195b0*/  F2FP.BF16.F32.PACK_AB R20, R20, R11 ;  /* 0x0000000b1414723e */ /* 0x008fe200000010ff */
[----:B------:R-:W3:Y:S01]  /*195c0*/  @P2 MUFU.SQRT R21, R21 ;  /* 0x0000001500152308 */ /* 0x000ee20000002000 */
[C---:B------:R-:W-:Y:S01]  /*195d0*/  @P0 LOP3.LUT R11, R29.reuse, 0xfffffffe, RZ, 0xc0, !PT ;  /* 0xfffffffe1d0b0812 */ /* 0x040fe200078ec0ff */
[----:B------:R5:W-:Y:S01]  /*195e0*/  @P1 STG.E.U16 desc[UR36][R4.64], R14 ;  /* 0x0000000e04001986 */ /* 0x000be2000c101524 */
[----:B--2---:R-:W-:-:S03]  /*195f0*/  @P1 IADD3 R2, P3, PT, R29, R2, RZ ;  /* 0x000000021d021210 */ /* 0x004fc60007f7e0ff */
[----:B------:R-:W2:Y:S01]  /*19600*/  @P1 LDC.64 R30, c[0x0][0x770] ;  /* 0x0001dc00ff1e1b82 */ /* 0x000ea20000000a00 */
[----:B----4-:R-:W-:Y:S01]  /*19610*/  @P0 IADD3 R6, P4, PT, R11, R6, RZ ;  /* 0x000000060b060210 */ /* 0x010fe20007f9e0ff */
[----:B------:R4:W-:Y:S01]  /*19620*/  @P0 STG.E.U16 desc[UR36][R8.64], R0 ;  /* 0x0000000008000986 */ /* 0x0009e2000c101524 */
[----:B------:R-:W-:Y:S02]  /*19630*/  @P1 IADD3.X R3, PT, PT, RZ, R3, RZ, P3, !PT ;  /* 0x00000003ff031210 */ /* 0x000fe40001ffe4ff */
[C---:B------:R-:W-:Y:S01]  /*19640*/  @P0 LOP3.LUT R11, R27.reuse, 0xfffffffe, RZ, 0xc0, !PT ;  /* 0xfffffffe1b0b0812 */ /* 0x040fe200078ec0ff */
[----:B------:R-:W-:Y:S01]  /*19650*/  @P0 IMAD.X R7, RZ, RZ, R7, P4 ;  /* 0x000000ffff070224 */ /* 0x000fe200020e0607 */
[----:B0-----:R-:W-:Y:S01]  /*19660*/  F2FP.BF16.F32.PACK_AB R13, RZ, R13 ;  /* 0x0000000dff0d723e */ /* 0x001fe200000010ff */
[----:B------:R0:W-:Y:S01]  /*19670*/  @P1 STG.E.U16 desc[UR36][R2.64], R20 ;  /* 0x0000001402001986 */ /* 0x0001e2000c101524 */
[----:B-----5:R-:W-:Y:S02]  /*19680*/  PRMT R5, R0, 0x7632, R5 ;  /* 0x0000763200057816 */ /* 0x020fe40000000005 */
[----:B------:R-:W-:-:S02]  /*19690*/  @P1 IADD3 R4, P2, PT, R27, R22, RZ ;  /* 0x000000161b041210 */ /* 0x000fc40007f5e0ff */
[----:B---3--:R-:W-:Y:S01]  /*196a0*/  F2FP.BF16.F32.PACK_AB R21, RZ, R21 ;  /* 0x00000015ff15723e */ /* 0x008fe200000010ff */
[----:B------:R3:W-:Y:S01]  /*196b0*/  @P0 STG.E.U16 desc[UR36][R6.64], R5 ;  /* 0x0000000506000986 */ /* 0x0007e2000c101524 */
[----:B----4-:R-:W-:Y:S02]  /*196c0*/  PRMT R0, R13, 0x7610, R0 ;  /* 0x000076100d007816 */ /* 0x010fe40000000000 */
[----:B-1----:R-:W-:Y:S02]  /*196d0*/  @P0 IADD3 R10, P3, PT, R11, R16, RZ ;  /* 0x000000100b0a0210 */ /* 0x002fe40007f7e0ff */
[----:B0-----:R-:W-:Y:S02]  /*196e0*/  PRMT R2, R14, 0x7632, R2 ;  /* 0x000076320e027816 */ /* 0x001fe40000000002 */
[----:B------:R-:W-:Y:S02]  /*196f0*/  @P0 IADD3.X R11, PT, PT, RZ, R17, RZ, P3, !PT ;  /* 0x00000011ff0b0210 */ /* 0x000fe40001ffe4ff */
[----:B---3--:R-:W-:-:S02]  /*19700*/  @P1 IADD3.X R5, PT, PT, RZ, R23, RZ, P2, !PT ;  /* 0x00000017ff051210 */ /* 0x008fc400017fe4ff */
[----:B--2---:R-:W-:-:S03]  /*19710*/  @P1 IADD3 R12, P2, PT, R25, R30, RZ ;  /* 0x0000001e190c1210 */ /* 0x004fc60007f5e0ff */
[----:B------:R0:W-:Y:S02]  /*19720*/  @P1 STG.E.U16 desc[UR36][R4.64], R0 ;  /* 0x0000000004001986 */ /* 0x0001e4000c101524 */
[----:B------:R-:W-:Y:S02]  /*19730*/  @P1 IMAD.X R13, RZ, RZ, R31, P2 ;  /* 0x000000ffff0d1224 */ /* 0x000fe400010e061f */
        /* <DEDUP_REMOVED lines=10> */
.L_x_4334:
[----:B------:R-:W-:Y:S01]  /*197e0*/  MOV R2, 0x0 ;  /* 0x0000000000027802 */ /* 0x000fe20000000f00 */
[----:B------:R-:W4:Y:S01]  /*197f0*/  LDCU.64 UR4, c[0x4][0x580] ;  /* 0x0100b000ff0477ac */ /* 0x000f220008000a00 */
[----:B-1-3--:R-:W-:Y:S02]  /*19800*/  HFMA2 R8, -RZ, RZ, 0, 4.4405460357666015625e-05 ;  /* 0x000002e9ff087431 */ /* 0x00afe400000001ff */
[----:B------:R-:W-:Y:S01]  /*19810*/  IMAD.MOV.U32 R12, RZ, RZ, 0x1 ;  /* 0x00000001ff0c7424 */ /* 0x000fe200078e00ff */
[----:B--2---:R1:W2:Y:S01]  /*19820*/  LDC.64 R14, c[0x4][R2] ;  /* 0x01000000020e7b82 */ /* 0x0042a20000000a00 */
[----:B------:R-:W3:Y:S01]  /*19830*/  LDCU.64 UR6, c[0x4][0x578] ;  /* 0x0100af00ff0677ac */ /* 0x000ee20008000a00 */
[----:B------:R-:W-:Y:S01]  /*19840*/  MOV R13, RZ ;  /* 0x000000ff000d7202 */ /* 0x000fe20000000f00 */
[----:B------:R-:W5:Y:S01]  /*19850*/  LDCU.64 UR8, c[0x4][0x188] ;  /* 0x01003100ff0877ac */ /* 0x000f620008000a00 */
[----:B----4-:R-:W-:Y:S01]  /*19860*/  MOV R4, UR4 ;  /* 0x0000000400047c02 */ /* 0x010fe20008000f00 */
[----:B------:R-:W-:Y:S01]  /*19870*/  IMAD.U32 R5, RZ, RZ, UR5 ;  /* 0x00000005ff057e24 */ /* 0x000fe2000f8e00ff */
[----:B---3--:R-:W-:-:S02]  /*19880*/  MOV R6, UR6 ;  /* 0x0000000600067c02 */ /* 0x008fc40008000f00 */
[----:B------:R-:W-:Y:S01]  /*19890*/  MOV R7, UR7 ;  /* 0x0000000700077c02 */ /* 0x000fe20008000f00 */
[----:B-----5:R-:W-:Y:S01]  /*198a0*/  IMAD.U32 R10, RZ, RZ, UR8 ;  /* 0x00000008ff0a7e24 */ /* 0x020fe2000f8e00ff */
[----:B-1----:R-:W-:-:S07]  /*198b0*/  MOV R11, UR9 ;  /* 0x00000009000b7c02 */ /* 0x002fce0008000f00 */
[----:B------:R-:W-:-:S07]  /*198c0*/  LEPC R20, `(.L_x_4335) ;  /* 0x000000001014794e */ /* 0x000fce0000000000 */
[----:B0-2---:R-:W-:Y:S05]  /*198d0*/  CALL.ABS.NOINC R14 ;  /* 0x000000000e007343 */ /* 0x005fea0003c00000 */
.L_x_4335:
        /* <DEDUP_REMOVED lines=15> */
.L_x_4336:
        /* <DEDUP_REMOVED lines=15> */
.L_x_4337:
        /* <DEDUP_REMOVED lines=15> */
.L_x_4338:
[----:B------:R-:W-:Y:S05]  /*19bb0*/  EXIT ;  /* 0x000000000000794d */ /* 0x000fea0003800000 */
.L_x_4331:
[----:B------:R-:W4:Y:S01]  /*19bc0*/  LDCU.U8 UR4, c[0x0][0x7a0] ;  /* 0x0000f400ff0477ac */ /* 0x000f220008000000 */
[----:B------:R-:W-:Y:S01]  /*19bd0*/  MOV R39, R23 ;  /* 0x0000001700277202 */ /* 0x000fe20000000f00 */
[----:B------:R-:W-:Y:S01]  /*19be0*/  IMAD.MOV.U32 R33, RZ, RZ, R21 ;  /* 0x000000ffff217224 */ /* 0x000fe200078e0015 */
[----:B-12---:R-:W-:Y:S01]  /*19bf0*/  MOV R41, R15 ;  /* 0x0000000f00297202 */ /* 0x006fe20000000f00 */
[----:B------:R-:W-:Y:S01]  /*19c00*/  IMAD.MOV.U32 R37, RZ, RZ, R11 ;  /* 0x000000ffff257224 */ /* 0x000fe200078e000b */
[----:B------:R-:W-:Y:S01]  /*19c10*/  MOV R17, R13 ;  /* 0x0000000d00117202 */ /* 0x000fe20000000f00 */
[----:B------:R-:W-:Y:S01]  /*19c20*/  IMAD.MOV.U32 R19, RZ, RZ, R5 ;  /* 0x000000ffff137224 */ /* 0x000fe200078e0005 */
[----:B------:R-:W-:Y:S02]  /*19c30*/  MOV R3, R9 ;  /* 0x0000000900037202 */ /* 0x000fe40000000f00 */
[----:B------:R-:W-:Y:S01]  /*19c40*/  MOV R35, R7 ;  /* 0x0000000700237202 */ /* 0x000fe20000000f00 */
[----:B----4-:R-:W-:-:S09]  /*19c50*/  UISETP.NE.AND UP0, UPT, UR4, URZ, UPT ;  /* 0x000000ff0400728c */ /* 0x010fd2000bf05270 */
[----:B------:R-:W-:Y:S05]  /*19c60*/  BRA.U !UP0, `(.L_x_4339) ;  /* 0x0000000508747547 */ /* 0x000fea000b800000 */
[----:B------:R-:W2:Y:S04]  /*19c70*/  LDG.E R24, desc[UR36][R60.64+0xc] ;  /* 0x00000c243c187981 */ /* 0x000ea8000c1e1900 */
[----:B------:R-:W4:Y:S04]  /*19c80*/  LDG.E R26, desc[UR36][R60.64+0x1c] ;  /* 0x00001c243c1a7981 */ /* 0x000f28000c1e1900 */
[----:B------:R-:W5:Y:S04]  /*19c90*/  LDG.E R28, desc[UR36][R60.64+0x2c] ;  /* 0x00002c243c1c7981 */ /* 0x000f68000c1e1900 */
[----:B------:R-:W3:Y:S01]  /*19ca0*/  LDG.E R0, desc[UR36][R60.64+0x3c] ;  /* 0x00003c243c007981 */ /* 0x000ee2000c1e1900 */
[----:B------:R-:W-:Y:S01]  /*19cb0*/  BSSY.RECONVERGENT B0, `(.L_x_4340) ;  /* 0x0000018000007945 */ /* 0x000fe20003800200 */
[----:B------:R-:W-:-:S02]  /*19cc0*/  MOV R19, R5 ;  /* 0x0000000500137202 */ /* 0x000fc40000000f00 */
[----:B------:R-:W-:Y:S02]  /*19cd0*/  MOV R35, R7 ;  /* 0x0000000700237202 */ /* 0x000fe40000000f00 */
[----:B--2---:R-:W-:Y:S02]  /*19ce0*/  FSETP.NEU.FTZ.AND P1, PT, R24, RZ, PT ;  /* 0x000000ff1800720b */ /* 0x004fe40003f3d000 */
[----:B----4-:R-:W-:Y:S02]  /*19cf0*/  FSETP.NEU.FTZ.AND P2, PT, R26, RZ, PT ;  /* 0x000000ff1a00720b */ /* 0x010fe40003f5d000 */
[----:B-----5:R-:W-:Y:S02]  /*19d00*/  FSETP.NEU.FTZ.AND P3, PT, R28, RZ, PT ;  /* 0x000000ff1c00720b */ /* 0x020fe40003f7d000 */
[----:B---3--:R-:W-:-:S07]  /*19d10*/  FSETP.NEU.FTZ.AND P0, PT, R0, RZ, PT ;  /* 0x000000ff0000720b */ /* 0x008fce0003f1d000 */
[----:B------:R-:W-:Y:S06]  /*19d20*/  @!P1 BRA `(.L_x_4341) ;  /* 0x0000000000409947 */ /* 0x000fec0003800000 */
[----:B------:R-:W2:Y:S04]  /*19d30*/  LDG.E R17, desc[UR36][R60.64] ;  /* 0x000000243c117981 */ /* 0x000ea8000c1e1900 */
[----:B------:R-:W3:Y:S04]  /*19d40*/  LDG.E R19, desc[UR36][R60.64+0x4] ;  /* 0x000004243c137981 */ /* 0x000ee8000c1e1900 */
[----:B------:R1:W4:Y:S01]  /*19d50*/  LDG.E R6, desc[UR36][R60.64+0x8] ;  /* 0x000008243c067981 */ /* 0x000322000c1e1900 */
        /* <DEDUP_REMOVED lines=13> */
.L_x_4341:
[----:B------:R-:W-:Y:S05]  /*19e30*/  BSYNC.RECONVERGENT B0 ;  /* 0x0000000000007941 */ /* 0x000fea0003800200 */
.L_x_4340:
[----:B------:R-:W-:Y:S01]  /*19e40*/  BSSY.RECONVERGENT B0, `(.L_x_4342) ;  /* 0x0000015000007945 */ /* 0x000fe20003800200 */
[----:B------:R-:W-:Y:S01]  /*19e50*/  IMAD.MOV.U32 R3, RZ, RZ, R9 ;  /* 0x000000ffff037224 */ /* 0x000fe200078e0009 */
[----:B------:R-:W-:Y:S02]  /*19e60*/  MOV R37, R11 ;  /* 0x0000000b00257202 */ /* 0x000fe40000000f00 */
[----:B------:R-:W-:Y:S05]  /*19e70*/  @!P2 BRA `(.L_x_4343) ;  /* 0x000000000044a947 */ /* 0x000fea0003800000 */
[----:B------:R-:W2:Y:S04]  /*19e80*/  LDG.E R17, desc[UR36][R60.64+0x10] ;  /* 0x000010243c117981 */ /* 0x000ea8000c1e1900 */
[----:B------:R-:W3:Y:S04]  /*19e90*/  LDG.E R18, desc[UR36][R60.64+0x14] ;  /* 0x000014243c127981 */ /* 0x000ee8000c1e1900 */
[----:B------:R1:W4:Y:S01]  /*19ea0*/  LDG.E R10, desc[UR36][R60.64+0x18] ;  /* 0x000018243c0a7981 */ /* 0x000322000c1e1900 */
[----:B------:R-:W-:Y:S02]  /*19eb0*/  FSETP.NEU.FTZ.AND P1, PT, R11, RZ, PT ;  /* 0x000000ff0b00720b */ /* 0x000fe40003f3d000 */
[----:B------:R-:W-:-:S11]  /*19ec0*/  MOV R37, R26 ;  /* 0x0000001a00257202 */ /* 0x000fd60000000f00 */
[----:B------:R-:W-:-:S04]  /*19ed0*/  @P1 FADD.FTZ R37, R11, R26 ;  /* 0x0000001a0b251221 */ /* 0x000fc80000010000 */
[----:B------:R-:W5:Y:S02]  /*19ee0*/  @P1 MUFU.RCP R16, R37 ;  /* 0x0000002500101308 */ /* 0x000f640000001000 */
[----:B-----5:R-:W-:Y:S01]  /*19ef0*/  @P1 FMUL.FTZ R5, R11, R16 ;  /* 0x000000100b051220 */ /* 0x020fe20000410000 */
        /* <DEDUP_REMOVED lines=9> */
.L_x_4343:
[----:B------:R-:W-:Y:S05]  /*19f90*/  BSYNC.RECONVERGENT B0 ;  /* 0x0000000000007941 */ /* 0x000fea0003800200 */
.L_x_4342:
[----:B------:R-:W-:Y:S01]  /*19fa0*/  BSSY.RECONVERGENT B0, `(.L_x_4344) ;  /* 0x0000015000007945 */ /* 0x000fe20003800200 */
[----:B------:R-:W-:Y:S01]  /*19fb0*/  IMAD.MOV.U32 R17, RZ, RZ, R13 ;  /* 0x000000ffff117224 */ /* 0x000fe200078e000d */
[----:B------:R-:W-:Y:S02]  /*19fc0*/  MOV R39, R23 ;  /* 0x0000001700277202 */ /* 0x000fe40000000f00 */
[----:B------:R-:W-:Y:S01]  /*19fd0*/  MOV R41, R15 ;  /* 0x0000000f00297202 */ /* 0x000fe20000000f00 */
        /* <DEDUP_REMOVED lines=12> */
[----:B---3--:R-:W-:Y:S01]  /*1a0a0*/  @P1 FADD.FTZ R16, R13, R17 ;  /* 0x000000110d101221 */ /* 0x008fe20000010000 */
[----:B------:R-:W-:Y:S02]  /*1a0b0*/  @P1 FFMA.FTZ R12, R2, R5, R9 ;  /* 0x00000005020c1223 */ /* 0x000fe40000010009 */
[----:B------:R-:W-:Y:S01]  /*1a0c0*/  @P1 FMUL.FTZ R7, R28, R7 ;  /* 0x000000071c071220 */ /* 0x000fe20000410000 */
[----:B----4-:R-:W-:-:S03]  /*1a0d0*/  @P1 MOV R14, 0xffffffff ;  /* 0xffffffff000e1802 */ /* 0x010fc60000000f00 */
[----:B-1----:R-:W-:-:S07]  /*1a0e0*/  @P1 FFMA.FTZ R17, R5, R7, R16 ;  /* 0x0000000705111223 */ /* 0x002fce0000010010 */
.L_x_4345:
[----:B------:R-:W-:Y:S05]  /*1a0f0*/  BSYNC.RECONVERGENT B0 ;  /* 0x0000000000007941 */ /* 0x000fea0003800200 */
.L_x_4344:
[----:B------:R-:W-:Y:S01]  /*1a100*/  BSSY.RECONVERGENT B0, `(.L_x_4339) ;  /* 0x0000013000007945 */ /* 0x000fe20003800200 */
[----:B------:R-:W-:-:S03]  /*1a110*/  IMAD.MOV.U32 R33, RZ, RZ, R21 ;  /* 0x000000ffff217224 */ /* 0x000fc600078e0015 */
        /* <DEDUP_REMOVED lines=17> */
.L_x_4346:
[----:B------:R-:W-:Y:S05]  /*1a230*/  BSYNC.RECONVERGENT B0 ;  /* 0x0000000000007941 */ /* 0x000fea0003800200 */
.L_x_4339:
[----:B------:R-:W1:Y:S02]  /*1a240*/  LDCU.U8 UR4, c[0x0][0x7a1] ;  /* 0x0000f420ff0477ac */ /* 0x000e640008000000 */
[----:B-1----:R-:W-:-:S09]  /*1a250*/  UISETP.NE.AND UP0, UPT, UR4, URZ, UPT ;  /* 0x000000ff0400728c */ /* 0x002fd2000bf05270 */
[----:B------:R-:W-:Y:S05]  /*1a260*/  BRA.U !UP0, `(.L_x_4347) ;  /* 0x0000000508307547 */ /* 0x000fea000b800000 */
[----:B------:R-:W1:Y:S01]  /*1a270*/  LDCU UR5, c[0x0][0x380] ;  /* 0x00007000ff0577ac */ /* 0x000e620008000800 */
[----:B---3--:R-:W2:Y:S01]  /*1a280*/  LDC R7, c[0x0][0x7a4] ;  /* 0x0001e900ff077b82 */ /* 0x008ea20000000800 */
[----:B------:R-:W-:Y:S01]  /*1a290*/  F2FP.BF16.F32.PACK_AB R4, R8, R4 ;  /* 0x000000040804723e */ /* 0x000fe200000010ff */
[----:B------:R-:W3:Y:S03]  /*1a2a0*/  LDCU.U8 UR4, c[0x0][0x384] ;  /* 0x00007080ff0477ac */ /* 0x000ee60008000000 */
[----:B------:R-:W-:Y:S02]  /*1a2b0*/  PRMT R8, R4, 0x7632, R8 ;  /* 0x0000763204087816 */ /* 0x000fe40000000008 */
[C---:B-1----:R-:W-:Y:S01]  /*1a2c0*/  FSETP.GT.FTZ.AND P0, PT, R35.reuse, UR5, PT ;  /* 0x0000000523007c0b */ /* 0x042fe2000bf14000 */
[----:B------:R-:W-:Y:S01]  /*1a2d0*/  FADD.FTZ R35, R35, -UR5 ;  /* 0x8000000523237e21 */ /* 0x000fe20008010000 */
[C---:B------:R-:W-:Y:S01]  /*1a2e0*/  FADD.FTZ R0, R37.reuse, -UR5 ;  /* 0x8000000525007e21 */ /* 0x040fe20008010000 */
[----:B------:R-:W-:Y:S01]  /*1a2f0*/  FSETP.GT.FTZ.AND P1, PT, R37, UR5, PT ;  /* 0x0000000525007c0b */ /* 0x000fe2000bf34000 */
[C---:B------:R-:W-:Y:S01]  /*1a300*/  FADD.FTZ R2, R41.reuse, -UR5 ;  /* 0x8000000529027e21 */ /* 0x040fe20008010000 */
[----:B------:R-:W-:-:S02]  /*1a310*/  FSETP.GT.FTZ.AND P2, PT, R41, UR5, PT ;  /* 0x0000000529007c0b */ /* 0x000fc4000bf54000 */
[----:B------:R-:W-:Y:S02]  /*1a320*/  FSEL R35, R35, RZ, P0 ;  /* 0x000000ff23237208 */ /* 0x000fe40000000000 */
[----:B------:R-:W-:Y:S02]  /*1a330*/  FSEL R0, R0, RZ, P1 ;  /* 0x000000ff00007208 */ /* 0x000fe40000800000 */
[----:B------:R-:W1:Y:S01]  /*1a340*/  MUFU.RCP R6, R35 ;  /* 0x0000002300067308 */ /* 0x000e620000001000 */
[----:B---3--:R-:W-:Y:S02]  /*1a350*/  ISETP.NE.AND P1, PT, RZ, UR4, PT ;  /* 0x00000004ff007c0c */ /* 0x008fe4000bf25270 */
[----:B------:R-:W-:Y:S02]  /*1a360*/  FSETP.GT.FTZ.AND P3, PT, R39, UR5, PT ;  /* 0x0000000527007c0b */ /* 0x000fe4000bf74000 */
[C---:B--2---:R-:W-:Y:S02]  /*1a370*/  ISETP.GE.AND P0, PT, R7.reuse, 0x1, PT ;  /* 0x000000010700780c */ /* 0x044fe40003f06270 */
[----:B------:R-:W-:Y:S01]  /*1a380*/  FSEL R2, R2, RZ, P2 ;  /* 0x000000ff02027208 */ /* 0x000fe20001000000 */
[----:B------:R-:W2:Y:S01]  /*1a390*/  MUFU.RCP R0, R0 ;  /* 0x0000000000007308 */ /* 0x000ea20000001000 */
[----:B------:R-:W-:-:S07]  /*1a3a0*/  ISETP.GE.AND P2, PT, R7, 0x2, PT ;  /* 0x000000020700780c */ /* 0x000fce0003f46270 */
[----:B------:R-:W3:Y:S01]  /*1a3b0*/  MUFU.RCP R2, R2 ;  /* 0x0000000200027308 */ /* 0x000ee20000001000 */
[----:B-1----:R-:W-:Y:S01]  /*1a3c0*/  FMUL.FTZ R5, R6, R19 ;  /* 0x0000001306057220 */ /* 0x002fe20000410000 */
[----:B------:R-:W-:Y:S01]  /*1a3d0*/  FADD.FTZ R6, R39, -UR5 ;  /* 0x8000000527067e21 */ /* 0x000fe20008010000 */
[----:B------:R-:W1:Y:S05]  /*1a3e0*/  @P0 LDC.64 R22, c[0x0][0x770] ;  /* 0x0001dc00ff160b82 */ /* 0x000e6a0000000a00 */
[----:B------:R-:W4:Y:S01]  /*1a3f0*/  @P1 MUFU.SQRT R5, R5 ;  /* 0x0000000500051308 */ /* 0x000f220000002000 */
[----:B------:R-:W-:Y:S01]  /*1a400*/  FSEL R13, R6, RZ, P3 ;  /* 0x000000ff060d7208 */ /* 0x000fe20001800000 */
[----:B--2---:R-:W-:Y:S01]  /*1a410*/  FMUL.FTZ R9, R0, R3 ;  /* 0x0000000300097220 */ /* 0x004fe20000410000 */
[----:B------:R-:W2:Y:S05]  /*1a420*/  @P2 LDC.64 R14, c[0x0][0x778] ;  /* 0x0001de00ff0e2b82 */ /* 0x000eaa0000000a00 */
[----:B------:R5:W0:Y:S01]  /*1a430*/  MUFU.RCP R16, R13 ;  /* 0x0000000d00107308 */ /* 0x000a220000001000 */
[----:B---3--:R-:W-:-:S02]  /*1a440*/  FMUL.FTZ R0, R2, R17 ;  /* 0x0000001102007220 */ /* 0x008fc40000410000 */
[----:B------:R-:W3:Y:S05]  /*1a450*/  @P2 LDC.64 R6, c[0x0][0x778] ;  /* 0x0001de00ff062b82 */ /* 0x000eea0000000a00 */
[----:B------:R-:W2:Y:S01]  /*1a460*/  @P1 MUFU.SQRT R9, R9 ;  /* 0x0000000900091308 */ /* 0x000ea20000002000 */
[----:B----4-:R-:W-:Y:S02]  /*1a470*/  F2FP.BF16.F32.PACK_AB R21, R12, R5 ;  /* 0x000000050c15723e */ /* 0x010fe400000010ff */
[----:B-----5:R-:W4:Y:S01]  /*1a480*/  @P0 LDC.64 R12, c[0x0][0x770] ;  /* 0x0001dc00ff0c0b82 */ /* 0x020f220000000a00 */
[C---:B-1----:R-:W-:Y:S02]  /*1a490*/  @P0 IADD3 R18, P3, PT, R31.reuse, R22, RZ ;  /* 0x000000161f120210 */ /* 0x042fe40007f7e0ff */
[----:B------:R-:W-:-:S02]  /*1a4a0*/  @P2 LOP3.LUT R31, R31, 0xfffffffe, RZ, 0xc0, !PT ;  /* 0xfffffffe1f1f2812 */ /* 0x000fc400078ec0ff */
[----:B------:R-:W1:Y:S01]  /*1a4b0*/  @P1 MUFU.SQRT R0, R0 ;  /* 0x0000000000001308 */ /* 0x000e620000002000 */
[----:B------:R-:W-:Y:S01]  /*1a4c0*/  @P2 LOP3.LUT R5, R29, 0xfffffffe, RZ, 0xc0, !PT ;  /* 0xfffffffe1d052812 */ /* 0x000fe200078ec0ff */
[----:B0-----:R-:W-:Y:S01]  /*1a4d0*/  FMUL.FTZ R33, R16, R33 ;  /* 0x0000002110217220 */ /* 0x001fe20000410000 */
[----:B------:R-:W-:Y:S01]  /*1a4e0*/  @P0 IMAD.X R19, RZ, RZ, R23, P3 ;  /* 0x000000ffff130224 */ /* 0x000fe200018e0617 */
[----:B------:R-:W0:Y:S01]  /*1a4f0*/  @P0 LDC.64 R10, c[0x0][0x770] ;  /* 0x0001dc00ff0a0b82 */ /* 0x000e220000000a00 */
[----:B--2---:R-:W-:-:S03]  /*1a500*/  @P2 IADD3 R14, P3, PT, R31, R14, RZ ;  /* 0x0000000e1f0e2210 */ /* 0x004fc60007f7e0ff */
[----:B------:R-:W2:Y:S01]  /*1a510*/  @P1 MUFU.SQRT R33, R33 ;  /* 0x0000002100211308 */ /* 0x000ea20000002000 */
[----:B------:R-:W-:Y:S01]  /*1a520*/  @P2 IADD3.X R15, PT, PT, RZ, R15, RZ, P3, !PT ;  /* 0x0000000fff0f2210 */ /* 0x000fe20001ffe4ff */
[----:B------:R-:W-:Y:S01]  /*1a530*/  @P0 STG.E.U16 desc[UR36][R18.64], R21 ;  /* 0x0000001512000986 */ /* 0x000fe2000c101524 */
[----:B------:R-:W-:Y:S01]  /*1a540*/  F2FP.BF16.F32.PACK_AB R9, R20, R9 ;  /* 0x000000091409723e */ /* 0x000fe200000010ff */
[----:B------:R-:W5:Y:S01]  /*1a550*/  @P2 LDC.64 R16, c[0x0][0x778] ;  /* 0x0001de00ff102b82 */ /* 0x000f620000000a00 */
[----:B---3--:R-:W-:Y:S01]  /*1a560*/  @P2 IADD3 R6, P5, PT, R5, R6, RZ ;  /* 0x0000000605062210 */ /* 0x008fe20007fbe0ff */
[----:B------:R3:W-:Y:S01]  /*1a570*/  @P2 STG.E.U16 desc[UR36][R14.64], R4 ;  /* 0x000000040e002986 */ /* 0x0007e2000c101524 */
[C---:B------:R-:W-:Y:S02]  /*1a580*/  @P2 LOP3.LUT R5, R27.reuse, 0xfffffffe, RZ, 0xc0, !PT ;  /* 0xfffffffe1b052812 */ /* 0x040fe400078ec0ff */
[----:B------:R-:W-:Y:S02]  /*1a590*/  @P2 IADD3.X R7, PT, PT, RZ, R7, RZ, P5, !PT ;  /* 0x00000007ff072210 */ /* 0x000fe40002ffe4ff */
[----:B-1----:R-:W-:Y:S01]  /*1a5a0*/  F2FP.BF16.F32.PACK_AB R0, RZ, R0 ;  /* 0x00000000ff00723e */ /* 0x002fe200000010ff */
[----:B------:R-:W1:Y:S01]  /*1a5b0*/  @P0 LDC.64 R2, c[0x0][0x770] ;  /* 0x0001dc00ff020b82 */ /* 0x000e620000000a00 */
[----:B----4-:R-:W-:-:S05]  /*1a5c0*/  @P0 IADD3 R12, P1, PT, R27, R12, RZ ;  /* 0x0000000c1b0c0210 */ /* 0x010fca0007f3e0ff */
[----:B------:R-:W-:Y:S01]  /*1a5d0*/  @P0 IMAD.X R13, RZ, RZ, R13, P1 ;  /* 0x000000ffff0d0224 */ /* 0x000fe200008e060d */
[----:B---3--:R-:W-:Y:S02]  /*1a5e0*/  PRMT R4, R21, 0x7632, R4 ;  /* 0x0000763215047816 */ /* 0x008fe40000000004 */
[----:B0-----:R-:W-:Y:S02]  /*1a5f0*/  @P0 IADD3 R10, P4, PT, R29, R10, RZ ;  /* 0x0000000a1d0a0210 */ /* 0x001fe40007f9e0ff */
[----:B--2---:R-:W-:Y:S02]  /*1a600*/  F2FP.BF16.F32.PACK_AB R33, RZ, R33 ;  /* 0x00000021ff21723e */ /* 0x004fe400000010ff */
[----:B------:R-:W-:Y:S02]  /*1a610*/  @P0 IADD3.X R11, PT, PT, RZ, R11, RZ, P4, !PT ;  /* 0x0000000bff0b0210 */ /* 0x000fe400027fe4ff */
[----:B-----5:R-:W-:-:S03]  /*1a620*/  @P2 IADD3 R16, P3, PT, R5, R16, RZ ;  /* 0x0000001005102210 */ /* 0x020fc60007f7e0ff */
[----:B------:R0:W-:Y:S01]  /*1a630*/  @P0 STG.E.U16 desc[UR36][R10.64], R9 ;  /* 0x000000090a000986 */ /* 0x0001e2000c101524 */
[----:B------:R-:W-:-:S03]  /*1a640*/  @P2 IADD3.X R17, PT, PT, RZ, R17, RZ, P3, !PT ;  /* 0x00000011ff112210 */ /* 0x000fc60001ffe4ff */
[----:B------:R0:W-:Y:S01]  /*1a650*/  @P2 STG.E.U16 desc[UR36][R6.64], R8 ;  /* 0x0000000806002986 */ /* 0x0001e2000c101524 */
[----:B-1----:R-:W-:-:S03]  /*1a660*/  @P0 IADD3 R2, P1, PT, R25, R2, RZ ;  /* 0x0000000219020210 */ /* 0x002fc60007f3e0ff */
[----:B------:R0:W-:Y:S01]  /*1a670*/  @P0 STG.E.U16 desc[UR36][R12.64], R0 ;  /* 0x000000000c000986 */ /* 0x0001e2000c101524 */
[----:B------:R-:W-:-:S03]  /*1a680*/  @P0 IADD3.X R3, PT, PT, RZ, R3, RZ, P1, !PT ;  /* 0x00000003ff030210 */ /* 0x000fc60000ffe4ff */
        /* <DEDUP_REMOVED lines=10> */
.L_x_4347:
[----:B------:R-:W-:Y:S04]  /*1a730*/  STG.E desc[UR36][R60.64], R4 ;  /* 0x000000043c007986 */ /* 0x000fe8000c101924 */
[----:B------:R-:W-:Y:S04]  /*1a740*/  STG.E desc[UR36][R60.64+0x4], R19 ;  /* 0x000004133c007986 */ /* 0x000fe8000c101924 */
[----:B---3--:R-:W-:Y:S04]  /*1a750*/  STG.E desc[UR36][R60.64+0x8], R6 ;  /* 0x000008063c007986 */ /* 0x008fe8000c101924 */
        /* <DEDUP_REMOVED lines=14> */
        .weak           $__internal_8_$__cuda_sm20_div_u64
        .type           $__internal_8_$__cuda_sm20_div_u64,@function
        .size           $__internal_8_$__cuda_sm20_div_u64,(.L_x_7240 - $__internal_8_$__cuda_sm20_div_u64)
$__internal_8_$__cuda_sm20_div_u64:
        /* <DEDUP_REMOVED lines=61> */
[----:B------:R-:W-:Y:S02]  /*1ac10*/  IADD3.X R30, PT, PT, RZ, R35, RZ, P2, !PT ;  /* 0x00000023ff1e7210 */ /* 0x000fe400017fe4ff */
[----:B------:R-:W-:Y:S01]  /*1ac20*/  SEL R3, R28, R33, P0 ;  /* 0x000000211c037207 */ /* 0x000fe20000000000 */
[----:B------:R-:W-:Y:S01]  /*1ac30*/  HFMA2 R33, -RZ, RZ, 0, 0 ;  /* 0x00000000ff217431 */ /* 0x000fe200000001ff */
[----:B------:R-:W-:Y:S02]  /*1ac40*/  MOV R32, R24 ;  /* 0x0000001800207202 */ /* 0x000fe40000000f00 */
[----:B------:R-:W-:Y:S02]  /*1ac50*/  ISETP.NE.AND.EX P1, PT, RZ, RZ, PT, P1 ;  /* 0x000000ffff00720c */ /* 0x000fe40003f25310 */
[----:B------:R-:W-:-:S02]  /*1ac60*/  SEL R28, R30, R35, P0 ;  /* 0x000000231e1c7207 */ /* 0x000fc40000000000 */
[----:B------:R-:W-:Y:S02]  /*1ac70*/  SEL R3, R3, 0xffffffff, P1 ;  /* 0xffffffff03037807 */ /* 0x000fe40000800000 */
[----:B------:R-:W-:Y:S01]  /*1ac80*/  SEL R28, R28, 0xffffffff, P1 ;  /* 0xffffffff1c1c7807 */ /* 0x000fe20000800000 */
[----:B------:R-:W-:Y:S06]  /*1ac90*/  RET.REL.NODEC R32 `(_ZN2at6native13reduce_kernelILi128ELi4ENS0_8ReduceOpIN3c108BFloat16ENS0_10WelfordOpsIS4_fiN4cuda3std3__44pairIS4_S4_EEEEjS4_Li2ELi2EEEEEvT1_) ;  /* 0xfffffe5020d87950 */ /* 0x000fec0003c3ffff */
.L_x_4348:
        /* <DEDUP_REMOVED lines=14> */
.L_x_7240:


//--------------------- .text._ZN2at6native13reduce_kernelILi512ELi1ENS0_8ReduceOpIN3c104HalfENS0_10WelfordOpsIS4_fiN4cuda3std3__44pairIS4_S4_EEEEjS4_Li2ELi2EEEEEvT1_ --------------------------
	.section	.text._ZN2at6native13reduce_kernelILi512ELi1ENS0_8ReduceOpIN3c104HalfENS0_10WelfordOpsIS4_fiN4cuda3std3__44pairIS4_S4_EEEEjS4_Li2ELi2EEEEEvT1_,"ax",@progbits
	.align	128
        .global         _ZN2at6native13reduce_kernelILi512ELi1ENS0_8ReduceOpIN3c104HalfENS0_10WelfordOpsIS4_fiN4cuda3std3__44pairIS4_S4_EEEEjS4_Li2ELi2EEEEEvT1_
        .type           _ZN2at6native13reduce_kernelILi512ELi1ENS0_8ReduceOpIN3c104HalfENS0_10WelfordOpsIS4_fiN4cuda3std3__44pairIS4_S4_EEEEjS4_Li2ELi2EEEEEvT1_,@function
        .size           _ZN2at6native13reduce_kernelILi512ELi1ENS0_8ReduceOpIN3c104HalfENS0_10WelfordOpsIS4_fiN4cuda3std3__44pairIS4_S4_EEEEjS4_Li2ELi2EEEEEvT1_,(.L_x_7241 - _ZN2at6native13reduce_kernelILi512ELi1ENS0_8ReduceOpIN3c104HalfENS0_10WelfordOpsIS4_fiN4cuda3std3__44pairIS4_S4_EEEEjS4_Li2ELi2EEEEEvT1_)
        .other          _ZN2at6native13reduce_kernelILi512ELi1ENS0_8ReduceOpIN3c104HalfENS0_10WelfordOpsIS4_fiN4cuda3std3__44pairIS4_S4_EEEEjS4_Li2ELi2EEEEEvT1_,@"STO_CUDA_ENTRY STV_DEFAULT"
_ZN2at6native13reduce_kernelILi512ELi1ENS0_8ReduceOpIN3c104HalfENS0_10WelfordOpsIS4_fiN4cuda3std3__44pairIS4_S4_EEEEjS4_Li2ELi2EEEEEvT1_:
.text._ZN2at6native13reduce_kernelILi512ELi1ENS0_8ReduceOpIN3c104HalfENS0_10WelfordOpsIS4_fiN4cuda3std3__44pairIS4_S4_EEEEjS4_Li2ELi2EEEEEvT1_:
        /* <DEDUP_REMOVED lines=295> */
.L_x_4349:
        /* <DEDUP_REMOVED lines=46> */
[----:B--2---:R-:W-:-:S05]  /*1550*/  @!P0 HADD2.F32 R9, -RZ, R9.H0_H0 ;  /* 0x20000009ff098230 */ /* 0x004fca0000004100 */
[----:B-1----:R-:W-:-:S04]  /*1560*/  @!P0 FADD.FTZ R11, R9, -R4 ;  /* 0x80000004090b8221 */ /* 0x002fc80000010000 */
[----:B0-----:R-:W-:-:S04]  /*1570*/  @!P0 FFMA.FTZ R17, R11, R22, R4 ;  /* 0x000000160b118223 */ /* 0x001fc80000010004 */
[----:B------:R-:W-:-:S04]  /*1580*/  @!P0 FADD.FTZ R4, R9, -R17 ;  /* 0x8000001109048221 */ /* 0x000fc80000010000 */
[----:B------:R-:W-:-:S07]  /*1590*/  @!P0 FFMA.FTZ R21, R11, R4, R5 ;  /* 0x000000040b158223 */ /* 0x000fce0000010005 */
.L_x_4356:
[----:B------:R-:W-:Y:S05]  /*15a0*/  BSYNC.RECONVERGENT B2 ;  /* 0x0000000000027941 */ /* 0x000fea0003800200 */
.L_x_4355:
[----:B------:R-:W-:Y:S01]  /*15b0*/  IADD3 R4, PT, PT, R0, -0x1, RZ ;  /* 0xffffffff00047810 */ /* 0x000fe20007ffe0ff */
[----:B------:R-:W-:Y:S01]  /*15c0*/  IMAD.X R3, RZ, RZ, R3, P1 ;  /* 0x000000ffff037224 */ /* 0x000fe200008e0603 */
[----:B------:R-:W-:-:S07]  /*15d0*/  MOV R2, R8 ;  /* 0x0000000800027202 */ /* 0x000fce0000000f00 */
.L_x_4354:
[----:B------:R-:W-:Y:S05]  /*15e0*/  BSYNC.RECONVERGENT B1 ;  /* 0x0000000000017941 */ /* 0x000fea0003800200 */
.L_x_4353:
[----:B------:R-:W-:Y:S01]  /*15f0*/  LEA R5, R25, 0x1, 0x1 ;  /* 0x0000000119057811 */ /* 0x000fe200078e08ff */
[----:B------:R-:W-:Y:S03]  /*1600*/  BSSY.RECONVERGENT B1, `(.L_x_4357) ;  /* 0x000001c000017945 */ /* 0x000fe60003800200 */
[----:B------:R-:W-:-:S13]  /*1610*/  ISETP.GE.U32.AND P0, PT, R5, R4, PT ;  /* 0x000000040500720c */ /* 0x000fda0003f06070 */
[----:B------:R-:W-:Y:S05]  /*1620*/  @P0 BRA `(.L_x_4358) ;  /* 0x0000000000640947 */ /* 0x000fea0003800000 */
[----:B------:R-:W-:Y:S01]  /*1630*/  BSSY.RECONVERGENT B2, `(.L_x_4358) ;  /* 0x0000018000027945 */ /* 0x000fe20003800200 */
.L_x_4359:
        /* <DEDUP_REMOVED lines=11> */
[----:B------:R-:W-:Y:S01]  /*16f0*/  ISETP.GE.U32.AND P0, PT, R11, R4, PT ;  /* 0x000000040b00720c */ /* 0x000fe20003f06070 */
[--C-:B--2---:R-:W-:Y:S02]  /*1700*/  HADD2.F32 R0, -RZ, R8.reuse.H0_H0 ;  /* 0x20000008ff007230 */ /* 0x104fe40000004100 */
[----:B------:R-:W-:-:S03]  /*1710*/  HADD2.F32 R5, -RZ, R8.H1_H1 ;  /* 0x30000008ff057230 */ /* 0x000fc60000004100 */
        /* <DEDUP_REMOVED lines=10> */
.L_x_4358:
[----:B------:R-:W-:Y:S05]  /*17c0*/  BSYNC.RECONVERGENT B1 ;  /* 0x0000000000017941 */ /* 0x000fea0003800200 */
.L_x_4357:
[----:B------:R-:W-:Y:S01]  /*17d0*/  ISETP.NE.AND P0, PT, RZ, UR21, PT ;  /* 0x00000015ff007c0c */ /* 0x000fe2000bf05270 */
[----:B------:R-:W-:Y:S01]  /*17e0*/  BSSY.RECONVERGENT B1, `(.L_x_4360) ;  /* 0x0000014000017945 */ /* 0x000fe20003800200 */
[----:B------:R-:W-:Y:S02]  /*17f0*/  ISETP.NE.AND P1, PT, RZ, UR22, PT ;  /* 0x00000016ff007c0c */ /* 0x000fe4000bf25270 */
        /* <DEDUP_REMOVED lines=10> */
[----:B------:R-:W-:-:S05]  /*18a0*/  VIADD R14, R14, 0x1 ;  /* 0x000000010e0e7836 */ /* 0x000fca0000000000 */
[----:B------:R-:W-:-:S04]  /*18b0*/  I2FP.F32.S32 R20, R14 ;  /* 0x0000000e00147245 */ /* 0x000fc80000201400 */
[----:B------:R-:W0:Y:S01]  /*18c0*/  MUFU.RCP R5, R20 ;  /* 0x0000001400057308 */ /* 0x000e220000001000 */
[----:B--2---:R-:W-:-:S05]  /*18d0*/  HADD2.F32 R0, -RZ, R2.H0_H0 ;  /* 0x20000002ff007230 */ /* 0x004fca0000004100 */
[----:B------:R-:W-:-:S04]  /*18e0*/  FADD.FTZ R4, -R17, R0 ;  /* 0x0000000011047221 */ /* 0x000fc80000010100 */
[----:B0-----:R-:W-:-:S04]  /*18f0*/  FFMA.FTZ R17, R4, R5, R17 ;  /* 0x0000000504117223 */ /* 0x001fc80000010011 */
[----:B------:R-:W-:-:S04]  /*1900*/  FADD.FTZ R0, R0, -R17 ;  /* 0x8000001100007221 */ /* 0x000fc80000010000 */
[----:B------:R-:W-:-:S07]  /*1910*/  FFMA.FTZ R21, R4, R0, R21 ;  /* 0x0000000004157223 */ /* 0x000fce0000010015 */
.L_x_4361:
[----:B------:R-:W-:Y:S05]  /*1920*/  BSYNC.RECONVERGENT B1 ;  /* 0x0000000000017941 */ /* 0x000fea0003800200 */
.L_x_4360:
[----:B------:R-:W-:Y:S01]  /*1930*/  FSETP.NEU.FTZ.AND P0, PT, R20, RZ, PT ;  /* 0x000000ff1400720b */ /* 0x000fe20003f1d000 */
[----:B------:R-:W-:Y:S01]  /*1940*/  IMAD.MOV.U32 R8, RZ, RZ, R16 ;  /* 0x000000ffff087224 */ /* 0x000fe200078e0010 */
        /* <DEDUP_REMOVED lines=20> */
.L_x_4352:
        /* <DEDUP_REMOVED lines=11> */
[----:B-1----:R-:W-:-:S02]  /*1b40*/  MOV R16, UR5 ;  /* 0x0000000500107c02 */ /* 0x002fc40008000f00 */
[----:B------:R-:W-:Y:S01]  /*1b50*/  MOV R10, UR4 ;  /* 0x00000004000a7c02 */ /* 0x000fe20008000f00 */
[----:B0-----:R-:W-:-:S05]  /*1b60*/  IMAD.IADD R5, R25, 0x1, R8 ;  /* 0x0000000119057824 */ /* 0x001fca00078e0208 */
[----:B------:R-:W-:Y:S01]  /*1b70*/  ISETP.GE.U32.AND P0, PT, R5, R0, PT ;  /* 0x000000000500720c */ /* 0x000fe20003f06070 */
[----:B--2---:R-:W-:Y:S01]  /*1b80*/  IMAD.MOV.U32 R6, RZ, RZ, R7 ;  /* 0x000000ffff067224 */ /* 0x004fe200078e0007 */
[----:B---3--:R-:W-:-:S11]  /*1b90*/  MOV R14, R15 ;  /* 0x0000000f000e7202 */ /* 0x008fd60000000f00 */
[----:B------:R-:W-:Y:S05]  /*1ba0*/  @P0 BRA `(.L_x_4364) ;  /* 0x0000000000680947 */ /* 0x000fea0003800000 */
[----:B------:R-:W-:Y:S01]  /*1bb0*/  BSSY.RECONVERGENT B2, `(.L_x_4365) ;  /* 0x0000017000027945 */ /* 0x000fe20003800200 */
.L_x_4366:
[C---:B------:R-:W-:Y:S01]  /*1bc0*/  IADD3 R9, PT, PT, R25.reuse, R8, RZ ;  /* 0x0000000819097210 */ /* 0x040fe20007ffe0ff */
[----:B------:R-:W-:-:S04]  /*1bd0*/  IMAD.WIDE.U32 R4, R25, 0x2, R2 ;  /* 0x0000000219047825 */ /* 0x000fc800078e0002 */
[C---:B------:R-:W-:Y:S02]  /*1be0*/  IMAD.WIDE.U32 R16, R9.reuse, 0x2, R2 ;  /* 0x0000000209107825 */ /* 0x040fe400078e0002 */
[----:B------:R-:W2:Y:S04]  /*1bf0*/  LDG.E.U16 R4, desc[UR36][R4.64] ;  /* 0x0000002404047981 */ /* 0x000ea8000c1e1500 */
[----:B------:R-:W3:Y:S01]  /*1c00*/  LDG.E.U16 R16, desc[UR36][R16.64] ;  /* 0x0000002410107981 */ /* 0x000ee2000c1e1500 */
[----:B------:R-:W-:Y:S01]  /*1c10*/  VIADD R10, R10, 0x1 ;  /* 0x000000010a0a7836 */ /* 0x000fe20000000000 */
[----:B------:R-:W-:-:S04]  /*1c20*/  IADD3 R25, PT, PT, R9, R8, RZ ;  /* 0x0000000809197210 */ /* 0x000fc80007ffe0ff */
[----:B------:R-:W-:Y:S02]  /*1c30*/  I2FP.F32.S32 R21, R10 ;  /* 0x0000000a00157245 */ /* 0x000fe40000201400 */
[----:B------:R-:W-:Y:S02]  /*1c40*/  IADD3 R19, PT, PT, R25, R8, RZ ;  /* 0x0000000819137210 */ /* 0x000fe40007ffe0ff */
[----:B------:R-:W0:Y:S02]  /*1c50*/  MUFU.RCP R22, R21 ;  /* 0x0000001500167308 */ /* 0x000e240000001000 */
[----:B------:R-:W-:Y:S01]  /*1c60*/  ISETP.GE.U32.AND P0, PT, R19, R0, PT ;  /* 0x000000001300720c */ /* 0x000fe20003f06070 */
[----:B--2---:R-:W-:Y:S02]  /*1c70*/  HADD2.F32 R18, -RZ, R4.H0_H0 ;  /* 0x20000004ff127230 */ /* 0x004fe40000004100 */
[----:B---3--:R-:W-:-:S03]  /*1c80*/  HADD2.F32 R11, -RZ, R16.H0_H0 ;  /* 0x20000010ff0b7230 */ /* 0x008fc60000004100 */
        /* <DEDUP_REMOVED lines=10> */
.L_x_4365:
[----:B------:R-:W-:Y:S01]  /*1d30*/  PRMT R9, R16, 0x7610, R9 ;  /* 0x0000761010097816 */ /* 0x000fe20000000009 */
[----:B------:R-:W-:-:S07]  /*1d40*/  IMAD.MOV.U32 R16, RZ, RZ, R21 ;  /* 0x000000ffff107224 */ /* 0x000fce00078e0015 */
.L_x_4364:
[----:B------:R-:W-:Y:S05]  /*1d50*/  BSYNC.RECONVERGENT B1 ;  /* 0x0000000000017941 */ /* 0x000fea0003800200 */
.L_x_4363:
[----:B------:R-:W-:Y:S01]  /*1d60*/  ISETP.GE.U32.AND P0, PT, R25, R0, PT ;  /* 0x000000001900720c */ /* 0x000fe20003f06070 */
[----:B------:R-:W-:Y:S01]  /*1d70*/  BSSY.RECONVERGENT B1, `(.L_x_4367) ;  /* 0x000000a000017945 */ /* 0x000fe20003800200 */
[----:B------:R-:W-:Y:S02]  /*1d80*/  MOV R17, R16 ;  /* 0x0000001000117202 */ /* 0x000fe40000000f00 */
[----:B------:R-:W-:-:S09]  /*1d90*/  MOV R18, R10 ;  /* 0x0000000a00127202 */ /* 0x000fd20000000f00 */
[----:B------:R-:W-:Y:S05]  /*1da0*/  @P0 BRA `(.L_x_4368) ;  /* 0x0000000000180947 */ /* 0x000fea0003800000 */
[C---:B------:R-:W-:Y:S02]  /*1db0*/  IMAD.IADD R11, R25.reuse, 0x1, R8 ;  /* 0x00000001190b7824 */ /* 0x040fe400078e0208 */
[----:B------:R-:W-:-:S03]  /*1dc0*/  IMAD.WIDE.U32 R4, R25, 0x2, R2 ;  /* 0x0000000219047825 */ /* 0x000fc600078e0002 */
[----:B------:R-:W-:-:S03]  /*1dd0*/  ISETP.GE.U32.AND P1, PT, R11, R0, PT ;  /* 0x000000000b00720c */ /* 0x000fc60003f26070 */
[----:B------:R0:W5:Y:S10]  /*1de0*/  LDG.E.U16 R4, desc[UR36][R4.64] ;  /* 0x0000002404047981 */ /* 0x000174000c1e1500 */
[----:B------:R-:W-:-:S05]  /*1df0*/  @!P1 IMAD.WIDE.U32 R2, R11, 0x2, R2 ;  /* 0x000000020b029825 */ /* 0x000fca00078e0002 */
[----:B------:R0:W5:Y:S02]  /*1e00*/  @!P1 LDG.E.U16 R9, desc[UR36][R2.64] ;  /* 0x0000002402099981 */ /* 0x000164000c1e1500 */
.L_x_4368:
[----:B------:R-:W-:Y:S05]  /*1e10*/  BSYNC.RECONVERGENT B1 ;  /* 0x0000000000017941 */ /* 0x000fea0003800200 */
.L_x_4367:
[----:B------:R-:W-:Y:S04]  /*1e20*/  BSSY.RECONVERGENT B1, `(.L_x_4369) ;  /* 0x0000014000017945 */ /* 0x000fe80003800200 */
[----:B------:R-:W-:Y:S05]  /*1e30*/  @P0 BRA `(.L_x_4370) ;  /* 0x0000000000480947 */ /* 0x000fea0003800000 */
[----:B------:R-:W-:Y:S01]  /*1e40*/  IADD3 R25, PT, PT, R25, R8, RZ ;  /* 0x0000000819197210 */ /* 0x000fe20007ffe0ff */
[----:B-----5:R-:W-:Y:S01]  /*1e50*/  HADD2.F32 R4, -RZ, R4.H0_H0 ;  /* 0x20000004ff047230 */ /* 0x020fe20000004100 */
[----:B------:R-:W-:Y:S02]  /*1e60*/  IADD3 R18, PT, PT, R10, 0x1, RZ ;  /* 0x000000010a127810 */ /* 0x000fe40007ffe0ff */
[----:B------:R-:W-:Y:S02]  /*1e70*/  ISETP.GE.U32.AND P0, PT, R25, R0, PT ;  /* 0x000000001900720c */ /* 0x000fe40003f06070 */
[----:B------:R-:W-:Y:S01]  /*1e80*/  I2FP.F32.S32 R17, R18 ;  /* 0x0000001200117245 */ /* 0x000fe20000201400 */
[----:B------:R-:W-:-:S03]  /*1e90*/  FADD.FTZ R0, -R7, R4 ;  /* 0x0000000407007221 */ /* 0x000fc60000010100 */
[----:B0-----:R-:W0:Y:S07]  /*1ea0*/  MUFU.RCP R2, R17 ;  /* 0x0000001100027308 */ /* 0x001e2e0000001000 */
[----:B------:R-:W-:Y:S01]  /*1eb0*/  @!P0 HADD2.F32 R9, -RZ, R9.H0_H0 ;  /* 0x20000009ff098230 */ /* 0x000fe20000004100 */
        /* <DEDUP_REMOVED lines=10> */
.L_x_4370:
[----:B------:R-:W-:Y:S05]  /*1f60*/  BSYNC.RECONVERGENT B1 ;  /* 0x0000000000017941 */ /* 0x000fea0003800200 */
.L_x_4369:
        /* <DEDUP_REMOVED lines=22> */
.L_x_4362:
        /* <DEDUP_REMOVED lines=15> */
.L_x_4375:
        /* <DEDUP_REMOVED lines=25> */
.L_x_4374:
[----:B------:R-:W-:Y:S02]  /*2350*/  PRMT R5, R16, 0x7610, R5 ;  /* 0x0000761010057816 */ /* 0x000fe40000000005 */
[----:B------:R-:W-:Y:S02]  /*2360*/  PRMT R9, R18, 0x7610, R9 ;  /* 0x0000761012097816 */ /* 0x000fe40000000009 */
[----:B------:R-:W-:-:S07]  /*2370*/  MOV R16, R21 ;  /* 0x0000001500107202 */ /* 0x000fce0000000f00 */
.L_x_4373:
[----:B------:R-:W-:Y:S05]  /*2380*/  BSYNC.RECONVERGENT B1 ;  /* 0x0000000000017941 */ /* 0x000fea0003800200 */
.L_x_4372:
[----:B------:R-:W-:Y:S01]  /*2390*/  ISETP.GE.U32.AND P0, PT, R25, R0, PT ;  /* 0x000000001900720c */ /* 0x000fe20003f06070 */
[----:B------:R-:W-:Y:S01]  /*23a0*/  BSSY.RECONVERGENT B1, `(.L_x_4376) ;  /* 0x000000c000017945 */ /* 0x000fe20003800200 */
[----:B------:R-:W-:Y:S01]  /*23b0*/  MOV R17, R16 ;  /* 0x0000001000117202 */ /* 0x000fe20000000f00 */
[----:B------:R-:W-:-:S10]  /*23c0*/  IMAD.MOV.U32 R18, RZ, RZ, R10 ;  /* 0x000000ffff127224 */ /* 0x000fd400078e000a */
[----:B------:R-:W-:Y:S05]  /*23d0*/  @P0 BRA `(.L_x_4377) ;  /* 0x0000000000200947 */ /* 0x000fea0003800000 */
[----:B------:R-:W-:Y:S01]  /*23e0*/  IADD3 R11, PT, PT, R25, R8, RZ ;  /* 0x00000008190b7210 */ /* 0x000fe20007ffe0ff */
[----:B------:R-:W-:-:S03]  /*23f0*/  IMAD R5, R4, R25, RZ ;  /* 0x0000001904057224 */ /* 0x000fc600078e02ff */
[----:B------:R-:W-:-:S13]  /*2400*/  ISETP.GE.U32.AND P1, PT, R11, R0, PT ;  /* 0x000000000b00720c */ /* 0x000fda0003f26070 */
[----:B------:R-:W-:Y:S02]  /*2410*/  @!P1 IMAD R11, R4, R11, RZ ;  /* 0x0000000b040b9224 */ /* 0x000fe400078e02ff */
[----:B------:R-:W-:-:S04]  /*2420*/  IMAD.WIDE.U32 R4, R5, 0x2, R2 ;  /* 0x0000000205047825 */ /* 0x000fc800078e0002 */
[----:B------:R-:W-:Y:S02]  /*2430*/  @!P1 IMAD.WIDE.U32 R2, R11, 0x2, R2 ;  /* 0x000000020b029825 */ /* 0x000fe400078e0002 */
[----:B------:R0:W5:Y:S04]  /*2440*/  LDG.E.U16 R5, desc[UR36][R4.64] ;  /* 0x0000002404057981 */ /* 0x000168000c1e1500 */
[----:B------:R0:W5:Y:S02]  /*2450*/  @!P1 LDG.E.U16 R9, desc[UR36][R2.64] ;  /* 0x0000002402099981 */ /* 0x000164000c1e1500 */
.L_x_4377:
[----:B------:R-:W-:Y:S05]  /*2460*/  BSYNC.RECONVERGENT B1 ;  /* 0x0000000000017941 */ /* 0x000fea0003800200 */
.L_x_4376:
[----:B------:R-:W-:Y:S04]  /*2470*/  BSSY.RECONVERGENT B1, `(.L_x_4378) ;  /* 0x0000014000017945 */ /* 0x000fe80003800200 */
[----:B------:R-:W-:Y:S05]  /*2480*/  @P0 BRA `(.L_x_4379) ;  /* 0x0000000000480947 */ /* 0x000fea0003800000 */
[----:B------:R-:W-:Y:S01]  /*2490*/  IADD3 R25, PT, PT, R25, R8, RZ ;  /* 0x0000000819197210 */ /* 0x000fe20007ffe0ff */
[----:B------:R-:W-:Y:S02]  /*24a0*/  VIADD R18, R10, 0x1 ;  /* 0x000000010a127836 */ /* 0x000fe40000000000 */
[----:B-----5:R-:W-:Y:S01]  /*24b0*/  HADD2.F32 R5, -RZ, R5.H0_H0 ;  /* 0x20000005ff057230 */ /* 0x020fe20000004100 */
[----:B------:R-:W-:Y:S02]  /*24c0*/  ISETP.GE.U32.AND P0, PT, R25, R0, PT ;  /* 0x000000001900720c */ /* 0x000fe40003f06070 */
[----:B------:R-:W-:Y:S02]  /*24d0*/  I2FP.F32.S32 R17, R18 ;  /* 0x0000001200117245 */ /* 0x000fe40000201400 */
[----:B0-----:R-:W-:Y:S02]  /*24e0*/  FADD.FTZ R3, -R14, R5 ;  /* 0x000000050e037221 */ /* 0x001fe40000010100 */
[----:B------:R-:W0:Y:S07]  /*24f0*/  MUFU.RCP R8, R17 ;  /* 0x0000001100087308 */ /* 0x000e2e0000001000 */
[----:B------:R-:W-:Y:S01]  /*2500*/  @!P0 HADD2.F32 R0, -RZ, R9.H0_H0 ;  /* 0x20000009ff008230 */ /* 0x000fe20000004100 */
[----:B------:R-:W1:Y:S01]  /*2510*/  @!P0 MUFU.RCP R4, R17 ;  /* 0x0000001100048308 */ /* 0x000e620000001000 */
[----:B------:R-:W-:-:S02]  /*2520*/  @!P0 MOV R16, R17 ;  /* 0x0000001100108202 */ /* 0x000fc40000000f00 */
[----:B------:R-:W-:Y:S01]  /*2530*/  @!P0 MOV R10, R18 ;  /* 0x00000012000a8202 */ /* 0x000fe20000000f00 */
[----:B------:R-:W-:Y:S01]  /*2540*/  @!P0 FADD.FTZ R2, -R15, R0 ;  /* 0x000000000f028221 */ /* 0x000fe20000010100 */
[----:B0-----:R-:W-:-:S04]  /*2550*/  FFMA.FTZ R14, R3, R8, R14 ;  /* 0x00000008030e7223 */ /* 0x001fc8000001000e */
[----:B------:R-:W-:Y:S01]  /*2560*/  FADD.FTZ R5, R5, -R14 ;  /* 0x8000000e05057221 */ /* 0x000fe20000010000 */
[----:B-1----:R-:W-:-:S03]  /*2570*/  @!P0 FFMA.FTZ R15, R2, R4, R15 ;  /* 0x00000004020f8223 */ /* 0x002fc6000001000f */
[----:B------:R-:W-:Y:S01]  /*2580*/  FFMA.FTZ R6, R3, R5, R6 ;  /* 0x0000000503067223 */ /* 0x000fe20000010006 */
[----:B------:R-:W-:-:S04]  /*2590*/  @!P0 FADD.FTZ R0, R0, -R15 ;  /* 0x8000000f00008221 */ /* 0x000fc80000010000 */
[----:B------:R-:W-:-:S07]  /*25a0*/  @!P0 FFMA.FTZ R7, R2, R0, R7 ;  /* 0x0000000002078223 */ /* 0x000fce0000010007 */
.L_x_4379:
[----:B------:R-:W-:Y:S05]  /*25b0*/  BSYNC.RECONVERGENT B1 ;  /* 0x0000000000017941 */ /* 0x000fea0003800200 */
.L_x_4378:
[----:B------:R-:W-:Y:S01]  /*25c0*/  FSETP.NEU.FTZ.AND P0, PT, R17, RZ, PT ;  /* 0x000000ff1100720b */ /* 0x000fe20003f1d000 */
[----:B------:R-:W-:Y:S01]  /*25d0*/  IMAD.MOV.U32 R11, RZ, RZ, R16 ;  /* 0x000000ffff0b7224 */ /* 0x000fe200078e0010 */
[----:B-----5:R-:W-:Y:S02]  /*25e0*/  MOV R9, R7 ;  /* 0x0000000700097202 */ /* 0x020fe40000000f00 */
        /* <DEDUP_REMOVED lines=19> */
.L_x_4371:
[----:B------:R-:W0:Y:S01]  /*2720*/  LDCU UR5, c[0x0][0x3a4] ;  /* 0x00007480ff0577ac */ /* 0x000e220008000800 */
[----:B------:R-:W1:Y:S01]  /*2730*/  LDC R4, c[0x0][0x388] ;  /* 0x0000e200ff047b82 */ /* 0x000e620000000800 */
[----:B------:R-:W-:Y:S01]  /*2740*/  BSSY.RECONVERGENT B1, `(.L_x_4380) ;  /* 0x000023f000017945 */ /* 0x000fe20003800200 */
[----:B------:R-:W2:Y:S06]  /*2750*/  LDCU UR4, c[0x0][0x394] ;  /* 0x00007280ff0477ac */ /* 0x000eac0008000800 */
[----:B------:R-:W3:Y:S08]  /*2760*/  LDC R5, c[0x0][0x38c] ;  /* 0x0000e300ff057b82 */ /* 0x000ef00000000800 */
[----:B------:R-:W4:Y:S01]  /*2770*/  LDC R10, c[0x0][0x390] ;  /* 0x0000e400ff0a7b82 */ /* 0x000f220000000800 */
[----:B0-----:R-:W-:-:S02]  /*2780*/  MOV R26, UR5 ;  /* 0x00000005001a7c02 */ /* 0x001fc40008000f00 */
[----:B--2---:R-:W-:-:S03]  /*2790*/  MOV R2, UR4 ;  /* 0x0000000400027c02 */ /* 0x004fc60008000f00 */
[----:B------:R-:W-:-:S05]  /*27a0*/  IMAD.IADD R3, R25, 0x1, R26 ;  /* 0x0000000119037824 */ /* 0x000fca00078e021a */
[----:B------:R-:W-:Y:S02]  /*27b0*/  ISETP.GE.U32.AND P0, PT, R3, R0, PT ;  /* 0x000000000300720c */ /* 0x000fe40003f06070 */
[----:B-1----:R-:W-:Y:S01]  /*27c0*/  MOV R3, R4 ;  /* 0x0000000400037202 */ /* 0x002fe20000000f00 */
[----:B---3--:R-:W-:-:S10]  /*27d0*/  IMAD.MOV.U32 R6, RZ, RZ, R5 ;  /* 0x000000ffff067224 */ /* 0x008fd400078e0005 */
[----:B------:R-:W-:Y:S05]  /*27e0*/  @P0 BRA `(.L_x_4381) ;  /* 0x0000002000d00947 */ /* 0x000fea0003800000 */
[----:B------:R-:W-:-:S13]  /*27f0*/  ISETP.NE.AND P0, PT, R11, RZ, PT ;  /* 0x000000ff0b00720c */ /* 0x000fda0003f05270 */
[----:B------:R0:W5:Y:S01]  /*2800*/  @!P0 LDG.E.U16 R15, desc[UR36][R8.64] ;  /* 0x00000024080f8981 */ /* 0x000162000c1e1500 */
[----:B------:R-:W-:Y:S01]  /*2810*/  IADD3 R11, PT, PT, R11, -0x1, RZ ;  /* 0xffffffff0b0b7810 */ /* 0x000fe20007ffe0ff */
[----:B------:R-:W-:Y:S01]  /*2820*/  BSSY.RECONVERGENT B2, `(.L_x_4382) ;  /* 0x000022f000027945 */ /* 0x000fe20003800200 */
[----:B------:R-:W-:Y:S01]  /*2830*/  MOV R3, R4 ;  /* 0x0000000400037202 */ /* 0x000fe20000000f00 */
[----:B------:R-:W-:Y:S01]  /*2840*/  IMAD.MOV.U32 R6, RZ, RZ, R5 ;  /* 0x000000ffff067224 */ /* 0x000fe200078e0005 */
[----:B------:R-:W-:-:S04]  /*2850*/  VIMNMX.U32 R2, PT, PT, R11, 0x18, PT ;  /* 0x000000180b027848 */ /* 0x000fc80003fe0000 */
[----:B------:R-:W-:-:S07]  /*2860*/  IADD3 R2, PT, PT, R2, 0x1, RZ ;  /* 0x0000000102027810 */ /* 0x000fce0007ffe0ff */
.L_x_4386:
[----:B------:R-:W1:Y:S01]  /*2870*/  LDCU UR4, c[0x0][0x3a4] ;  /* 0x00007480ff0477ac */ /* 0x000e620008000800 */
[C---:B-----5:R-:W-:Y:S02]  /*2880*/  @!P0 PRMT R16, R15.reuse, 0x7610, R16 ;  /* 0x000076100f108816 */ /* 0x060fe40000000010 */
[----:B------:R-:W-:Y:S01]  /*2890*/  @!P0 PRMT R7, R15, 0x7610, R7 ;  /* 0x000076100f078816 */ /* 0x000fe20000000007 */
[----:B0-----:R-:W-:Y:S06]  /*28a0*/  @!P0 BRA `(.L_x_4383) ;  /* 0x0000002000488947 */ /* 0x001fec0003800000 */
[----:B------:R-:W2:Y:S01]  /*28b0*/  LDCU.64 UR30, c[0x0][0x3e0] ;  /* 0x00007c00ff1e77ac */ /* 0x000ea20008000a00 */
[----:B------:R-:W-:Y:S01]  /*28c0*/  HFMA2 R24, -RZ, RZ, 0, 0 ;  /* 0x00000000ff187431 */ /* 0x000fe200000001ff */
[----:B------:R-:W-:Y:S01]  /*28d0*/  ISETP.NE.AND P1, PT, R11, RZ, PT ;  /* 0x000000ff0b00720c */ /* 0x000fe20003f25270 */
[----:B------:R-:W3:Y:S01]  /*28e0*/  LDCU UR52, c[0x0][0x3dc] ;  /* 0x00007b80ff3477ac */ /* 0x000ee20008000800 */
[----:B------:R-:W5:Y:S01]  /*28f0*/  LDCU UR5, c[0x0][0x508] ;  /* 0x0000a100ff0577ac */ /* 0x000f620008000800 */
[----:B------:R-:W0:Y:S01]  /*2900*/  LDCU UR77, c[0x0][0x3f0] ;  /* 0x00007e00ff4d77ac */ /* 0x000e220008000800 */
[----:B------:R-:W0:Y:S01]  /*2910*/  LDCU UR76, c[0x0][0x50c] ;  /* 0x0000a180ff4c77ac */ /* 0x000e220008000800 */
[----:B--2---:R-:W-:Y:S01]  /*2920*/  IMAD.HI.U32 R0, R25, UR30, R24 ;  /* 0x0000001e19007c27 */ /* 0x004fe2000f8e0018 */
[----:B------:R-:W2:Y:S04]  /*2930*/  LDCU UR75, c[0x0][0x3f4] ;  /* 0x00007e80ff4b77ac */ /* 0x000ea80008000800 */
[----:B------:R-:W-:Y:S01]  /*2940*/  SHF.R.U32.HI R17, RZ, UR31, R0 ;  /* 0x0000001fff117c19 */ /* 0x000fe20008011600 */
[----:B------:R-:W0:Y:S04]  /*2950*/  LDCU UR74, c[0x0][0x510] ;  /* 0x0000a200ff4a77ac */ /* 0x000e280008000800 */
[----:B------:R-:W-:Y:S01]  /*2960*/  IMAD.MOV R0, RZ, RZ, -R17 ;  /* 0x000000ffff007224 */ /* 0x000fe200078e0a11 */
[----:B------:R-:W0:Y:S03]  /*2970*/  LDCU UR73, c[0x0][0x408] ;  /* 0x00008100ff4977ac */ /* 0x000e260008000800 */
[----:B---3--:R-:W-:Y:S01]  /*2980*/  IMAD R0, R0, UR52, R25 ;  /* 0x0000003400007c24 */ /* 0x008fe2000f8e0219 */
[----:B------:R-:W3:Y:S03]  /*2990*/  LDCU UR72, c[0x0][0x514] ;  /* 0x0000a280ff4877ac */ /* 0x000ee60008000800 */
        /* <DEDUP_REMOVED lines=50> */
[----:B--23--:R-:W-:Y:S05]  /*2cc0*/  @!P1 BRA `(.L_x_4384) ;  /* 0x0000000c00689947 */ /* 0x00cfea0003800000 */
        /* <DEDUP_REMOVED lines=204> */
[----:B------:R-:W2:Y:S01]  /*3990*/  @P2 LDC R21, c[0x0][0x4fc] ;  /* 0x00013f00ff152b82 */ /* 0x000ea20000000800 */
[----:B0-----:R-:W-:-:S05]  /*39a0*/  IMAD.HI.U32 R16, R19, UR53, R16 ;  /* 0x0000003513107c27 */ /* 0x001fca000f8e0010 */
[----:B------:R-:W-:Y:S02]  /*39b0*/  SHF.R.U32.HI R17, RZ, UR27, R16 ;  /* 0x0000001bff117c19 */ /* 0x000fe40008011610 */
[----:B------:R-:W0:Y:S01]  /*39c0*/  @P2 LDC R20, c[0x0][0x568] ;  /* 0x00015a00ff142b82 */ /* 0x000e220000000800 */
[----:B------:R-:W-:Y:S02]  /*39d0*/  @P2 MOV R16, RZ ;  /* 0x000000ff00102202 */ /* 0x000fe40000000f00 */
[----:B------:R-:W-:-:S05]  /*39e0*/  IADD3 R7, PT, PT, -R17, RZ, RZ ;  /* 0x000000ff11077210 */ /* 0x000fca0007ffe1ff */
[----:B------:R-:W-:Y:S02]  /*39f0*/  IMAD R7, R7, UR52, R19 ;  /* 0x0000003407077c24 */ /* 0x000fe4000f8e0213 */
[----:B------:R-:W3:Y:S02]  /*3a00*/  @P2 LDC.64 R18, c[0x0][0x500] ;  /* 0x00014000ff122b82 */ /* 0x000ee40000000a00 */
[----:B------:R-:W-:Y:S02]  /*3a10*/  IMAD R0, R7, UR28, R0 ;  /* 0x0000001c07007c24 */ /* 0x000fe4000f8e0200 */
[----:B---3--:R-:W-:-:S05]  /*3a20*/  @P2 IMAD.HI.U32 R18, R17, R18, R16 ;  /* 0x0000001211122227 */ /* 0x008fca00078e0010 */
[----:B------:R-:W-:-:S05]  /*3a30*/  @P2 SHF.R.U32.HI R18, RZ, R19, R18 ;  /* 0x00000013ff122219 */ /* 0x000fca0000011612 */
[----:B------:R-:W-:-:S04]  /*3a40*/  @P2 IMAD.MOV R16, RZ, RZ, -R18 ;  /* 0x000000ffff102224 */ /* 0x000fc800078e0a12 */
[----:B--2---:R-:W-:-:S04]  /*3a50*/  @P2 IMAD R17, R16, R21, R17 ;  /* 0x0000001510112224 */ /* 0x004fc800078e0211 */
[----:B0-----:R-:W-:-:S07]  /*3a60*/  @P2 IMAD R0, R17, R20, R0 ;  /* 0x0000001411002224 */ /* 0x001fce00078e0200 */
.L_x_4384:
[----:B------:R-:W-:Y:S01]  /*3a70*/  LOP3.LUT R19, R0, 0xfffffffe, RZ, 0xc0, !PT ;  /* 0xfffffffe00137812 */ /* 0x000fe200078ec0ff */
[----:B------:R-:W-:Y:S01]  /*3a80*/  IMAD.MOV.U32 R16, RZ, RZ, RZ ;  /* 0x000000ffff107224 */ /* 0x000fe200078e00ff */
[----:B-1----:R-:W-:Y:S01]  /*3a90*/  IADD3 R17, PT, PT, R25, UR4, RZ ;  /* 0x0000000419117c10 */ /* 0x002fe2000fffe0ff */
        /* <DEDUP_REMOVED lines=239> */
.L_x_4385:
[----:B------:R-:W-:-:S04]  /*4990*/  LOP3.LUT R17, R0, 0xfffffffe, RZ, 0xc0, !PT ;  /* 0xfffffffe00117812 */ /* 0x000fc800078ec0ff */
[----:B------:R-:W-:-:S04]  /*49a0*/  IADD3 R16, P1, PT, R17, R8, RZ ;  /* 0x0000000811107210 */ /* 0x000fc80007f3e0ff */
[----:B------:R-:W-:-:S05]  /*49b0*/  IADD3.X R17, PT, PT, RZ, R9, RZ, P1, !PT ;  /* 0x00000009ff117210 */ /* 0x000fca0000ffe4ff */
[----:B------:R2:W5:Y:S04]  /*49c0*/  LDG.E.U16 R16, desc[UR36][R16.64] ;  /* 0x0000002410107981 */ /* 0x000568000c1e1500 */
.L_x_4383:
[----:B------:R-:W3:Y:S01]  /*49d0*/  LDCU UR5, c[0x0][0x39c] ;  /* 0x00007380ff0577ac */ /* 0x000ee20008000800 */
[----:B----4-:R-:W-:Y:S01]  /*49e0*/  IADD3 R10, PT, PT, R10, 0x1, RZ ;  /* 0x000000010a0a7810 */ /* 0x010fe20007ffe0ff */
[----:B-1----:R-:W-:Y:S02]  /*49f0*/  IMAD.U32 R26, RZ, RZ, UR4 ;  /* 0x00000004ff1a7e24 */ /* 0x002fe4000f8e00ff */
[----:B-----5:R-:W-:Y:S01]  /*4a00*/  HADD2.F32 R19, -RZ, R7.H0_H0 ;  /* 0x20000007ff137230 */ /* 0x020fe20000004100 */
[----:B--2---:R-:W-:Y:S01]  /*4a10*/  I2FP.F32.S32 R17, R10 ;  /* 0x0000000a00117245 */ /* 0x004fe20000201400 */
[----:B------:R-:W-:Y:S01]  /*4a20*/  HADD2.F32 R18, -RZ, R16.H0_H0 ;  /* 0x20000010ff127230 */ /* 0x000fe20000004100 */
[----:B------:R-:W-:Y:S02]  /*4a30*/  LEA R25, R26, R25, 0x1 ;  /* 0x000000191a197211 */ /* 0x000fe400078e08ff */
[----:B------:R-:W1:Y:S01]  /*4a40*/  MUFU.RCP R22, R17 ;  /* 0x0000001100167308 */ /* 0x000e620000001000 */
[----:B------:R-:W-:Y:S01]  /*4a50*/  FADD.FTZ R21, R19, -R4 ;  /* 0x8000000413157221 */ /* 0x000fe20000010000 */
[----:B------:R-:W-:Y:S01]  /*4a60*/  FADD.FTZ R20, R18, -R3 ;  /* 0x8000000312147221 */ /* 0x000fe20000010000 */
[----:B------:R-:W-:Y:S01]  /*4a70*/  IMAD.IADD R23, R25, 0x1, R26 ;  /* 0x0000000119177824 */ /* 0x000fe200078e021a */
[----:B---3--:R-:W-:-:S04]  /*4a80*/  MOV R0, UR5 ;  /* 0x0000000500007c02 */ /* 0x008fc80008000f00 */
[----:B------:R-:W-:Y:S01]  /*4a90*/  ISETP.GE.U32.AND P1, PT, R23, R0, PT ;  /* 0x000000001700720c */ /* 0x000fe20003f26070 */
[-C--:B-1----:R-:W-:Y:S01]  /*4aa0*/  FFMA.FTZ R4, R21, R22.reuse, R4 ;  /* 0x0000001615047223 */ /* 0x082fe20000010004 */
[----:B------:R-:W-:-:S03]  /*4ab0*/  FFMA.FTZ R3, R20, R22, R3 ;  /* 0x0000001614037223 */ /* 0x000fc60000010003 */
[----:B------:R-:W-:Y:S01]  /*4ac0*/  FADD.FTZ R19, R19, -R4 ;  /* 0x8000000413137221 */ /* 0x000fe20000010000 */
[----:B------:R-:W-:-:S03]  /*4ad0*/  FADD.FTZ R18, R18, -R3 ;  /* 0x8000000312127221 */ /* 0x000fc60000010000 */
[----:B------:R-:W-:Y:S01]  /*4ae0*/  FFMA.FTZ R6, R21, R19, R6 ;  /* 0x0000001315067223 */ /* 0x000fe20000010006 */
[----:B------:R-:W-:-:S03]  /*4af0*/  FFMA.FTZ R5, R20, R18, R5 ;  /* 0x0000001214057223 */ /* 0x000fc60000010005 */
[----:B------:R-:W-:Y:S05]  /*4b00*/  @!P1 BRA `(.L_x_4386) ;  /* 0xffffffdc00589947 */ /* 0x000fea000383ffff */
[----:B0-----:R-:W-:Y:S05]  /*4b10*/  BSYNC.RECONVERGENT B2 ;  /* 0x0000000000027941 */ /* 0x001fea0003800200 */
.L_x_4382:
[----:B------:R-:W-:-:S07]  /*4b20*/  MOV R2, R17 ;  /* 0x0000001100027202 */ /* 0x000fce0000000f00 */
.L_x_4381:
[----:B------:R-:W-:Y:S05]  /*4b30*/  BSYNC.RECONVERGENT B1 ;  /* 0x0000000000017941 */ /* 0x000fea0003800200 */
.L_x_4380:
        /* <DEDUP_REMOVED lines=15> */
.L_x_4389:
        /* <DEDUP_REMOVED lines=276> */
.L_x_4390:
        /* <DEDUP_REMOVED lines=275> */
.L_x_4391:
[----:B------:R-:W-:-:S04]  /*6ea0*/  LOP3.LUT R9, R22, 0xfffffffe, RZ, 0xc0, !PT ;  /* 0xfffffffe16097812 */ /* 0x000fc800078ec0ff */
[----:B------:R-:W-:-:S04]  /*6eb0*/  IADD3 R8, P0, PT, R9, R14, RZ ;  /* 0x0000000e09087210 */ /* 0x000fc80007f1e0ff */
[----:B------:R-:W-:-:S05]  /*6ec0*/  IADD3.X R9, PT, PT, RZ, R15, RZ, P0, !PT ;  /* 0x0000000fff097210 */ /* 0x000fca00007fe4ff */
[----:B------:R0:W5:Y:S04]  /*6ed0*/  LDG.E.U16 R24, desc[UR36][R8.64] ;  /* 0x0000002408187981 */ /* 0x000168000c1e1500 */
.L_x_4388:
[----:B------:R-:W-:Y:S05]  /*6ee0*/  BSYNC.RECONVERGENT B1 ;  /* 0x0000000000017941 */ /* 0x000fea0003800200 */
.L_x_4387:
[----:B------:R-:W-:Y:S01]  /*6ef0*/  ISETP.GE.U32.AND P0, PT, R25, R0, PT ;  /* 0x000000001900720c */ /* 0x000fe20003f06070 */
[----:B------:R-:W-:Y:S01]  /*6f00*/  BSSY.RECONVERGENT B1, `(.L_x_4392) ;  /* 0x0000016000017945 */ /* 0x000fe20003800200 */
[----:B------:R-:W-:Y:S01]  /*6f10*/  MOV R15, R2 ;  /* 0x00000002000f7202 */ /* 0x000fe20000000f00 */
[----:B----4-:R-:W-:-:S10]  /*6f20*/  IMAD.MOV.U32 R14, RZ, RZ, R10 ;  /* 0x000000ffff0e7224 */ /* 0x010fd400078e000a */
[----:B------:R-:W-:Y:S05]  /*6f30*/  @P0 BRA `(.L_x_4393) ;  /* 0x0000000000480947 */ /* 0x000fea0003800000 */
[----:B------:R-:W-:Y:S01]  /*6f40*/  IADD3 R25, PT, PT, R25, R26, RZ ;  /* 0x0000001a19197210 */ /* 0x000fe20007ffe0ff */
[----:B-----5:R-:W-:Y:S01]  /*6f50*/  HADD2.F32 R7, -RZ, R7.H0_H0 ;  /* 0x20000007ff077230 */ /* 0x020fe20000004100 */
[----:B------:R-:W-:Y:S02]  /*6f60*/  IADD3 R14, PT, PT, R10, 0x1, RZ ;  /* 0x000000010a0e7810 */ /* 0x000fe40007ffe0ff */
[----:B------:R-:W-:Y:S02]  /*6f70*/  ISETP.GE.U32.AND P0, PT, R25, R0, PT ;  /* 0x000000001900720c */ /* 0x000fe40003f06070 */
[----:B------:R-:W-:Y:S01]  /*6f80*/  I2FP.F32.S32 R15, R14 ;  /* 0x0000000e000f7245 */ /* 0x000fe20000201400 */
[----:B0-----:R-:W-:-:S03]  /*6f90*/  FADD.FTZ R9, -R4, R7 ;  /* 0x0000000704097221 */ /* 0x001fc60000010100 */
[----:B------:R-:W0:Y:S07]  /*6fa0*/  MUFU.RCP R11, R15 ;  /* 0x0000000f000b7308 */ /* 0x000e2e0000001000 */
        /* <DEDUP_REMOVED lines=11> */
.L_x_4393:
[----:B------:R-:W-:Y:S05]  /*7060*/  BSYNC.RECONVERGENT B1 ;  /* 0x0000000000017941 */ /* 0x000fea0003800200 */
.L_x_4392:
        /* <DEDUP_REMOVED lines=21> */
.L_x_4351:
[----:B------:R-:W-:Y:S05]  /*71c0*/  BSYNC.RECONVERGENT B0 ;  /* 0x0000000000007941 */ /* 0x000fea0003800200 */
.L_x_4350:
        /* <DEDUP_REMOVED lines=17> */
.L_x_4399:
        /* <DEDUP_REMOVED lines=28> */
[----:B------:R-:W-:Y:S02]  /*74a0*/  IMAD.MOV.U32 R6, RZ, RZ, -0x1 ;  /* 0xffffffffff067424 */ /* 0x000fe400078e00ff */
[----:B0-----:R-:W-:-:S04]  /*74b0*/  FMUL.FTZ R21, R7, R10 ;  /* 0x0000000a07157220 */ /* 0x001fc80000410000 */
[----:B------:R-:W-:Y:S01]  /*74c0*/  FFMA.FTZ R20, R3, R21, R8 ;  /* 0x0000001503147223 */ /* 0x000fe20000010008 */
[----:B------:R-:W-:-:S07]  /*74d0*/  FFMA.FTZ R21, R21, R5, R4 ;  /* 0x0000000515157223 */ /* 0x000fce0000010004 */
.L_x_4398:
[----:B------:R-:W-:Y:S05]  /*74e0*/  BSYNC.RECONVERGENT B1 ;  /* 0x0000000000017941 */ /* 0x000fea0003800200 */
.L_x_4397:
[----:B------:R-:W-:Y:S01]  /*74f0*/  MOV R22, R6 ;  /* 0x0000000600167202 */ /* 0x000fe20000000f00 */
[----:B-1----:R-:W-:Y:S01]  /*7500*/  IMAD.MOV.U32 R10, RZ, RZ, R6 ;  /* 0x000000ffff0a7224 */ /* 0x002fe200078e0006 */
[----:B------:R-:W-:Y:S02]  /*7510*/  MOV R11, R23 ;  /* 0x00000017000b7202 */ /* 0x000fe40000000f00 */
[----:B------:R-:W-:Y:S01]  /*7520*/  MOV R9, R21 ;  /* 0x0000001500097202 */ /* 0x000fe20000000f00 */
[----:B------:R0:W-:Y:S01]  /*7530*/  STS.128 [R2], R20 ;  /* 0x0000001402007388 */ /* 0x0001e20000000c00 */
[----:B------:R-:W-:-:S07]  /*7540*/  MOV R8, R20 ;  /* 0x0000001400087202 */ /* 0x000fce0000000f00 */
.L_x_4396:
[----:B------:R-:W-:Y:S05]  /*7550*/  BSYNC.RECONVERGENT B0 ;  /* 0x0000000000007941 */ /* 0x000fea0003800200 */
.L_x_4395:
[----:B------:R-:W-:-:S03]  /*7560*/  UISETP.GT.U32.AND UP0, UPT, UR5, 0x3, UPT ;  /* 0x000000030500788c */ /* 0x000fc6000bf04070 */
[----:B------:R-:W-:-:S06]  /*7570*/  UMOV UR5, UR7 ;  /* 0x0000000700057c82 */ /* 0x000fcc0008000000 */
[----:B------:R-:W-:Y:S05]  /*7580*/  BRA.U UP0, `(.L_x_4399) ;  /* 0xfffffffd00547547 */ /* 0x000fea000b83ffff */
.L_x_4394:
        /* <DEDUP_REMOVED lines=17> */
[----:B------:R-:W-:-:S07]  /*76a0*/  IMAD.U32 R3, RZ, RZ, UR5 ;  /* 0x00000005ff037e24 */ /* 0x000fce000f8e00ff */
.L_x_4406:
[----:B------:R-:W-:Y:S01]  /*76b0*/  SHF.R.U32.HI R17, RZ, 0x1, R3 ;  /* 0x00000001ff117819 */ /* 0x000fe20000011603 */
[----:B------:R-:W-:Y:S03]  /*76c0*/  BAR.SYNC.DEFER_BLOCKING 0x0 ;  /* 0x0000000000007b1d */ /* 0x000fe60000010000 */
[----:B------:R-:W-:-:S03]  /*76d0*/  IADD3 R4, PT, PT, R17, R0, RZ ;  /* 0x0000000011047210 */ /* 0x000fc60007ffe0ff */
[----:B------:R-:W-:Y:S01]  /*76e0*/  BSSY.RECONVERGENT B0, `(.L_x_4402) ;  /* 0x0000023000007945 */ /* 0x000fe20003800200 */
[----:B------:R-:W-:-:S04]  /*76f0*/  ISETP.GE.U32.AND P0, PT, R4, UR5, PT ;  /* 0x0000000504007c0c */ /* 0x000fc8000bf06070 */
[----:B------:R-:W-:-:S13]  /*7700*/  ISETP.GE.U32.OR P0, PT, R0, R17, P0 ;  /* 0x000000110000720c */ /* 0x000fda0000706470 */
[----:B0-----:R-:W-:Y:S05]  /*7710*/  @P0 BRA `(.L_x_4403) ;  /* 0x00000000007c0947 */ /* 0x001fea0003800000 */
[----:B------:R-:W-:Y:S01]  /*7720*/  LEA R4, R17, R2, 0x4 ;  /* 0x0000000211047211 */ /* 0x000fe200078e20ff */
[----:B------:R-:W-:Y:S01]  /*7730*/  BSSY.RECONVERGENT B1, `(.L_x_4404) ;  /* 0x0000017000017945 */ /* 0x000fe20003800200 */
[----:B------:R-:W-:-:S04]  /*7740*/  FSETP.NEU.FTZ.AND P0, PT, R11, RZ, PT ;  /* 0x000000ff0b00720b */ /* 0x000fc80003f1d000 */
[----:B-----5:R-:W0:Y:S02]  /*7750*/  LDS.128 R4, [R4] ;  /* 0x0000000004047984 */ /* 0x020e240000000c00 */
[----:B0-----:R-:W-:Y:S01]  /*7760*/  IMAD.MOV.U32 R20, RZ, RZ, R4 ;  /* 0x000000ffff147224 */ /* 0x001fe200078e0004 */
[----:B------:R-:W-:Y:S02]  /*7770*/  MOV R21, R5 ;  /* 0x0000000500157202 */ /* 0x000fe40000000f00 */
[----:B------:R-:W-:-:S04]  /*7780*/  MOV R23, R7 ;  /* 0x0000000700177202 */ /* 0x000fc80000000f00 */
        /* <DEDUP_REMOVED lines=10> */
[----:B----4-:R-:W0:Y:S01]  /*7830*/  MUFU.RCP R10, R23 ;  /* 0x00000017000a7308 */ /* 0x010e220000001000 */
[----:B------:R-:W-:-:S04]  /*7840*/  FMUL.FTZ R6, R15, R15 ;  /* 0x0000000f0f067220 */ /* 0x000fc80000410000 */
[----:B------:R-:W-:Y:S01]  /*7850*/  FMUL.FTZ R5, R11, R6 ;  /* 0x000000060b057220 */ /* 0x000fe20000410000 */
[----:B------:R-:W-:Y:S01]  /*7860*/  MOV R6, 0xffffffff ;  /* 0xffffffff00067802 */ /* 0x000fe20000000f00 */
[----:B0-----:R-:W-:-:S04]  /*7870*/  FMUL.FTZ R21, R7, R10 ;  /* 0x0000000a07157220 */ /* 0x001fc80000410000 */
[----:B------:R-:W-:Y:S01]  /*7880*/  FFMA.FTZ R20, R15, R21, R8 ;  /* 0x000000150f147223 */ /* 0x000fe20000010008 */
[----:B------:R-:W-:-:S07]  /*7890*/  FFMA.FTZ R21, R21, R5, R4 ;  /* 0x0000000515157223 */ /* 0x000fce0000010004 */
.L_x_4405:
[----:B------:R-:W-:Y:S05]  /*78a0*/  BSYNC.RECONVERGENT B1 ;  /* 0x0000000000017941 */ /* 0x000fea0003800200 */
.L_x_4404:
[-C--:B------:R-:W-:Y:S01]  /*78b0*/  MOV R22, R6.reuse ;  /* 0x0000000600167202 */ /* 0x080fe20000000f00 */
[----:B----4-:R-:W-:Y:S01]  /*78c0*/  IMAD.MOV.U32 R8, RZ, RZ, R20 ;  /* 0x000000ffff087224 */ /* 0x010fe200078e0014 */
[----:B------:R-:W-:Y:S01]  /*78d0*/  MOV R9, R21 ;  /* 0x0000001500097202 */ /* 0x000fe20000000f00 */
[----:B------:R-:W-:Y:S01]  /*78e0*/  IMAD.MOV.U32 R11, RZ, RZ, R23 ;  /* 0x000000ffff0b7224 */ /* 0x000fe200078e0017 */
[----:B------:R-:W-:Y:S01]  /*78f0*/  MOV R10, R6 ;  /* 0x00000006000a7202 */ /* 0x000fe20000000f00 */
[----:B------:R0:W-:Y:S06]  /*7900*/  STS.128 [R2], R20 ;  /* 0x0000001402007388 */ /* 0x0001ec0000000c00 */
.L_x_4403:
[----:B------:R-:W-:Y:S05]  /*7910*/  BSYNC.RECONVERGENT B0 ;  /* 0x0000000000007941 */ /* 0x000fea0003800200 */
.L_x_4402:
[----:B------:R-:W-:Y:S02]  /*7920*/  ISETP.GT.U32.AND P0, PT, R3, 0x7f, PT ;  /* 0x0000007f0300780c */ /* 0x000fe40003f04070 */
[----:B------:R-:W-:-:S11]  /*7930*/  MOV R3, R17 ;  /* 0x0000001100037202 */ /* 0x000fd60000000f00 */
[----:B------:R-:W-:Y:S05]  /*7940*/  @P0 BRA `(.L_x_4406) ;  /* 0xfffffffc00580947 */ /* 0x000fea000383ffff */
.L_x_4401:
[----:B------:R-:W-:Y:S01]  /*7950*/  BAR.SYNC.DEFER_BLOCKING 0x0 ;  /* 0x0000000000007b1d */ /* 0x000fe20000010000 */
[----:B------:R-:W-:-:S09]  /*7960*/  UISETP.GE.U32.AND UP0, UPT, UR4, 0x2, UPT ;  /* 0x000000020400788c */ /* 0x000fd2000bf06070 */
[----:B------:R-:W-:Y:S05]  /*7970*/  BRA.U !UP0, `(.L_x_4400) ;  /* 0x00000001088c7547 */ /* 0x000fea000b800000 */
[----:B01--4-:R-:W-:-:S07]  /*7980*/  HFMA2 R2, -RZ, RZ, 0, 5.9604644775390625e-08 ;  /* 0x00000001ff027431 */ /* 0x013fce00000001ff */
.L_x_4409:
[----:B------:R-:W0:Y:S01]  /*7990*/  SHFL.DOWN PT, R14, R8, R2, 0x1f ;  /* 0x08001f02080e7589 */ /* 0x000e2200000e0000 */
[----:B------:R-:W-:Y:S01]  /*79a0*/  FSETP.NEU.FTZ.AND P0, PT, R11, RZ, PT ;  /* 0x000000ff0b00720b */ /* 0x000fe20003f1d000 */
[----:B---3--:R-:W-:Y:S01]  /*79b0*/  IMAD.MOV.U32 R3, RZ, RZ, R10 ;  /* 0x000000ffff037224 */ /* 0x008fe200078e000a */
[----:B------:R-:W-:Y:S01]  /*79c0*/  BSSY.RECONVERGENT B0, `(.L_x_4407) ;  /* 0x000001d000007945 */ /* 0x000fe20003800200 */
[----:B-----5:R-:W1:Y:S01]  /*79d0*/  SHFL.DOWN PT, R7, R9, R2, 0x1f ;  /* 0x08001f0209077589 */ /* 0x020e6200000e0000 */
[----:B------:R-:W-:Y:S01]  /*79e0*/  MOV R4, R9 ;  /* 0x0000000900047202 */ /* 0x000fe20000000f00 */
[----:B------:R-:W-:Y:S01]  /*79f0*/  IMAD.MOV.U32 R5, RZ, RZ, R8 ;  /* 0x000000ffff057224 */ /* 0x000fe200078e0008 */
[----:B------:R-:W-:Y:S01]  /*7a00*/  MOV R6, R11 ;  /* 0x0000000b00067202 */ /* 0x000fe20000000f00 */
[----:B------:R-:W4:Y:S04]  /*7a10*/  SHFL.DOWN PT, R15, R11, R2, 0x1f ;  /* 0x08001f020b0f7589 */ /* 0x000f2800000e0000 */
[----:B------:R2:W3:Y:S02]  /*7a20*/  SHFL.DOWN PT, R10, R10, R2, 0x1f ;  /* 0x08001f020a0a7589 */ /* 0x0004e400000e0000 */
[----:B--2---:R-:W-:-:S02]  /*7a30*/  SHF.L.U32 R2, R2, 0x1, RZ ;  /* 0x0000000102027819 */ /* 0x004fc400000006ff */
[----:B0-----:R-:W-:Y:S02]  /*7a40*/  MOV R8, R14 ;  /* 0x0000000e00087202 */ /* 0x001fe40000000f00 */
[----:B------:R-:W-:Y:S01]  /*7a50*/  ISETP.GE.AND P1, PT, R2, UR4, PT ;  /* 0x0000000402007c0c */ /* 0x000fe2000bf26270 */
[----:B-1----:R-:W-:Y:S01]  /*7a60*/  IMAD.MOV.U32 R9, RZ, RZ, R7 ;  /* 0x000000ffff097224 */ /* 0x002fe200078e0007 */
[----:B----4-:R-:W-:Y:S01]  /*7a70*/  MOV R11, R15 ;  /* 0x0000000f000b7202 */ /* 0x010fe20000000f00 */
[----:B------:R-:W-:Y:S10]  /*7a80*/  @!P0 BRA `(.L_x_4408) ;  /* 0x0000000000408947 */ /* 0x000ff40003800000 */
        /* <DEDUP_REMOVED lines=16> */
.L_x_4408:
[----:B------:R-:W-:Y:S05]  /*7b90*/  BSYNC.RECONVERGENT B0 ;  /* 0x0000000000007941 */ /* 0x000fea0003800200 */
.L_x_4407:
[----:B------:R-:W-:Y:S05]  /*7ba0*/  @!P1 BRA `(.L_x_4409) ;  /* 0xfffffffc00789947 */ /* 0x000fea000383ffff */
.L_x_4400:
[----:B------:R-:W0:Y:S01]  /*7bb0*/  LDCU UR4, c[0x0][0x56c] ;  /* 0x0000ad80ff0477ac */ /* 0x000e220008000800 */
[----:B------:R-:W-:Y:S01]  /*7bc0*/  HFMA2 R17, -RZ, RZ, 0, 0 ;  /* 0x00000000ff117431 */ /* 0x000fe200000001ff */
[----:B0-----:R-:W-:-:S09]  /*7bd0*/  UISETP.NE.AND UP0, UPT, UR4, URZ, UPT ;  /* 0x000000ff0400728c */ /* 0x001fd2000bf05270 */
[----:B------:R-:W-:Y:S05]  /*7be0*/  BRA.U !UP0, `(.L_x_4410) ;  /* 0x0000001108587547 */ /* 0x000fea000b800000 */
[----:B------:R-:W0:Y:S01]  /*7bf0*/  LDCU.64 UR8, c[0x0][0x570] ;  /* 0x0000ae00ff0877ac */ /* 0x000e220008000a00 */
[----:B-1--4-:R-:W-:Y:S01]  /*7c00*/  MOV R2, RZ ;  /* 0x000000ff00027202 */ /* 0x012fe20000000f00 */
[----:B------:R-:W-:Y:S01]  /*7c10*/  IMAD.MOV.U32 R3, RZ, RZ, R13 ;  /* 0x000000ffff037224 */ /* 0x000fe200078e000d */
[----:B------:R-:W1:Y:S01]  /*7c20*/  LDCU UR6, c[0x0][0x578] ;  /* 0x0000af00ff0677ac */ /* 0x000e620008000800 */
[----:B------:R-:W4:Y:S01]  /*7c30*/  LDCU UR5, c[0x0][0x69c] ;  /* 0x0000d380ff0577ac */ /* 0x000f220008000800 */
[----:B------:R-:W-:-:S04]  /*7c40*/  UIADD3 UR4, UPT, UPT, UR4, -0x1, URZ ;  /* 0xffffffff04047890 */ /* 0x000fc8000fffe0ff */
[----:B------:R-:W-:Y:S01]  /*7c50*/  UISETP.NE.AND UP0, UPT, UR4, URZ, UPT ;  /* 0x000000ff0400728c */ /* 0x000fe2000bf05270 */
[----:B0-----:R-:W-:-:S05]  /*7c60*/  IMAD.HI.U32 R2, R13, UR9, R2 ;  /* 0x000000090d027c27 */ /* 0x001fca000f8e0002 */
[----:B-1----:R-:W-:-:S04]  /*7c70*/  SHF.R.U32.HI R3, RZ, UR6, R2 ;  /* 0x00000006ff037c19 */ /* 0x002fc80008011602 */
[----:B------:R-:W-:-:S05]  /*7c80*/  IADD3 R5, PT, PT, -R3, RZ, RZ ;  /* 0x000000ff03057210 */ /* 0x000fca0007ffe1ff */
        /* <DEDUP_REMOVED lines=264> */
[----:B-1----:R-:W-:-:S04]  /*8d10*/  SHF.R.U32.HI R2, RZ, UR5, R2 ;  /* 0x00000005ff027c19 */ /* 0x002fc80008011602 */
[----:B------:R-:W-:-:S05]  /*8d20*/  IADD3 R3, PT, PT, -R2, RZ, RZ ;  /* 0x000000ff02037210 */ /* 0x000fca0007ffe1ff */
[----:B------:R-:W-:-:S04]  /*8d30*/  IMAD R4, R3, UR6, R5 ;  /* 0x0000000603047c24 */ /* 0x000fc8000f8e0205 */
[----:B----4-:R-:W-:-:S07]  /*8d40*/  IMAD R17, R4, UR4, R17 ;  /* 0x0000000404117c24 */ /* 0x010fce000f8e0211 */
.L_x_4410:
[----:B------:R-:W0:Y:S01]  /*8d50*/  LDCU.64 UR4, c[0x0][0x780] ;  /* 0x0000f000ff0477ac */ /* 0x000e220008000a00 */
[----:B-1--4-:R-:W-:Y:S01]  /*8d60*/  CS2R R2, SRZ ;  /* 0x0000000000027805 */ /* 0x012fe2000001ff00 */
[----:B------:R-:W-:Y:S02]  /*8d70*/  UPLOP3.LUT UP0, UPT, UPT, UPT, UPT, 0x80, 0x8 ;  /* 0x000000000008789c */ /* 0x000fe40003f0f070 */
[----:B0-----:R-:W-:-:S04]  /*8d80*/  UISETP.NE.U32.AND UP1, UPT, UR4, URZ, UPT ;  /* 0x000000ff0400728c */ /* 0x001fc8000bf25070 */
[----:B------:R-:W-:-:S09]  /*8d90*/  UISETP.NE.AND.EX UP1, UPT, UR5, URZ, UPT, UP1 ;  /* 0x000000ff0500728c */ /* 0x000fd2000bf25310 */
[----:B------:R-:W-:Y:S05]  /*8da0*/  BRA.U !UP1, `(.L_x_4411) ;  /* 0x0000000509307547 */ /* 0x000fea000b800000 */
[----:B------:R-:W-:Y:S02]  /*8db0*/  HFMA2 R4, -RZ, RZ, 0, 9.5367431640625e-07 ;  /* 0x00000010ff047431 */ /* 0x000fe400000001ff */
[----:B-----5:R-:W-:-:S07]  /*8dc0*/  IMAD.MOV.U32 R7, RZ, RZ, 0x2 ;  /* 0x00000002ff077424 */ /* 0x020fce00078e00ff */
.L_x_4412:
[----:B------:R-:W0:Y:S01]  /*8dd0*/  I2F.U32.RP R5, R4 ;  /* 0x0000000400057306 */ /* 0x000e220000209000 */
[----:B------:R-:W-:-:S07]  /*8de0*/  IMAD.MOV.U32 R14, RZ, RZ, R4 ;  /* 0x000000ffff0e7224 */ /* 0x000fce00078e0004 */
[----:B0-----:R-:W0:Y:S02]  /*8df0*/  MUFU.RCP R5, R5 ;  /* 0x0000000500057308 */ /* 0x001e240000001000 */
[----:B0-----:R-:W-:-:S06]  /*8e00*/  IADD3 R2, PT, PT, R5, 0xffffffe, RZ ;  /* 0x0ffffffe05027810 */ /* 0x001fcc0007ffe0ff */
[----:B------:R0:W1:Y:S02]  /*8e10*/  F2I.FTZ.U32.TRUNC.NTZ R3, R2 ;  /* 0x0000000200037305 */ /* 0x000064000021f000 */
[----:B0-----:R-:W-:Y:S01]  /*8e20*/  IMAD.MOV.U32 R2, RZ, RZ, RZ ;  /* 0x000000ffff027224 */ /* 0x001fe200078e00ff */
[----:B-1----:R-:W-:-:S05]  /*8e30*/  IADD3 R15, PT, PT, RZ, -R3, RZ ;  /* 0x80000003ff0f7210 */ /* 0x002fca0007ffe0ff */
[----:B------:R-:W-:-:S04]  /*8e40*/  IMAD R15, R15, R4, RZ ;  /* 0x000000040f0f7224 */ /* 0x000fc800078e02ff */
        /* <DEDUP_REMOVED lines=36> */
[----:B------:R-:W0:Y:S01]  /*9090*/  I2F.U32.RP R3, R5 ;  /* 0x0000000500037306 */ /* 0x000e220000209000 */
[----:B------:R-:W-:Y:S02]  /*90a0*/  IADD3 R15, PT, PT, RZ, -R5, RZ ;  /* 0x80000005ff0f7210 */ /* 0x000fe40007ffe0ff */
[----:B------:R-:W-:-:S05]  /*90b0*/  ISETP.NE.U32.AND P2, PT, R5, RZ, PT ;  /* 0x000000ff0500720c */ /* 0x000fca0003f45070 */
[----:B0-----:R-:W0:Y:S02]  /*90c0*/  MUFU.RCP R3, R3 ;  /* 0x0000000300037308 */ /* 0x001e240000001000 */
[----:B0-----:R-:W-:Y:S01]  /*90d0*/  IADD3 R6, PT, PT, R3, 0xffffffe, RZ ;  /* 0x0ffffffe03067810 */ /* 0x001fe20007ffe0ff */
[----:B------:R-:W-:-:S05]  /*90e0*/  HFMA2 R3, -RZ, RZ, 0, 0 ;  /* 0x00000000ff037431 */ /* 0x000fca00000001ff */
        /* <DEDUP_REMOVED lines=15> */
.L_x_4414:
[----:B------:R-:W-:-:S07]  /*91e0*/  MOV R4, 0x9200 ;  /* 0x0000920000047802 */ /* 0x000fce0000000f00 */
[----:B--23--:R-:W-:Y:S05]  /*91f0*/  CALL.REL.NOINC `($__internal_9_$__cuda_sm20_div_u64) ;  /* 0x0000003800287944 */ /* 0x00cfea0003c00000 */
.L_x_4415:
[----:B------:R-:W-:Y:S05]  /*9200*/  BSYNC.RECONVERGENT B0 ;  /* 0x0000000000007941 */ /* 0x000fea0003800200 */
.L_x_4413:
[----:B------:R-:W0:Y:S02]  /*9210*/  LDCU.64 UR4, c[0x0][0x780] ;  /* 0x0000f000ff0477ac */ /* 0x000e240008000a00 */
[----:B0-----:R-:W-:Y:S02]  /*9220*/  UISETP.NE.U32.AND UP0, UPT, UR4, URZ, UPT ;  /* 0x000000ff0400728c */ /* 0x001fe4000bf05070 */
[----:B------:R-:W-:Y:S02]  /*9230*/  IADD3 R2, P0, PT, R2, UR4, RZ ;  /* 0x0000000402027c10 */ /* 0x000fe4000ff1e0ff */
[----:B------:R-:W-:Y:S02]  /*9240*/  UISETP.NE.AND.EX UP0, UPT, UR5, URZ, UPT, UP0 ;  /* 0x000000ff0500728c */ /* 0x000fe4000bf05300 */
[----:B------:R-:W-:Y:S02]  /*9250*/  IADD3.X R3, PT, PT, R3, UR5, RZ, P0, !PT ;  /* 0x0000000503037c10 */ /* 0x000fe400087fe4ff */
[----:B------:R-:W-:-:S11]  /*9260*/  UPLOP3.LUT UP0, UPT, UPT, UPT, UP0, 0x40, 0x4 ;  /* 0x000000000004789c */ /* 0x000fd60003f0e800 */
.L_x_4411:
        /* <DEDUP_REMOVED lines=22> */
[----:B-----5:R-:W-:-:S05]  /*93d0*/  IADD3 R7, PT, PT, -R15, RZ, RZ ;  /* 0x000000ff0f077210 */ /* 0x020fca0007ffe1ff */
        /* <DEDUP_REMOVED lines=268> */
.L_x_4417:
        /* <DEDUP_REMOVED lines=26> */
.L_x_4419:
[----:B------:R-:W-:Y:S05]  /*a640*/  BSYNC.RECONVERGENT B0 ;  /* 0x0000000000007941 */ /* 0x000fea0003800200 */
.L_x_4418:
        /* <DEDUP_REMOVED lines=34> */
.L_x_4421:
[----:B------:R-:W-:Y:S05]  /*a870*/  BSYNC.RECONVERGENT B0 ;  /* 0x0000000000007941 */ /* 0x000fea0003800200 */
.L_x_4420:
        /* <DEDUP_REMOVED lines=38> */
.L_x_4428:
[----:B------:R-:W-:-:S05]  /*aae0*/  IADD3 R15, PT, PT, R11, R10, RZ ;  /* 0x0000000a0b0f7210 */ /* 0x000fca0007ffe0ff */
[----:B--2---:R-:W-:-:S05]  /*aaf0*/  IMAD.WIDE.U32 R14, R15, 0x10, R8 ;  /* 0x000000100f0e7825 */ /* 0x004fca00078e0008 */
[----:B------:R-:W2:Y:S01]  /*ab00*/  LDG.E R18, desc[UR36][R14.64] ;  /* 0x000000240e127981 */ /* 0x000ea2000c1e1900 */
[----:B-----5:R-:W-:-:S03]  /*ab10*/  IMAD.MOV.U32 R12, RZ, RZ, R6 ;  /* 0x000000ffff0c7224 */ /* 0x020fc600078e0006 */
        /* <DEDUP_REMOVED lines=9> */
[----:B------:R-:W-:Y:S02]  /*abb0*/  ISETP.GE.U32.AND P2, PT, R10, UR6, PT ;  /* 0x000000060a007c0c */ /* 0x000fe4000bf46070 */
[----:B--2---:R-:W-:Y:S02]  /*abc0*/  MOV R4, R18 ;  /* 0x0000001200047202 */ /* 0x004fe40000000f00 */
[----:B---3--:R-:W-:Y:S02]  /*abd0*/  MOV R5, R25 ;  /* 0x0000001900057202 */ /* 0x008fe40000000f00 */
[----:B----4-:R-:W-:Y:S01]  /*abe0*/  MOV R7, R20 ;  /* 0x0000001400077202 */ /* 0x010fe20000000f00 */
[----:B0-----:R-:W-:Y:S06]  /*abf0*/  @!P1 BRA `(.L_x_4427) ;  /* 0x0000000000409947 */ /* 0x001fec0003800000 */
[----:B------:R-:W-:Y:S01]  /*ac00*/  FSETP.NEU.FTZ.AND P1, PT, R20, RZ, PT ;  /* 0x000000ff1400720b */ /* 0x000fe20003f3d000 */
[----:B-----5:R-:W-:Y:S01]  /*ac10*/  IMAD.MOV.U32 R6, RZ, RZ, R12 ;  /* 0x000000ffff067224 */ /* 0x020fe200078e000c */
        /* <DEDUP_REMOVED lines=14> */
.L_x_4427:
[----:B------:R-:W-:Y:S05]  /*ad00*/  BSYNC.RECONVERGENT B2 ;  /* 0x0000000000027941 */ /* 0x000fea0003800200 */
.L_x_4426:
[----:B------:R-:W-:Y:S05]  /*ad10*/  @!P2 BRA `(.L_x_4428) ;  /* 0xfffffffc0070a947 */ /* 0x000fea000383ffff */
[----:B------:R-:W-:Y:S05]  /*ad20*/  BSYNC.RECONVERGENT B1 ;  /* 0x0000000000017941 */ /* 0x000fea0003800200 */
.L_x_4425:
[----:B------:R-:W-:Y:S05]  /*ad30*/  BRA `(.L_x_4424) ;  /* 0x0000000000bc7947 */ /* 0x000fea0003800000 */
.L_x_4423:
        /* <DEDUP_REMOVED lines=10> */
.L_x_4431:
[----:B------:R-:W-:-:S05]  /*ade0*/  IADD3 R10, PT, PT, R12, R13, RZ ;  /* 0x0000000d0c0a7210 */ /* 0x000fca0007ffe0ff */
        /* <DEDUP_REMOVED lines=8> */
[----:B---3--:R-:W-:Y:S01]  /*ae70*/  IMAD.IADD R13, R14, 0x1, R13 ;  /* 0x000000010e0d7824 */ /* 0x008fe200078e020d */
[----:B------:R-:W-:Y:S01]  /*ae80*/  BSSY.RECONVERGENT B1, `(.L_x_4429) ;  /* 0x0000019000017945 */ /* 0x000fe20003800200 */
[----:B------:R-:W-:-:S02]  /*ae90*/  MOV R25, R4 ;  /* 0x0000000400197202 */ /* 0x000fc40000000f00 */
[----:B------:R-:W-:Y:S02]  /*aea0*/  MOV R27, R5 ;  /* 0x00000005001b7202 */ /* 0x000fe40000000f00 */
[----:B------:R-:W-:Y:S02]  /*aeb0*/  MOV R23, R7 ;  /* 0x0000000700177202 */ /* 0x000fe40000000f00 */
[----:B------:R-:W-:Y:S01]  /*aec0*/  ISETP.GE.U32.AND P2, PT, R13, UR5, PT ;  /* 0x000000050d007c0c */ /* 0x000fe2000bf46070 */
[----:B--2---:R-:W-:Y:S01]  /*aed0*/  IMAD.MOV.U32 R4, RZ, RZ, R16 ;  /* 0x000000ffff047224 */ /* 0x004fe200078e0010 */
[----:B----4-:R-:W-:Y:S02]  /*aee0*/  MOV R5, R18 ;  /* 0x0000001200057202 */ /* 0x010fe40000000f00 */
[----:B------:R-:W-:Y:S01]  /*aef0*/  MOV R7, R20 ;  /* 0x0000001400077202 */ /* 0x000fe20000000f00 */
[----:B0-----:R-:W-:Y:S08]  /*af00*/  @!P1 BRA `(.L_x_4430) ;  /* 0x0000000000409947 */ /* 0x001ff00003800000 */
        /* <DEDUP_REMOVED lines=16> */
.L_x_4430:
[----:B------:R-:W-:Y:S05]  /*b010*/  BSYNC.RECONVERGENT B1 ;  /* 0x0000000000017941 */ /* 0x000fea0003800200 */
.L_x_4429:
[----:B------:R-:W-:Y:S05]  /*b020*/  @!P2 BRA `(.L_x_4431) ;  /* 0xfffffffc006ca947 */ /* 0x000fea000383ffff */
.L_x_4424:
[----:B------:R-:W-:Y:S05]  /*b030*/  BSYNC.RECONVERGENT B0 ;  /* 0x0000000000007941 */ /* 0x000fea0003800200 */
.L_x_4422:
        /* <DEDUP_REMOVED lines=12> */
.L_x_4437:
        /* <DEDUP_REMOVED lines=12> */
[----:B0-----:R-:W-:Y:S02]  /*b1c0*/  MOV R12, R8 ;  /* 0x00000008000c7202 */ /* 0x001fe40000000f00 */
        /* <DEDUP_REMOVED lines=19> */
.L_x_4436:
[----:B------:R-:W-:Y:S05]  /*b300*/  BSYNC.RECONVERGENT B1 ;  /* 0x0000000000017941 */ /* 0x000fea0003800200 */
.L_x_4435:
[----:B------:R-:W-:Y:S01]  /*b310*/  MOV R14, R10 ;  /* 0x0000000a000e7202 */ /* 0x000fe20000000f00 */
[----:B------:R-:W-:Y:S01]  /*b320*/  IMAD.MOV.U32 R6, RZ, RZ, R10 ;  /* 0x000000ffff067224 */ /* 0x000fe200078e000a */
[----:B------:R-:W-:Y:S02]  /*b330*/  MOV R4, R12 ;  /* 0x0000000c00047202 */ /* 0x000fe40000000f00 */
[----:B------:R-:W-:Y:S01]  /*b340*/  MOV R5, R13 ;  /* 0x0000000d00057202 */ /* 0x000fe20000000f00 */
[----:B------:R0:W-:Y:S01]  /*b350*/  STS.128 [R16], R12 ;  /* 0x0000000c10007388 */ /* 0x0001e20000000c00 */
[----:B------:R-:W-:-:S07]  /*b360*/  MOV R7, R15 ;  /* 0x0000000f00077202 */ /* 0x000fce0000000f00 */
.L_x_4434:
[----:B------:R-:W-:Y:S05]  /*b370*/  BSYNC.RECONVERGENT B0 ;  /* 0x0000000000007941 */ /* 0x000fea0003800200 */
.L_x_4433:
[----:B------:R-:W-:-:S03]  /*b380*/  UISETP.GT.U32.AND UP1, UPT, UR4, 0x3, UPT ;  /* 0x000000030400788c */ /* 0x000fc6000bf24070 */
[----:B------:R-:W-:-:S06]  /*b390*/  UMOV UR4, UR7 ;  /* 0x0000000700047c82 */ /* 0x000fcc0008000000 */
[----:B------:R-:W-:Y:S05]  /*b3a0*/  BRA.U UP1, `(.L_x_4437) ;  /* 0xfffffffd01547547 */ /* 0x000fea000b83ffff */
.L_x_4432:
        /* <DEDUP_REMOVED lines=11> */
.L_x_4444:
        /* <DEDUP_REMOVED lines=31> */
.L_x_4443:
[----:B------:R-:W-:Y:S05]  /*b650*/  BSYNC.RECONVERGENT B1 ;  /* 0x0000000000017941 */ /* 0x000fea0003800200 */
.L_x_4442:
[----:B------:R-:W-:Y:S01]  /*b660*/  MOV R14, R10 ;  /* 0x0000000a000e7202 */ /* 0x000fe20000000f00 */
[----:B-1----:R-:W-:Y:S01]  /*b670*/  IMAD.MOV.U32 R6, RZ, RZ, R10 ;  /* 0x000000ffff067224 */ /* 0x002fe200078e000a */
[----:B------:R-:W-:Y:S02]  /*b680*/  MOV R4, R12 ;  /* 0x0000000c00047202 */ /* 0x000fe40000000f00 */
[----:B------:R-:W-:Y:S01]  /*b690*/  MOV R5, R13 ;  /* 0x0000000d00057202 */ /* 0x000fe20000000f00 */
[----:B------:R2:W-:Y:S01]  /*b6a0*/  STS.128 [R16], R12 ;  /* 0x0000000c10007388 */ /* 0x0005e20000000c00 */
[----:B------:R-:W-:-:S07]  /*b6b0*/  MOV R7, R15 ;  /* 0x0000000f00077202 */ /* 0x000fce0000000f00 */
.L_x_4441:
[----:B------:R-:W-:Y:S05]  /*b6c0*/  BSYNC.RECONVERGENT B0 ;  /* 0x0000000000007941 */ /* 0x000fea0003800200 */
.L_x_4440:
[----:B------:R-:W-:Y:S02]  /*b6d0*/  ISETP.GT.U32.AND P1, PT, R18, 0x7f, PT ;  /* 0x0000007f1200780c */ /* 0x000fe40003f24070 */
[----:B------:R-:W-:-:S11]  /*b6e0*/  MOV R18, R19 ;  /* 0x0000001300127202 */ /* 0x000fd60000000f00 */
[----:B------:R-:W-:Y:S05]  /*b6f0*/  @P1 BRA `(.L_x_4444) ;  /* 0xfffffffc00581947 */ /* 0x000fea000383ffff */
.L_x_4439:
[----:B------:R-:W-:Y:S01]  /*b700*/  BAR.SYNC.DEFER_BLOCKING 0x0 ;  /* 0x0000000000007b1d */ /* 0x000fe20000010000 */
[----:B------:R-:W-:-:S09]  /*b710*/  UISETP.GE.U32.AND UP1, UPT, UR4, 0x2, UPT ;  /* 0x000000020400788c */ /* 0x000fd2000bf26070 */
[----:B------:R-:W-:Y:S05]  /*b720*/  BRA.U !UP1, `(.L_x_4438) ;  /* 0x00000001098c7547 */ /* 0x000fea000b800000 */
[----:B------:R-:W-:-:S07]  /*b730*/  HFMA2 R0, -RZ, RZ, 0, 5.9604644775390625e-08 ;  /* 0x00000001ff007431 */ /* 0x000fce00000001ff */
.L_x_4447:
        /* <DEDUP_REMOVED lines=32> */
.L_x_4446:
[----:B------:R-:W-:Y:S05]  /*b940*/  BSYNC.RECONVERGENT B0 ;  /* 0x0000000000007941 */ /* 0x000fea0003800200 */
.L_x_4445:
[----:B------:R-:W-:Y:S05]  /*b950*/  @!P2 BRA `(.L_x_4447) ;  /* 0xfffffffc0078a947 */ /* 0x000fea000383ffff */
.L_x_4438:
        /* <DEDUP_REMOVED lines=21> */
.L_x_4450:
[----:B------:R-:W-:Y:S01]  /*bab0*/  UMOV UR4, URZ ;  /* 0x000000ff00047c82 */ /* 0x000fe20008000000 */
[----:B------:R-:W-:Y:S01]  /*bac0*/  UMOV UR5, URZ ;  /* 0x000000ff00057c82 */ /* 0x000fe20008000000 */
[----:B------:R-:W-:Y:S01]  /*bad0*/  UMOV UR6, URZ ;  /* 0x000000ff00067c82 */ /* 0x000fe20008000000 */
[----:B------:R-:W-:Y:S01]  /*bae0*/  MOV R7, UR4 ;  /* 0x0000000400077c02 */ /* 0x000fe20008000f00 */
[----:B------:R-:W-:Y:S01]  /*baf0*/  IMAD.U32 R4, RZ, RZ, UR6 ;  /* 0x00000006ff047e24 */ /* 0x000fe2000f8e00ff */
[----:B------:R-:W-:-:S07]  /*bb00*/  MOV R5, UR5 ;  /* 0x0000000500057c02 */ /* 0x000fce0008000f00 */
.L_x_4449:
        /* <DEDUP_REMOVED lines=18> */
[----:B--2---:R-:W-:-:S05]  /*bc30*/  F2FP.F16.F32.PACK_AB R6, RZ, R5 ;  /* 0x00000005ff06723e */ /* 0x004fca00000000ff */
[----:B------:R1:W-:Y:S06]  /*bc40*/  @P1 STG.E.U16 desc[UR36][R2.64], R6 ;  /* 0x0000000602001986 */ /* 0x0003ec000c101524 */
[----:B------:R-:W-:Y:S05]  /*bc50*/  @!P0 EXIT ;  /* 0x000000000000894d */ /* 0x000fea0003800000 */
[----:B------:R-:W2:Y:S01]  /*bc60*/  LDCU.64 UR4, c[0x0][0x778] ;  /* 0x0000ef00ff0477ac */ /* 0x000ea20008000a00 */
[----:B-1----:R-:W-:Y:S02]  /*bc70*/  LOP3.LUT R2, R17, 0xfffffffe, RZ, 0xc0, !PT ;  /* 0xfffffffe11027812 */ /* 0x002fe400078ec0ff */
[----:B------:R-:W-:Y:S02]  /*bc80*/  F2FP.F16.F32.PACK_AB R4, RZ, R4 ;  /* 0x00000004ff04723e */ /* 0x000fe400000000ff */
[----:B--2---:R-:W-:-:S04]  /*bc90*/  IADD3 R2, P0, PT, R2, UR4, RZ ;  /* 0x0000000402027c10 */ /* 0x004fc8000ff1e0ff */
[----:B------:R-:W-:-:S05]  /*bca0*/  IADD3.X R3, PT, PT, RZ, UR5, RZ, P0, !PT ;  /* 0x00000005ff037c10 */ /* 0x000fca00087fe4ff */
[----:B------:R-:W-:Y:S01]  /*bcb0*/  STG.E.U16 desc[UR36][R2.64], R4 ;  /* 0x0000000402007986 */ /* 0x000fe2000c101524 */
[----:B------:R-:W-:Y:S05]  /*bcc0*/  EXIT ;  /* 0x000000000000794d */ /* 0x000fea0003800000 */
.L_x_4451:
        /* <DEDUP_REMOVED lines=16> */
.L_x_4452:
[----:B------:R-:W-:Y:S05]  /*bdd0*/  EXIT ;  /* 0x000000000000794d */ /* 0x000fea0003800000 */
.L_x_4448:
        /* <DEDUP_REMOVED lines=27> */
.L_x_4454:
[----:B------:R-:W-:Y:S05]  /*bf90*/  BSYNC.RECONVERGENT B0 ;  /* 0x0000000000007941 */ /* 0x000fea0003800200 */
.L_x_4453:
        /* <DEDUP_REMOVED lines=18> */
[----:B-1----:R-:W-:-:S05]  /*c0c0*/  F2FP.F16.F32.PACK_AB R5, RZ, R11 ;  /* 0x0000000bff05723e */ /* 0x002fca00000000ff */
[----:B------:R1:W-:Y:S06]  /*c0d0*/  @P1 STG.E.U16 desc[UR36][R2.64], R5 ;  /* 0x0000000502001986 */ /* 0x0003ec000c101524 */
[----:B------:R-:W-:Y:S05]  /*c0e0*/  @!P0 EXIT ;  /* 0x000000000000894d */ /* 0x000fea0003800000 */
[----:B------:R-:W2:Y:S01]  /*c0f0*/  LDCU.64 UR4, c[0x0][0x778] ;  /* 0x0000ef00ff0477ac */ /* 0x000ea20008000a00 */
[----:B-1----:R-:W-:Y:S02]  /*c100*/  LOP3.LUT R2, R17, 0xfffffffe, RZ, 0xc0, !PT ;  /* 0xfffffffe11027812 */ /* 0x002fe400078ec0ff */
[----:B------:R-:W-:Y:S02]  /*c110*/  F2FP.F16.F32.PACK_AB R4, RZ, R4 ;  /* 0x00000004ff04723e */ /* 0x000fe400000000ff */
[----:B--2---:R-:W-:-:S05]  /*c120*/  IADD3 R2, P0, PT, R2, UR4, RZ ;  /* 0x0000000402027c10 */ /* 0x004fca000ff1e0ff */
[----:B------:R-:W-:-:S05]  /*c130*/  IMAD.X R3, RZ, RZ, UR5, P0 ;  /* 0x00000005ff037e24 */ /* 0x000fca00080e06ff */
[----:B------:R-:W-:Y:S01]  /*c140*/  STG.E.U16 desc[UR36][R2.64], R4 ;  /* 0x0000000402007986 */ /* 0x000fe2000c101524 */
[----:B------:R-:W-:Y:S05]  /*c150*/  EXIT ;  /* 0x000000000000794d */ /* 0x000fea0003800000 */
.L_x_4455:
[----:B------:R-:W-:Y:S04]  /*c160*/  STG.E desc[UR36][R2.64], R4 ;  /* 0x0000000402007986 */ /* 0x000fe8000c101924 */
[----:B------:R-:W-:Y:S04]  /*c170*/  STG.E desc[UR36][R2.64+0x4], R11 ;  /* 0x0000040b02007986 */ /* 0x000fe8000c101924 */
[----:B--2---:R-:W-:Y:S04]  /*c180*/  STG.E desc[UR36][R2.64+0x8], R6 ;  /* 0x0000080602007986 */ /* 0x004fe8000c101924 */
[----:B------:R-:W-:Y:S01]  /*c190*/  STG.E desc[UR36][R2.64+0xc], R9 ;  /* 0x00000c0902007986 */ /* 0x000fe2000c101924 */
[----:B------:R-:W-:Y:S05]  /*c1a0*/  EXIT ;  /* 0x000000000000794d */ /* 0x000fea0003800000 */
.L_x_4416:
        /* <DEDUP_REMOVED lines=31> */
.L_x_4458:
[----:B------:R-:W-:Y:S01]  /*c3a0*/  UMOV UR4, URZ ;  /* 0x000000ff00047c82 */ /* 0x000fe20008000000 */
[----:B------:R-:W-:Y:S01]  /*c3b0*/  UMOV UR5, URZ ;  /* 0x000000ff00057c82 */ /* 0x000fe20008000000 */
[----:B------:R-:W-:Y:S01]  /*c3c0*/  UMOV UR6, URZ ;  /* 0x000000ff00067c82 */ /* 0x000fe20008000000 */
[----:B------:R-:W-:Y:S01]  /*c3d0*/  MOV R11, UR4 ;  /* 0x00000004000b7c02 */ /* 0x000fe20008000f00 */
[----:B------:R-:W-:Y:S01]  /*c3e0*/  IMAD.U32 R8, RZ, RZ, UR6 ;  /* 0x00000006ff087e24 */ /* 0x000fe2000f8e00ff */
[----:B------:R-:W-:-:S07]  /*c3f0*/  MOV R9, UR5 ;  /* 0x0000000500097c02 */ /* 0x000fce0008000f00 */
.L_x_4457:
        /* <DEDUP_REMOVED lines=18> */
[----:B0-----:R-:W-:-:S05]  /*c520*/  F2FP.F16.F32.PACK_AB R4, RZ, R9 ;  /* 0x00000009ff04723e */ /* 0x001fca00000000ff */
[----:B------:R0:W-:Y:S06]  /*c530*/  @P1 STG.E.U16 desc[UR36][R2.64], R4 ;  /* 0x0000000402001986 */ /* 0x0001ec000c101524 */
[----:B------:R-:W-:Y:S05]  /*c540*/  @!P0 EXIT ;  /* 0x000000000000894d */ /* 0x000fea0003800000 */
[----:B------:R-:W1:Y:S01]  /*c550*/  LDCU.64 UR4, c[0x0][0x778] ;  /* 0x0000ef00ff0477ac */ /* 0x000e620008000a00 */
[----:B0-----:R-:W-:Y:S02]  /*c560*/  LOP3.LUT R2, R17, 0xfffffffe, RZ, 0xc0, !PT ;  /* 0xfffffffe11027812 */ /* 0x001fe400078ec0ff */
[----:B------:R-:W-:Y:S02]  /*c570*/  F2FP.F16.F32.PACK_AB R8, RZ, R8 ;  /* 0x00000008ff08723e */ /* 0x000fe400000000ff */
[----:B-1----:R-:W-:-:S04]  /*c580*/  IADD3 R2, P0, PT, R2, UR4, RZ ;  /* 0x0000000402027c10 */ /* 0x002fc8000ff1e0ff */
[----:B------:R-:W-:-:S05]  /*c590*/  IADD3.X R3, PT, PT, RZ, UR5, RZ, P0, !PT ;  /* 0x00000005ff037c10 */ /* 0x000fca00087fe4ff */
[----:B------:R-:W-:Y:S01]  /*c5a0*/  STG.E.U16 desc[UR36][R2.64], R8 ;  /* 0x0000000802007986 */ /* 0x000fe2000c101524 */
[----:B------:R-:W-:Y:S05]  /*c5b0*/  EXIT ;  /* 0x000000000000794d */ /* 0x000fea0003800000 */
.L_x_4459:
        /* <DEDUP_REMOVED lines=16> */
.L_x_4460:
[----:B------:R-:W-:Y:S05]  /*c6c0*/  EXIT ;  /* 0x000000000000794d */ /* 0x000fea0003800000 */
.L_x_4456:
        /* <DEDUP_REMOVED lines=27> */
.L_x_4462:
[----:B------:R-:W-:Y:S05]  /*c880*/  BSYNC.RECONVERGENT B0 ;  /* 0x0000000000007941 */ /* 0x000fea0003800200 */
.L_x_4461:
        /* <DEDUP_REMOVED lines=24> */
[----:B-1----:R-:W-:-:S05]  /*ca10*/  IADD3 R2, P0, PT, R2, UR4, RZ ;  /* 0x0000000402027c10 */ /* 0x002fca000ff1e0ff */
[----:B------:R-:W-:-:S05]  /*ca20*/  IMAD.X R3, RZ, RZ, UR5, P0 ;  /* 0x00000005ff037e24 */ /* 0x000fca00080e06ff */
[----:B------:R-:W-:Y:S01]  /*ca30*/  STG.E.U16 desc[UR36][R2.64], R8 ;  /* 0x0000000802007986 */ /* 0x000fe2000c101524 */
[----:B------:R-:W-:Y:S05]  /*ca40*/  EXIT ;  /* 0x000000000000794d */ /* 0x000fea0003800000 */
.L_x_4463:
[----:B------:R-:W-:Y:S04]  /*ca50*/  STG.E desc[UR36][R2.64], R8 ;  /* 0x0000000802007986 */ /* 0x000fe8000c101924 */
[----:B------:R-:W-:Y:S04]  /*ca60*/  STG.E desc[UR36][R2.64+0x4], R7 ;  /* 0x0000040702007986 */ /* 0x000fe8000c101924 */
[----:B------:R-:W-:Y:S04]  /*ca70*/  STG.E desc[UR36][R2.64+0x8], R10 ;  /* 0x0000080a02007986 */ /* 0x000fe8000c101924 */
[----:B------:R-:W-:Y:S01]  /*ca80*/  STG.E desc[UR36][R2.64+0xc], R5 ;  /* 0x00000c0502007986 */ /* 0x000fe2000c101924 */
[----:B------:R-:W-:Y:S05]  /*ca90*/  EXIT ;  /* 0x000000000000794d */ /* 0x000fea0003800000 */
        .weak           $__internal_9_$__cuda_sm20_div_u64
        .type           $__internal_9_$__cuda_sm20_div_u64,@function
        .size           $__internal_9_$__cuda_sm20_div_u64,(.L_x_7241 - $__internal_9_$__cuda_sm20_div_u64)
$__internal_9_$__cuda_sm20_div_u64:
        /* <DEDUP_REMOVED lines=68> */
[----:B------:R-:W-:Y:S06]  /*cee0*/  RET.REL.NODEC R4 `(_ZN2at6native13reduce_kernelILi512ELi1ENS0_8ReduceOpIN3c104HalfENS0_10WelfordOpsIS4_fiN4cuda3std3__44pairIS4_S4_EEEEjS4_Li2ELi2EEEEEvT1_) ;  /* 0xffffff3004447950 */ /* 0x000fec0003c3ffff */
.L_x_4464:
        /* <DEDUP_REMOVED lines=9> */
.L_x_7241:


//--------------------- .text._ZN2at6native13reduce_kernelILi256ELi2ENS0_8ReduceOpIN3c104HalfENS0_10WelfordOpsIS4_fiN4cuda3std3__44pairIS4_S4_EEEEjS4_Li2ELi2EEEEEvT1_ --------------------------
	.section	.text._ZN2at6native13reduce_kernelILi256ELi2ENS0_8ReduceOpIN3c104HalfENS0_10WelfordOpsIS4_fiN4cuda3std3__44pairIS4_S4_EEEEjS4_Li2ELi2EEEEEvT1_,"ax",@progbits
	.align	128
        .global         _ZN2at6native13reduce_kernelILi256ELi2ENS0_8ReduceOpIN3c104HalfENS0_10WelfordOpsIS4_fiN4cuda3std3__44pairIS4_S4_EEEEjS4_Li2ELi2EEEEEvT1_
        .type           _ZN2at6native13reduce_kernelILi256ELi2ENS0_8ReduceOpIN3c104HalfENS0_10WelfordOpsIS4_fiN4cuda3std3__44pairIS4_S4_EEEEjS4_Li2ELi2EEEEEvT1_,@function
        .size           _ZN2at6native13reduce_kernelILi256ELi2ENS0_8ReduceOpIN3c104HalfENS0_10WelfordOpsIS4_fiN4cuda3std3__44pairIS4_S4_EEEEjS4_Li2ELi2EEEEEvT1_,(.L_x_7242 - _ZN2at6native13reduce_kernelILi256ELi2ENS0_8ReduceOpIN3c104HalfENS0_10WelfordOpsIS4_fiN4cuda3std3__44pairIS4_S4_EEEEjS4_Li2ELi2EEEEEvT1_)
        .other          _ZN2at6native13reduce_kernelILi256ELi2ENS0_8ReduceOpIN3c104HalfENS0_10WelfordOpsIS4_fiN4cuda3std3__44pairIS4_S4_EEEEjS4_Li2ELi2EEEEEvT1_,@"STO_CUDA_ENTRY STV_DEFAULT"
_ZN2at6native13reduce_kernelILi256ELi2ENS0_8ReduceOpIN3c104HalfENS0_10WelfordOpsIS4_fiN4cuda3std3__44pairIS4_S4_EEEEjS4_Li2ELi2EEEEEvT1_:
.text._ZN2at6native13reduce_kernelILi256ELi2ENS0_8ReduceOpIN3c104HalfENS0_10WelfordOpsIS4_fiN4cuda3std3__44pairIS4_S4_EEEEjS4_Li2ELi2EEEEEvT1_:
        /* <DEDUP_REMOVED lines=296> */
.L_x_4465:
        /* <DEDUP_REMOVED lines=36> */
.L_x_4469:
        /* <DEDUP_REMOVED lines=13> */
[----:B------:R-:W-:Y:S01]  /*1590*/  IMAD.MOV.U32 R9, RZ, RZ, R0 ;  /* 0x000000ffff097224 */ /* 0x000fe200078e0000 */
[----:B------:R-:W-:-:S10]  /*15a0*/  MOV R10, R3 ;  /* 0x00000003000a7202 */ /* 0x000fd40000000f00 */
        /* <DEDUP_REMOVED lines=17> */
[----:B--2---:R-:W-:-:S05]  /*16c0*/  @!P0 HADD2.F32 R7, -RZ, R7.H0_H0 ;  /* 0x20000007ff078230 */ /* 0x004fca0000004100 */
[----:B-1----:R-:W-:-:S04]  /*16d0*/  @!P0 FADD.FTZ R13, R7, -R4 ;  /* 0x80000004070d8221 */ /* 0x002fc80000010000 */
[----:B0-----:R-:W-:Y:S01]  /*16e0*/  @!P0 FFMA.FTZ R9, R13, R10, R4 ;  /* 0x0000000a0d098223 */ /* 0x001fe20000010004 */
[----:B------:R-:W-:-:S03]  /*16f0*/  IMAD.MOV.U32 R10, RZ, RZ, R3 ;  /* 0x000000ffff0a7224 */ /* 0x000fc600078e0003 */
[----:B------:R-:W-:-:S04]  /*1700*/  @!P0 FADD.FTZ R4, R7, -R9 ;  /* 0x8000000907048221 */ /* 0x000fc80000010000 */
[----:B------:R-:W-:-:S07]  /*1710*/  @!P0 FFMA.FTZ R10, R13, R4, R5 ;  /* 0x000000040d0a8223 */ /* 0x000fce0000010005 */
.L_x_4473:
[----:B------:R-:W-:Y:S05]  /*1720*/  BSYNC.RECONVERGENT B1 ;  /* 0x0000000000017941 */ /* 0x000fea0003800200 */
.L_x_4472:
[----:B------:R-:W0:Y:S01]  /*1730*/  LDCU UR4, c[0x0][0x39c] ;  /* 0x00007380ff0477ac */ /* 0x000e220008000800 */
[----:B------:R-:W-:-:S04]  /*1740*/  IADD3 R24, P0, PT, R24, 0x2, RZ ;  /* 0x0000000218187810 */ /* 0x000fc80007f1e0ff */
[----:B------:R-:W-:Y:S01]  /*1750*/  IADD3.X R25, PT, PT, RZ, R25, RZ, P0, !PT ;  /* 0x00000019ff197210 */ /* 0x000fe200007fe4ff */
[----:B0-----:R-:W-:-:S06]  /*1760*/  UIADD3 UR4, UPT, UPT, UR4, -0x1, URZ ;  /* 0xffffffff04047890 */ /* 0x001fcc000fffe0ff */
[----:B------:R-:W-:-:S07]  /*1770*/  MOV R26, UR4 ;  /* 0x00000004001a7c02 */ /* 0x000fce0008000f00 */
.L_x_4471:
[----:B------:R-:W-:Y:S05]  /*1780*/  BSYNC.RECONVERGENT B0 ;  /* 0x0000000000007941 */ /* 0x000fea0003800200 */
.L_x_4470:
        /* <DEDUP_REMOVED lines=10> */
[----:B------:R-:W-:-:S07]  /*1830*/  IMAD.MOV.U32 R7, RZ, RZ, R4 ;  /* 0x000000ffff077224 */ /* 0x000fce00078e0004 */
.L_x_4477:
[----:B------:R-:W-:Y:S01]  /*1840*/  IMAD.WIDE.U32 R12, R7, 0x4, R24 ;  /* 0x00000004070c7825 */ /* 0x000fe200078e0018 */
[----:B------:R-:W0:Y:S05]  /*1850*/  LDCU UR4, c[0x0][0x3a4] ;  /* 0x00007480ff0477ac */ /* 0x000e2a0008000800 */
[----:B------:R1:W2:Y:S01]  /*1860*/  LDG.E R12, desc[UR36][R12.64] ;  /* 0x000000240c0c7981 */ /* 0x0002a2000c1e1900 */
[----:B------:R-:W-:Y:S02]  /*1870*/  IADD3 R8, PT, PT, R8, 0x1, RZ ;  /* 0x0000000108087810 */ /* 0x000fe40007ffe0ff */
[----:B------:R-:W-:Y:S02]  /*1880*/  IADD3 R6, PT, PT, R6, 0x1, RZ ;  /* 0x0000000106067810 */ /* 0x000fe40007ffe0ff */
[----:B------:R-:W-:-:S02]  /*1890*/  I2FP.F32.S32 R4, R8 ;  /* 0x0000000800047245 */ /* 0x000fc40000201400 */
[----:B------:R-:W-:Y:S02]  /*18a0*/  I2FP.F32.S32 R15, R6 ;  /* 0x00000006000f7245 */ /* 0x000fe40000201400 */
[----:B------:R-:W3:Y:S01]  /*18b0*/  MUFU.RCP R28, R4 ;  /* 0x00000004001c7308 */ /* 0x000ee20000001000 */
[----:B0-----:R-:W-:-:S07]  /*18c0*/  VIADD R7, R7, UR4 ;  /* 0x0000000407077c36 */ /* 0x001fce0008000000 */
[----:B------:R-:W0:Y:S01]  /*18d0*/  MUFU.RCP R27, R15 ;  /* 0x0000000f001b7308 */ /* 0x000e220000001000 */
[----:B-1----:R-:W-:-:S04]  /*18e0*/  LEA R13, R7, 0x1, 0x1 ;  /* 0x00000001070d7811 */ /* 0x002fc800078e08ff */
[----:B------:R-:W-:Y:S01]  /*18f0*/  ISETP.GE.U32.AND P0, PT, R13, R26, PT ;  /* 0x0000001a0d00720c */ /* 0x000fe20003f06070 */
[--C-:B--2---:R-:W-:Y:S02]  /*1900*/  HADD2.F32 R20, -RZ, R12.reuse.H0_H0 ;  /* 0x2000000cff147230 */ /* 0x104fe40000004100 */
[----:B------:R-:W-:-:S03]  /*1910*/  HADD2.F32 R21, -RZ, R12.H1_H1 ;  /* 0x3000000cff157230 */ /* 0x000fc60000004100 */
[--C-:B------:R-:W-:Y:S02]  /*1920*/  FADD.FTZ R11, R20, -R9.reuse ;  /* 0x80000009140b7221 */ /* 0x100fe40000010000 */
[--C-:B------:R-:W-:Y:S02]  /*1930*/  FADD.FTZ R12, R21, -R0.reuse ;  /* 0x80000000150c7221 */ /* 0x100fe40000010000 */
[----:B---3--:R-:W-:Y:S02]  /*1940*/  FFMA.FTZ R9, R11, R28, R9 ;  /* 0x0000001c0b097223 */ /* 0x008fe40000010009 */
[----:B0-----:R-:W-:Y:S02]  /*1950*/  FFMA.FTZ R0, R12, R27, R0 ;  /* 0x0000001b0c007223 */ /* 0x001fe40000010000 */
[----:B------:R-:W-:Y:S02]  /*1960*/  FADD.FTZ R20, R20, -R9 ;  /* 0x8000000914147221 */ /* 0x000fe40000010000 */
[----:B------:R-:W-:-:S02]  /*1970*/  FADD.FTZ R21, R21, -R0 ;  /* 0x8000000015157221 */ /* 0x000fc40000010000 */
[----:B------:R-:W-:Y:S02]  /*1980*/  FFMA.FTZ R10, R11, R20, R10 ;  /* 0x000000140b0a7223 */ /* 0x000fe4000001000a */
[----:B------:R-:W-:Y:S01]  /*1990*/  FFMA.FTZ R3, R12, R21, R3 ;  /* 0x000000150c037223 */ /* 0x000fe20000010003 */
[----:B------:R-:W-:Y:S06]  /*19a0*/  @!P0 BRA `(.L_x_4477) ;  /* 0xfffffffc00a48947 */ /* 0x000fec000383ffff */
[----:B------:R-:W-:Y:S05]  /*19b0*/  BSYNC.RECONVERGENT B1 ;  /* 0x0000000000017941 */ /* 0x000fea0003800200 */
.L_x_4476:
[----:B------:R-:W-:Y:S02]  /*19c0*/  MOV R12, R4 ;  /* 0x00000004000c7202 */ /* 0x000fe40000000f00 */
[----:B------:R-:W-:-:S07]  /*19d0*/  MOV R11, R15 ;  /* 0x0000000f000b7202 */ /* 0x000fce0000000f00 */
.L_x_4475:
[----:B------:R-:W-:Y:S05]  /*19e0*/  BSYNC.RECONVERGENT B0 ;  /* 0x0000000000007941 */ /* 0x000fea0003800200 */
.L_x_4474:
        /* <DEDUP_REMOVED lines=16> */
[----:B--2---:R-:W-:-:S05]  /*1af0*/  HADD2.F32 R4, -RZ, R24.H0_H0 ;  /* 0x20000018ff047230 */ /* 0x004fca0000004100 */
[----:B------:R-:W-:-:S04]  /*1b00*/  FADD.FTZ R14, -R9, R4 ;  /* 0x00000004090e7221 */ /* 0x000fc80000010100 */
[----:B0-----:R-:W-:-:S04]  /*1b10*/  FFMA.FTZ R9, R14, R5, R9 ;  /* 0x000000050e097223 */ /* 0x001fc80000010009 */
[----:B------:R-:W-:-:S04]  /*1b20*/  FADD.FTZ R5, R4, -R9 ;  /* 0x8000000904057221 */ /* 0x000fc80000010000 */
[----:B------:R-:W-:-:S07]  /*1b30*/  FFMA.FTZ R10, R14, R5, R10 ;  /* 0x000000050e0a7223 */ /* 0x000fce000001000a */
.L_x_4479:
[----:B------:R-:W-:Y:S05]  /*1b40*/  BSYNC.RECONVERGENT B0 ;  /* 0x0000000000007941 */ /* 0x000fea0003800200 */
.L_x_4478:
[----:B------:R-:W-:Y:S02]  /*1b50*/  FSETP.NEU.FTZ.AND P0, PT, R12, RZ, PT ;  /* 0x000000ff0c00720b */ /* 0x000fe40003f1d000 */
[----:B------:R-:W-:Y:S02]  /*1b60*/  CS2R R20, SRZ ;  /* 0x0000000000147805 */ /* 0x000fe4000001ff00 */
[----:B------:R-:W-:Y:S01]  /*1b70*/  MOV R7, R11 ;  /* 0x0000000b00077202 */ /* 0x000fe20000000f00 */
[----:B------:R-:W-:Y:S01]  /*1b80*/  IMAD.MOV.U32 R5, RZ, RZ, R3 ;  /* 0x000000ffff057224 */ /* 0x000fe200078e0003 */
[----:B------:R-:W-:-:S07]  /*1b90*/  MOV R4, R0 ;  /* 0x0000000000047202 */ /* 0x000fce0000000f00 */
[----:B------:R-:W-:Y:S05]  /*1ba0*/  @!P0 BRA `(.L_x_4467) ;  /* 0x0000006400108947 */ /* 0x000fea0003800000 */
[----:B------:R-:W-:Y:S02]  /*1bb0*/  FSETP.NEU.FTZ.AND P0, PT, R11, RZ, PT ;  /* 0x000000ff0b00720b */ /* 0x000fe40003f1d000 */
[----:B------:R-:W-:Y:S02]  /*1bc0*/  CS2R R20, SRZ ;  /* 0x0000000000147805 */ /* 0x000fe4000001ff00 */
[----:B------:R-:W-:Y:S01]  /*1bd0*/  MOV R6, R8 ;  /* 0x0000000800067202 */ /* 0x000fe20000000f00 */
[----:B------:R-:W-:Y:S01]  /*1be0*/  IMAD.MOV.U32 R7, RZ, RZ, R12 ;  /* 0x000000ffff077224 */ /* 0x000fe200078e000c */
[----:B------:R-:W-:Y:S02]  /*1bf0*/  MOV R5, R10 ;  /* 0x0000000a00057202 */ /* 0x000fe40000000f00 */
[----:B------:R-:W-:-:S05]  /*1c00*/  MOV R4, R9 ;  /* 0x0000000900047202 */ /* 0x000fca0000000f00 */
        /* <DEDUP_REMOVED lines=13> */
.L_x_4468:
        /* <DEDUP_REMOVED lines=16> */
[----:B------:R-:W-:Y:S01]  /*1de0*/  IMAD.MOV.U32 R13, RZ, RZ, R9 ;  /* 0x000000ffff0d7224 */ /* 0x000fe200078e0009 */
[----:B------:R-:W-:Y:S02]  /*1df0*/  MOV R14, R9 ;  /* 0x00000009000e7202 */ /* 0x000fe40000000f00 */
[-C--:B----4-:R-:W-:Y:S01]  /*1e00*/  MOV R8, R11.reuse ;  /* 0x0000000b00087202 */ /* 0x090fe20000000f00 */
[----:B------:R-:W-:Y:S01]  /*1e10*/  IMAD.MOV.U32 R3, RZ, RZ, R11 ;  /* 0x000000ffff037224 */ /* 0x000fe200078e000b */
[----:B------:R-:W-:-:S05]  /*1e20*/  MOV R12, R11 ;  /* 0x0000000b000c7202 */ /* 0x000fca0000000f00 */
[----:B------:R-:W-:Y:S05]  /*1e30*/  @P0 BRA `(.L_x_4482) ;  /* 0x0000000000a40947 */ /* 0x000fea0003800000 */
[----:B------:R-:W-:Y:S01]  /*1e40*/  BSSY.RECONVERGENT B1, `(.L_x_4483) ;  /* 0x0000027000017945 */ /* 0x000fe20003800200 */
[-C--:B------:R-:W-:Y:S01]  /*1e50*/  MOV R12, R11.reuse ;  /* 0x0000000b000c7202 */ /* 0x080fe20000000f00 */
[----:B------:R-:W-:Y:S01]  /*1e60*/  IMAD.MOV.U32 R14, RZ, RZ, R9 ;  /* 0x000000ffff0e7224 */ /* 0x000fe200078e0009 */
[----:B------:R-:W-:Y:S02]  /*1e70*/  MOV R3, R11 ;  /* 0x0000000b00037202 */ /* 0x000fe40000000f00 */
[----:B------:R-:W-:-:S07]  /*1e80*/  MOV R13, R9 ;  /* 0x00000009000d7202 */ /* 0x000fce0000000f00 */
.L_x_4484:
[----:B------:R-:W-:Y:S02]  /*1e90*/  IADD3 R21, PT, PT, R27, R20, RZ ;  /* 0x000000141b157210 */ /* 0x000fe40007ffe0ff */
[----:B------:R-:W-:Y:S02]  /*1ea0*/  SHF.R.U32.HI R5, RZ, 0x1, R27 ;  /* 0x00000001ff057819 */ /* 0x000fe4000001161b */
[----:B------:R-:W-:-:S03]  /*1eb0*/  SHF.R.U32.HI R7, RZ, 0x1, R21 ;  /* 0x00000001ff077819 */ /* 0x000fc60000011615 */
[----:B------:R-:W-:-:S04]  /*1ec0*/  IMAD.WIDE.U32 R4, R5, 0x4, R24 ;  /* 0x0000000405047825 */ /* 0x000fc800078e0018 */
[----:B------:R-:W-:Y:S02]  /*1ed0*/  IMAD.WIDE.U32 R6, R7, 0x4, R24 ;  /* 0x0000000407067825 */ /* 0x000fe400078e0018 */
[----:B------:R-:W2:Y:S04]  /*1ee0*/  LDG.E R4, desc[UR36][R4.64] ;  /* 0x0000002404047981 */ /* 0x000ea8000c1e1900 */
[----:B------:R-:W3:Y:S01]  /*1ef0*/  LDG.E R6, desc[UR36][R6.64] ;  /* 0x0000002406067981 */ /* 0x000ee2000c1e1900 */
[----:B------:R-:W-:Y:S01]  /*1f00*/  VIADD R22, R22, 0x1 ;  /* 0x0000000116167836 */ /* 0x000fe20000000000 */
[----:B------:R-:W-:-:S04]  /*1f10*/  IADD3 R27, PT, PT, R21, R20, RZ ;  /* 0x00000014151b7210 */ /* 0x000fc80007ffe0ff */
[----:B------:R-:W-:Y:S02]  /*1f20*/  I2FP.F32.S32 R15, R22 ;  /* 0x00000016000f7245 */ /* 0x000fe40000201400 */
[----:B------:R-:W-:Y:S02]  /*1f30*/  IADD3 R29, PT, PT, R27, R20, RZ ;  /* 0x000000141b1d7210 */ /* 0x000fe40007ffe0ff */
[----:B------:R-:W1:Y:S02]  /*1f40*/  MUFU.RCP R31, R15 ;  /* 0x0000000f001f7308 */ /* 0x000e640000001000 */
[----:B------:R-:W-:Y:S01]  /*1f50*/  ISETP.GE.U32.AND P0, PT, R29, R0, PT ;  /* 0x000000001d00720c */ /* 0x000fe20003f06070 */
[--C-:B--2---:R-:W-:Y:S02]  /*1f60*/  HADD2.F32 R26, -RZ, R4.reuse.H0_H0 ;  /* 0x20000004ff1a7230 */ /* 0x104fe40000004100 */
[----:B------:R-:W-:Y:S02]  /*1f70*/  HADD2.F32 R30, -RZ, R4.H1_H1 ;  /* 0x30000004ff1e7230 */ /* 0x000fe40000004100 */
[----:B---3--:R-:W-:-:S02]  /*1f80*/  HADD2.F32 R21, -RZ, R6.H0_H0 ;  /* 0x20000006ff157230 */ /* 0x008fc40000004100 */
[----:B------:R-:W-:Y:S01]  /*1f90*/  FADD.FTZ R28, R26, -R13 ;  /* 0x8000000d1a1c7221 */ /* 0x000fe20000010000 */
[----:B------:R-:W-:Y:S02]  /*1fa0*/  HADD2.F32 R23, -RZ, R6.H1_H1 ;  /* 0x30000006ff177230 */ /* 0x000fe40000004100 */
[----:B------:R-:W-:Y:S01]  /*1fb0*/  FADD.FTZ R32, R30, -R9 ;  /* 0x800000091e207221 */ /* 0x000fe20000010000 */
        /* <DEDUP_REMOVED lines=16> */
.L_x_4483:
[----:B------:R-:W-:-:S07]  /*20c0*/  PRMT R5, R4, 0x7610, R4 ;  /* 0x0000761004057816 */ /* 0x000fce0000000004 */
.L_x_4482:
[----:B------:R-:W-:Y:S05]  /*20d0*/  BSYNC.RECONVERGENT B0 ;  /* 0x0000000000007941 */ /* 0x000fea0003800200 */
.L_x_4481:
[----:B------:R-:W-:Y:S01]  /*20e0*/  ISETP.GE.U32.AND P0, PT, R27, R0, PT ;  /* 0x000000001b00720c */ /* 0x000fe20003f06070 */
[----:B------:R-:W-:Y:S01]  /*20f0*/  BSSY.RECONVERGENT B0, `(.L_x_4485) ;  /* 0x000000e000007945 */ /* 0x000fe20003800200 */
[----:B------:R-:W-:Y:S01]  /*2100*/  IMAD.MOV.U32 R26, RZ, RZ, R15 ;  /* 0x000000ffff1a7224 */ /* 0x000fe200078e000f */
[----:B------:R-:W-:-:S10]  /*2110*/  MOV R28, R22 ;  /* 0x00000016001c7202 */ /* 0x000fd40000000f00 */
[----:B------:R-:W-:Y:S05]  /*2120*/  @P0 BRA `(.L_x_4486) ;  /* 0x0000000000280947 */ /* 0x000fea0003800000 */
[----:B------:R-:W-:Y:S02]  /*2130*/  IADD3 R7, PT, PT, R27, R20, RZ ;  /* 0x000000141b077210 */ /* 0x000fe40007ffe0ff */
[----:B------:R-:W-:Y:S02]  /*2140*/  SHF.R.U32.HI R5, RZ, 0x1, R27 ;  /* 0x00000001ff057819 */ /* 0x000fe4000001161b */
[----:B------:R-:W-:-:S03]  /*2150*/  ISETP.GE.U32.AND P1, PT, R7, R0, PT ;  /* 0x000000000700720c */ /* 0x000fc60003f26070 */
[----:B------:R-:W-:-:S06]  /*2160*/  IMAD.WIDE.U32 R4, R5, 0x4, R24 ;  /* 0x0000000405047825 */ /* 0x000fcc00078e0018 */
[----:B------:R1:W5:Y:S04]  /*2170*/  LDG.E R5, desc[UR36][R4.64] ;  /* 0x0000002404057981 */ /* 0x000368000c1e1900 */
[----:B------:R-:W-:-:S05]  /*2180*/  @!P1 SHF.R.U32.HI R7, RZ, 0x1, R7 ;  /* 0x00000001ff079819 */ /* 0x000fca0000011607 */
[----:B------:R-:W-:-:S06]  /*2190*/  @!P1 IMAD.WIDE.U32 R24, R7, 0x4, R24 ;  /* 0x0000000407189825 */ /* 0x000fcc00078e0018 */
[----:B------:R-:W2:Y:S02]  /*21a0*/  @!P1 LDG.E R24, desc[UR36][R24.64] ;  /* 0x0000002418189981 */ /* 0x000ea4000c1e1900 */
[----:B--2---:R-:W-:-:S04]  /*21b0*/  @!P1 PRMT R6, R24, 0x7610, R6 ;  /* 0x0000761018069816 */ /* 0x004fc80000000006 */
[----:B-1----:R-:W-:-:S07]  /*21c0*/  @!P1 PRMT R6, R6, 0x7610, R24 ;  /* 0x0000761006069816 */ /* 0x002fce0000000018 */
.L_x_4486:
[----:B------:R-:W-:Y:S05]  /*21d0*/  BSYNC.RECONVERGENT B0 ;  /* 0x0000000000007941 */ /* 0x000fea0003800200 */
.L_x_4485:
[----:B------:R-:W-:Y:S04]  /*21e0*/  BSSY.RECONVERGENT B0, `(.L_x_4487) ;  /* 0x000001f000007945 */ /* 0x000fe80003800200 */
[----:B------:R-:W-:Y:S05]  /*21f0*/  @P0 BRA `(.L_x_4488) ;  /* 0x0000000000740947 */ /* 0x000fea0003800000 */
[----:B------:R-:W-:Y:S01]  /*2200*/  VIADD R28, R22, 0x1 ;  /* 0x00000001161c7836 */ /* 0x000fe20000000000 */
[----:B------:R-:W-:Y:S01]  /*2210*/  IADD3 R27, PT, PT, R27, R20, RZ ;  /* 0x000000141b1b7210 */ /* 0x000fe20007ffe0ff */
[--C-:B-----5:R-:W-:Y:S02]  /*2220*/  HADD2.F32 R4, -RZ, R5.reuse.H0_H0 ;  /* 0x20000005ff047230 */ /* 0x120fe40000004100 */
[----:B------:R-:W-:Y:S01]  /*2230*/  HADD2.F32 R30, -RZ, R5.H1_H1 ;  /* 0x30000005ff1e7230 */ /* 0x000fe20000004100 */
[----:B------:R-:W-:Y:S02]  /*2240*/  I2FP.F32.S32 R26, R28 ;  /* 0x0000001c001a7245 */ /* 0x000fe40000201400 */
[----:B------:R-:W-:Y:S01]  /*2250*/  ISETP.GE.U32.AND P0, PT, R27, R0, PT ;  /* 0x000000001b00720c */ /* 0x000fe20003f06070 */
[----:B------:R-:W-:Y:S01]  /*2260*/  FADD.FTZ R24, -R13, R4 ;  /* 0x000000040d187221 */ /* 0x000fe20000010100 */
[----:B------:R-:W1:Y:S01]  /*2270*/  MUFU.RCP R7, R26 ;  /* 0x0000001a00077308 */ /* 0x000e620000001000 */
[----:B------:R-:W-:-:S02]  /*2280*/  FADD.FTZ R32, -R9, R30 ;  /* 0x0000001e09207221 */ /* 0x000fc40000010100 */
[-C--:B-1----:R-:W-:Y:S02]  /*2290*/  FFMA.FTZ R13, R24, R7.reuse, R13 ;  /* 0x00000007180d7223 */ /* 0x082fe4000001000d */
[----:B------:R-:W-:Y:S02]  /*22a0*/  FFMA.FTZ R9, R32, R7, R9 ;  /* 0x0000000720097223 */ /* 0x000fe40000010009 */
[----:B------:R-:W-:Y:S02]  /*22b0*/  FADD.FTZ R4, R4, -R13 ;  /* 0x8000000d04047221 */ /* 0x000fe40000010000 */
[----:B------:R-:W-:Y:S02]  /*22c0*/  FADD.FTZ R30, R30, -R9 ;  /* 0x800000091e1e7221 */ /* 0x000fe40000010000 */
[----:B------:R-:W-:Y:S02]  /*22d0*/  FFMA.FTZ R11, R24, R4, R11 ;  /* 0x00000004180b7223 */ /* 0x000fe4000001000b */
[----:B------:R-:W-:Y:S01]  /*22e0*/  FFMA.FTZ R3, R32, R30, R3 ;  /* 0x0000001e20037223 */ /* 0x000fe20000010003 */
[----:B------:R-:W-:Y:S06]  /*22f0*/  @P0 BRA `(.L_x_4488) ;  /* 0x0000000000340947 */ /* 0x000fec0003800000 */
[----:B------:R-:W1:Y:S01]  /*2300*/  MUFU.RCP R0, R26 ;  /* 0x0000001a00007308 */ /* 0x000e620000001000 */
[--C-:B------:R-:W-:Y:S02]  /*2310*/  HADD2.F32 R5, -RZ, R6.reuse.H0_H0 ;  /* 0x20000006ff057230 */ /* 0x100fe40000004100 */
[----:B------:R-:W-:Y:S02]  /*2320*/  HADD2.F32 R15, -RZ, R6.H1_H1 ;  /* 0x30000006ff0f7230 */ /* 0x000fe40000004100 */
[----:B------:R-:W-:Y:S02]  /*2330*/  IMAD.MOV.U32 R22, RZ, RZ, R28 ;  /* 0x000000ffff167224 */ /* 0x000fe400078e001c */
[----:B------:R-:W-:Y:S01]  /*2340*/  FADD.FTZ R7, -R14, R5 ;  /* 0x000000050e077221 */ /* 0x000fe20000010100 */
[----:B------:R-:W-:-:S03]  /*2350*/  FADD.FTZ R21, -R10, R15 ;  /* 0x0000000f0a157221 */ /* 0x000fc60000010100 */
[-C--:B-1----:R-:W-:Y:S01]  /*2360*/  FFMA.FTZ R14, R7, R0.reuse, R14 ;  /* 0x00000000070e7223 */ /* 0x082fe2000001000e */
[----:B------:R-:W-:-:S03]  /*2370*/  FFMA.FTZ R10, R21, R0, R10 ;  /* 0x00000000150a7223 */ /* 0x000fc6000001000a */
[----:B------:R-:W-:Y:S01]  /*2380*/  FADD.FTZ R5, R5, -R14 ;  /* 0x8000000e05057221 */ /* 0x000fe20000010000 */
[----:B------:R-:W-:Y:S01]  /*2390*/  FADD.FTZ R0, R15, -R10 ;  /* 0x8000000a0f007221 */ /* 0x000fe20000010000 */
[----:B------:R-:W-:Y:S02]  /*23a0*/  MOV R15, R26 ;  /* 0x0000001a000f7202 */ /* 0x000fe40000000f00 */
[----:B------:R-:W-:Y:S01]  /*23b0*/  FFMA.FTZ R12, R7, R5, R12 ;  /* 0x00000005070c7223 */ /* 0x000fe2000001000c */
[----:B------:R-:W-:-:S07]  /*23c0*/  FFMA.FTZ R8, R21, R0, R8 ;  /* 0x0000000015087223 */ /* 0x000fce0000010008 */
.L_x_4488:
[----:B------:R-:W-:Y:S05]  /*23d0*/  BSYNC.RECONVERGENT B0 ;  /* 0x0000000000007941 */ /* 0x000fea0003800200 */
.L_x_4487:
[----:B------:R-:W-:Y:S01]  /*23e0*/  FSETP.NEU.FTZ.AND P0, PT, R26, RZ, PT ;  /* 0x000000ff1a00720b */ /* 0x000fe20003f1d000 */
[----:B------:R-:W-:Y:S01]  /*23f0*/  BSSY.RECONVERGENT B0, `(.L_x_4489) ;  /* 0x0000016000007945 */ /* 0x000fe20003800200 */
[----:B------:R-:W-:Y:S01]  /*2400*/  MOV R4, R14 ;  /* 0x0000000e00047202 */ /* 0x000fe20000000f00 */
[----:B------:R-:W-:Y:S01]  /*2410*/  IMAD.MOV.U32 R6, RZ, RZ, R22 ;  /* 0x000000ffff067224 */ /* 0x000fe200078e0016 */
[----:B-----5:R-:W-:Y:S02]  /*2420*/  MOV R5, R12 ;  /* 0x0000000c00057202 */ /* 0x020fe40000000f00 */
[----:B------:R-:W-:-:S07]  /*2430*/  MOV R7, R15 ;  /* 0x0000000f00077202 */ /* 0x000fce0000000f00 */
        /* <DEDUP_REMOVED lines=16> */
[----:B------:R-:W-:-:S07]  /*2540*/  FFMA.FTZ R5, R5, R21, R12 ;  /* 0x0000001505057223 */ /* 0x000fce000001000c */
.L_x_4490:
[----:B------:R-:W-:Y:S05]  /*2550*/  BSYNC.RECONVERGENT B0 ;  /* 0x0000000000007941 */ /* 0x000fea0003800200 */
.L_x_4489:
        /* <DEDUP_REMOVED lines=15> */
[----:B------:R-:W-:Y:S01]  /*2650*/  FMUL.FTZ R11, R10, R10 ;  /* 0x0000000a0a0b7220 */ /* 0x000fe20000410000 */
[----:B-1----:R-:W-:-:S03]  /*2660*/  FMUL.FTZ R12, R0, R15 ;  /* 0x0000000f000c7220 */ /* 0x002fc60000410000 */
[----:B------:R-:W-:Y:S01]  /*2670*/  FMUL.FTZ R0, R11, R26 ;  /* 0x0000001a0b007220 */ /* 0x000fe20000410000 */
[----:B------:R-:W-:-:S03]  /*2680*/  FFMA.FTZ R20, R12, R10, R9 ;  /* 0x0000000a0c147223 */ /* 0x000fc60000010009 */
[----:B------:R-:W-:Y:S01]  /*2690*/  FFMA.FTZ R21, R12, R0, R3 ;  /* 0x000000000c157223 */ /* 0x000fe20000010003 */
[----:B------:R-:W-:Y:S06]  /*26a0*/  BRA `(.L_x_4467) ;  /* 0x0000005800507947 */ /* 0x000fec0003800000 */
.L_x_4480:
        /* <DEDUP_REMOVED lines=23> */
.L_x_4495:
        /* <DEDUP_REMOVED lines=37> */
.L_x_4494:
[----:B------:R-:W-:Y:S02]  /*2a70*/  PRMT R5, R4, 0x7610, R4 ;  /* 0x0000761004057816 */ /* 0x000fe40000000004 */
[----:B------:R-:W-:-:S07]  /*2a80*/  MOV R26, R21 ;  /* 0x00000015001a7202 */ /* 0x000fce0000000f00 */
.L_x_4493:
[----:B------:R-:W-:Y:S05]  /*2a90*/  BSYNC.RECONVERGENT B0 ;  /* 0x0000000000007941 */ /* 0x000fea0003800200 */
.L_x_4492:
[----:B------:R-:W-:Y:S01]  /*2aa0*/  ISETP.GE.U32.AND P0, PT, R27, R0, PT ;  /* 0x000000001b00720c */ /* 0x000fe20003f06070 */
[----:B------:R-:W-:Y:S01]  /*2ab0*/  BSSY.RECONVERGENT B0, `(.L_x_4496) ;  /* 0x0000010000007945 */ /* 0x000fe20003800200 */
[----:B------:R-:W-:Y:S01]  /*2ac0*/  IMAD.MOV.U32 R29, RZ, RZ, R26 ;  /* 0x000000ffff1d7224 */ /* 0x000fe200078e001a */
[----:B------:R-:W-:-:S10]  /*2ad0*/  MOV R28, R22 ;  /* 0x00000016001c7202 */ /* 0x000fd40000000f00 */
        /* <DEDUP_REMOVED lines=9> */
[----:B------:R1:W5:Y:S04]  /*2b70*/  LDG.E R5, desc[UR36][R4.64] ;  /* 0x0000002404057981 */ /* 0x000368000c1e1900 */
[----:B------:R-:W2:Y:S02]  /*2b80*/  @!P1 LDG.E R24, desc[UR36][R24.64] ;  /* 0x0000002418189981 */ /* 0x000ea4000c1e1900 */
[----:B--2---:R-:W-:-:S04]  /*2b90*/  @!P1 PRMT R6, R24, 0x7610, R6 ;  /* 0x0000761018069816 */ /* 0x004fc80000000006 */
[----:B-1----:R-:W-:-:S07]  /*2ba0*/  @!P1 PRMT R6, R6, 0x7610, R24 ;  /* 0x0000761006069816 */ /* 0x002fce0000000018 */
.L_x_4497:
[----:B------:R-:W-:Y:S05]  /*2bb0*/  BSYNC.RECONVERGENT B0 ;  /* 0x0000000000007941 */ /* 0x000fea0003800200 */
.L_x_4496:
        /* <DEDUP_REMOVED lines=19> */
[--C-:B------:R-:W-:Y:S01]  /*2cf0*/  HADD2.F32 R5, -RZ, R6.reuse.H0_H0 ;  /* 0x20000006ff057230 */ /* 0x100fe20000004100 */
[----:B------:R-:W-:Y:S01]  /*2d00*/  MOV R26, R29 ;  /* 0x0000001d001a7202 */ /* 0x000fe20000000f00 */
[----:B------:R-:W-:Y:S02]  /*2d10*/  HADD2.F32 R15, -RZ, R6.H1_H1 ;  /* 0x30000006ff0f7230 */ /* 0x000fe40000004100 */
        /* <DEDUP_REMOVED lines=9> */
.L_x_4499:
[----:B------:R-:W-:Y:S05]  /*2db0*/  BSYNC.RECONVERGENT B0 ;  /* 0x0000000000007941 */ /* 0x000fea0003800200 */
.L_x_4498:
        /* <DEDUP_REMOVED lines=23> */
.L_x_4501:
[----:B------:R-:W-:Y:S05]  /*2f30*/  BSYNC.RECONVERGENT B0 ;  /* 0x0000000000007941 */ /* 0x000fea0003800200 */
.L_x_4500:
        /* <DEDUP_REMOVED lines=21> */
.L_x_4491:
[----:B------:R-:W1:Y:S01]  /*3090*/  LDCU UR5, c[0x0][0x3a4] ;  /* 0x00007480ff0577ac */ /* 0x000e620008000800 */
[----:B------:R-:W2:Y:S01]  /*30a0*/  LDC R9, c[0x0][0x388] ;  /* 0x0000e200ff097b82 */ /* 0x000ea20000000800 */
[----:B------:R-:W-:Y:S01]  /*30b0*/  BSSY.RECONVERGENT B0, `(.L_x_4502) ;  /* 0x0000261000007945 */ /* 0x000fe20003800200 */
[----:B------:R-:W-:Y:S01]  /*30c0*/  MOV R21, R27 ;  /* 0x0000001b00157202 */ /* 0x000fe20000000f00 */
[----:B------:R-:W3:Y:S05]  /*30d0*/  LDCU UR4, c[0x0][0x394] ;  /* 0x00007280ff0477ac */ /* 0x000eea0008000800 */
[----:B------:R-:W4:Y:S08]  /*30e0*/  LDC R8, c[0x0][0x38c] ;  /* 0x0000e300ff087b82 */ /* 0x000f300000000800 */
[----:B------:R-:W0:Y:S01]  /*30f0*/  LDC R22, c[0x0][0x390] ;  /* 0x0000e400ff167b82 */ /* 0x000e220000000800 */
[----:B-1----:R-:W-:-:S02]  /*3100*/  IMAD.U32 R20, RZ, RZ, UR5 ;  /* 0x00000005ff147e24 */ /* 0x002fc4000f8e00ff */
[----:B---3--:R-:W-:-:S03]  /*3110*/  IMAD.U32 R11, RZ, RZ, UR4 ;  /* 0x00000004ff0b7e24 */ /* 0x008fc6000f8e00ff */
[----:B------:R-:W-:Y:S02]  /*3120*/  IADD3 R3, PT, PT, R27, R20, RZ ;  /* 0x000000141b037210 */ /* 0x000fe40007ffe0ff */
[-C--:B--2---:R-:W-:Y:S01]  /*3130*/  MOV R10, R9.reuse ;  /* 0x00000009000a7202 */ /* 0x084fe20000000f00 */
[----:B------:R-:W-:Y:S01]  /*3140*/  IMAD.MOV.U32 R13, RZ, RZ, R9 ;  /* 0x000000ffff0d7224 */ /* 0x000fe200078e0009 */
[----:B------:R-:W-:Y:S02]  /*3150*/  ISETP.GE.U32.AND P0, PT, R3, R0, PT ;  /* 0x000000000300720c */ /* 0x000fe40003f06070 */
[----:B------:R-:W-:Y:S02]  /*3160*/  MOV R12, R9 ;  /* 0x00000009000c7202 */ /* 0x000fe40000000f00 */
[-C--:B----4-:R-:W-:Y:S01]  /*3170*/  MOV R14, R8.reuse ;  /* 0x00000008000e7202 */ /* 0x090fe20000000f00 */
[----:B------:R-:W-:Y:S01]  /*3180*/  IMAD.MOV.U32 R15, RZ, RZ, R8 ;  /* 0x000000ffff0f7224 */ /* 0x000fe200078e0008 */
[----:B------:R-:W-:-:S07]  /*3190*/  MOV R3, R8 ;  /* 0x0000000800037202 */ /* 0x000fce0000000f00 */
[----:B------:R-:W-:Y:S05]  /*31a0*/  @P0 BRA `(.L_x_4503) ;  /* 0x0000002400440947 */ /* 0x000fea0003800000 */
[----:B------:R-:W-:-:S13]  /*31b0*/  ISETP.NE.AND P0, PT, R23, RZ, PT ;  /* 0x000000ff1700720c */ /* 0x000fda0003f05270 */
[----:B------:R1:W5:Y:S01]  /*31c0*/  @!P0 LDG.E R11, desc[UR36][R24.64] ;  /* 0x00000024180b8981 */ /* 0x000362000c1e1900 */
[----:B------:R-:W-:Y:S01]  /*31d0*/  IADD3 R23, PT, PT, R23, -0x1, RZ ;  /* 0xffffffff17177810 */ /* 0x000fe20007ffe0ff */
[----:B------:R-:W-:Y:S01]  /*31e0*/  BSSY.RECONVERGENT B1, `(.L_x_4504) ;  /* 0x000024c000017945 */ /* 0x000fe20003800200 */
[----:B------:R-:W-:Y:S01]  /*31f0*/  MOV R21, R27 ;  /* 0x0000001b00157202 */ /* 0x000fe20000000f00 */
[----:B------:R-:W-:Y:S01]  /*3200*/  IMAD.MOV.U32 R14, RZ, RZ, R8 ;  /* 0x000000ffff0e7224 */ /* 0x000fe200078e0008 */
[----:B------:R-:W-:Y:S01]  /*3210*/  VIMNMX.U32 R26, PT, PT, R23, 0x18, PT ;  /* 0x00000018171a7848 */ /* 0x000fe20003fe0000 */
[----:B------:R-:W-:Y:S01]  /*3220*/  IMAD.MOV.U32 R10, RZ, RZ, R9 ;  /* 0x000000ffff0a7224 */ /* 0x000fe200078e0009 */
[-C--:B------:R-:W-:Y:S02]  /*3230*/  MOV R3, R8.reuse ;  /* 0x0000000800037202 */ /* 0x080fe40000000f00 */
[----:B------:R-:W-:Y:S01]  /*3240*/  MOV R15, R8 ;  /* 0x00000008000f7202 */ /* 0x000fe20000000f00 */
[----:B------:R-:W-:Y:S01]  /*3250*/  VIADD R26, R26, 0x1 ;  /* 0x000000011a1a7836 */ /* 0x000fe20000000000 */
[----:B------:R-:W-:-:S02]  /*3260*/  MOV R12, R9 ;  /* 0x00000009000c7202 */ /* 0x000fc40000000f00 */
[----:B-1----:R-:W-:-:S07]  /*3270*/  MOV R13, R9 ;  /* 0x00000009000d7202 */ /* 0x002fce0000000f00 */
.L_x_4508:
[C---:B-----5:R-:W-:Y:S01]  /*3280*/  @!P0 PRMT R36, R11.reuse, 0x7610, R36 ;  /* 0x000076100b248816 */ /* 0x060fe20000000024 */
[----:B------:R-:W1:Y:S01]  /*3290*/  LDCU UR4, c[0x0][0x3a4] ;  /* 0x00007480ff0477ac */ /* 0x000e620008000800 */
[----:B------:R-:W-:Y:S02]  /*32a0*/  @!P0 PRMT R27, R11, 0x7632, R27 ;  /* 0x000076320b1b8816 */ /* 0x000fe4000000001b */
[--C-:B------:R-:W-:Y:S02]  /*32b0*/  @!P0 PRMT R36, R36, 0x7610, R11.reuse ;  /* 0x0000761024248816 */ /* 0x100fe4000000000b */
[----:B------:R-:W-:Y:S01]  /*32c0*/  @!P0 PRMT R27, R27, 0x5410, R11 ;  /* 0x000054101b1b8816 */ /* 0x000fe2000000000b */
[----:B------:R-:W-:Y:S06]  /*32d0*/  @!P0 BRA `(.L_x_4505) ;  /* 0x0000002000788947 */ /* 0x000fec0003800000 */
[----:B------:R-:W2:Y:S01]  /*32e0*/  LDCU.64 UR30, c[0x0][0x3e0] ;  /* 0x00007c00ff1e77ac */ /* 0x000ea20008000a00 */
[----:B------:R-:W-:Y:S01]  /*32f0*/  HFMA2 R20, -RZ, RZ, 0, 0 ;  /* 0x00000000ff147431 */ /* 0x000fe200000001ff */
        /* <DEDUP_REMOVED lines=293> */
.L_x_4506:
[----:B------:R-:W-:-:S04]  /*4550*/  LOP3.LUT R7, R0, 0xfffffffc, RZ, 0xc0, !PT ;  /* 0xfffffffc00077812 */ /* 0x000fc800078ec0ff */
[----:B------:R-:W-:-:S04]  /*4560*/  IADD3 R6, P2, PT, R7, R24, RZ ;  /* 0x0000001807067210 */ /* 0x000fc80007f5e0ff */
[----:B------:R-:W-:-:S05]  /*4570*/  IADD3.X R7, PT, PT, RZ, R25, RZ, P2, !PT ;  /* 0x00000019ff077210 */ /* 0x000fca00017fe4ff */
[----:B------:R-:W2:Y:S01]  /*4580*/  LDG.E R6, desc[UR36][R6.64] ;  /* 0x0000002406067981 */ /* 0x000ea2000c1e1900 */
[----:B------:R-:W-:Y:S01]  /*4590*/  MOV R4, RZ ;  /* 0x000000ff00047202 */ /* 0x000fe20000000f00 */
[----:B-1----:R-:W-:-:S04]  /*45a0*/  VIADD R5, R21, UR4 ;  /* 0x0000000415057c36 */ /* 0x002fc80008000000 */
[----:B------:R-:W-:-:S05]  /*45b0*/  IMAD.HI.U32 R0, R5, UR30, R4 ;  /* 0x0000001e05007c27 */ /* 0x000fca000f8e0004 */
[----:B------:R-:W-:-:S04]  /*45c0*/  SHF.R.U32.HI R20, RZ, UR31, R0 ;  /* 0x0000001fff147c19 */ /* 0x000fc80008011600 */
[----:B------:R-:W-:-:S05]  /*45d0*/  IADD3 R4, PT, PT, -R20, RZ, RZ ;  /* 0x000000ff14047210 */ /* 0x000fca0007ffe1ff */
[----:B------:R-:W-:-:S04]  /*45e0*/  IMAD R0, R4, UR76, R5 ;  /* 0x0000004c04007c24 */ /* 0x000fc8000f8e0205 */
[----:B------:R-:W-:Y:S01]  /*45f0*/  IMAD R0, R0, UR5, RZ ;  /* 0x0000000500007c24 */ /* 0x000fe2000f8e02ff */
[----:B--2---:R-:W-:Y:S01]  /*4600*/  PRMT R27, R6, 0x5432, R6 ;  /* 0x00005432061b7816 */ /* 0x004fe20000000006 */
        /* <DEDUP_REMOVED lines=230> */
.L_x_4507:
[----:B------:R-:W-:-:S04]  /*5470*/  LOP3.LUT R5, R0, 0xfffffffc, RZ, 0xc0, !PT ;  /* 0xfffffffc00057812 */ /* 0x000fc800078ec0ff */
[----:B------:R-:W-:-:S04]  /*5480*/  IADD3 R4, P1, PT, R5, R24, RZ ;  /* 0x0000001805047210 */ /* 0x000fc80007f3e0ff */
[----:B------:R-:W-:-:S05]  /*5490*/  IADD3.X R5, PT, PT, RZ, R25, RZ, P1, !PT ;  /* 0x00000019ff057210 */ /* 0x000fca0000ffe4ff */
[----:B------:R-:W2:Y:S02]  /*54a0*/  LDG.E R4, desc[UR36][R4.64] ;  /* 0x0000002404047981 */ /* 0x000ea4000c1e1900 */
[----:B--2---:R-:W-:-:S07]  /*54b0*/  PRMT R36, R4, 0x7610, R4 ;  /* 0x0000761004247816 */ /* 0x004fce0000000004 */
.L_x_4505:
[----:B------:R-:W2:Y:S01]  /*54c0*/  LDCU UR5, c[0x0][0x39c] ;  /* 0x00007380ff0577ac */ /* 0x000ea20008000800 */
[----:B0-----:R-:W-:Y:S01]  /*54d0*/  VIADD R22, R22, 0x1 ;  /* 0x0000000116167836 */ /* 0x001fe20000000000 */
[----:B-1----:R-:W-:Y:S01]  /*54e0*/  MOV R20, UR4 ;  /* 0x0000000400147c02 */ /* 0x002fe20008000f00 */
[--C-:B------:R-:W-:Y:S02]  /*54f0*/  HADD2.F32 R6, -RZ, R27.reuse.H1_H1 ;  /* 0x3000001bff067230 */ /* 0x100fe40000004100 */
[----:B------:R-:W-:Y:S01]  /*5500*/  HADD2.F32 R30, -RZ, R27.H0_H0 ;  /* 0x2000001bff1e7230 */ /* 0x000fe20000004100 */
[----:B------:R-:W-:Y:S01]  /*5510*/  I2FP.F32.S32 R4, R22 ;  /* 0x0000001600047245 */ /* 0x000fe20000201400 */
[--C-:B------:R-:W-:Y:S01]  /*5520*/  HADD2.F32 R7, -RZ, R36.reuse.H0_H0 ;  /* 0x20000024ff077230 */ /* 0x100fe20000004100 */
[----:B------:R-:W-:Y:S01]  /*5530*/  LEA R21, R20, R21, 0x1 ;  /* 0x0000001514157211 */ /* 0x000fe200078e08ff */
[----:B------:R-:W-:Y:S01]  /*5540*/  HADD2.F32 R29, -RZ, R36.H1_H1 ;  /* 0x30000024ff1d7230 */ /* 0x000fe20000004100 */
[----:B------:R-:W0:Y:S01]  /*5550*/  MUFU.RCP R5, R4 ;  /* 0x0000000400057308 */ /* 0x000e220000001000 */
[----:B------:R-:W-:Y:S01]  /*5560*/  FADD.FTZ R32, R6, -R13 ;  /* 0x8000000d06207221 */ /* 0x000fe20000010000 */
[----:B------:R-:W-:Y:S01]  /*5570*/  IADD3 R37, PT, PT, R21, R20, RZ ;  /* 0x0000001415257210 */ /* 0x000fe20007ffe0ff */
[----:B------:R-:W-:Y:S01]  /*5580*/  FADD.FTZ R34, R30, -R9 ;  /* 0x800000091e227221 */ /* 0x000fe20000010000 */
[----:B------:R-:W-:Y:S01]  /*5590*/  FADD.FTZ R31, R7, -R12 ;  /* 0x8000000c071f7221 */ /* 0x000fe20000010000 */
[----:B------:R-:W-:Y:S01]  /*55a0*/  FADD.FTZ R33, R29, -R10 ;  /* 0x8000000a1d217221 */ /* 0x000fe20000010000 */
[----:B--2---:R-:W-:-:S05]  /*55b0*/  IMAD.U32 R0, RZ, RZ, UR5 ;  /* 0x00000005ff007e24 */ /* 0x004fca000f8e00ff */
        /* <DEDUP_REMOVED lines=15> */
.L_x_4504:
[----:B------:R-:W-:-:S07]  /*56b0*/  MOV R11, R4 ;  /* 0x00000004000b7202 */ /* 0x000fce0000000f00 */
.L_x_4503:
[----:B------:R-:W-:Y:S05]  /*56c0*/  BSYNC.RECONVERGENT B0 ;  /* 0x0000000000007941 */ /* 0x000fea0003800200 */
.L_x_4502:
[----:B------:R-:W-:Y:S01]  /*56d0*/  ISETP.GE.U32.AND P0, PT, R21, R0, PT ;  /* 0x000000001500720c */ /* 0x000fe20003f06070 */
[----:B------:R-:W-:Y:S01]  /*56e0*/  BSSY.RECONVERGENT B0, `(.L_x_4509) ;  /* 0x0000241000007945 */ /* 0x000fe20003800200 */
[----:B------:R-:W-:-:S11]  /*56f0*/  PRMT R29, R36, 0x5432, R36 ;  /* 0x00005432241d7816 */ /* 0x000fd60000000024 */
[----:B------:R-:W-:Y:S05]  /*5700*/  @P0 BRA `(.L_x_4510) ;  /* 0x0000002000f80947 */ /* 0x000fea0003800000 */
[----:B------:R-:W1:Y:S02]  /*5710*/  LDC R4, c[0x0][0x3d8] ;  /* 0x0000f600ff047b82 */ /* 0x000e640000000800 */
[C---:B-1----:R-:W-:Y:S01]  /*5720*/  ISETP.NE.AND P0, PT, R4.reuse, RZ, PT ;  /* 0x000000ff0400720c */ /* 0x042fe20003f05270 */
[----:B------:R-:W-:Y:S01]  /*5730*/  VIADD R23, R4, 0xffffffff ;  /* 0xffffffff04177836 */ /* 0x000fe20000000000 */
[----:B------:R-:W-:-:S04]  /*5740*/  CS2R R4, SRZ ;  /* 0x0000000000047805 */ /* 0x000fc8000001ff00 */
        /* <DEDUP_REMOVED lines=277> */
.L_x_4512:
[----:B------:R-:W-:Y:S02]  /*68a0*/  SHF.R.U32.HI R4, RZ, 0x2, R24 ;  /* 0x00000002ff047819 */ /* 0x000fe40000011618 */
[----:B------:R-:W-:-:S07]  /*68b0*/  MOV R5, RZ ;  /* 0x000000ff00057202 */ /* 0x000fce0000000f00 */
.L_x_4511:
[----:B------:R-:W1:Y:S02]  /*68c0*/  LDCU.64 UR4, c[0x0][0x768] ;  /* 0x0000ed00ff0477ac */ /* 0x000e640008000a00 */
[----:B-1----:R-:W-:-:S05]  /*68d0*/  IADD3 R25, P1, PT, R28, UR4, RZ ;  /* 0x000000041c197c10 */ /* 0x002fca000ff3e0ff */
[----:B------:R-:W-:Y:S01]  /*68e0*/  IMAD.X R24, RZ, RZ, UR5, P1 ;  /* 0x00000005ff187e24 */ /* 0x000fe200088e06ff */
        /* <DEDUP_REMOVED lines=282> */
.L_x_4514:
[----:B------:R-:W-:Y:S02]  /*7a90*/  SHF.R.U32.HI R4, RZ, 0x2, R23 ;  /* 0x00000002ff047819 */ /* 0x000fe40000011617 */
[----:B------:R-:W-:-:S07]  /*7aa0*/  MOV R5, RZ ;  /* 0x000000ff00057202 */ /* 0x000fce0000000f00 */
.L_x_4513:
[----:B------:R-:W-:-:S04]  /*7ab0*/  LEA R6, P0, R4, R25, 0x2 ;  /* 0x0000001904067211 */ /* 0x000fc800078010ff */
[----:B------:R-:W-:-:S05]  /*7ac0*/  LEA.HI.X R7, R4, R24, R5, 0x2, P0 ;  /* 0x0000001804077211 */ /* 0x000fca00000f1405 */
[----:B------:R-:W2:Y:S02]  /*7ad0*/  LDG.E R6, desc[UR36][R6.64] ;  /* 0x0000002406067981 */ /* 0x000ea4000c1e1900 */
[----:B--2---:R-:W-:-:S07]  /*7ae0*/  PRMT R29, R6, 0x5432, R6 ;  /* 0x00005432061d7816 */ /* 0x004fce0000000006 */
.L_x_4510:
[----:B------:R-:W-:Y:S05]  /*7af0*/  BSYNC.RECONVERGENT B0 ;  /* 0x0000000000007941 */ /* 0x000fea0003800200 */
.L_x_4509:
[----:B------:R-:W-:Y:S01]  /*7b00*/  ISETP.GE.U32.AND P0, PT, R21, R0, PT ;  /* 0x000000001500720c */ /* 0x000fe20003f06070 */
[----:B------:R-:W-:Y:S01]  /*7b10*/  BSSY.RECONVERGENT B0, `(.L_x_4515) ;  /* 0x0000021000007945 */ /* 0x000fe20003800200 */
[----:B------:R-:W-:Y:S01]  /*7b20*/  MOV R26, R11 ;  /* 0x0000000b001a7202 */ /* 0x000fe20000000f00 */
[----:B0-----:R-:W-:-:S10]  /*7b30*/  IMAD.MOV.U32 R24, RZ, RZ, R22 ;  /* 0x000000ffff187224 */ /* 0x001fd400078e0016 */
[----:B------:R-:W-:Y:S05]  /*7b40*/  @P0 BRA `(.L_x_4516) ;  /* 0x0000000000740947 */ /* 0x000fea0003800000 */
[----:B------:R-:W-:Y:S01]  /*7b50*/  IADD3 R24, PT, PT, R22, 0x1, RZ ;  /* 0x0000000116187810 */ /* 0x000fe20007ffe0ff */
[--C-:B------:R-:W-:Y:S01]  /*7b60*/  HADD2.F32 R4, -RZ, R27.reuse.H1_H1 ;  /* 0x3000001bff047230 */ /* 0x100fe20000004100 */
[----:B------:R-:W-:Y:S01]  /*7b70*/  IADD3 R21, PT, PT, R21, R20, RZ ;  /* 0x0000001415157210 */ /* 0x000fe20007ffe0ff */
[----:B------:R-:W-:Y:S01]  /*7b80*/  HADD2.F32 R28, -RZ, R27.H0_H0 ;  /* 0x2000001bff1c7230 */ /* 0x000fe20000004100 */
[----:B------:R-:W-:Y:S02]  /*7b90*/  I2FP.F32.S32 R26, R24 ;  /* 0x00000018001a7245 */ /* 0x000fe40000201400 */
[----:B------:R-:W-:Y:S01]  /*7ba0*/  ISETP.GE.U32.AND P0, PT, R21, R0, PT ;  /* 0x000000001500720c */ /* 0x000fe20003f06070 */
[----:B------:R-:W-:Y:S01]  /*7bb0*/  FADD.FTZ R6, -R13, R4 ;  /* 0x000000040d067221 */ /* 0x000fe20000010100 */
[----:B------:R-:W0:Y:S01]  /*7bc0*/  MUFU.RCP R5, R26 ;  /* 0x0000001a00057308 */ /* 0x000e220000001000 */
[----:B------:R-:W-:Y:S02]  /*7bd0*/  FADD.FTZ R30, -R9, R28 ;  /* 0x0000001c091e7221 */ /* 0x000fe40000010100 */
[----:B0-----:R-:W-:-:S02]  /*7be0*/  FFMA.FTZ R13, R6, R5, R13 ;  /* 0x00000005060d7223 */ /* 0x001fc4000001000d */
[----:B------:R-:W-:Y:S02]  /*7bf0*/  FFMA.FTZ R9, R30, R5, R9 ;  /* 0x000000051e097223 */ /* 0x000fe40000010009 */
[----:B------:R-:W-:Y:S02]  /*7c00*/  FADD.FTZ R4, R4, -R13 ;  /* 0x8000000d04047221 */ /* 0x000fe40000010000 */
[----:B------:R-:W-:Y:S02]  /*7c10*/  FADD.FTZ R28, R28, -R9 ;  /* 0x800000091c1c7221 */ /* 0x000fe40000010000 */
[----:B------:R-:W-:Y:S02]  /*7c20*/  FFMA.FTZ R15, R6, R4, R15 ;  /* 0x00000004060f7223 */ /* 0x000fe4000001000f */
[----:B------:R-:W-:Y:S01]  /*7c30*/  FFMA.FTZ R3, R30, R28, R3 ;  /* 0x0000001c1e037223 */ /* 0x000fe20000010003 */
[----:B------:R-:W-:Y:S06]  /*7c40*/  @P0 BRA `(.L_x_4516) ;  /* 0x0000000000340947 */ /* 0x000fec0003800000 */
[----:B------:R-:W0:Y:S01]  /*7c50*/  MUFU.RCP R0, R26 ;  /* 0x0000001a00007308 */ /* 0x000e220000001000 */
[--C-:B------:R-:W-:Y:S01]  /*7c60*/  HADD2.F32 R5, -RZ, R29.reuse.H1_H1 ;  /* 0x3000001dff057230 */ /* 0x100fe20000004100 */
[----:B------:R-:W-:Y:S01]  /*7c70*/  MOV R22, R24 ;  /* 0x0000001800167202 */ /* 0x000fe20000000f00 */
[----:B------:R-:W-:Y:S02]  /*7c80*/  HADD2.F32 R29, -RZ, R29.H0_H0 ;  /* 0x2000001dff1d7230 */ /* 0x000fe40000004100 */
[----:B------:R-:W-:Y:S02]  /*7c90*/  IMAD.MOV.U32 R11, RZ, RZ, R26 ;  /* 0x000000ffff0b7224 */ /* 0x000fe400078e001a */
[----:B------:R-:W-:Y:S01]  /*7ca0*/  FADD.FTZ R7, -R12, R5 ;  /* 0x000000050c077221 */ /* 0x000fe20000010100 */
[----:B------:R-:W-:-:S03]  /*7cb0*/  FADD.FTZ R21, -R10, R29 ;  /* 0x0000001d0a157221 */ /* 0x000fc60000010100 */
[-C--:B0-----:R-:W-:Y:S01]  /*7cc0*/  FFMA.FTZ R12, R7, R0.reuse, R12 ;  /* 0x00000000070c7223 */ /* 0x081fe2000001000c */
[----:B------:R-:W-:-:S03]  /*7cd0*/  FFMA.FTZ R10, R21, R0, R10 ;  /* 0x00000000150a7223 */ /* 0x000fc6000001000a */
[----:B------:R-:W-:Y:S01]  /*7ce0*/  FADD.FTZ R5, R5, -R12 ;  /* 0x8000000c05057221 */ /* 0x000fe20000010000 */
[----:B------:R-:W-:-:S03]  /*7cf0*/  FADD.FTZ R29, R29, -R10 ;  /* 0x8000000a1d1d7221 */ /* 0x000fc60000010000 */
[----:B------:R-:W-:Y:S01]  /*7d00*/  FFMA.FTZ R14, R7, R5, R14 ;  /* 0x00000005070e7223 */ /* 0x000fe2000001000e */
[----:B------:R-:W-:-:S07]  /*7d10*/  FFMA.FTZ R8, R21, R29, R8 ;  /* 0x0000001d15087223 */ /* 0x000fce0000010008 */
.L_x_4516:
[----:B------:R-:W-:Y:S05]  /*7d20*/  BSYNC.RECONVERGENT B0 ;  /* 0x0000000000007941 */ /* 0x000fea0003800200 */
.L_x_4515:
        /* <DEDUP_REMOVED lines=23> */
.L_x_4518:
[----:B------:R-:W-:Y:S05]  /*7ea0*/  BSYNC.RECONVERGENT B0 ;  /* 0x0000000000007941 */ /* 0x000fea0003800200 */
.L_x_4517:
        /* <DEDUP_REMOVED lines=20> */
.L_x_4467:
[----:B------:R-:W-:Y:S05]  /*7ff0*/  BSYNC.RECONVERGENT B6 ;  /* 0x0000000000067941 */ /* 0x000fea0003800200 */
.L_x_4466:
        /* <DEDUP_REMOVED lines=16> */
.L_x_4526:
        /* <DEDUP_REMOVED lines=36> */
.L_x_4523:
[----:B------:R-:W-:Y:S05]  /*8340*/  BSYNC.RECONVERGENT B1 ;  /* 0x0000000000017941 */ /* 0x000fea0003800200 */
.L_x_4522:
        /* <DEDUP_REMOVED lines=20> */
.L_x_4525:
[----:B------:R-:W-:Y:S05]  /*8490*/  BSYNC.RECONVERGENT B1 ;  /* 0x0000000000017941 */ /* 0x000fea0003800200 */
.L_x_4524:
        /* <DEDUP_REMOVED lines=12> */
.L_x_4521:
[----:B------:R-:W-:Y:S05]  /*8560*/  BSYNC.RECONVERGENT B0 ;  /* 0x0000000000007941 */ /* 0x000fea0003800200 */
.L_x_4520:
[----:B------:R-:W-:Y:S02]  /*8570*/  ISETP.GT.U32.AND P0, PT, R34, 0x3, PT ;  /* 0x000000032200780c */ /* 0x000fe40003f04070 */
[----:B------:R-:W-:-:S11]  /*8580*/  MOV R34, R37 ;  /* 0x0000002500227202 */ /* 0x000fd60000000f00 */
[----:B------:R-:W-:Y:S05]  /*8590*/  @P0 BRA `(.L_x_4526) ;  /* 0xfffffff800d80947 */ /* 0x000fea000383ffff */
.L_x_4519:
        /* <DEDUP_REMOVED lines=19> */
.L_x_4535:
        /* <DEDUP_REMOVED lines=35> */
.L_x_4532:
[----:B------:R-:W-:Y:S05]  /*8900*/  BSYNC.RECONVERGENT B1 ;  /* 0x0000000000017941 */ /* 0x000fea0003800200 */
.L_x_4531:
        /* <DEDUP_REMOVED lines=20> */
.L_x_4534:
[----:B------:R-:W-:Y:S05]  /*8a50*/  BSYNC.RECONVERGENT B1 ;  /* 0x0000000000017941 */ /* 0x000fea0003800200 */
.L_x_4533:
        /* <DEDUP_REMOVED lines=12> */
.L_x_4530:
[----:B------:R-:W-:Y:S05]  /*8b20*/  BSYNC.RECONVERGENT B0 ;  /* 0x0000000000007941 */ /* 0x000fea0003800200 */
.L_x_4529:
[----:B------:R-:W-:Y:S02]  /*8b30*/  ISETP.GT.U32.AND P0, PT, R33, 0x7f, PT ;  /* 0x0000007f2100780c */ /* 0x000fe40003f04070 */
[----:B------:R-:W-:-:S11]  /*8b40*/  MOV R33, R34 ;  /* 0x0000002200217202 */ /* 0x000fd60000000f00 */
[----:B------:R-:W-:Y:S05]  /*8b50*/  @P0 BRA `(.L_x_4535) ;  /* 0xfffffff800dc0947 */ /* 0x000fea000383ffff */
.L_x_4528:
[----:B------:R-:W-:Y:S01]  /*8b60*/  ISETP.GE.U32.AND P0, PT, R3, 0x2, PT ;  /* 0x000000020300780c */ /* 0x000fe20003f06070 */
[----:B------:R-:W-:Y:S05]  /*8b70*/  WARPSYNC.ALL ;  /* 0x0000000000007948 */ /* 0x000fea0003800000 */
[----:B------:R-:W-:Y:S07]  /*8b80*/  BAR.SYNC.DEFER_BLOCKING 0x0 ;  /* 0x0000000000007b1d */ /* 0x000fee0000010000 */
[----:B------:R-:W-:Y:S05]  /*8b90*/  @!P0 BRA `(.L_x_4527) ;  /* 0x0000000400088947 */ /* 0x000fea0003800000 */
[----:B------:R-:W-:-:S07]  /*8ba0*/  HFMA2 R0, -RZ, RZ, 0, 5.9604644775390625e-08 ;  /* 0x00000001ff007431 */ /* 0x000fce00000001ff */
.L_x_4540:
        /* <DEDUP_REMOVED lines=30> */
.L_x_4537:
[----:B------:R-:W-:Y:S05]  /*8d90*/  BSYNC.RECONVERGENT B0 ;  /* 0x0000000000007941 */ /* 0x000fea0003800200 */
.L_x_4536:
        /* <DEDUP_REMOVED lines=30> */
.L_x_4539:
[----:B------:R-:W-:Y:S05]  /*8f80*/  BSYNC.RECONVERGENT B0 ;  /* 0x0000000000007941 */ /* 0x000fea0003800200 */
.L_x_4538:
[----:B------:R-:W-:-:S05]  /*8f90*/  IMAD.SHL.U32 R0, R0, 0x2, RZ ;  /* 0x0000000200007824 */ /* 0x000fca00078e00ff */
[----:B------:R-:W-:-:S13]  /*8fa0*/  ISETP.GE.AND P0, PT, R0, R3, PT ;  /* 0x000000030000720c */ /* 0x000fda0003f06270 */
[----:B------:R-:W-:Y:S05]  /*8fb0*/  @!P0 BRA `(.L_x_4540) ;  /* 0xfffffff800fc8947 */ /* 0x000fea000383ffff */
.L_x_4527:
        /* <DEDUP_REMOVED lines=281> */
.L_x_4541:
        /* <DEDUP_REMOVED lines=276> */
.L_x_4542:
        /* <DEDUP_REMOVED lines=9> */
.L_x_4545:
        /* <DEDUP_REMOVED lines=23> */
.L_x_4544:
        /* <DEDUP_REMOVED lines=43> */
.L_x_4547:
[----:B------:R-:W-:-:S07]  /*b740*/  MOV R14, 0xb760 ;  /* 0x0000b760000e7802 */ /* 0x000fce0000000f00 */
[----:B0--3--:R-:W-:Y:S05]  /*b750*/  CALL.REL.NOINC `($__internal_10_$__cuda_sm20_div_u64) ;  /* 0x0000005c00bc7944 */ /* 0x009fea0003c00000 */
[----:B------:R-:W-:Y:S01]  /*b760*/  MOV R8, R3 ;  /* 0x0000000300087202 */ /* 0x000fe20000000f00 */
[----:B------:R-:W-:-:S07]  /*b770*/  IMAD.MOV.U32 R9, RZ, RZ, R10 ;  /* 0x000000ffff097224 */ /* 0x000fce00078e000a */
.L_x_4548:
[----:B------:R-:W-:Y:S05]  /*b780*/  BSYNC.RECONVERGENT B0 ;  /* 0x0000000000007941 */ /* 0x000fea0003800200 */
.L_x_4546:
[----:B------:R-:W1:Y:S02]  /*b790*/  LDCU.64 UR4, c[0x0][0x780] ;  /* 0x0000f000ff0477ac */ /* 0x000e640008000a00 */
[----:B-1----:R-:W-:Y:S02]  /*b7a0*/  UISETP.NE.U32.AND UP0, UPT, UR4, URZ, UPT ;  /* 0x000000ff0400728c */ /* 0x002fe4000bf05070 */
[----:B------:R-:W-:Y:S02]  /*b7b0*/  IADD3 R36, P1, PT, R8, UR4, RZ ;  /* 0x0000000408247c10 */ /* 0x000fe4000ff3e0ff */
[----:B------:R-:W-:Y:S02]  /*b7c0*/  UISETP.NE.AND.EX UP0, UPT, UR5, URZ, UPT, UP0 ;  /* 0x000000ff0500728c */ /* 0x000fe4000bf05300 */
[----:B------:R-:W-:-:S04]  /*b7d0*/  IADD3.X R37, PT, PT, R9, UR5, RZ, P1, !PT ;  /* 0x0000000509257c10 */ /* 0x000fc80008ffe4ff */
[----:B------:R-:W-:-:S04]  /*b7e0*/  PLOP3.LUT P0, PT, PT, PT, UP0, 0x80, 0x8 ;  /* 0x000000000008781c */ /* 0x000fc80003f0f008 */
[----:B------:R-:W-:-:S13]  /*b7f0*/  PLOP3.LUT P0, PT, P0, PT, PT, 0x8, 0x80 ;  /* 0x000000000080781c */ /* 0x000fda000070e170 */
.L_x_4543:
[----:B------:R-:W1:Y:S02]  /*b800*/  LDCU UR4, c[0x0][0x3b8] ;  /* 0x00007700ff0477ac */ /* 0x000e640008000800 */
[----:B-1----:R-:W-:-:S09]  /*b810*/  UISETP.NE.AND UP0, UPT, UR4, URZ, UPT ;  /* 0x000000ff0400728c */ /* 0x002fd2000bf05270 */
[----:B------:R-:W-:Y:S05]  /*b820*/  BRA.U !UP0, `(.L_x_4549) ;  /* 0x0000005108047547 */ /* 0x000fea000b800000 */
[----:B------:R-:W1:Y:S01]  /*b830*/  LDCU UR4, c[0x0][0x3bc] ;  /* 0x00007780ff0477ac */ /* 0x000e620008000800 */
[----:B------:R-:W-:Y:S01]  /*b840*/  HFMA2 R33, -RZ, RZ, 0, 0 ;  /* 0x00000000ff217431 */ /* 0x000fe200000001ff */
        /* <DEDUP_REMOVED lines=282> */
.L_x_4550:
[----:B------:R-:W-:Y:S01]  /*c9f0*/  MOV R19, RZ ;  /* 0x000000ff00137202 */ /* 0x000fe20000000f00 */
[----:B------:R-:W-:Y:S06]  /*ca00*/  BRA.U !UP0, `(.L_x_4551) ;  /* 0x0000001108487547 */ /* 0x000fec000b800000 */
[----:B------:R-:W1:Y:S01]  /*ca10*/  LDCU.64 UR6, c[0x0][0x570] ;  /* 0x0000ae00ff0677ac */ /* 0x000e620008000a00 */
[----:B------:R-:W-:Y:S01]  /*ca20*/  MOV R12, RZ ;  /* 0x000000ff000c7202 */ /* 0x000fe20000000f00 */
[----:B------:R-:W-:Y:S01]  /*ca30*/  VIADD R13, R9, 0x1 ;  /* 0x00000001090d7836 */ /* 0x000fe20000000000 */
        /* <DEDUP_REMOVED lines=26> */
[----:B--2---:R-:W-:-:S05]  /*cbe0*/  SHF.R.U32.HI R11, RZ, UR4, R10 ;  /* 0x00000004ff0b7c19 */ /* 0x004fca000801160a */
[----:B------:R-:W-:-:S04]  /*cbf0*/  IMAD.MOV R3, RZ, RZ, -R11 ;  /* 0x000000ffff037224 */ /* 0x000fc800078e0a0b */
        /* <DEDUP_REMOVED lines=236> */
[----:B------:R-:W2:Y:S01]  /*dac0*/  LDCU UR4, c[0x0][0x698] ;  /* 0x0000d300ff0477ac */ /* 0x000ea20008000800 */
[----:B------:R-:W4:Y:S03]  /*dad0*/  LDCU UR5, c[0x0][0x75c] ;  /* 0x0000eb80ff0577ac */ /* 0x000f260008000800 */
[----:B-1----:R-:W-:-:S05]  /*dae0*/  IMAD.HI.U32 R0, R13, UR7, R12 ;  /* 0x000000070d007c27 */ /* 0x002fca000f8e000c */
[----:B--2---:R-:W-:-:S04]  /*daf0*/  SHF.R.U32.HI R0, RZ, UR4, R0 ;  /* 0x00000004ff007c19 */ /* 0x004fc80008011600 */
[----:B------:R-:W-:-:S05]  /*db00*/  IADD3 R3, PT, PT, -R0, RZ, RZ ;  /* 0x000000ff00037210 */ /* 0x000fca0007ffe1ff */
[----:B------:R-:W-:-:S04]  /*db10*/  IMAD R12, R3, UR6, R13 ;  /* 0x00000006030c7c24 */ /* 0x000fc8000f8e020d */
[----:B----4-:R-:W-:-:S07]  /*db20*/  IMAD R19, R12, UR5, R19 ;  /* 0x000000050c137c24 */ /* 0x010fce000f8e0213 */
.L_x_4551:
        /* <DEDUP_REMOVED lines=29> */
.L_x_4553:
[----:B------:R-:W-:Y:S05]  /*dd00*/  BSYNC.RECONVERGENT B0 ;  /* 0x0000000000007941 */ /* 0x000fea0003800200 */
.L_x_4552:
        /* <DEDUP_REMOVED lines=35> */
.L_x_4555:
[----:B------:R-:W-:Y:S05]  /*df40*/  BSYNC.RECONVERGENT B0 ;  /* 0x0000000000007941 */ /* 0x000fea0003800200 */
.L_x_4554:
        /* <DEDUP_REMOVED lines=19> */
[----:B------:R-:W1:Y:S01]  /*e080*/  LDCU.64 UR8, c[0x0][0x388] ;  /* 0x00007100ff0877ac */ /* 0x000e620008000a00 */
[----:B--2---:R-:W-:Y:S01]  /*e090*/  UISETP.NE.AND UP0, UPT, UR4, URZ, UPT ;  /* 0x000000ff0400728c */ /* 0x004fe2000bf05270 */
[----:B----4-:R-:W-:-:S02]  /*e0a0*/  MOV R10, UR6 ;  /* 0x00000006000a7c02 */ /* 0x010fc40008000f00 */
[----:B------:R-:W-:Y:S01]  /*e0b0*/  MOV R11, UR7 ;  /* 0x00000007000b7c02 */ /* 0x000fe20008000f00 */
[----:B-1----:R-:W-:Y:S01]  /*e0c0*/  IMAD.U32 R8, RZ, RZ, UR8 ;  /* 0x00000008ff087e24 */ /* 0x002fe2000f8e00ff */
[----:B------:R-:W-:-:S04]  /*e0d0*/  MOV R9, UR9 ;  /* 0x0000000900097c02 */ /* 0x000fc80008000f00 */
[----:B------:R-:W-:Y:S05]  /*e0e0*/  BRA.U !UP0, `(.L_x_4557) ;  /* 0x0000000508647547 */ /* 0x000fea000b800000 */
[----:B------:R-:W1:Y:S01]  /*e0f0*/  LDCU UR4, c[0x0][0x360] ;  /* 0x00006c00ff0477ac */ /* 0x000e620008000800 */
[----:B---3--:R-:W-:Y:S01]  /*e100*/  MOV R4, UR8 ;  /* 0x0000000800047c02 */ /* 0x008fe20008000f00 */
[----:B------:R-:W-:Y:S01]  /*e110*/  IMAD.U32 R5, RZ, RZ, UR9 ;  /* 0x00000009ff057e24 */ /* 0x000fe2000f8e00ff */
[----:B------:R-:W-:Y:S01]  /*e120*/  MOV R6, UR6 ;  /* 0x0000000600067c02 */ /* 0x000fe20008000f00 */
[----:B------:R-:W2:Y:S01]  /*e130*/  LDCU UR5, c[0x0][0x3ac] ;  /* 0x00007580ff0577ac */ /* 0x000ea20008000800 */
[----:B------:R-:W-:Y:S01]  /*e140*/  MOV R7, UR7 ;  /* 0x0000000700077c02 */ /* 0x000fe20008000f00 */
[----:B------:R-:W3:Y:S01]  /*e150*/  LDCU UR10, c[0x0][0x3ac] ;  /* 0x00007580ff0a77ac */ /* 0x000ee20008000800 */
[----:B-1----:R-:W-:-:S05]  /*e160*/  IMAD R0, R2, UR4, R17 ;  /* 0x0000000402007c24 */ /* 0x002fca000f8e0211 */
[----:B--2---:R-:W-:-:S13]  /*e170*/  ISETP.GE.U32.AND P2, PT, R0, UR5, PT ;  /* 0x0000000500007c0c */ /* 0x004fda000bf46070 */
[----:B---3--:R-:W-:Y:S05]  /*e180*/  @P2 BRA `(.L_x_4558) ;  /* 0x0000000800942947 */ /* 0x008fea0003800000 */
[----:B------:R-:W1:Y:S01]  /*e190*/  LDCU UR5, c[0x0][0x374] ;  /* 0x00006e80ff0577ac */ /* 0x000e620008000800 */
[----:B------:R-:W2:Y:S01]  /*e1a0*/  LDC R3, c[0x0][0x364] ;  /* 0x0000d900ff037b82 */ /* 0x000ea20000000800 */
[----:B------:R-:W-:Y:S01]  /*e1b0*/  BSSY.RECONVERGENT B0, `(.L_x_4559) ;  /* 0x000004b000007945 */ /* 0x000fe20003800200 */
[----:B------:R-:W-:Y:S01]  /*e1c0*/  IMAD.U32 R4, RZ, RZ, UR8 ;  /* 0x00000008ff047e24 */ /* 0x000fe2000f8e00ff */
[----:B------:R-:W-:Y:S01]  /*e1d0*/  MOV R5, UR9 ;  /* 0x0000000900057c02 */ /* 0x000fe20008000f00 */
[----:B------:R-:W-:Y:S01]  /*e1e0*/  IMAD.U32 R7, RZ, RZ, UR7 ;  /* 0x00000007ff077e24 */ /* 0x000fe2000f8e00ff */
[----:B------:R-:W-:-:S03]  /*e1f0*/  MOV R6, UR6 ;  /* 0x0000000600067c02 */ /* 0x000fc60008000f00 */
[----:B------:R-:W3:Y:S01]  /*e200*/  LDC.64 R12, c[0x0][0x788] ;  /* 0x0001e200ff0c7b82 */ /* 0x000ee20000000a00 */
[----:B-1----:R-:W-:Y:S02]  /*e210*/  IMAD R15, R16, UR5, RZ ;  /* 0x00000005100f7c24 */ /* 0x002fe4000f8e02ff */
[----:B--2---:R-:W-:-:S07]  /*e220*/  IMAD R3, R3, UR4, RZ ;  /* 0x0000000403037c24 */ /* 0x004fce000f8e02ff */
.L_x_4564:
[----:B------:R-:W-:-:S05]  /*e230*/  IADD3 R21, PT, PT, R15, R0, RZ ;  /* 0x000000000f157210 */ /* 0x000fca0007ffe0ff */
[----:B---3--:R-:W-:Y:S01]  /*e240*/  IMAD.WIDE.U32 R20, R21, 0x20, R12 ;  /* 0x0000002015147825 */ /* 0x008fe200078e000c */
[----:B------:R-:W-:-:S04]  /*e250*/  MOV R22, R6 ;  /* 0x0000000600167202 */ /* 0x000fc80000000f00 */
[----:B------:R-:W2:Y:S01]  /*e260*/  LDG.E R26, desc[UR36][R20.64] ;  /* 0x00000024141a7981 */ /* 0x000ea2000c1e1900 */
[----:B------:R-:W-:-:S03]  /*e270*/  IMAD.MOV.U32 R23, RZ, RZ, R10 ;  /* 0x000000ffff177224 */ /* 0x000fc600078e000a */
        /* <DEDUP_REMOVED lines=12> */
[----:B------:R-:W-:Y:S02]  /*e340*/  IADD3 R0, PT, PT, R3, R0, RZ ;  /* 0x0000000003007210 */ /* 0x000fe40007ffe0ff */
[----:B--2---:R-:W-:Y:S01]  /*e350*/  MOV R8, R26 ;  /* 0x0000001a00087202 */ /* 0x004fe20000000f00 */
[----:B---3--:R-:W-:Y:S01]  /*e360*/  IMAD.MOV.U32 R9, RZ, RZ, R29 ;  /* 0x000000ffff097224 */ /* 0x008fe200078e001d */
[----:B----4-:R-:W-:-:S03]  /*e370*/  MOV R11, R28 ;  /* 0x0000001c000b7202 */ /* 0x010fc60000000f00 */
        /* <DEDUP_REMOVED lines=17> */
.L_x_4561:
[----:B------:R-:W-:Y:S05]  /*e490*/  BSYNC.RECONVERGENT B2 ;  /* 0x0000000000027941 */ /* 0x000fea0003800200 */
.L_x_4560:
        /* <DEDUP_REMOVED lines=26> */
.L_x_4563:
[----:B------:R-:W-:Y:S05]  /*e640*/  BSYNC.RECONVERGENT B2 ;  /* 0x0000000000027941 */ /* 0x000fea0003800200 */
.L_x_4562:
[----:B------:R-:W-:Y:S05]  /*e650*/  @!P3 BRA `(.L_x_4564) ;  /* 0xfffffff800f4b947 */ /* 0x000fea000383ffff */
[----:B------:R-:W-:Y:S05]  /*e660*/  BSYNC.RECONVERGENT B0 ;  /* 0x0000000000007941 */ /* 0x000fea0003800200 */
.L_x_4559:
[----:B------:R-:W-:Y:S05]  /*e670*/  BRA `(.L_x_4558) ;  /* 0x0000000400587947 */ /* 0x000fea0003800000 */
.L_x_4557:
[----:B------:R-:W1:Y:S01]  /*e680*/  LDCU UR4, c[0x0][0x3ac] ;  /* 0x00007580ff0477ac */ /* 0x000e620008000800 */
[----:B---3--:R-:W-:Y:S01]  /*e690*/  IMAD.U32 R4, RZ, RZ, UR8 ;  /* 0x00000008ff047e24 */ /* 0x008fe2000f8e00ff */
[----:B------:R-:W-:Y:S01]  /*e6a0*/  MOV R5, UR9 ;  /* 0x0000000900057c02 */ /* 0x000fe20008000f00 */
[----:B------:R-:W-:Y:S01]  /*e6b0*/  IMAD.U32 R7, RZ, RZ, UR7 ;  /* 0x00000007ff077e24 */ /* 0x000fe2000f8e00ff */
[----:B------:R-:W2:Y:S01]  /*e6c0*/  LDCU UR5, c[0x0][0x3ac] ;  /* 0x00007580ff0577ac */ /* 0x000ea20008000800 */
[----:B------:R-:W-:Y:S02]  /*e6d0*/  MOV R6, UR6 ;  /* 0x0000000600067c02 */ /* 0x000fe40008000f00 */
[----:B-1----:R-:W-:-:S13]  /*e6e0*/  ISETP.GE.U32.AND P2, PT, R2, UR4, PT ;  /* 0x0000000402007c0c */ /* 0x002fda000bf46070 */
[----:B--2---:R-:W-:Y:S05]  /*e6f0*/  @P2 BRA `(.L_x_4558) ;  /* 0x0000000400382947 */ /* 0x004fea0003800000 */
[----:B------:R-:W1:Y:S01]  /*e700*/  LDCU UR4, c[0x0][0x374] ;  /* 0x00006e80ff0477ac */ /* 0x000e620008000800 */
[----:B------:R-:W2:Y:S01]  /*e710*/  LDC R0, c[0x0][0x360] ;  /* 0x0000d800ff007b82 */ /* 0x000ea20000000800 */
[----:B------:R-:W-:Y:S01]  /*e720*/  MOV R18, R2 ;  /* 0x0000000200127202 */ /* 0x000fe20000000f00 */
[----:B------:R-:W-:Y:S01]  /*e730*/  IMAD.U32 R5, RZ, RZ, UR9 ;  /* 0x00000009ff057e24 */ /* 0x000fe2000f8e00ff */
[----:B------:R-:W-:Y:S02]  /*e740*/  MOV R4, UR8 ;  /* 0x0000000800047c02 */ /* 0x000fe40008000f00 */
[----:B------:R-:W-:Y:S02]  /*e750*/  MOV R6, UR6 ;  /* 0x0000000600067c02 */ /* 0x000fe40008000f00 */
[----:B------:R-:W-:Y:S01]  /*e760*/  MOV R7, UR7 ;  /* 0x0000000700077c02 */ /* 0x000fe20008000f00 */
[----:B------:R-:W3:Y:S08]  /*e770*/  LDC.64 R12, c[0x0][0x788] ;  /* 0x0001e200ff0c7b82 */ /* 0x000ef00000000a00 */
[----:B------:R-:W4:Y:S01]  /*e780*/  LDC R3, c[0x0][0x364] ;  /* 0x0000d900ff037b82 */ /* 0x000f220000000800 */
[----:B-1----:R-:W-:-:S07]  /*e790*/  IMAD R21, R16, UR4, RZ ;  /* 0x0000000410157c24 */ /* 0x002fce000f8e02ff */
.L_x_4569:
[----:B------:R-:W-:-:S04]  /*e7a0*/  IMAD.IADD R14, R21, 0x1, R18 ;  /* 0x00000001150e7824 */ /* 0x000fc800078e0212 */
[----:B--2---:R-:W-:-:S04]  /*e7b0*/  IMAD R15, R14, R0, R17 ;  /* 0x000000000e0f7224 */ /* 0x004fc800078e0211 */
[----:B---3--:R-:W-:Y:S01]  /*e7c0*/  IMAD.WIDE.U32 R14, R15, 0x20, R12 ;  /* 0x000000200f0e7825 */ /* 0x008fe200078e000c */
[----:B------:R-:W-:-:S04]  /*e7d0*/  MOV R23, R6 ;  /* 0x0000000600177202 */ /* 0x000fc80000000f00 */
[----:B------:R-:W2:Y:S01]  /*e7e0*/  LDG.E R24, desc[UR36][R14.64] ;  /* 0x000000240e187981 */ /* 0x000ea2000c1e1900 */
[----:B------:R-:W-:-:S03]  /*e7f0*/  MOV R27, R10 ;  /* 0x0000000a001b7202 */ /* 0x000fc60000000f00 */
        /* <DEDUP_REMOVED lines=11> */
[----:B----4-:R-:W-:Y:S01]  /*e8b0*/  IMAD.IADD R18, R3, 0x1, R18 ;  /* 0x0000000103127824 */ /* 0x010fe200078e0212 */
[----:B------:R-:W-:-:S02]  /*e8c0*/  MOV R29, R11 ;  /* 0x0000000b001d7202 */ /* 0x000fc40000000f00 */
[----:B--2---:R-:W-:Y:S02]  /*e8d0*/  MOV R8, R24 ;  /* 0x0000001800087202 */ /* 0x004fe40000000f00 */
[----:B---3--:R-:W-:Y:S01]  /*e8e0*/  MOV R9, R25 ;  /* 0x0000001900097202 */ /* 0x008fe20000000f00 */
[----:B------:R-:W-:-:S03]  /*e8f0*/  IMAD.MOV.U32 R11, RZ, RZ, R26 ;  /* 0x000000ffff0b7224 */ /* 0x000fc600078e001a */
        /* <DEDUP_REMOVED lines=17> */
.L_x_4566:
[----:B------:R-:W-:Y:S05]  /*ea10*/  BSYNC.RECONVERGENT B0 ;  /* 0x0000000000007941 */ /* 0x000fea0003800200 */
.L_x_4565:
        /* <DEDUP_REMOVED lines=26> */
.L_x_4568:
[----:B------:R-:W-:Y:S05]  /*ebc0*/  BSYNC.RECONVERGENT B0 ;  /* 0x0000000000007941 */ /* 0x000fea0003800200 */
.L_x_4567:
[----:B------:R-:W-:Y:S05]  /*ebd0*/  @!P3 BRA `(.L_x_4569) ;  /* 0xfffffff800f0b947 */ /* 0x000fea000383ffff */
.L_x_4558:
[----:B------:R-:W-:Y:S05]  /*ebe0*/  BSYNC.RECONVERGENT B1 ;  /* 0x0000000000017941 */ /* 0x000fea0003800200 */
.L_x_4556:
        /* <DEDUP_REMOVED lines=13> */
.L_x_4577:
        /* <DEDUP_REMOVED lines=14> */
[----:B-1----:R-:W-:Y:S01]  /*eda0*/  IMAD.MOV.U32 R24, RZ, RZ, R12 ;  /* 0x000000ffff187224 */ /* 0x002fe200078e000c */
        /* <DEDUP_REMOVED lines=20> */
.L_x_4574:
[----:B------:R-:W-:Y:S05]  /*eef0*/  BSYNC.RECONVERGENT B1 ;  /* 0x0000000000017941 */ /* 0x000fea0003800200 */
.L_x_4573:
        /* <DEDUP_REMOVED lines=13> */
[----:B--2---:R-:W1:Y:S01]  /*efd0*/  MUFU.RCP R6, R31 ;  /* 0x0000001f00067308 */ /* 0x004e620000001000 */
[----:B------:R-:W-:-:S04]  /*efe0*/  FMUL.FTZ R8, R3, R3 ;  /* 0x0000000303087220 */ /* 0x000fc80000410000 */
[----:B------:R-:W-:Y:S01]  /*eff0*/  FMUL.FTZ R8, R7, R8 ;  /* 0x0000000807087220 */ /* 0x000fe20000410000 */
[----:B-1----:R-:W-:Y:S01]  /*f000*/  FMUL.FTZ R29, R23, R6 ;  /* 0x00000006171d7220 */ /* 0x002fe20000410000 */
[----:B------:R-:W-:-:S03]  /*f010*/  FADD.FTZ R6, R5, R21 ;  /* 0x0000001505067221 */ /* 0x000fc60000010000 */
[----:B------:R-:W-:Y:S01]  /*f020*/  FFMA.FTZ R28, R3, R29, R4 ;  /* 0x0000001d031c7223 */ /* 0x000fe20000010004 */
[----:B------:R-:W-:-:S07]  /*f030*/  FFMA.FTZ R29, R29, R8, R6 ;  /* 0x000000081d1d7223 */ /* 0x000fce0000010006 */
.L_x_4576:
[----:B------:R-:W-:Y:S05]  /*f040*/  BSYNC.RECONVERGENT B1 ;  /* 0x0000000000017941 */ /* 0x000fea0003800200 */
.L_x_4575:
[----:B------:R-:W-:Y:S01]  /*f050*/  MOV R26, R14 ;  /* 0x0000000e001a7202 */ /* 0x000fe20000000f00 */
[----:B--2---:R-:W-:Y:S01]  /*f060*/  IMAD.MOV.U32 R8, RZ, RZ, R24 ;  /* 0x000000ffff087224 */ /* 0x004fe200078e0018 */
        /* <DEDUP_REMOVED lines=10> */
.L_x_4572:
[----:B------:R-:W-:Y:S05]  /*f110*/  BSYNC.RECONVERGENT B0 ;  /* 0x0000000000007941 */ /* 0x000fea0003800200 */
.L_x_4571:
[----:B------:R-:W-:-:S03]  /*f120*/  UISETP.GT.U32.AND UP0, UPT, UR4, 0x3, UPT ;  /* 0x000000030400788c */ /* 0x000fc6000bf04070 */
[----:B------:R-:W-:-:S06]  /*f130*/  UMOV UR4, UR7 ;  /* 0x0000000700047c82 */ /* 0x000fcc0008000000 */
[----:B------:R-:W-:Y:S05]  /*f140*/  BRA.U UP0, `(.L_x_4577) ;  /* 0xfffffff900dc7547 */ /* 0x000fea000b83ffff */
.L_x_4570:
        /* <DEDUP_REMOVED lines=12> */
.L_x_4586:
        /* <DEDUP_REMOVED lines=11> */
[----:B------:R-:W1:Y:S04]  /*f2c0*/  LDS.128 R12, [R3] ;  /* 0x00000000030c7984 */ /* 0x000e680000000c00 */
[----:B------:R-:W4:Y:S01]  /*f2d0*/  LDS.128 R20, [R3+0x10] ;  /* 0x0000100003147984 */ /* 0x000f220000000c00 */
[----:B-1----:R-:W-:Y:S01]  /*f2e0*/  MOV R24, R12 ;  /* 0x0000000c00187202 */ /* 0x002fe20000000f00 */
[----:B------:R-:W-:Y:S01]  /*f2f0*/  IMAD.MOV.U32 R25, RZ, RZ, R13 ;  /* 0x000000ffff197224 */ /* 0x000fe200078e000d */
[----:B------:R-:W-:-:S02]  /*f300*/  MOV R27, R15 ;  /* 0x0000000f001b7202 */ /* 0x000fc40000000f00 */
[----:B----4-:R-:W-:Y:S01]  /*f310*/  MOV R28, R20 ;  /* 0x00000014001c7202 */ /* 0x010fe20000000f00 */
        /* <DEDUP_REMOVED lines=17> */
.L_x_4583:
[----:B------:R-:W-:Y:S05]  /*f430*/  BSYNC.RECONVERGENT B1 ;  /* 0x0000000000017941 */ /* 0x000fea0003800200 */
.L_x_4582:
        /* <DEDUP_REMOVED lines=20> */
.L_x_4585:
[----:B------:R-:W-:Y:S05]  /*f580*/  BSYNC.RECONVERGENT B1 ;  /* 0x0000000000017941 */ /* 0x000fea0003800200 */
.L_x_4584:
[----:B------:R-:W-:Y:S01]  /*f590*/  IMAD.MOV.U32 R26, RZ, RZ, R14 ;  /* 0x000000ffff1a7224 */ /* 0x000fe200078e000e */
[----:B------:R-:W-:Y:S01]  /*f5a0*/  MOV R30, R22 ;  /* 0x00000016001e7202 */ /* 0x000fe20000000f00 */
[----:B--23--:R-:W-:Y:S01]  /*f5b0*/  IMAD.MOV.U32 R9, RZ, RZ, R25 ;  /* 0x000000ffff097224 */ /* 0x00cfe200078e0019 */
        /* <DEDUP_REMOVED lines=9> */
.L_x_4581:
[----:B------:R-:W-:Y:S05]  /*f650*/  BSYNC.RECONVERGENT B0 ;  /* 0x0000000000007941 */ /* 0x000fea0003800200 */
.L_x_4580:
[----:B------:R-:W-:Y:S02]  /*f660*/  ISETP.GT.U32.AND P2, PT, R2, 0x7f, PT ;  /* 0x0000007f0200780c */ /* 0x000fe40003f44070 */
[----:B------:R-:W-:-:S11]  /*f670*/  MOV R2, R16 ;  /* 0x0000001000027202 */ /* 0x000fd60000000f00 */
[----:B------:R-:W-:Y:S05]  /*f680*/  @P2 BRA `(.L_x_4586) ;  /* 0xfffffff800e02947 */ /* 0x000fea000383ffff */
.L_x_4579:
[----:B------:R-:W-:Y:S01]  /*f690*/  BAR.SYNC.DEFER_BLOCKING 0x0 ;  /* 0x0000000000007b1d */ /* 0x000fe20000010000 */
[----:B------:R-:W-:-:S09]  /*f6a0*/  UISETP.GE.U32.AND UP0, UPT, UR4, 0x2, UPT ;  /* 0x000000020400788c */ /* 0x000fd2000bf06070 */
[----:B------:R-:W-:Y:S05]  /*f6b0*/  BRA.U !UP0, `(.L_x_4578) ;  /* 0x0000000508087547 */ /* 0x000fea000b800000 */
[----:B-1234-:R-:W-:-:S07]  /*f6c0*/  HFMA2 R0, -RZ, RZ, 0, 5.9604644775390625e-08 ;  /* 0x00000001ff007431 */ /* 0x01efce00000001ff */
.L_x_4591:
[----:B------:R-:W1:Y:S01]  /*f6d0*/  SHFL.DOWN PT, R2, R8, R0, 0x1f ;  /* 0x08001f0008027589 */ /* 0x000e6200000e0000 */
[----:B------:R-:W-:Y:S01]  /*f6e0*/  FSETP.NEU.FTZ.AND P2, PT, R11, RZ, PT ;  /* 0x000000ff0b00720b */ /* 0x000fe20003f5d000 */
[----:B0-----:R-:W-:Y:S01]  /*f6f0*/  IMAD.MOV.U32 R3, RZ, RZ, R10 ;  /* 0x000000ffff037224 */ /* 0x001fe200078e000a */
[----:B------:R-:W-:Y:S01]  /*f700*/  BSSY.RECONVERGENT B0, `(.L_x_4587) ;  /* 0x000001b000007945 */ /* 0x000fe20003800200 */
[----:B------:R-:W2:Y:S01]  /*f710*/  SHFL.DOWN PT, R12, R9, R0, 0x1f ;  /* 0x08001f00090c7589 */ /* 0x000ea200000e0000 */
[----:B------:R-:W-:Y:S01]  /*f720*/  IMAD.MOV.U32 R15, RZ, RZ, R8 ;  /* 0x000000ffff0f7224 */ /* 0x000fe200078e0008 */
[----:B------:R-:W-:Y:S02]  /*f730*/  MOV R17, R9 ;  /* 0x0000000900117202 */ /* 0x000fe40000000f00 */
[----:B------:R-:W3:Y:S01]  /*f740*/  SHFL.DOWN PT, R14, R11, R0, 0x1f ;  /* 0x08001f000b0e7589 */ /* 0x000ee200000e0000 */
[----:B------:R-:W-:-:S03]  /*f750*/  MOV R13, R11 ;  /* 0x0000000b000d7202 */ /* 0x000fc60000000f00 */
[----:B------:R4:W0:Y:S01]  /*f760*/  SHFL.DOWN PT, R10, R10, R0, 0x1f ;  /* 0x08001f000a0a7589 */ /* 0x00082200000e0000 */
[----:B-1----:R-:W-:Y:S02]  /*f770*/  MOV R8, R2 ;  /* 0x0000000200087202 */ /* 0x002fe40000000f00 */
[----:B--2---:R-:W-:Y:S01]  /*f780*/  MOV R9, R12 ;  /* 0x0000000c00097202 */ /* 0x004fe20000000f00 */
[----:B---3--:R-:W-:Y:S01]  /*f790*/  IMAD.MOV.U32 R11, RZ, RZ, R14 ;  /* 0x000000ffff0b7224 */ /* 0x008fe200078e000e */
[----:B----4-:R-:W-:Y:S06]  /*f7a0*/  @!P2 BRA `(.L_x_4588) ;  /* 0x000000000040a947 */ /* 0x010fec0003800000 */
[----:B------:R-:W-:Y:S01]  /*f7b0*/  FSETP.NEU.FTZ.AND P2, PT, R14, RZ, PT ;  /* 0x000000ff0e00720b */ /* 0x000fe20003f5d000 */
[----:B------:R-:W-:Y:S01]  /*f7c0*/  IMAD.MOV.U32 R9, RZ, RZ, R17 ;  /* 0x000000ffff097224 */ /* 0x000fe200078e0011 */
[----:B0-----:R-:W-:Y:S02]  /*f7d0*/  MOV R10, R3 ;  /* 0x00000003000a7202 */ /* 0x001fe40000000f00 */
        /* <DEDUP_REMOVED lines=13> */
.L_x_4588:
[----:B------:R-:W-:Y:S05]  /*f8b0*/  BSYNC.RECONVERGENT B0 ;  /* 0x0000000000007941 */ /* 0x000fea0003800200 */
.L_x_4587:
[----:B------:R-:W1:Y:S01]  /*f8c0*/  SHFL.DOWN PT, R2, R4, R0, 0x1f ;  /* 0x08001f0004027589 */ /* 0x000e6200000e0000 */
[----:B------:R-:W-:Y:S01]  /*f8d0*/  FSETP.NEU.FTZ.AND P2, PT, R7, RZ, PT ;  /* 0x000000ff0700720b */ /* 0x000fe20003f5d000 */
[----:B------:R-:W-:Y:S01]  /*f8e0*/  IMAD.MOV.U32 R3, RZ, RZ, R6 ;  /* 0x000000ffff037224 */ /* 0x000fe200078e0006 */
[----:B------:R-:W-:Y:S01]  /*f8f0*/  BSSY.RECONVERGENT B0, `(.L_x_4589) ;  /* 0x000001b000007945 */ /* 0x000fe20003800200 */
[----:B------:R-:W2:Y:S01]  /*f900*/  SHFL.DOWN PT, R12, R5, R0, 0x1f ;  /* 0x08001f00050c7589 */ /* 0x000ea200000e0000 */
[----:B------:R-:W-:Y:S01]  /*f910*/  MOV R13, R4 ;  /* 0x00000004000d7202 */ /* 0x000fe20000000f00 */
[----:B------:R-:W-:Y:S01]  /*f920*/  IMAD.MOV.U32 R16, RZ, RZ, R7 ;  /* 0x000000ffff107224 */ /* 0x000fe200078e0007 */
[----:B------:R-:W-:Y:S01]  /*f930*/  MOV R15, R5 ;  /* 0x00000005000f7202 */ /* 0x000fe20000000f00 */
[----:B------:R-:W3:Y:S04]  /*f940*/  SHFL.DOWN PT, R14, R7, R0, 0x1f ;  /* 0x08001f00070e7589 */ /* 0x000ee800000e0000 */
[----:B------:R4:W0:Y:S01]  /*f950*/  SHFL.DOWN PT, R6, R6, R0, 0x1f ;  /* 0x08001f0006067589 */ /* 0x00082200000e0000 */
[----:B-1----:R-:W-:-:S02]  /*f960*/  MOV R4, R2 ;  /* 0x0000000200047202 */ /* 0x002fc40000000f00 */
        /* <DEDUP_REMOVED lines=19> */
.L_x_4590:
[----:B------:R-:W-:Y:S05]  /*faa0*/  BSYNC.RECONVERGENT B0 ;  /* 0x0000000000007941 */ /* 0x000fea0003800200 */
.L_x_4589:
[----:B------:R-:W-:-:S05]  /*fab0*/  IMAD.SHL.U32 R0, R0, 0x2, RZ ;  /* 0x0000000200007824 */ /* 0x000fca00078e00ff */
[----:B------:R-:W-:-:S13]  /*fac0*/  ISETP.GE.AND P2, PT, R0, UR4, PT ;  /* 0x0000000400007c0c */ /* 0x000fda000bf46270 */
[----:B------:R-:W-:Y:S05]  /*fad0*/  @!P2 BRA `(.L_x_4591) ;  /* 0xfffffff800fca947 */ /* 0x000fea000383ffff */
.L_x_4578:
[----:B------:R-:W-:Y:S05]  /*fae0*/  @!P1 EXIT ;  /* 0x000000000000994d */ /* 0x000fea0003800000 */
[----:B------:R-:W-:Y:S05]  /*faf0*/  @!P0 BRA `(.L_x_4592) ;  /* 0x0000000400a48947 */ /* 0x000fea0003800000 */
[----:B------:R-:W5:Y:S02]  /*fb00*/  LDCU.U8 UR4, c[0x0][0x7a0] ;  /* 0x0000f400ff0477ac */ /* 0x000f640008000000 */
[----:B-----5:R-:W-:-:S09]  /*fb10*/  UISETP.NE.AND UP0, UPT, UR4, URZ, UPT ;  /* 0x000000ff0400728c */ /* 0x020fd2000bf05270 */
[----:B------:R-:W-:Y:S05]  /*fb20*/  BRA.U !UP0, `(.L_x_4593) ;  /* 0x0000000108647547 */ /* 0x000fea000b800000 */
[----:B-1234-:R-:W-:Y:S01]  /*fb30*/  MOV R0, 0x0 ;  /* 0x0000000000007802 */ /* 0x01efe20000000f00 */
[----:B------:R-:W1:Y:S01]  /*fb40*/  LDCU.64 UR4, c[0x4][0x580] ;  /* 0x0100b000ff0477ac */ /* 0x000e620008000a00 */
[----:B------:R-:W-:Y:S01]  /*fb50*/  HFMA2 R8, -RZ, RZ, 0, 4.3690204620361328125e-05 ;  /* 0x000002ddff087431 */ /* 0x000fe200000001ff */
[----:B------:R-:W-:Y:S01]  /*fb60*/  MOV R12, 0x1 ;  /* 0x00000001000c7802 */ /* 0x000fe20000000f00 */
[----:B------:R2:W3:Y:S01]  /*fb70*/  LDC.64 R2, c[0x4][R0] ;  /* 0x0100000000027b82 */ /* 0x0004e20000000a00 */
[----:B------:R-:W0:Y:S01]  /*fb80*/  LDCU.64 UR8, c[0x4][0x578] ;  /* 0x0100af00ff0877ac */ /* 0x000e220008000a00 */
[----:B------:R-:W-:Y:S01]  /*fb90*/  IMAD.MOV.U32 R13, RZ, RZ, RZ ;  /* 0x000000ffff0d7224 */ /* 0x000fe200078e00ff */
[----:B------:R-:W4:Y:S01]  /*fba0*/  LDCU.64 UR6, c[0x4][0x150] ;  /* 0x01002a00ff0677ac */ /* 0x000f220008000a00 */
[----:B-1----:R-:W-:Y:S02]  /*fbb0*/  MOV R4, UR4 ;  /* 0x0000000400047c02 */ /* 0x002fe40008000f00 */
[----:B------:R-:W-:Y:S01]  /*fbc0*/  MOV R5, UR5 ;  /* 0x0000000500057c02 */ /* 0x000fe20008000f00 */
[----:B0-----:R-:W-:Y:S01]  /*fbd0*/  IMAD.U32 R6, RZ, RZ, UR8 ;  /* 0x00000008ff067e24 */ /* 0x001fe2000f8e00ff */
[----:B------:R-:W-:-:S02]  /*fbe0*/  MOV R7, UR9 ;  /* 0x0000000900077c02 */ /* 0x000fc40008000f00 */
[----:B----4-:R-:W-:Y:S01]  /*fbf0*/  MOV R10, UR6 ;  /* 0x00000006000a7c02 */ /* 0x010fe20008000f00 */
[----:B--2---:R-:W-:-:S07]  /*fc00*/  IMAD.U32 R11, RZ, RZ, UR7 ;  /* 0x00000007ff0b7e24 */ /* 0x004fce000f8e00ff */
[----:B------:R-:W-:-:S07]  /*fc10*/  LEPC R20, `(.L_x_4594) ;  /* 0x000000001014794e */ /* 0x000fce0000000000 */
[----:B---3--:R-:W-:Y:S05]  /*fc20*/  CALL.ABS.NOINC R2 ;  /* 0x0000000002007343 */ /* 0x008fea0003c00000 */
.L_x_4594:
        /* <DEDUP_REMOVED lines=9> */
.L_x_4593:
[----:B------:R-:W5:Y:S02]  /*fcc0*/  LDCU.U8 UR4, c[0x0][0x7a1] ;  /* 0x0000f420ff0477ac */ /* 0x000f640008000000 */
[----:B-----5:R-:W-:-:S09]  /*fcd0*/  UISETP.NE.AND UP0, UPT, UR4, URZ, UPT ;  /* 0x000000ff0400728c */ /* 0x020fd2000bf05270 */
[----:B------:R-:W-:Y:S05]  /*fce0*/  BRA.U !UP0, `(.L_x_4595) ;  /* 0x0000000108a87547 */ /* 0x000fea000b800000 */
[----:B------:R-:W5:Y:S01]  /*fcf0*/  LDCU UR5, c[0x0][0x380] ;  /* 0x00007000ff0577ac */ /* 0x000f620008000800 */
[----:B------:R-:W0:Y:S01]  /*fd00*/  LDC R3, c[0x0][0x7a4] ;  /* 0x0001e900ff037b82 */ /* 0x000e220000000800 */
[----:B--23--:R-:W-:Y:S01]  /*fd10*/  F2FP.F16.F32.PACK_AB R8, R4, R8 ;  /* 0x000000080408723e */ /* 0x00cfe200000000ff */
        /* <DEDUP_REMOVED lines=20> */
[----:B--2---:R-:W-:-:S04]  /*fe60*/  @P0 IADD3 R2, P2, PT, R33, R6, RZ ;  /* 0x0000000621020210 */ /* 0x004fc80007f5e0ff */
[----:B------:R-:W-:Y:S02]  /*fe70*/  @P0 IADD3.X R3, PT, PT, RZ, R7, RZ, P2, !PT ;  /* 0x00000007ff030210 */ /* 0x000fe400017fe4ff */
[----:B---3--:R-:W-:Y:S02]  /*fe80*/  F2FP.F16.F32.PACK_AB R0, RZ, R9 ;  /* 0x00000009ff00723e */ /* 0x008fe400000000ff */
[----:B0-----:R-:W-:-:S03]  /*fe90*/  @P1 IADD3 R4, P3, PT, R5, R12, RZ ;  /* 0x0000000c05041210 */ /* 0x001fc60007f7e0ff */
[----:B------:R0:W-:Y:S01]  /*fea0*/  @P0 STG.E.U16 desc[UR36][R2.64], R0 ;  /* 0x0000000002000986 */ /* 0x0001e2000c101524 */
[----:B------:R-:W-:Y:S02]  /*feb0*/  @P1 IADD3.X R5, PT, PT, RZ, R13, RZ, P3, !PT ;  /* 0x0000000dff051210 */ /* 0x000fe40001ffe4ff */
[----:B----4-:R-:W-:Y:S02]  /*fec0*/  F2FP.F16.F32.PACK_AB R9, RZ, R10 ;  /* 0x0000000aff09723e */ /* 0x010fe400000000ff */
[----:B-1----:R-:W-:Y:S01]  /*fed0*/  @P0 IADD3 R6, P2, PT, R19, R14, RZ ;  /* 0x0000000e13060210 */ /* 0x002fe20007f5e0ff */
[----:B------:R0:W-:Y:S04]  /*fee0*/  @P1 STG.E.U16 desc[UR36][R4.64], R8 ;  /* 0x0000000804001986 */ /* 0x0001e8000c101524 */
[----:B------:R-:W-:-:S05]  /*fef0*/  @P0 IMAD.X R7, RZ, RZ, R15, P2 ;  /* 0x000000ffff070224 */ /* 0x000fca00010e060f */
        /* <DEDUP_REMOVED lines=9> */
.L_x_4595:
[----:B------:R-:W-:Y:S01]  /*ff90*/  MOV R2, 0x0 ;  /* 0x0000000000027802 */ /* 0x000fe20000000f00 */
[----:B------:R-:W5:Y:S01]  /*ffa0*/  LDCU.64 UR6, c[0x4][0x580] ;  /* 0x0100b000ff0677ac */ /* 0x000f620008000a00 */
[----:B--23--:R-:W-:Y:S02]  /*ffb0*/  HFMA2 R8, -RZ, RZ, 0, 4.4405460357666015625e-05 ;  /* 0x000002e9ff087431 */ /* 0x00cfe400000001ff */
[----:B------:R-:W-:Y:S01]  /*ffc0*/  IMAD.MOV.U32 R12, RZ, RZ, 0x1 ;  /* 0x00000001ff0c7424 */ /* 0x000fe200078e00ff */
[----:B------:R2:W3:Y:S01]  /*ffd0*/  LDC.64 R14, c[0x4][R2] ;  /* 0x01000000020e7b82 */ /* 0x0004e20000000a00 */
[----:B------:R-:W0:Y:S01]  /*ffe0*/  LDCU.64 UR8, c[0x4][0x578] ;  /* 0x0100af00ff0877ac */ /* 0x000e220008000a00 */
[----:B------:R-:W-:Y:S01]  /*fff0*/  MOV R13, RZ ;  /* 0x000000ff000d7202 */ /* 0x000fe20000000f00 */
[----:B------:R-:W1:Y:S01]  /*10000*/  LDCU.64 UR4, c[0x4][0x140] ;  /* 0x01002800ff0477ac */ /* 0x000e620008000a00 */
[----:B-----5:R-:W-:Y:S01]  /*10010*/  MOV R4, UR6 ;  /* 0x0000000600047c02 */ /* 0x020fe20008000f00 */
[----:B------:R-:W-:Y:S01]  /*10020*/  IMAD.U32 R5, RZ, RZ, UR7 ;  /* 0x00000007ff057e24 */ /* 0x000fe2000f8e00ff */
[----:B0-----:R-:W-:-:S02]  /*10030*/  MOV R6, UR8 ;  /* 0x0000000800067c02 */ /* 0x001fc40008000f00 */
[----:B------:R-:W-:Y:S01]  /*10040*/  MOV R7, UR9 ;  /* 0x0000000900077c02 */ /* 0x000fe20008000f00 */
[----:B-1----:R-:W-:Y:S01]  /*10050*/  IMAD.U32 R10, RZ, RZ, UR4 ;  /* 0x00000004ff0a7e24 */ /* 0x002fe2000f8e00ff */
[----:B--2---:R-:W-:-:S07]  /*10060*/  MOV R11, UR5 ;  /* 0x00000005000b7c02 */ /* 0x004fce0008000f00 */
[----:B------:R-:W-:-:S07]  /*10070*/  LEPC R20, `(.L_x_4596) ;  /* 0x000000001014794e */ /* 0x000fce0000000000 */
[----:B---34-:R-:W-:Y:S05]  /*10080*/  CALL.ABS.NOINC R14 ;  /* 0x000000000e007343 */ /* 0x018fea0003c00000 */
.L_x_4596:
        /* <DEDUP_REMOVED lines=15> */
.L_x_4597:
[----:B------:R-:W-:Y:S05]  /*10180*/  EXIT ;  /* 0x000000000000794d */ /* 0x000fea0003800000 */
.L_x_4592:
        /* <DEDUP_REMOVED lines=10> */
[----:B------:R-:W-:Y:S01]  /*10230*/  IMAD.MOV.U32 R3, RZ, RZ, R9 ;  /* 0x000000ffff037224 */ /* 0x000fe200078e0009 */
[----:B------:R-:W-:Y:S02]  /*10240*/  MOV R15, R11 ;  /* 0x0000000b000f7202 */ /* 0x000fe40000000f00 */
        /* <DEDUP_REMOVED lines=11> */
[--C-:B-1--4-:R-:W-:Y:S01]  /*10300*/  @P0 FADD.FTZ R0, R8, -R13.reuse ;  /* 0x8000000d08000221 */ /* 0x112fe20000010000 */
[----:B------:R-:W-:-:S03]  /*10310*/  IMAD.MOV.U32 R8, RZ, RZ, R13 ;  /* 0x000000ffff087224 */ /* 0x000fc600078e000d */
[C---:B------:R-:W-:Y:S01]  /*10320*/  @P0 FMUL.FTZ R2, R0.reuse, R0 ;  /* 0x0000000000020220 */ /* 0x040fe20000410000 */
[----:B------:R-:W-:-:S03]  /*10330*/  @P0 FFMA.FTZ R8, R0, R11, R13 ;  /* 0x0000000b00080223 */ /* 0x000fc6000001000d */
[----:B------:R-:W-:Y:S01]  /*10340*/  @P0 FMUL.FTZ R12, R14, R2 ;  /* 0x000000020e0c0220 */ /* 0x000fe20000410000 */
[----:B--2---:R-:W-:Y:S01]  /*10350*/  @P0 FADD.FTZ R2, R9, R3 ;  /* 0x0000000309020221 */ /* 0x004fe20000010000 */
[----:B---3--:R-:W-:-:S03]  /*10360*/  @P0 MOV R10, 0xffffffff ;  /* 0xffffffff000a0802 */ /* 0x008fc60000000f00 */
[----:B0-----:R-:W-:-:S07]  /*10370*/  @P0 FFMA.FTZ R3, R11, R12, R2 ;  /* 0x0000000c0b030223 */ /* 0x001fce0000010002 */
.L_x_4600:
[----:B------:R-:W-:Y:S05]  /*10380*/  BSYNC.RECONVERGENT B0 ;  /* 0x0000000000007941 */ /* 0x000fea0003800200 */
.L_x_4599:
[----:B------:R-:W-:Y:S01]  /*10390*/  BSSY.RECONVERGENT B0, `(.L_x_4598) ;  /* 0x0000014000007945 */ /* 0x000fe20003800200 */
[----:B------:R-:W-:Y:S01]  /*103a0*/  MOV R13, R5 ;  /* 0x00000005000d7202 */ /* 0x000fe20000000f00 */
[----:B------:R-:W-:Y:S02]  /*103b0*/  IMAD.MOV.U32 R17, RZ, RZ, R7 ;  /* 0x000000ffff117224 */ /* 0x000fe400078e0007 */
[----:B------:R-:W-:Y:S05]  /*103c0*/  @!P1 BRA `(.L_x_4601) ;  /* 0x0000000000409947 */ /* 0x000fea0003800000 */
[----:B---3--:R-:W1:Y:S04]  /*103d0*/  LDG.E R11, desc[UR36][R36.64+0x10] ;  /* 0x00001024240b7981 */ /* 0x008e68000c1e1900 */
[----:B------:R-:W2:Y:S04]  /*103e0*/  LDG.E R13, desc[UR36][R36.64+0x14] ;  /* 0x00001424240d7981 */ /* 0x000ea8000c1e1900 */
[----:B0-----:R0:W3:Y:S01]  /*103f0*/  LDG.E R6, desc[UR36][R36.64+0x18] ;  /* 0x0000182424067981 */ /* 0x0010e2000c1e1900 */
        /* <DEDUP_REMOVED lines=13> */
.L_x_4601:
[----:B------:R-:W-:Y:S05]  /*104d0*/  BSYNC.RECONVERGENT B0 ;  /* 0x0000000000007941 */ /* 0x000fea0003800200 */
.L_x_4598:
[----:B------:R-:W5:Y:S02]  /*104e0*/  LDCU.U8 UR4, c[0x0][0x7a1] ;  /* 0x0000f420ff0477ac */ /* 0x000f640008000000 */
[----:B-----5:R-:W-:-:S09]  /*104f0*/  UISETP.NE.AND UP0, UPT, UR4, URZ, UPT ;  /* 0x000000ff0400728c */ /* 0x020fd2000bf05270 */
[----:B------:R-:W-:Y:S05]  /*10500*/  BRA.U !UP0, `(.L_x_4602) ;  /* 0x0000000108a87547 */ /* 0x000fea000b800000 */
[----:B------:R-:W1:Y:S01]  /*10510*/  LDCU UR5, c[0x0][0x380] ;  /* 0x00007000ff0577ac */ /* 0x000e620008000800 */
[----:B--23--:R-:W2:Y:S01]  /*10520*/  LDC R5, c[0x0][0x7a4] ;  /* 0x0001e900ff057b82 */ /* 0x00cea20000000800 */
[----:B------:R-:W-:Y:S01]  /*10530*/  F2FP.F16.F32.PACK_AB R4, R4, R8 ;  /* 0x000000080404723e */ /* 0x000fe200000000ff */
[----:B------:R-:W3:Y:S01]  /*10540*/  LDCU.U8 UR4, c[0x0][0x384] ;  /* 0x00007080ff0477ac */ /* 0x000ee20008000000 */
[C---:B-1--4-:R-:W-:Y:S01]  /*10550*/  FADD.FTZ R0, R15.reuse, -UR5 ;  /* 0x800000050f007e21 */ /* 0x052fe20008010000 */
[----:B------:R-:W-:Y:S01]  /*10560*/  FSETP.GT.FTZ.AND P0, PT, R15, UR5, PT ;  /* 0x000000050f007c0b */ /* 0x000fe2000bf14000 */
[C---:B------:R-:W-:Y:S01]  /*10570*/  FADD.FTZ R2, R17.reuse, -UR5 ;  /* 0x8000000511027e21 */ /* 0x040fe20008010000 */
[----:B------:R-:W-:Y:S02]  /*10580*/  FSETP.GT.FTZ.AND P2, PT, R17, UR5, PT ;  /* 0x0000000511007c0b */ /* 0x000fe4000bf54000 */
[----:B------:R-:W-:Y:S02]  /*10590*/  FSEL R0, R0, RZ, P0 ;  /* 0x000000ff00007208 */ /* 0x000fe40000000000 */
[----:B--2---:R-:W-:-:S02]  /*105a0*/  ISETP.GE.AND P1, PT, R5, 0x1, PT ;  /* 0x000000010500780c */ /* 0x004fc40003f26270 */
[----:B------:R-:W-:Y:S02]  /*105b0*/  FSEL R9, R2, RZ, P2 ;  /* 0x000000ff02097208 */ /* 0x000fe40001000000 */
[----:B------:R-:W1:Y:S01]  /*105c0*/  MUFU.RCP R0, R0 ;  /* 0x0000000000007308 */ /* 0x000e620000001000 */
[----:B------:R-:W-:Y:S02]  /*105d0*/  ISETP.GE.AND P0, PT, R5, 0x2, PT ;  /* 0x000000020500780c */ /* 0x000fe40003f06270 */
[----:B---3--:R-:W-:-:S05]  /*105e0*/  ISETP.NE.AND P2, PT, RZ, UR4, PT ;  /* 0x00000004ff007c0c */ /* 0x008fca000bf45270 */
[----:B0-----:R-:W0:Y:S01]  /*105f0*/  MUFU.RCP R6, R9 ;  /* 0x0000000900067308 */ /* 0x001e220000001000 */
[----:B------:R-:W2:Y:S05]  /*10600*/  @P1 LDC.64 R10, c[0x0][0x770] ;  /* 0x0001dc00ff0a1b82 */ /* 0x000eaa0000000a00 */
[----:B------:R-:W-:-:S03]  /*10610*/  @P0 LOP3.LUT R7, R33, 0xfffffffe, RZ, 0xc0, !PT ;  /* 0xfffffffe21070812 */ /* 0x000fc600078ec0ff */
[----:B------:R-:W3:Y:S01]  /*10620*/  @P0 LDC.64 R14, c[0x0][0x778] ;  /* 0x0001de00ff0e0b82 */ /* 0x000ee20000000a00 */
[----:B-1----:R-:W-:-:S06]  /*10630*/  FMUL.FTZ R5, R0, R3 ;  /* 0x0000000300057220 */ /* 0x002fcc0000410000 */
[----:B------:R-:W1:Y:S01]  /*10640*/  @P2 MUFU.SQRT R5, R5 ;  /* 0x0000000500052308 */ /* 0x000e620000002000 */
[----:B------:R-:W4:Y:S01]  /*10650*/  @P1 LDC.64 R2, c[0x0][0x770] ;  /* 0x0001dc00ff021b82 */ /* 0x000f220000000a00 */
[----:B0-----:R-:W-:-:S06]  /*10660*/  FMUL.FTZ R13, R6, R13 ;  /* 0x0000000d060d7220 */ /* 0x001fcc0000410000 */
[----:B------:R-:W0:Y:S01]  /*10670*/  @P2 MUFU.SQRT R13, R13 ;  /* 0x0000000d000d2308 */ /* 0x000e220000002000 */
[----:B--2---:R-:W-:Y:S02]  /*10680*/  @P1 IADD3 R6, P2, PT, R33, R10, RZ ;  /* 0x0000000a21061210 */ /* 0x004fe40007f5e0ff */
[----:B---3--:R-:W-:Y:S02]  /*10690*/  @P0 IADD3 R10, P3, PT, R7, R14, RZ ;  /* 0x0000000e070a0210 */ /* 0x008fe40007f7e0ff */
[----:B------:R-:W-:Y:S02]  /*106a0*/  @P1 IADD3.X R7, PT, PT, RZ, R11, RZ, P2, !PT ;  /* 0x0000000bff071210 */ /* 0x000fe400017fe4ff */
[----:B-1----:R-:W-:Y:S02]  /*106b0*/  F2FP.F16.F32.PACK_AB R0, RZ, R5 ;  /* 0x00000005ff00723e */ /* 0x002fe400000000ff */
[----:B------:R-:W-:Y:S02]  /*106c0*/  @P0 IADD3.X R11, PT, PT, RZ, R15, RZ, P3, !PT ;  /* 0x0000000fff0b0210 */ /* 0x000fe40001ffe4ff */
[----:B----4-:R-:W-:Y:S01]  /*106d0*/  @P1 IADD3 R2, P2, PT, R19, R2, RZ ;  /* 0x0000000213021210 */ /* 0x010fe20007f5e0ff */
[----:B------:R1:W-:Y:S01]  /*106e0*/  @P1 STG.E.U16 desc[UR36][R6.64], R0 ;  /* 0x0000000006001986 */ /* 0x0003e2000c101524 */
[----:B0-----:R-:W-:-:S03]  /*106f0*/  F2FP.F16.F32.PACK_AB R5, RZ, R13 ;  /* 0x0000000dff05723e */ /* 0x001fc600000000ff */
[----:B------:R-:W-:Y:S01]  /*10700*/  @P1 IMAD.X R3, RZ, RZ, R3, P2 ;  /* 0x000000ffff031224 */ /* 0x000fe200010e0603 */
[----:B------:R1:W-:Y:S04]  /*10710*/  @P0 STG.E.U16 desc[UR36][R10.64], R4 ;  /* 0x000000040a000986 */ /* 0x0003e8000c101524 */
        /* <DEDUP_REMOVED lines=9> */
.L_x_4602:
        /* <DEDUP_REMOVED lines=9> */
.L_x_4549:
        /* <DEDUP_REMOVED lines=17> */
[----:B------:R-:W-:Y:S02]  /*10950*/  HFMA2 R8, -RZ, RZ, 0, 4.3690204620361328125e-05 ;  /* 0x000002ddff087431 */ /* 0x000fe400000001ff */
        /* <DEDUP_REMOVED lines=13> */
.L_x_4605:
[----:B------:R-:W-:Y:S01]  /*10a30*/  UMOV UR4, URZ ;  /* 0x000000ff00047c82 */ /* 0x000fe20008000000 */
[----:B------:R-:W-:Y:S01]  /*10a40*/  UMOV UR5, URZ ;  /* 0x000000ff00057c82 */ /* 0x000fe20008000000 */
[----:B------:R-:W-:Y:S01]  /*10a50*/  UMOV UR6, URZ ;  /* 0x000000ff00067c82 */ /* 0x000fe20008000000 */
[----:B------:R-:W-:Y:S01]  /*10a60*/  MOV R23, UR4 ;  /* 0x0000000400177c02 */ /* 0x000fe20008000f00 */
[----:B------:R-:W-:Y:S01]  /*10a70*/  IMAD.U32 R20, RZ, RZ, UR6 ;  /* 0x00000006ff147e24 */ /* 0x000fe2000f8e00ff */
[----:B------:R-:W-:Y:S02]  /*10a80*/  MOV R21, UR5 ;  /* 0x0000000500157c02 */ /* 0x000fe40008000f00 */
[----:B------:R-:W-:Y:S02]  /*10a90*/  MOV R7, UR4 ;  /* 0x0000000400077c02 */ /* 0x000fe40008000f00 */
[----:B------:R-:W-:Y:S02]  /*10aa0*/  MOV R5, UR5 ;  /* 0x0000000500057c02 */ /* 0x000fe40008000f00 */
[----:B------:R-:W-:-:S07]  /*10ab0*/  MOV R4, UR6 ;  /* 0x0000000600047c02 */ /* 0x000fce0008000f00 */
.L_x_4604:
[----:B------:R-:W1:Y:S02]  /*10ac0*/  LDCU.U8 UR4, c[0x0][0x7a1] ;  /* 0x0000f420ff0477ac */ /* 0x000e640008000000 */
[----:B-1----:R-:W-:-:S09]  /*10ad0*/  UISETP.NE.AND UP0, UPT, UR4, URZ, UPT ;  /* 0x000000ff0400728c */ /* 0x002fd2000bf05270 */
[----:B------:R-:W-:Y:S05]  /*10ae0*/  BRA.U !UP0, `(.L_x_4606) ;  /* 0x0000000108ac7547 */ /* 0x000fea000b800000 */
[----:B------:R-:W1:Y:S01]  /*10af0*/  LDCU UR5, c[0x0][0x380] ;  /* 0x00007000ff0577ac */ /* 0x000e620008000800 */
[----:B------:R-:W2:Y:S01]  /*10b00*/  LDC R3, c[0x0][0x7a4] ;  /* 0x0001e900ff037b82 */ /* 0x000ea20000000800 */
[----:B---3--:R-:W-:Y:S01]  /*10b10*/  F2FP.F16.F32.PACK_AB R20, R20, R4 ;  /* 0x000000041414723e */ /* 0x008fe200000000ff */
        /* <DEDUP_REMOVED lines=20> */
[----:B---3--:R-:W-:Y:S02]  /*10c60*/  @P0 IADD3 R2, P2, PT, R27, R8, RZ ;  /* 0x000000081b020210 */ /* 0x008fe40007f5e0ff */
[----:B----4-:R-:W-:-:S03]  /*10c70*/  F2FP.F16.F32.PACK_AB R7, RZ, R0 ;  /* 0x00000000ff07723e */ /* 0x010fc600000000ff */
[----:B------:R-:W-:Y:S01]  /*10c80*/  @P0 IMAD.X R3, RZ, RZ, R9, P2 ;  /* 0x000000ffff030224 */ /* 0x000fe200010e0609 */
[----:B-1----:R-:W-:Y:S02]  /*10c90*/  @P1 IADD3 R4, P3, PT, R5, R10, RZ ;  /* 0x0000000a05041210 */ /* 0x002fe40007f7e0ff */
[----:B------:R-:W-:Y:S02]  /*10ca0*/  PRMT R8, R7, 0x7610, R8 ;  /* 0x0000761007087816 */ /* 0x000fe40000000008 */
[----:B------:R-:W-:Y:S02]  /*10cb0*/  @P1 IADD3.X R5, PT, PT, RZ, R11, RZ, P3, !PT ;  /* 0x0000000bff051210 */ /* 0x000fe40001ffe4ff */
[----:B-----5:R-:W-:Y:S01]  /*10cc0*/  F2FP.F16.F32.PACK_AB R0, RZ, R21 ;  /* 0x00000015ff00723e */ /* 0x020fe200000000ff */
[----:B------:R1:W-:Y:S01]  /*10cd0*/  @P0 STG.E.U16 desc[UR36][R2.64], R8 ;  /* 0x0000000802000986 */ /* 0x0003e2000c101524 */
[----:B--2---:R-:W-:-:S03]  /*10ce0*/  @P0 IADD3 R6, P2, PT, R25, R12, RZ ;  /* 0x0000000c19060210 */ /* 0x004fc60007f5e0ff */
[----:B------:R1:W-:Y:S01]  /*10cf0*/  @P1 STG.E.U16 desc[UR36][R4.64], R20 ;  /* 0x0000001404001986 */ /* 0x0003e2000c101524 */
[----:B------:R-:W-:-:S05]  /*10d00*/  @P0 IADD3.X R7, PT, PT, RZ, R13, RZ, P2, !PT ;  /* 0x0000000dff070210 */ /* 0x000fca00017fe4ff */
        /* <DEDUP_REMOVED lines=9> */
.L_x_4606:
[----:B------:R-:W-:Y:S01]  /*10da0*/  MOV R2, 0x0 ;  /* 0x0000000000027802 */ /* 0x000fe20000000f00 */
[----:B------:R-:W3:Y:S01]  /*10db0*/  LDCU.64 UR4, c[0x4][0x580] ;  /* 0x0100b000ff0477ac */ /* 0x000ee20008000a00 */
[----:B------:R-:W-:Y:S01]  /*10dc0*/  HFMA2 R8, -RZ, RZ, 0, 4.4405460357666015625e-05 ;  /* 0x000002e9ff087431 */ /* 0x000fe200000001ff */
[----:B------:R-:W-:Y:S01]  /*10dd0*/  MOV R12, 0x1 ;  /* 0x00000001000c7802 */ /* 0x000fe20000000f00 */
[----:B------:R1:W2:Y:S01]  /*10de0*/  LDC.64 R14, c[0x4][R2] ;  /* 0x01000000020e7b82 */ /* 0x0002a20000000a00 */
[----:B------:R-:W4:Y:S01]  /*10df0*/  LDCU.64 UR6, c[0x4][0x578] ;  /* 0x0100af00ff0677ac */ /* 0x000f220008000a00 */
[----:B------:R-:W-:Y:S01]  /*10e00*/  IMAD.MOV.U32 R13, RZ, RZ, RZ ;  /* 0x000000ffff0d7224 */ /* 0x000fe200078e00ff */
[----:B------:R-:W5:Y:S01]  /*10e10*/  LDCU.64 UR8, c[0x4][0x140] ;  /* 0x01002800ff0877ac */ /* 0x000f620008000a00 */
[----:B---3--:R-:W-:Y:S01]  /*10e20*/  IMAD.U32 R4, RZ, RZ, UR4 ;  /* 0x00000004ff047e24 */ /* 0x008fe2000f8e00ff */
[----:B------:R-:W-:Y:S02]  /*10e30*/  MOV R5, UR5 ;  /* 0x0000000500057c02 */ /* 0x000fe40008000f00 */
[----:B----4-:R-:W-:-:S02]  /*10e40*/  MOV R6, UR6 ;  /* 0x0000000600067c02 */ /* 0x010fc40008000f00 */
[----:B------:R-:W-:Y:S01]  /*10e50*/  MOV R7, UR7 ;  /* 0x0000000700077c02 */ /* 0x000fe20008000f00 */
[----:B-----5:R-:W-:Y:S01]  /*10e60*/  IMAD.U32 R10, RZ, RZ, UR8 ;  /* 0x00000008ff0a7e24 */ /* 0x020fe2000f8e00ff */
[----:B-1----:R-:W-:-:S07]  /*10e70*/  MOV R11, UR9 ;  /* 0x00000009000b7c02 */ /* 0x002fce0008000f00 */
[----:B------:R-:W-:-:S07]  /*10e80*/  LEPC R20, `(.L_x_4607) ;  /* 0x000000001014794e */ /* 0x000fce0000000000 */
[----:B0-2---:R-:W-:Y:S05]  /*10e90*/  CALL.ABS.NOINC R14 ;  /* 0x000000000e007343 */ /* 0x005fea0003c00000 */
.L_x_4607:
[----:B------:R-:W0:Y:S01]  /*10ea0*/  LDC.64 R2, c[0x4][R2] ;  /* 0x0100000002027b82 */ /* 0x000e220000000a00 */
[----:B------:R-:W1:Y:S01]  /*10eb0*/  LDCU.64 UR4, c[0x4][0x580] ;  /* 0x0100b000ff0477ac */ /* 0x000e620008000a00 */
[----:B------:R-:W-:Y:S02]  /*10ec0*/  HFMA2 R8, -RZ, RZ, 0, 4.4405460357666015625e-05 ;  /* 0x000002e9ff087431 */ /* 0x000fe400000001ff */
[----:B------:R-:W-:Y:S01]  /*10ed0*/  IMAD.MOV.U32 R12, RZ, RZ, 0x1 ;  /* 0x00000001ff0c7424 */ /* 0x000fe200078e00ff */
[----:B------:R-:W-:Y:S01]  /*10ee0*/  MOV R13, RZ ;  /* 0x000000ff000d7202 */ /* 0x000fe20000000f00 */
[----:B------:R-:W2:Y:S01]  /*10ef0*/  LDCU.64 UR6, c[0x4][0x578] ;  /* 0x0100af00ff0677ac */ /* 0x000ea20008000a00 */
[----:B------:R-:W3:Y:S01]  /*10f00*/  LDCU.64 UR8, c[0x4][0x140] ;  /* 0x01002800ff0877ac */ /* 0x000ee20008000a00 */
[----:B-1----:R-:W-:Y:S02]  /*10f10*/  MOV R4, UR4 ;  /* 0x0000000400047c02 */ /* 0x002fe40008000f00 */
[----:B------:R-:W-:-:S02]  /*10f20*/  MOV R5, UR5 ;  /* 0x0000000500057c02 */ /* 0x000fc40008000f00 */
[----:B--2---:R-:W-:Y:S01]  /*10f30*/  MOV R6, UR6 ;  /* 0x0000000600067c02 */ /* 0x004fe20008000f00 */
[----:B------:R-:W-:Y:S01]  /*10f40*/  IMAD.U32 R7, RZ, RZ, UR7 ;  /* 0x00000007ff077e24 */ /* 0x000fe2000f8e00ff */
[----:B---3--:R-:W-:Y:S02]  /*10f50*/  MOV R10, UR8 ;  /* 0x00000008000a7c02 */ /* 0x008fe40008000f00 */
[----:B------:R-:W-:-:S07]  /*10f60*/  MOV R11, UR9 ;  /* 0x00000009000b7c02 */ /* 0x000fce0008000f00 */
[----:B------:R-:W-:-:S07]  /*10f70*/  LEPC R20, `(.L_x_4608) ;  /* 0x000000001014794e */ /* 0x000fce0000000000 */
[----:B0-----:R-:W-:Y:S05]  /*10f80*/  CALL.ABS.NOINC R2 ;  /* 0x0000000002007343 */ /* 0x001fea0003c00000 */
.L_x_4608:
[----:B------:R-:W-:Y:S05]  /*10f90*/  EXIT ;  /* 0x000000000000794d */ /* 0x000fea0003800000 */
.L_x_4603:
        /* <DEDUP_REMOVED lines=10> */
[----:B------:R-:W-:Y:S01]  /*11040*/  MOV R9, R5 ;  /* 0x0000000500097202 */ /* 0x000fe20000000f00 */
[----:B------:R-:W-:Y:S01]  /*11050*/  IMAD.MOV.U32 R13, RZ, RZ, R7 ;  /* 0x000000ffff0d7224 */ /* 0x000fe200078e0007 */
[----:B------:R-:W-:Y:S02]  /*11060*/  MOV R3, R23 ;  /* 0x0000001700037202 */ /* 0x000fe40000000f00 */
[----:B--2---:R-:W-:-:S02]  /*11070*/  FSETP.NEU.FTZ.AND P0, PT, R10, RZ, PT ;  /* 0x000000ff0a00720b */ /* 0x004fc40003f1d000 */
[----:B----4-:R-:W-:-:S11]  /*11080*/  FSETP.NEU.FTZ.AND P1, PT, R12, RZ, PT ;  /* 0x000000ff0c00720b */ /* 0x010fd60003f3d000 */
        /* <DEDUP_REMOVED lines=17> */
.L_x_4611:
[----:B------:R-:W-:Y:S05]  /*111a0*/  BSYNC.RECONVERGENT B0 ;  /* 0x0000000000007941 */ /* 0x000fea0003800200 */
.L_x_4610:
        /* <DEDUP_REMOVED lines=19> */
.L_x_4612:
[----:B------:R-:W-:Y:S05]  /*112e0*/  BSYNC.RECONVERGENT B0 ;  /* 0x0000000000007941 */ /* 0x000fea0003800200 */
.L_x_4609:
[----:B------:R-:W1:Y:S02]  /*112f0*/  LDCU.U8 UR4, c[0x0][0x7a1] ;  /* 0x0000f420ff0477ac */ /* 0x000e640008000000 */
[----:B-1----:R-:W-:-:S09]  /*11300*/  UISETP.NE.AND UP0, UPT, UR4, URZ, UPT ;  /* 0x000000ff0400728c */ /* 0x002fd2000bf05270 */
[----:B------:R-:W-:Y:S05]  /*11310*/  BRA.U !UP0, `(.L_x_4613) ;  /* 0x0000000108a87547 */ /* 0x000fea000b800000 */
[----:B------:R-:W1:Y:S01]  /*11320*/  LDCU UR5, c[0x0][0x380] ;  /* 0x00007000ff0577ac */ /* 0x000e620008000800 */
[----:B---3--:R-:W2:Y:S01]  /*11330*/  LDC R5, c[0x0][0x7a4] ;  /* 0x0001e900ff057b82 */ /* 0x008ea20000000800 */
[----:B------:R-:W-:Y:S01]  /*11340*/  F2FP.F16.F32.PACK_AB R4, R20, R4 ;  /* 0x000000041404723e */ /* 0x000fe200000000ff */
[----:B------:R-:W3:Y:S01]  /*11350*/  LDCU.U8 UR4, c[0x0][0x384] ;  /* 0x00007080ff0477ac */ /* 0x000ee20008000000 */
[C---:B-1----:R-:W-:Y:S01]  /*11360*/  FADD.FTZ R0, R13.reuse, -UR5 ;  /* 0x800000050d007e21 */ /* 0x042fe20008010000 */
[----:B------:R-:W-:Y:S01]  /*11370*/  FSETP.GT.FTZ.AND P0, PT, R13, UR5, PT ;  /* 0x000000050d007c0b */ /* 0x000fe2000bf14000 */
[C---:B------:R-:W-:Y:S01]  /*11380*/  FADD.FTZ R2, R3.reuse, -UR5 ;  /* 0x8000000503027e21 */ /* 0x040fe20008010000 */
[----:B------:R-:W-:Y:S02]  /*11390*/  FSETP.GT.FTZ.AND P2, PT, R3, UR5, PT ;  /* 0x0000000503007c0b */ /* 0x000fe4000bf54000 */
[----:B------:R-:W-:Y:S02]  /*113a0*/  FSEL R0, R0, RZ, P0 ;  /* 0x000000ff00007208 */ /* 0x000fe40000000000 */
[----:B------:R-:W-:-:S02]  /*113b0*/  FSEL R8, R2, RZ, P2 ;  /* 0x000000ff02087208 */ /* 0x000fc40001000000 */
[C---:B--2---:R-:W-:Y:S02]  /*113c0*/  ISETP.GE.AND P1, PT, R5.reuse, 0x1, PT ;  /* 0x000000010500780c */ /* 0x044fe40003f26270 */
[----:B------:R-:W1:Y:S01]  /*113d0*/  MUFU.RCP R0, R0 ;  /* 0x0000000000007308 */ /* 0x000e620000001000 */
[----:B------:R-:W-:Y:S02]  /*113e0*/  ISETP.GE.AND P0, PT, R5, 0x2, PT ;  /* 0x000000020500780c */ /* 0x000fe40003f06270 */
[----:B---3--:R-:W-:-:S05]  /*113f0*/  ISETP.NE.AND P2, PT, RZ, UR4, PT ;  /* 0x00000004ff007c0c */ /* 0x008fca000bf45270 */
[----:B------:R-:W2:Y:S03]  /*11400*/  MUFU.RCP R8, R8 ;  /* 0x0000000800087308 */ /* 0x000ea60000001000 */
[----:B------:R-:W3:Y:S01]  /*11410*/  @P1 LDC.64 R6, c[0x0][0x770] ;  /* 0x0001dc00ff061b82 */ /* 0x000ee20000000a00 */
[----:B-1----:R-:W-:-:S07]  /*11420*/  FMUL.FTZ R5, R0, R9 ;  /* 0x0000000900057220 */ /* 0x002fce0000410000 */
[----:B------:R-:W1:Y:S01]  /*11430*/  @P0 LDC.64 R12, c[0x0][0x778] ;  /* 0x0001de00ff0c0b82 */ /* 0x000e620000000a00 */
[----:B------:R-:W-:Y:S01]  /*11440*/  @P0 LOP3.LUT R9, R27, 0xfffffffe, RZ, 0xc0, !PT ;  /* 0xfffffffe1b090812 */ /* 0x000fe200078ec0ff */
[----:B------:R-:W4:Y:S01]  /*11450*/  @P2 MUFU.SQRT R5, R5 ;  /* 0x0000000500052308 */ /* 0x000f220000002000 */
[----:B--2---:R-:W-:-:S05]  /*11460*/  FMUL.FTZ R11, R8, R11 ;  /* 0x0000000b080b7220 */ /* 0x004fca0000410000 */
[----:B------:R-:W2:Y:S02]  /*11470*/  @P1 LDC.64 R2, c[0x0][0x770] ;  /* 0x0001dc00ff021b82 */ /* 0x000ea40000000a00 */
[----:B------:R-:W5:Y:S01]  /*11480*/  @P2 MUFU.SQRT R11, R11 ;  /* 0x0000000b000b2308 */ /* 0x000f620000002000 */
[----:B---3--:R-:W-:-:S05]  /*11490*/  @P1 IADD3 R6, P2, PT, R27, R6, RZ ;  /* 0x000000061b061210 */ /* 0x008fca0007f5e0ff */
[----:B------:R-:W-:Y:S01]  /*114a0*/  @P1 IMAD.X R7, RZ, RZ, R7, P2 ;  /* 0x000000ffff071224 */ /* 0x000fe200010e0607 */
[----:B----4-:R-:W-:Y:S02]  /*114b0*/  F2FP.F16.F32.PACK_AB R0, RZ, R5 ;  /* 0x00000005ff00723e */ /* 0x010fe400000000ff */
[----:B-1----:R-:W-:-:S03]  /*114c0*/  @P0 IADD3 R8, P3, PT, R9, R12, RZ ;  /* 0x0000000c09080210 */ /* 0x002fc60007f7e0ff */
[----:B------:R1:W-:Y:S01]  /*114d0*/  @P1 STG.E.U16 desc[UR36][R6.64], R0 ;  /* 0x0000000006001986 */ /* 0x0003e2000c101524 */
[----:B------:R-:W-:Y:S02]  /*114e0*/  @P0 IADD3.X R9, PT, PT, RZ, R13, RZ, P3, !PT ;  /* 0x0000000dff090210 */ /* 0x000fe40001ffe4ff */
[----:B-----5:R-:W-:Y:S02]  /*114f0*/  F2FP.F16.F32.PACK_AB R5, RZ, R11 ;  /* 0x0000000bff05723e */ /* 0x020fe400000000ff */
[----:B--2---:R-:W-:Y:S01]  /*11500*/  @P1 IADD3 R2, P2, PT, R25, R2, RZ ;  /* 0x0000000219021210 */ /* 0x004fe20007f5e0ff */
[----:B------:R1:W-:Y:S03]  /*11510*/  @P0 STG.E.U16 desc[UR36][R8.64], R4 ;  /* 0x0000000408000986 */ /* 0x0003e6000c101524 */
        /* <DEDUP_REMOVED lines=10> */
.L_x_4613:
        /* <DEDUP_REMOVED lines=9> */
        .weak           $__internal_10_$__cuda_sm20_div_u64
        .type           $__internal_10_$__cuda_sm20_div_u64,@function
        .size           $__internal_10_$__cuda_sm20_div_u64,(.L_x_7242 - $__internal_10_$__cuda_sm20_div_u64)
$__internal_10_$__cuda_sm20_div_u64:
        /* <DEDUP_REMOVED lines=46> */
[----:B------:R-:W-:Y:S02]  /*11930*/  IADD3.X R26, PT, PT, ~R11, R9, RZ, P0, !PT ;  /* 0x000000090b1a7210 */ /* 0x000fe400007fe5ff */
[----:B------:R-:W-:Y:S02]  /*11940*/  ISETP.GE.U32.AND P0, PT, R24, R3, PT ;  /* 0x000000031800720c */ /* 0x000fe40003f06070 */
[----:B------:R-:W-:Y:S02]  /*11950*/  IADD3 R9, P2, PT, R12, 0x1, RZ ;  /* 0x000000010c097810 */ /* 0x000fe40007f5e0ff */
[----:B------:R-:W-:Y:S02]  /*11960*/  IADD3 R10, P1, PT, -R3, R24, RZ ;  /* 0x00000018030a7210 */ /* 0x000fe40007f3e1ff */
[C---:B------:R-:W-:Y:S01]  /*11970*/  ISETP.GE.U32.AND.EX P0, PT, R26.reuse, RZ, PT, P0 ;  /* 0x000000ff1a00720c */ /* 0x040fe20003f06100 */
[----:B------:R-:W-:Y:S01]  /*11980*/  IMAD.X R8, RZ, RZ, R13, P2 ;  /* 0x000000ffff087224 */ /* 0x000fe200010e060d */
[----:B------:R-:W-:-:S02]  /*11990*/  IADD3.X R11, PT, PT, R26, -0x1, RZ, P1, !PT ;  /* 0xffffffff1a0b7810 */ /* 0x000fc40000ffe4ff */
        /* <DEDUP_REMOVED lines=9> */
[----:B------:R-:W-:Y:S01]  /*11a30*/  SEL R3, R8, R9, P0 ;  /* 0x0000000908037207 */ /* 0x000fe20000000000 */
[----:B------:R-:W-:Y:S01]  /*11a40*/  HFMA2 R9, -RZ, RZ, 0, 0 ;  /* 0x00000000ff097431 */ /* 0x000fe200000001ff */
[----:B------:R-:W-:Y:S02]  /*11a50*/  MOV R8, R14 ;  /* 0x0000000e00087202 */ /* 0x000fe40000000f00 */
[----:B------:R-:W-:-:S02]  /*11a60*/  ISETP.NE.AND.EX P1, PT, RZ, RZ, PT, P1 ;  /* 0x000000ffff00720c */ /* 0x000fc40003f25310 */
[----:B------:R-:W-:Y:S02]  /*11a70*/  SEL R10, R10, R13, P0 ;  /* 0x0000000d0a0a7207 */ /* 0x000fe40000000000 */
[----:B------:R-:W-:Y:S02]  /*11a80*/  SEL R3, R3, 0xffffffff, P1 ;  /* 0xffffffff03037807 */ /* 0x000fe40000800000 */
[----:B------:R-:W-:Y:S01]  /*11a90*/  SEL R10, R10, 0xffffffff, P1 ;  /* 0xffffffff0a0a7807 */ /* 0x000fe20000800000 */
[----:B------:R-:W-:Y:S06]  /*11aa0*/  RET.REL.NODEC R8 `(_ZN2at6native13reduce_kernelILi256ELi2ENS0_8ReduceOpIN3c104HalfENS0_10WelfordOpsIS4_fiN4cuda3std3__44pairIS4_S4_EEEEjS4_Li2ELi2EEEEEvT1_) ;  /* 0xfffffee408547950 */ /* 0x000fec0003c3ffff */
.L_x_4614:
        /* <DEDUP_REMOVED lines=13> */
.L_x_7242:


//--------------------- .text._ZN2at6native13reduce_kernelILi128ELi4ENS0_8ReduceOpIN3c104HalfENS0_10WelfordOpsIS4_fiN4cuda3std3__44pairIS4_S4_EEEEjS4_Li2ELi2EEEEEvT1_ --------------------------
	.section	.text._ZN2at6native13reduce_kernelILi128ELi4ENS0_8ReduceOpIN3c104HalfENS0_10WelfordOpsIS4_fiN4cuda3std3__44pairIS4_S4_EEEEjS4_Li2ELi2EEEEEvT1_,"ax",@progbits
	.align	128
        .global         _ZN2at6native13reduce_kernelILi128ELi4ENS0_8ReduceOpIN3c104HalfENS0_10WelfordOpsIS4_fiN4cuda3std3__44pairIS4_S4_EEEEjS4_Li2ELi2EEEEEvT1_
        .type           _ZN2at6native13reduce_kernelILi128ELi4ENS0_8ReduceOpIN3c104HalfENS0_10WelfordOpsIS4_fiN4cuda3std3__44pairIS4_S4_EEEEjS4_Li2ELi2EEEEEvT1_,@function
        .size           _ZN2at6native13reduce_kernelILi128ELi4ENS0_8ReduceOpIN3c104HalfENS0_10WelfordOpsIS4_fiN4cuda3std3__44pairIS4_S4_EEEEjS4_Li2ELi2EEEEEvT1_,(.L_x_7243 - _ZN2at6native13reduce_kernelILi128ELi4ENS0_8ReduceOpIN3c104HalfENS0_10WelfordOpsIS4_fiN4cuda3std3__44pairIS4_S4_EEEEjS4_Li2ELi2EEEEEvT1_)
        .other          _ZN2at6native13reduce_kernelILi128ELi4ENS0_8ReduceOpIN3c104HalfENS0_10WelfordOpsIS4_fiN4cuda3std3__44pairIS4_S4_EEEEjS4_Li2ELi2EEEEEvT1_,@"STO_CUDA_ENTRY STV_DEFAULT"
_ZN2at6native13reduce_kernelILi128ELi4ENS0_8ReduceOpIN3c104HalfENS0_10WelfordOpsIS4_fiN4cuda3std3__44pairIS4_S4_EEEEjS4_Li2ELi2EEEEEvT1_:
.text._ZN2at6native13reduce_kernelILi128ELi4ENS0_8ReduceOpIN3c104HalfENS0_10WelfordOpsIS4_fiN4cuda3std3__44pairIS4_S4_EEEEjS4_Li2ELi2EEEEEvT1_:
        /* <DEDUP_REMOVED lines=296> */
.L_x_4615:
        /* <DEDUP_REMOVED lines=40> */
.L_x_4619:
        /* <DEDUP_REMOVED lines=29> */
[----:B--2---:R-:W-:Y:S02]  /*16d0*/  @!P0 HADD2.F32 R5, -RZ, R0.H0_H0 ;  /* 0x20000000ff058230 */ /* 0x004fe40000004100 */
[----:B------:R-:W-:-:S03]  /*16e0*/  IMAD.MOV.U32 R0, RZ, RZ, R29 ;  /* 0x000000ffff007224 */ /* 0x000fc600078e001d */
[----:B-1----:R-:W-:-:S04]  /*16f0*/  @!P0 FADD.FTZ R7, R5, -R8 ;  /* 0x8000000805078221 */ /* 0x002fc80000010000 */
[----:B0-----:R-:W-:-:S04]  /*1700*/  @!P0 FFMA.FTZ R0, R7, R4, R8 ;  /* 0x0000000407008223 */ /* 0x001fc80000010008 */
[----:B------:R-:W-:-:S04]  /*1710*/  @!P0 FADD.FTZ R4, R5, -R0 ;  /* 0x8000000005048221 */ /* 0x000fc80000010000 */
[----:B------:R-:W-:-:S07]  /*1720*/  @!P0 FFMA.FTZ R26, R7, R4, R9 ;  /* 0x00000004071a8223 */ /* 0x000fce0000010009 */
.L_x_4623:
[----:B------:R-:W-:Y:S05]  /*1730*/  BSYNC.RECONVERGENT B1 ;  /* 0x0000000000017941 */ /* 0x000fea0003800200 */
.L_x_4622:
[----:B------:R-:W0:Y:S01]  /*1740*/  LDCU UR4, c[0x0][0x39c] ;  /* 0x00007380ff0477ac */ /* 0x000e220008000800 */
[----:B------:R-:W-:-:S04]  /*1750*/  IADD3 R24, P0, PT, R24, 0x2, RZ ;  /* 0x0000000218187810 */ /* 0x000fc80007f1e0ff */
[----:B------:R-:W-:Y:S01]  /*1760*/  IADD3.X R25, PT, PT, RZ, R25, RZ, P0, !PT ;  /* 0x00000019ff197210 */ /* 0x000fe200007fe4ff */
[----:B0-----:R-:W-:-:S06]  /*1770*/  UIADD3 UR4, UPT, UPT, UR4, -0x1, URZ ;  /* 0xffffffff04047890 */ /* 0x001fcc000fffe0ff */
[----:B------:R-:W-:-:S07]  /*1780*/  MOV R27, UR4 ;  /* 0x00000004001b7c02 */ /* 0x000fce0008000f00 */
.L_x_4621:
[----:B------:R-:W-:Y:S05]  /*1790*/  BSYNC.RECONVERGENT B0 ;  /* 0x0000000000007941 */ /* 0x000fea0003800200 */
.L_x_4620:
        /* <DEDUP_REMOVED lines=10> */
.L_x_4626:
        /* <DEDUP_REMOVED lines=24> */
.L_x_4625:
[----:B------:R-:W-:Y:S05]  /*19c0*/  BSYNC.RECONVERGENT B0 ;  /* 0x0000000000007941 */ /* 0x000fea0003800200 */
.L_x_4624:
        /* <DEDUP_REMOVED lines=22> */
.L_x_4628:
[----:B------:R-:W-:Y:S05]  /*1b30*/  BSYNC.RECONVERGENT B0 ;  /* 0x0000000000007941 */ /* 0x000fea0003800200 */
.L_x_4627:
        /* <DEDUP_REMOVED lines=15> */
[----:B------:R-:W-:Y:S01]  /*1c30*/  CS2R R8, SRZ ;  /* 0x0000000000087805 */ /* 0x000fe2000001ff00 */
[----:B------:R-:W-:Y:S01]  /*1c40*/  IMAD.MOV.U32 R7, RZ, RZ, R31 ;  /* 0x000000ffff077224 */ /* 0x000fe200078e001f */
[----:B------:R-:W-:Y:S02]  /*1c50*/  MOV R5, R26 ;  /* 0x0000001a00057202 */ /* 0x000fe40000000f00 */
[----:B------:R-:W-:Y:S01]  /*1c60*/  MOV R4, R0 ;  /* 0x0000000000047202 */ /* 0x000fe20000000f00 */
[----:B------:R-:W-:Y:S06]  /*1c70*/  @!P0 BRA `(.L_x_4617) ;  /* 0x0000007400bc8947 */ /* 0x000fec0003800000 */
[----:B------:R-:W-:Y:S01]  /*1c80*/  FADD.FTZ R7, R31, R30 ;  /* 0x0000001e1f077221 */ /* 0x000fe20000010000 */
[----:B------:R-:W-:Y:S01]  /*1c90*/  FADD.FTZ R29, -R0, R29 ;  /* 0x0000001d001d7221 */ /* 0x000fe20000010100 */
[----:B------:R-:W-:Y:S01]  /*1ca0*/  FADD.FTZ R26, R26, R3 ;  /* 0x000000031a1a7221 */ /* 0x000fe20000010000 */
[----:B------:R-:W-:Y:S01]  /*1cb0*/  IMAD.MOV.U32 R6, RZ, RZ, -0x1 ;  /* 0xffffffffff067424 */ /* 0x000fe200078e00ff */
[----:B------:R-:W0:Y:S01]  /*1cc0*/  MUFU.RCP R5, R7 ;  /* 0x0000000700057308 */ /* 0x000e220000001000 */
[----:B------:R-:W-:Y:S01]  /*1cd0*/  FMUL.FTZ R4, R29, R29 ;  /* 0x0000001d1d047220 */ /* 0x000fe20000410000 */
[----:B------:R-:W-:Y:S02]  /*1ce0*/  CS2R R20, SRZ ;  /* 0x0000000000147805 */ /* 0x000fe4000001ff00 */
[----:B------:R-:W-:Y:S02]  /*1cf0*/  CS2R R14, SRZ ;  /* 0x00000000000e7805 */ /* 0x000fe4000001ff00 */
[----:B------:R-:W-:Y:S01]  /*1d00*/  CS2R R12, SRZ ;  /* 0x00000000000c7805 */ /* 0x000fe2000001ff00 */
[----:B------:R-:W-:Y:S01]  /*1d10*/  FMUL.FTZ R3, R4, R31 ;  /* 0x0000001f04037220 */ /* 0x000fe20000410000 */
[----:B------:R-:W-:-:S02]  /*1d20*/  CS2R R10, SRZ ;  /* 0x00000000000a7805 */ /* 0x000fc4000001ff00 */
[----:B------:R-:W-:Y:S01]  /*1d30*/  CS2R R8, SRZ ;  /* 0x0000000000087805 */ /* 0x000fe2000001ff00 */
[----:B0-----:R-:W-:-:S04]  /*1d40*/  FMUL.FTZ R5, R5, R30 ;  /* 0x0000001e05057220 */ /* 0x001fc80000410000 */
[----:B------:R-:W-:Y:S01]  /*1d50*/  FFMA.FTZ R4, R29, R5, R0 ;  /* 0x000000051d047223 */ /* 0x000fe20000010000 */
[----:B------:R-:W-:Y:S01]  /*1d60*/  FFMA.FTZ R5, R5, R3, R26 ;  /* 0x0000000305057223 */ /* 0x000fe2000001001a */
[----:B------:R-:W-:Y:S06]  /*1d70*/  BRA `(.L_x_4617) ;  /* 0x00000074007c7947 */ /* 0x000fec0003800000 */
.L_x_4618:
        /* <DEDUP_REMOVED lines=43> */
.L_x_4633:
[----:B------:R-:W-:-:S05]  /*2030*/  SHF.R.U32.HI R7, RZ, 0x2, R34 ;  /* 0x00000002ff077819 */ /* 0x000fca0000011622 */
[----:B------:R-:W-:-:S04]  /*2040*/  IMAD.WIDE.U32 R6, R7, 0x8, R24 ;  /* 0x0000000807067825 */ /* 0x000fc800078e0018 */
[----:B------:R-:W-:Y:S02]  /*2050*/  IMAD.IADD R34, R34, 0x1, R31 ;  /* 0x0000000122227824 */ /* 0x000fe400078e021f */
        /* <DEDUP_REMOVED lines=9> */
[----:B------:R-:W-:Y:S01]  /*20f0*/  ISETP.GE.U32.AND P0, PT, R42, R29, PT ;  /* 0x0000001d2a00720c */ /* 0x000fe20003f06070 */
[--C-:B--2---:R-:W-:Y:S02]  /*2100*/  HADD2.F32 R33, -RZ, R6.reuse.H0_H0 ;  /* 0x20000006ff217230 */ /* 0x104fe40000004100 */
[----:B------:R-:W-:Y:S02]  /*2110*/  HADD2.F32 R36, -RZ, R6.H1_H1 ;  /* 0x30000006ff247230 */ /* 0x000fe40000004100 */
[----:B------:R-:W-:-:S02]  /*2120*/  HADD2.F32 R40, -RZ, R7.H0_H0 ;  /* 0x20000007ff287230 */ /* 0x000fc40000004100 */
[--C-:B------:R-:W-:Y:S01]  /*2130*/  FADD.FTZ R32, R33, -R8.reuse ;  /* 0x8000000821207221 */ /* 0x100fe20000010000 */
[----:B------:R-:W-:Y:S02]  /*2140*/  HADD2.F32 R37, -RZ, R7.H1_H1 ;  /* 0x30000007ff257230 */ /* 0x000fe40000004100 */
[----:B------:R-:W-:Y:S01]  /*2150*/  FADD.FTZ R38, R36, -R15 ;  /* 0x8000000f24267221 */ /* 0x000fe20000010000 */
[----:B------:R-:W-:Y:S01]  /*2160*/  FADD.FTZ R35, R40, -R21 ;  /* 0x8000001528237221 */ /* 0x000fe20000010000 */
[-C--:B-1----:R-:W-:Y:S02]  /*2170*/  FFMA.FTZ R8, R32, R43.reuse, R8 ;  /* 0x0000002b20087223 */ /* 0x082fe40000010008 */
[-C--:B------:R-:W-:Y:S01]  /*2180*/  FFMA.FTZ R15, R38, R43.reuse, R15 ;  /* 0x0000002b260f7223 */ /* 0x080fe2000001000f */
[----:B------:R-:W-:Y:S01]  /*2190*/  FADD.FTZ R39, R37, -R26 ;  /* 0x8000001a25277221 */ /* 0x000fe20000010000 */
[-C--:B------:R-:W-:Y:S01]  /*21a0*/  FFMA.FTZ R21, R35, R43.reuse, R21 ;  /* 0x0000002b23157223 */ /* 0x080fe20000010015 */
[----:B------:R-:W-:Y:S01]  /*21b0*/  FADD.FTZ R33, R33, -R8 ;  /* 0x8000000821217221 */ /* 0x000fe20000010000 */
[----:B------:R-:W-:Y:S01]  /*21c0*/  FADD.FTZ R36, R36, -R15 ;  /* 0x8000000f24247221 */ /* 0x000fe20000010000 */
[----:B------:R-:W-:Y:S01]  /*21d0*/  FFMA.FTZ R26, R39, R43, R26 ;  /* 0x0000002b271a7223 */ /* 0x000fe2000001001a */
[----:B------:R-:W-:Y:S01]  /*21e0*/  FADD.FTZ R40, R40, -R21 ;  /* 0x8000001528287221 */ /* 0x000fe20000010000 */
[----:B------:R-:W-:Y:S01]  /*21f0*/  FFMA.FTZ R11, R32, R33, R11 ;  /* 0x00000021200b7223 */ /* 0x000fe2000001000b */
[----:B------:R-:W-:Y:S01]  /*2200*/  FFMA.FTZ R13, R38, R36, R13 ;  /* 0x00000024260d7223 */ /* 0x000fe2000001000d */
[----:B---3--:R-:W-:-:S02]  /*2210*/  HADD2.F32 R32, -RZ, R4.H0_H0 ;  /* 0x20000004ff207230 */ /* 0x008fc40000004100 */
[----:B------:R-:W-:Y:S01]  /*2220*/  FFMA.FTZ R28, R35, R40, R28 ;  /* 0x00000028231c7223 */ /* 0x000fe2000001001c */
[----:B------:R-:W-:Y:S01]  /*2230*/  FADD.FTZ R37, R37, -R26 ;  /* 0x8000001a25257221 */ /* 0x000fe20000010000 */
[----:B------:R-:W-:Y:S02]  /*2240*/  HADD2.F32 R35, -RZ, R4.H1_H1 ;  /* 0x30000004ff237230 */ /* 0x000fe40000004100 */
[--C-:B------:R-:W-:Y:S02]  /*2250*/  HADD2.F32 R41, -RZ, R5.reuse.H0_H0 ;  /* 0x20000005ff297230 */ /* 0x100fe40000004100 */
[----:B------:R-:W-:Y:S01]  /*2260*/  FFMA.FTZ R0, R39, R37, R0 ;  /* 0x0000002527007223 */ /* 0x000fe20000010000 */
[----:B------:R-:W-:Y:S02]  /*2270*/  HADD2.F32 R38, -RZ, R5.H1_H1 ;  /* 0x30000005ff267230 */ /* 0x000fe40000004100 */
[----:B------:R-:W-:Y:S01]  /*2280*/  FADD.FTZ R33, R32, -R9 ;  /* 0x8000000920217221 */ /* 0x000fe20000010000 */
[----:B------:R-:W-:Y:S01]  /*2290*/  FADD.FTZ R37, R35, -R12 ;  /* 0x8000000c23257221 */ /* 0x000fe20000010000 */
[----:B------:R-:W-:Y:S01]  /*22a0*/  FADD.FTZ R36, R41, -R20 ;  /* 0x8000001429247221 */ /* 0x000fe20000010000 */
[----:B------:R-:W-:Y:S01]  /*22b0*/  FADD.FTZ R40, R38, -R27 ;  /* 0x8000001b26287221 */ /* 0x000fe20000010000 */
        /* <DEDUP_REMOVED lines=14> */
.L_x_4632:
[----:B------:R-:W-:Y:S02]  /*23a0*/  PRMT R35, R6, 0x7610, R6 ;  /* 0x0000761006237816 */ /* 0x000fe40000000006 */
[----:B------:R-:W-:Y:S02]  /*23b0*/  PRMT R36, R7, 0x7610, R7 ;  /* 0x0000761007247816 */ /* 0x000fe40000000007 */
[----:B------:R-:W-:Y:S02]  /*23c0*/  PRMT R7, R4, 0x7610, R4 ;  /* 0x0000761004077816 */ /* 0x000fe40000000004 */
[----:B------:R-:W-:-:S07]  /*23d0*/  PRMT R6, R5, 0x7610, R5 ;  /* 0x0000761005067816 */ /* 0x000fce0000000005 */
.L_x_4631:
[----:B------:R-:W-:Y:S05]  /*23e0*/  BSYNC.RECONVERGENT B0 ;  /* 0x0000000000007941 */ /* 0x000fea0003800200 */
.L_x_4630:
[----:B------:R-:W-:Y:S01]  /*23f0*/  ISETP.GE.U32.AND P0, PT, R34, R29, PT ;  /* 0x0000001d2200720c */ /* 0x000fe20003f06070 */
[----:B------:R-:W-:Y:S01]  /*2400*/  BSSY.RECONVERGENT B0, `(.L_x_4634) ;  /* 0x0000012000007945 */ /* 0x000fe20003800200 */
[----:B------:R-:W-:Y:S02]  /*2410*/  MOV R33, R30 ;  /* 0x0000001e00217202 */ /* 0x000fe40000000f00 */
[----:B------:R-:W-:-:S09]  /*2420*/  MOV R32, R22 ;  /* 0x0000001600207202 */ /* 0x000fd20000000f00 */
[----:B------:R-:W-:Y:S05]  /*2430*/  @P0 BRA `(.L_x_4635) ;  /* 0x0000000000380947 */ /* 0x000fea0003800000 */
[----:B------:R-:W-:Y:S01]  /*2440*/  IMAD.IADD R4, R34, 0x1, R31 ;  /* 0x0000000122047824 */ /* 0x000fe200078e021f */
[----:B------:R-:W-:-:S04]  /*2450*/  SHF.R.U32.HI R5, RZ, 0x2, R34 ;  /* 0x00000002ff057819 */ /* 0x000fc80000011622 */
[----:B------:R-:W-:-:S13]  /*2460*/  ISETP.GE.U32.AND P1, PT, R4, R29, PT ;  /* 0x0000001d0400720c */ /* 0x000fda0003f26070 */
        /* <DEDUP_REMOVED lines=11> */
.L_x_4635:
[----:B------:R-:W-:Y:S05]  /*2520*/  BSYNC.RECONVERGENT B0 ;  /* 0x0000000000007941 */ /* 0x000fea0003800200 */
.L_x_4634:
[----:B------:R-:W-:Y:S04]  /*2530*/  BSSY.RECONVERGENT B0, `(.L_x_4636) ;  /* 0x0000033000007945 */ /* 0x000fe80003800200 */
[----:B------:R-:W-:Y:S05]  /*2540*/  @P0 BRA `(.L_x_4637) ;  /* 0x0000000000c40947 */ /* 0x000fea0003800000 */
[----:B------:R-:W-:Y:S01]  /*2550*/  IADD3 R32, PT, PT, R22, 0x1, RZ ;  /* 0x0000000116207810 */ /* 0x000fe20007ffe0ff */
[--C-:B------:R-:W-:Y:S01]  /*2560*/  HADD2.F32 R5, -RZ, R35.reuse.H0_H0 ;  /* 0x20000023ff057230 */ /* 0x100fe20000004100 */
[----:B------:R-:W-:Y:S01]  /*2570*/  IADD3 R34, PT, PT, R34, R31, RZ ;  /* 0x0000001f22227210 */ /* 0x000fe20007ffe0ff */
[----:B------:R-:W-:Y:S01]  /*2580*/  HADD2.F32 R24, -RZ, R35.H1_H1 ;  /* 0x30000023ff187230 */ /* 0x000fe20000004100 */
[----:B------:R-:W-:Y:S01]  /*2590*/  I2FP.F32.S32 R33, R32 ;  /* 0x0000002000217245 */ /* 0x000fe20000201400 */
[--C-:B------:R-:W-:Y:S01]  /*25a0*/  HADD2.F32 R38, -RZ, R36.reuse.H0_H0 ;  /* 0x20000024ff267230 */ /* 0x100fe20000004100 */
[----:B------:R-:W-:Y:S01]  /*25b0*/  ISETP.GE.U32.AND P0, PT, R34, R29, PT ;  /* 0x0000001d2200720c */ /* 0x000fe20003f06070 */
[----:B------:R-:W-:Y:S01]  /*25c0*/  HADD2.F32 R31, -RZ, R36.H1_H1 ;  /* 0x30000024ff1f7230 */ /* 0x000fe20000004100 */
[----:B------:R-:W1:Y:S01]  /*25d0*/  MUFU.RCP R37, R33 ;  /* 0x0000002100257308 */ /* 0x000e620000001000 */
[----:B------:R-:W-:Y:S01]  /*25e0*/  FADD.FTZ R4, -R8, R5 ;  /* 0x0000000508047221 */ /* 0x000fe20000010100 */
        /* <DEDUP_REMOVED lines=17> */
[--C-:B------:R-:W-:Y:S02]  /*2700*/  HADD2.F32 R4, -RZ, R7.reuse.H0_H0 ;  /* 0x20000007ff047230 */ /* 0x100fe40000004100 */
[--C-:B------:R-:W-:Y:S02]  /*2710*/  HADD2.F32 R22, -RZ, R6.reuse.H1_H1 ;  /* 0x30000006ff167230 */ /* 0x100fe40000004100 */
[----:B------:R-:W-:Y:S02]  /*2720*/  HADD2.F32 R7, -RZ, R7.H1_H1 ;  /* 0x30000007ff077230 */ /* 0x000fe40000004100 */
[----:B------:R-:W-:Y:S01]  /*2730*/  FADD.FTZ R5, -R9, R4 ;  /* 0x0000000409057221 */ /* 0x000fe20000010100 */
[----:B------:R-:W-:Y:S02]  /*2740*/  HADD2.F32 R29, -RZ, R6.H0_H0 ;  /* 0x20000006ff1d7230 */ /* 0x000fe40000004100 */
[----:B------:R-:W-:Y:S01]  /*2750*/  FADD.FTZ R24, -R27, R22 ;  /* 0x000000161b187221 */ /* 0x000fe20000010100 */
[----:B------:R-:W-:-:S02]  /*2760*/  FADD.FTZ R25, -R12, R7 ;  /* 0x000000070c197221 */ /* 0x000fc40000010100 */
        /* <DEDUP_REMOVED lines=15> */
.L_x_4637:
[----:B------:R-:W-:Y:S05]  /*2860*/  BSYNC.RECONVERGENT B0 ;  /* 0x0000000000007941 */ /* 0x000fea0003800200 */
.L_x_4636:
        /* <DEDUP_REMOVED lines=23> */
.L_x_4639:
[----:B------:R-:W-:Y:S05]  /*29e0*/  BSYNC.RECONVERGENT B0 ;  /* 0x0000000000007941 */ /* 0x000fea0003800200 */
.L_x_4638:
        /* <DEDUP_REMOVED lines=22> */
.L_x_4641:
[----:B------:R-:W-:Y:S05]  /*2b50*/  BSYNC.RECONVERGENT B0 ;  /* 0x0000000000007941 */ /* 0x000fea0003800200 */
.L_x_4640:
        /* <DEDUP_REMOVED lines=22> */
.L_x_4643:
[----:B------:R-:W-:Y:S05]  /*2cc0*/  BSYNC.RECONVERGENT B0 ;  /* 0x0000000000007941 */ /* 0x000fea0003800200 */
.L_x_4642:
        /* <DEDUP_REMOVED lines=15> */
[----:B------:R-:W-:Y:S01]  /*2dc0*/  FMUL.FTZ R20, R27, R27 ;  /* 0x0000001b1b147220 */ /* 0x000fe20000410000 */
[----:B-1----:R-:W-:-:S03]  /*2dd0*/  FMUL.FTZ R25, R21, R30 ;  /* 0x0000001e15197220 */ /* 0x002fc60000410000 */
[----:B------:R-:W-:Y:S01]  /*2de0*/  FMUL.FTZ R21, R20, R33 ;  /* 0x0000002114157220 */ /* 0x000fe20000410000 */
[----:B------:R-:W-:-:S03]  /*2df0*/  FFMA.FTZ R20, R25, R27, R26 ;  /* 0x0000001b19147223 */ /* 0x000fc6000001001a */
[----:B------:R-:W-:Y:S01]  /*2e00*/  FFMA.FTZ R21, R25, R21, R0 ;  /* 0x0000001519157223 */ /* 0x000fe20000010000 */
[----:B------:R-:W-:Y:S06]  /*2e10*/  BRA `(.L_x_4617) ;  /* 0x0000006400547947 */ /* 0x000fec0003800000 */
.L_x_4629:
        /* <DEDUP_REMOVED lines=39> */
.L_x_4648:
        /* <DEDUP_REMOVED lines=16> */
[----:B------:R-:W-:Y:S02]  /*3190*/  HADD2.F32 R44, -RZ, R7.H0_H0 ;  /* 0x20000007ff2c7230 */ /* 0x000fe40000004100 */
[----:B------:R-:W-:-:S02]  /*31a0*/  HADD2.F32 R40, -RZ, R6.H1_H1 ;  /* 0x30000006ff287230 */ /* 0x000fc40000004100 */
[----:B------:R-:W-:Y:S01]  /*31b0*/  FADD.FTZ R38, R36, -R11 ;  /* 0x8000000b24267221 */ /* 0x000fe20000010000 */
[----:B------:R-:W-:Y:S02]  /*31c0*/  HADD2.F32 R35, -RZ, R7.H1_H1 ;  /* 0x30000007ff237230 */ /* 0x000fe40000004100 */
[----:B------:R-:W-:Y:S01]  /*31d0*/  FADD.FTZ R33, R44, -R21 ;  /* 0x800000152c217221 */ /* 0x000fe20000010000 */
[-C--:B-1----:R-:W-:Y:S01]  /*31e0*/  FFMA.FTZ R11, R38, R43.reuse, R11 ;  /* 0x0000002b260b7223 */ /* 0x082fe2000001000b */
[----:B------:R-:W-:Y:S02]  /*31f0*/  FADD.FTZ R42, R40, -R15 ;  /* 0x8000000f282a7221 */ /* 0x000fe40000010000 */
[-C--:B------:R-:W-:Y:S01]  /*3200*/  FFMA.FTZ R21, R33, R43.reuse, R21 ;  /* 0x0000002b21157223 */ /* 0x080fe20000010015 */
[--C-:B------:R-:W-:Y:S01]  /*3210*/  FADD.FTZ R37, R35, -R26.reuse ;  /* 0x8000001a23257221 */ /* 0x100fe20000010000 */
[----:B------:R-:W-:Y:S01]  /*3220*/  FADD.FTZ R36, R36, -R11 ;  /* 0x8000000b24247221 */ /* 0x000fe20000010000 */
[-C--:B------:R-:W-:Y:S01]  /*3230*/  FFMA.FTZ R15, R42, R43.reuse, R15 ;  /* 0x0000002b2a0f7223 */ /* 0x080fe2000001000f */
[----:B------:R-:W-:Y:S01]  /*3240*/  FADD.FTZ R44, R44, -R21 ;  /* 0x800000152c2c7221 */ /* 0x000fe20000010000 */
[----:B------:R-:W-:Y:S01]  /*3250*/  FFMA.FTZ R26, R37, R43, R26 ;  /* 0x0000002b251a7223 */ /* 0x000fe2000001001a */
[----:B------:R-:W-:Y:S01]  /*3260*/  FFMA.FTZ R9, R38, R36, R9 ;  /* 0x0000002426097223 */ /* 0x000fe20000010009 */
[----:B------:R-:W-:Y:S01]  /*3270*/  FADD.FTZ R40, R40, -R15 ;  /* 0x8000000f28287221 */ /* 0x000fe20000010000 */
[----:B------:R-:W-:Y:S01]  /*3280*/  FFMA.FTZ R28, R33, R44, R28 ;  /* 0x0000002c211c7223 */ /* 0x000fe2000001001c */
[----:B---3--:R-:W-:-:S02]  /*3290*/  HADD2.F32 R33, -RZ, R4.H0_H0 ;  /* 0x20000004ff217230 */ /* 0x008fc40000004100 */
[----:B------:R-:W-:Y:S01]  /*32a0*/  FADD.FTZ R35, R35, -R26 ;  /* 0x8000001a23237221 */ /* 0x000fe20000010000 */
[----:B------:R-:W-:Y:S02]  /*32b0*/  HADD2.F32 R39, -RZ, R4.H1_H1 ;  /* 0x30000004ff277230 */ /* 0x000fe40000004100 */
[----:B------:R-:W-:Y:S01]  /*32c0*/  FFMA.FTZ R13, R42, R40, R13 ;  /* 0x000000282a0d7223 */ /* 0x000fe2000001000d */
[--C-:B------:R-:W-:Y:S02]  /*32d0*/  HADD2.F32 R41, -RZ, R5.reuse.H0_H0 ;  /* 0x20000005ff297230 */ /* 0x100fe40000004100 */
[----:B------:R-:W-:Y:S01]  /*32e0*/  FFMA.FTZ R0, R37, R35, R0 ;  /* 0x0000002325007223 */ /* 0x000fe20000010000 */
[----:B------:R-:W-:Y:S02]  /*32f0*/  HADD2.F32 R38, -RZ, R5.H1_H1 ;  /* 0x30000005ff267230 */ /* 0x000fe40000004100 */
[----:B------:R-:W-:Y:S01]  /*3300*/  FADD.FTZ R35, R33, -R10 ;  /* 0x8000000a21237221 */ /* 0x000fe20000010000 */
[----:B------:R-:W-:Y:S01]  /*3310*/  FADD.FTZ R37, R39, -R12 ;  /* 0x8000000c27257221 */ /* 0x000fe20000010000 */
[----:B------:R-:W-:Y:S01]  /*3320*/  FADD.FTZ R36, R41, -R20 ;  /* 0x8000001429247221 */ /* 0x000fe20000010000 */
[--C-:B------:R-:W-:Y:S01]  /*3330*/  FADD.FTZ R40, R38, -R27.reuse ;  /* 0x8000001b26287221 */ /* 0x100fe20000010000 */
        /* <DEDUP_REMOVED lines=14> */
.L_x_4647:
[----:B------:R-:W-:Y:S02]  /*3420*/  PRMT R36, R6, 0x7610, R6 ;  /* 0x0000761006247816 */ /* 0x000fe40000000006 */
[----:B------:R-:W-:Y:S02]  /*3430*/  PRMT R37, R7, 0x7610, R7 ;  /* 0x0000761007257816 */ /* 0x000fe40000000007 */
[C-C-:B------:R-:W-:Y:S02]  /*3440*/  PRMT R6, R4.reuse, 0x5410, R5.reuse ;  /* 0x0000541004067816 */ /* 0x140fe40000000005 */
[----:B------:R-:W-:-:S07]  /*3450*/  PRMT R7, R4, 0x7632, R5 ;  /* 0x0000763204077816 */ /* 0x000fce0000000005 */
.L_x_4646:
[----:B------:R-:W-:Y:S05]  /*3460*/  BSYNC.RECONVERGENT B0 ;  /* 0x0000000000007941 */ /* 0x000fea0003800200 */
.L_x_4645:
        /* <DEDUP_REMOVED lines=19> */
[--C-:B------:R-:W-:Y:S02]  /*35a0*/  @!P1 PRMT R6, R6, 0x5410, R25.reuse ;  /* 0x0000541006069816 */ /* 0x100fe40000000019 */
[----:B------:R-:W-:-:S07]  /*35b0*/  @!P1 PRMT R7, R7, 0x7610, R25 ;  /* 0x0000761007079816 */ /* 0x000fce0000000019 */
.L_x_4650:
[----:B------:R-:W-:Y:S05]  /*35c0*/  BSYNC.RECONVERGENT B0 ;  /* 0x0000000000007941 */ /* 0x000fea0003800200 */
.L_x_4649:
[----:B------:R-:W-:Y:S04]  /*35d0*/  BSSY.RECONVERGENT B0, `(.L_x_4651) ;  /* 0x0000033000007945 */ /* 0x000fe80003800200 */
[----:B------:R-:W-:Y:S05]  /*35e0*/  @P0 BRA `(.L_x_4652) ;  /* 0x0000000000c40947 */ /* 0x000fea0003800000 */
[----:B------:R-:W-:Y:S01]  /*35f0*/  IADD3 R35, PT, PT, R22, 0x1, RZ ;  /* 0x0000000116237810 */ /* 0x000fe20007ffe0ff */
[--C-:B------:R-:W-:Y:S01]  /*3600*/  HADD2.F32 R4, -RZ, R36.reuse.H0_H0 ;  /* 0x20000024ff047230 */ /* 0x100fe20000004100 */
[----:B------:R-:W-:Y:S01]  /*3610*/  IADD3 R24, PT, PT, R34, R31, RZ ;  /* 0x0000001f22187210 */ /* 0x000fe20007ffe0ff */
[--C-:B------:R-:W-:Y:S01]  /*3620*/  HADD2.F32 R34, -RZ, R37.reuse.H0_H0 ;  /* 0x20000025ff227230 */ /* 0x100fe20000004100 */
[----:B------:R-:W-:Y:S01]  /*3630*/  I2FP.F32.S32 R33, R35 ;  /* 0x0000002300217245 */ /* 0x000fe20000201400 */
[----:B------:R-:W-:Y:S01]  /*3640*/  HADD2.F32 R36, -RZ, R36.H1_H1 ;  /* 0x30000024ff247230 */ /* 0x000fe20000004100 */
        /* <DEDUP_REMOVED lines=22> */
[----:B------:R-:W-:Y:S02]  /*37b0*/  HADD2.F32 R31, -RZ, R6.H1_H1 ;  /* 0x30000006ff1f7230 */ /* 0x000fe40000004100 */
[--C-:B------:R-:W-:Y:S02]  /*37c0*/  HADD2.F32 R6, -RZ, R7.reuse.H1_H1 ;  /* 0x30000007ff067230 */ /* 0x100fe40000004100 */
[----:B------:R-:W-:Y:S02]  /*37d0*/  HADD2.F32 R25, -RZ, R7.H0_H0 ;  /* 0x20000007ff197230 */ /* 0x000fe40000004100 */
[----:B------:R-:W-:Y:S01]  /*37e0*/  FADD.FTZ R7, -R10, R5 ;  /* 0x000000050a077221 */ /* 0x000fe20000010100 */
[----:B------:R-:W-:Y:S01]  /*37f0*/  FADD.FTZ R4, -R20, R31 ;  /* 0x0000001f14047221 */ /* 0x000fe20000010100 */
[----:B------:R-:W-:Y:S01]  /*3800*/  FADD.FTZ R22, -R27, R6 ;  /* 0x000000061b167221 */ /* 0x000fe20000010100 */
[----:B------:R-:W-:-:S02]  /*3810*/  IMAD.MOV.U32 R32, RZ, RZ, R33 ;  /* 0x000000ffff207224 */ /* 0x000fc400078e0021 */
[----:B------:R-:W-:Y:S01]  /*3820*/  FADD.FTZ R29, -R12, R25 ;  /* 0x000000190c1d7221 */ /* 0x000fe20000010100 */
[-C--:B-1----:R-:W-:Y:S01]  /*3830*/  FFMA.FTZ R27, R22, R37.reuse, R27 ;  /* 0x00000025161b7223 */ /* 0x082fe2000001001b */
[-C--:B------:R-:W-:Y:S02]  /*3840*/  FFMA.FTZ R10, R7, R37.reuse, R10 ;  /* 0x00000025070a7223 */ /* 0x080fe4000001000a */
        /* <DEDUP_REMOVED lines=11> */
.L_x_4652:
[----:B------:R-:W-:Y:S05]  /*3900*/  BSYNC.RECONVERGENT B0 ;  /* 0x0000000000007941 */ /* 0x000fea0003800200 */
.L_x_4651:
        /* <DEDUP_REMOVED lines=23> */
.L_x_4654:
[----:B------:R-:W-:Y:S05]  /*3a80*/  BSYNC.RECONVERGENT B0 ;  /* 0x0000000000007941 */ /* 0x000fea0003800200 */
.L_x_4653:
        /* <DEDUP_REMOVED lines=22> */
.L_x_4656:
[----:B------:R-:W-:Y:S05]  /*3bf0*/  BSYNC.RECONVERGENT B0 ;  /* 0x0000000000007941 */ /* 0x000fea0003800200 */
.L_x_4655:
        /* <DEDUP_REMOVED lines=22> */
.L_x_4658:
[----:B------:R-:W-:Y:S05]  /*3d60*/  BSYNC.RECONVERGENT B0 ;  /* 0x0000000000007941 */ /* 0x000fea0003800200 */
.L_x_4657:
        /* <DEDUP_REMOVED lines=21> */
.L_x_4644:
[----:B------:R-:W1:Y:S01]  /*3ec0*/  LDCU UR5, c[0x0][0x3a4] ;  /* 0x00007480ff0577ac */ /* 0x000e620008000800 */
[----:B------:R-:W2:Y:S01]  /*3ed0*/  LDC R10, c[0x0][0x388] ;  /* 0x0000e200ff0a7b82 */ /* 0x000ea20000000800 */
[----:B------:R-:W-:Y:S01]  /*3ee0*/  BSSY.RECONVERGENT B0, `(.L_x_4659) ;  /* 0x0000275000007945 */ /* 0x000fe20003800200 */
[----:B------:R-:W-:Y:S01]  /*3ef0*/  IMAD.MOV.U32 R4, RZ, RZ, R34 ;  /* 0x000000ffff047224 */ /* 0x000fe200078e0022 */
[----:B------:R-:W3:Y:S05]  /*3f00*/  LDCU UR4, c[0x0][0x394] ;  /* 0x00007280ff0477ac */ /* 0x000eea0008000800 */
[----:B------:R-:W4:Y:S08]  /*3f10*/  LDC R3, c[0x0][0x38c] ;  /* 0x0000e300ff037b82 */ /* 0x000f300000000800 */
[----:B------:R-:W0:Y:S01]  /*3f20*/  LDC R22, c[0x0][0x390] ;  /* 0x0000e400ff167b82 */ /* 0x000e220000000800 */
[----:B-1----:R-:W-:-:S04]  /*3f30*/  MOV R5, UR5 ;  /* 0x0000000500057c02 */ /* 0x002fc80008000f00 */
[----:B------:R-:W-:Y:S02]  /*3f40*/  IADD3 R0, PT, PT, R34, R5, RZ ;  /* 0x0000000522007210 */ /* 0x000fe40007ffe0ff */
[----:B---3--:R-:W-:Y:S01]  /*3f50*/  MOV R28, UR4 ;  /* 0x00000004001c7c02 */ /* 0x008fe20008000f00 */
[--C-:B--2---:R-:W-:Y:S01]  /*3f60*/  IMAD.MOV.U32 R30, RZ, RZ, R10.reuse ;  /* 0x000000ffff1e7224 */ /* 0x104fe200078e000a */
[----:B------:R-:W-:Y:S01]  /*3f70*/  ISETP.GE.U32.AND P0, PT, R0, R29, PT ;  /* 0x0000001d0000720c */ /* 0x000fe20003f06070 */
[----:B------:R-:W-:Y:S01]  /*3f80*/  IMAD.MOV.U32 R26, RZ, RZ, R10 ;  /* 0x000000ffff1a7224 */ /* 0x000fe200078e000a */
[-C--:B------:R-:W-:Y:S02]  /*3f90*/  MOV R27, R10.reuse ;  /* 0x0000000a001b7202 */ /* 0x080fe40000000f00 */
[-C--:B------:R-:W-:Y:S02]  /*3fa0*/  MOV R15, R10.reuse ;  /* 0x0000000a000f7202 */ /* 0x080fe40000000f00 */
[-C--:B------:R-:W-:Y:S01]  /*3fb0*/  MOV R11, R10.reuse ;  /* 0x0000000a000b7202 */ /* 0x080fe20000000f00 */
[--C-:B----4-:R-:W-:Y:S01]  /*3fc0*/  IMAD.MOV.U32 R21, RZ, RZ, R3.reuse ;  /* 0x000000ffff157224 */ /* 0x110fe200078e0003 */
[-C--:B------:R-:W-:Y:S01]  /*3fd0*/  MOV R23, R10.reuse ;  /* 0x0000000a00177202 */ /* 0x080fe20000000f00 */
[--C-:B------:R-:W-:Y:S01]  /*3fe0*/  IMAD.MOV.U32 R0, RZ, RZ, R3.reuse ;  /* 0x000000ffff007224 */ /* 0x100fe200078e0003 */
[----:B------:R-:W-:Y:S01]  /*3ff0*/  MOV R14, R10 ;  /* 0x0000000a000e7202 */ /* 0x000fe20000000f00 */
[----:B------:R-:W-:Y:S01]  /*4000*/  IMAD.MOV.U32 R8, RZ, RZ, R3 ;  /* 0x000000ffff087224 */ /* 0x000fe200078e0003 */
[----:B------:R-:W-:-:S02]  /*4010*/  MOV R13, R3 ;  /* 0x00000003000d7202 */ /* 0x000fc40000000f00 */
[-C--:B------:R-:W-:Y:S02]  /*4020*/  MOV R9, R3.reuse ;  /* 0x0000000300097202 */ /* 0x080fe40000000f00 */
[-C--:B------:R-:W-:Y:S02]  /*4030*/  MOV R20, R3.reuse ;  /* 0x0000000300147202 */ /* 0x080fe40000000f00 */
[----:B------:R-:W-:Y:S01]  /*4040*/  MOV R12, R3 ;  /* 0x00000003000c7202 */ /* 0x000fe20000000f00 */
[----:B0-----:R-:W-:Y:S06]  /*4050*/  @P0 BRA `(.L_x_4660) ;  /* 0x0000002400740947 */ /* 0x001fec0003800000 */
[----:B------:R-:W-:-:S13]  /*4060*/  ISETP.NE.AND P0, PT, R6, RZ, PT ;  /* 0x000000ff0600720c */ /* 0x000fda0003f05270 */
[----:B------:R0:W5:Y:S01]  /*4070*/  @!P0 LDG.E.64 R32, desc[UR36][R24.64] ;  /* 0x0000002418208981 */ /* 0x000162000c1e1b00 */
[----:B------:R-:W-:Y:S01]  /*4080*/  MOV R4, R34 ;  /* 0x0000002200047202 */ /* 0x000fe20000000f00 */
[----:B------:R-:W-:Y:S01]  /*4090*/  BSSY.RECONVERGENT B1, `(.L_x_4660) ;  /* 0x0000259000017945 */ /* 0x000fe20003800200 */
[----:B------:R-:W-:Y:S01]  /*40a0*/  IADD3 R34, PT, PT, R6, -0x1, RZ ;  /* 0xffffffff06227810 */ /* 0x000fe20007ffe0ff */
        /* <DEDUP_REMOVED lines=15> */
[----:B0-----:R-:W-:-:S07]  /*41a0*/  IADD3 R35, PT, PT, R35, 0x1, RZ ;  /* 0x0000000123237810 */ /* 0x001fce0007ffe0ff */
.L_x_4664:
[C---:B-----5:R-:W-:Y:S01]  /*41b0*/  @!P0 PRMT R36, R32.reuse, 0x7610, R36 ;  /* 0x0000761020248816 */ /* 0x060fe20000000024 */
[----:B------:R-:W0:Y:S01]  /*41c0*/  LDCU UR4, c[0x0][0x3a4] ;  /* 0x00007480ff0477ac */ /* 0x000e220008000800 */
[C---:B------:R-:W-:Y:S02]  /*41d0*/  @!P0 PRMT R37, R33.reuse, 0x7610, R37 ;  /* 0x0000761021258816 */ /* 0x040fe40000000025 */
[----:B------:R-:W-:Y:S02]  /*41e0*/  @!P0 PRMT R38, R33, 0x7632, R38 ;  /* 0x0000763221268816 */ /* 0x000fe40000000026 */
[----:B------:R-:W-:Y:S02]  /*41f0*/  @!P0 PRMT R39, R32, 0x7632, R39 ;  /* 0x0000763220278816 */ /* 0x000fe40000000027 */
[----:B------:R-:W-:Y:S02]  /*4200*/  @!P0 PRMT R36, R36, 0x7610, R32 ;  /* 0x0000761024248816 */ /* 0x000fe40000000020 */
[----:B------:R-:W-:-:S02]  /*4210*/  @!P0 PRMT R37, R37, 0x7610, R33 ;  /* 0x0000761025258816 */ /* 0x000fc40000000021 */
[----:B------:R-:W-:Y:S02]  /*4220*/  @!P0 PRMT R38, R38, 0x5410, R33 ;  /* 0x0000541026268816 */ /* 0x000fe40000000021 */
[----:B------:R-:W-:Y:S01]  /*4230*/  @!P0 PRMT R39, R39, 0x5410, R32 ;  /* 0x0000541027278816 */ /* 0x000fe20000000020 */
        /* <DEDUP_REMOVED lines=286> */
.L_x_4662:
[----:B------:R-:W-:-:S04]  /*5420*/  LOP3.LUT R5, R5, 0xfffffff8, RZ, 0xc0, !PT ;  /* 0xfffffff805057812 */ /* 0x000fc800078ec0ff */
[----:B------:R-:W-:-:S05]  /*5430*/  IADD3 R6, P2, PT, R5, R24, RZ ;  /* 0x0000001805067210 */ /* 0x000fca0007f5e0ff */
[----:B------:R-:W-:-:S06]  /*5440*/  IMAD.X R7, RZ, RZ, R25, P2 ;  /* 0x000000ffff077224 */ /* 0x000fcc00010e0619 */
[----:B------:R-:W2:Y:S01]  /*5450*/  LDG.E.64 R6, desc[UR36][R6.64] ;  /* 0x0000002406067981 */ /* 0x000ea2000c1e1b00 */
[----:B0-----:R-:W-:Y:S02]  /*5460*/  IADD3 R29, PT, PT, R4, UR4, RZ ;  /* 0x00000004041d7c10 */ /* 0x001fe4000fffe0ff */
[----:B------:R-:W-:-:S05]  /*5470*/  MOV R28, RZ ;  /* 0x000000ff001c7202 */ /* 0x000fca0000000f00 */
[----:B------:R-:W-:-:S05]  /*5480*/  IMAD.HI.U32 R5, R29, UR30, R28 ;  /* 0x0000001e1d057c27 */ /* 0x000fca000f8e001c */
[----:B------:R-:W-:-:S05]  /*5490*/  SHF.R.U32.HI R37, RZ, UR31, R5 ;  /* 0x0000001fff257c19 */ /* 0x000fca0008011605 */
[----:B------:R-:W-:-:S04]  /*54a0*/  IMAD.MOV R5, RZ, RZ, -R37 ;  /* 0x000000ffff057224 */ /* 0x000fc800078e0a25 */
        /* <DEDUP_REMOVED lines=223> */
.L_x_4663:
[----:B------:R-:W-:-:S04]  /*62a0*/  LOP3.LUT R5, R5, 0xfffffff8, RZ, 0xc0, !PT ;  /* 0xfffffff805057812 */ /* 0x000fc800078ec0ff */
[----:B------:R-:W-:-:S04]  /*62b0*/  IADD3 R6, P1, PT, R5, R24, RZ ;  /* 0x0000001805067210 */ /* 0x000fc80007f3e0ff */
[----:B------:R-:W-:-:S06]  /*62c0*/  IADD3.X R7, PT, PT, RZ, R25, RZ, P1, !PT ;  /* 0x00000019ff077210 */ /* 0x000fcc0000ffe4ff */
[----:B------:R-:W2:Y:S02]  /*62d0*/  LDG.E.64 R6, desc[UR36][R6.64] ;  /* 0x0000002406067981 */ /* 0x000ea4000c1e1b00 */
[----:B--2---:R-:W-:Y:S02]  /*62e0*/  PRMT R36, R6, 0x7610, R6 ;  /* 0x0000761006247816 */ /* 0x004fe40000000006 */
[----:B------:R-:W-:-:S07]  /*62f0*/  PRMT R37, R7, 0x7610, R7 ;  /* 0x0000761007257816 */ /* 0x000fce0000000007 */
.L_x_4661:
[----:B------:R-:W-:Y:S01]  /*6300*/  IADD3 R22, PT, PT, R22, 0x1, RZ ;  /* 0x0000000116167810 */ /* 0x000fe20007ffe0ff */
[----:B------:R-:W1:Y:S01]  /*6310*/  LDCU UR5, c[0x0][0x39c] ;  /* 0x00007380ff0577ac */ /* 0x000e620008000800 */
[----:B0-----:R-:W-:Y:S02]  /*6320*/  IMAD.U32 R5, RZ, RZ, UR4 ;  /* 0x00000004ff057e24 */ /* 0x001fe4000f8e00ff */
[----:B------:R-:W-:Y:S01]  /*6330*/  I2FP.F32.S32 R28, R22 ;  /* 0x00000016001c7245 */ /* 0x000fe20000201400 */
[----:B------:R-:W-:Y:S02]  /*6340*/  HADD2.F32 R50, -RZ, R38.H1_H1 ;  /* 0x30000026ff327230 */ /* 0x000fe40000004100 */
[----:B------:R-:W-:Y:S01]  /*6350*/  LEA R4, R5, R4, 0x1 ;  /* 0x0000000405047211 */ /* 0x000fe200078e08ff */
[----:B------:R-:W0:Y:S01]  /*6360*/  MUFU.RCP R54, R28 ;  /* 0x0000001c00367308 */ /* 0x000e220000001000 */
[--C-:B------:R-:W-:Y:S02]  /*6370*/  HADD2.F32 R53, -RZ, R39.reuse.H1_H1 ;  /* 0x30000027ff357230 */ /* 0x100fe40000004100 */
[----:B------:R-:W-:Y:S01]  /*6380*/  FADD.FTZ R45, R50, -R23 ;  /* 0x80000017322d7221 */ /* 0x000fe20000010000 */
[----:B------:R-:W-:-:S02]  /*6390*/  HADD2.F32 R55, -RZ, R39.H0_H0 ;  /* 0x20000027ff377230 */ /* 0x000fc40000004100 */
[----:B------:R-:W-:Y:S02]  /*63a0*/  IMAD.IADD R52, R4, 0x1, R5 ;  /* 0x0000000104347824 */ /* 0x000fe400078e0205 */
[----:B------:R-:W-:Y:S01]  /*63b0*/  FADD.FTZ R49, R53, -R10 ;  /* 0x8000000a35317221 */ /* 0x000fe20000010000 */
[----:B------:R-:W-:Y:S02]  /*63c0*/  HADD2.F32 R51, -RZ, R38.H0_H0 ;  /* 0x20000026ff337230 */ /* 0x000fe40000004100 */
[----:B------:R-:W-:Y:S01]  /*63d0*/  FADD.FTZ R47, R55, -R14 ;  /* 0x8000000e372f7221 */ /* 0x000fe20000010000 */
[--C-:B------:R-:W-:Y:S01]  /*63e0*/  HADD2.F32 R6, -RZ, R36.reuse.H0_H0 ;  /* 0x20000024ff067230 */ /* 0x100fe20000004100 */
[----:B-1----:R-:W-:Y:S01]  /*63f0*/  MOV R29, UR5 ;  /* 0x00000005001d7c02 */ /* 0x002fe20008000f00 */
[----:B------:R-:W-:Y:S02]  /*6400*/  HADD2.F32 R48, -RZ, R36.H1_H1 ;  /* 0x30000024ff307230 */ /* 0x000fe40000004100 */
[----:B------:R-:W-:Y:S01]  /*6410*/  FADD.FTZ R43, R51, -R26 ;  /* 0x8000001a332b7221 */ /* 0x000fe20000010000 */
[--C-:B------:R-:W-:Y:S01]  /*6420*/  HADD2.F32 R41, -RZ, R37.reuse.H0_H0 ;  /* 0x20000025ff297230 */ /* 0x100fe20000004100 */
[----:B------:R-:W-:Y:S01]  /*6430*/  ISETP.GE.U32.AND P1, PT, R52, R29, PT ;  /* 0x0000001d3400720c */ /* 0x000fe20003f26070 */
[----:B------:R-:W-:-:S02]  /*6440*/  HADD2.F32 R42, -RZ, R37.H1_H1 ;  /* 0x30000025ff2a7230 */ /* 0x000fc40000004100 */
[----:B------:R-:W-:Y:S01]  /*6450*/  FADD.FTZ R46, R6, -R11 ;  /* 0x8000000b062e7221 */ /* 0x000fe20000010000 */
[-C--:B0-----:R-:W-:Y:S01]  /*6460*/  FFMA.FTZ R23, R45, R54.reuse, R23 ;  /* 0x000000362d177223 */ /* 0x081fe20000010017 */
        /* <DEDUP_REMOVED lines=28> */
.L_x_4660:
[----:B------:R-:W-:Y:S05]  /*6630*/  BSYNC.RECONVERGENT B0 ;  /* 0x0000000000007941 */ /* 0x000fea0003800200 */
.L_x_4659:
        /* <DEDUP_REMOVED lines=284> */
.L_x_4668:
[----:B------:R-:W-:Y:S01]  /*7800*/  SHF.R.U32.HI R32, RZ, 0x3, R32 ;  /* 0x00000003ff207819 */ /* 0x000fe20000011620 */
[----:B------:R-:W-:-:S07]  /*7810*/  IMAD.MOV.U32 R33, RZ, RZ, RZ ;  /* 0x000000ffff217224 */ /* 0x000fce00078e00ff */
.L_x_4667:
        /* <DEDUP_REMOVED lines=8> */
[----:B--2---:R-:W-:Y:S02]  /*78a0*/  PRMT R39, R24, 0x5432, R24 ;  /* 0x0000543218277816 */ /* 0x004fe40000000018 */
        /* <DEDUP_REMOVED lines=277> */
.L_x_4670:
[----:B------:R-:W-:Y:S02]  /*8a00*/  SHF.R.U32.HI R24, RZ, 0x3, R6 ;  /* 0x00000003ff187819 */ /* 0x000fe40000011606 */
[----:B------:R-:W-:-:S07]  /*8a10*/  MOV R25, RZ ;  /* 0x000000ff00197202 */ /* 0x000fce0000000f00 */
.L_x_4669:
[----:B------:R-:W-:-:S04]  /*8a20*/  LEA R6, P0, R24, R31, 0x3 ;  /* 0x0000001f18067211 */ /* 0x000fc800078018ff */
[----:B------:R-:W-:-:S05]  /*8a30*/  LEA.HI.X R7, R24, R7, R25, 0x3, P0 ;  /* 0x0000000718077211 */ /* 0x000fca00000f1c19 */
[----:B------:R0:W5:Y:S04]  /*8a40*/  LDG.E.64 R36, desc[UR36][R6.64] ;  /* 0x0000002406247981 */ /* 0x000168000c1e1b00 */
.L_x_4666:
[----:B------:R-:W-:Y:S05]  /*8a50*/  BSYNC.RECONVERGENT B0 ;  /* 0x0000000000007941 */ /* 0x000fea0003800200 */
.L_x_4665:
[----:B------:R-:W-:Y:S01]  /*8a60*/  ISETP.GE.U32.AND P0, PT, R4, R29, PT ;  /* 0x0000001d0400720c */ /* 0x000fe20003f06070 */
[----:B------:R-:W-:Y:S01]  /*8a70*/  BSSY.RECONVERGENT B0, `(.L_x_4671) ;  /* 0x0000035000007945 */ /* 0x000fe20003800200 */
[----:B------:R-:W-:Y:S01]  /*8a80*/  IMAD.MOV.U32 R25, RZ, RZ, R28 ;  /* 0x000000ffff197224 */ /* 0x000fe200078e001c */
[----:B------:R-:W-:-:S10]  /*8a90*/  MOV R24, R22 ;  /* 0x0000001600187202 */ /* 0x000fd40000000f00 */
[----:B------:R-:W-:Y:S05]  /*8aa0*/  @P0 BRA `(.L_x_4672) ;  /* 0x0000000000c40947 */ /* 0x000fea0003800000 */
[----:B------:R-:W-:Y:S01]  /*8ab0*/  IADD3 R24, PT, PT, R22, 0x1, RZ ;  /* 0x0000000116187810 */ /* 0x000fe20007ffe0ff */
[----:B0-----:R-:W-:Y:S02]  /*8ac0*/  IMAD.IADD R6, R4, 0x1, R5 ;  /* 0x0000000104067824 */ /* 0x001fe400078e0205 */
[--C-:B------:R-:W-:Y:S01]  /*8ad0*/  HADD2.F32 R5, -RZ, R39.reuse.H1_H1 ;  /* 0x30000027ff057230 */ /* 0x100fe20000004100 */
[----:B------:R-:W-:Y:S01]  /*8ae0*/  I2FP.F32.S32 R25, R24 ;  /* 0x0000001800197245 */ /* 0x000fe20000201400 */
[----:B------:R-:W-:Y:S01]  /*8af0*/  HADD2.F32 R39, -RZ, R39.H0_H0 ;  /* 0x20000027ff277230 */ /* 0x000fe20000004100 */
[----:B------:R-:W-:Y:S01]  /*8b00*/  ISETP.GE.U32.AND P0, PT, R6, R29, PT ;  /* 0x0000001d0600720c */ /* 0x000fe20003f06070 */
[--C-:B------:R-:W-:Y:S01]  /*8b10*/  HADD2.F32 R4, -RZ, R38.reuse.H1_H1 ;  /* 0x30000026ff047230 */ /* 0x100fe20000004100 */
[----:B------:R-:W0:Y:S01]  /*8b20*/  MUFU.RCP R31, R25 ;  /* 0x00000019001f7308 */ /* 0x000e220000001000 */
[----:B------:R-:W-:Y:S02]  /*8b30*/  HADD2.F32 R33, -RZ, R38.H0_H0 ;  /* 0x20000026ff217230 */ /* 0x000fe40000004100 */
[----:B------:R-:W-:Y:S01]  /*8b40*/  FADD.FTZ R7, -R10, R5 ;  /* 0x000000050a077221 */ /* 0x000fe20000010100 */
[----:B------:R-:W-:Y:S01]  /*8b50*/  FADD.FTZ R29, -R14, R39 ;  /* 0x000000270e1d7221 */ /* 0x000fe20000010100 */
[----:B------:R-:W-:Y:S01]  /*8b60*/  FADD.FTZ R6, -R23, R4 ;  /* 0x0000000417067221 */ /* 0x000fe20000010100 */
[----:B------:R-:W-:Y:S01]  /*8b70*/  FADD.FTZ R35, -R26, R33 ;  /* 0x000000211a237221 */ /* 0x000fe20000010100 */
        /* <DEDUP_REMOVED lines=14> */
[--C-:B-----5:R-:W-:Y:S02]  /*8c60*/  HADD2.F32 R4, -RZ, R36.reuse.H0_H0 ;  /* 0x20000024ff047230 */ /* 0x120fe40000004100 */
[----:B------:R-:W-:Y:S02]  /*8c70*/  HADD2.F32 R36, -RZ, R36.H1_H1 ;  /* 0x30000024ff247230 */ /* 0x000fe40000004100 */
[--C-:B------:R-:W-:Y:S02]  /*8c80*/  HADD2.F32 R5, -RZ, R37.reuse.H0_H0 ;  /* 0x20000025ff057230 */ /* 0x100fe40000004100 */
[----:B------:R-:W-:Y:S01]  /*8c90*/  FADD.FTZ R6, -R11, R4 ;  /* 0x000000040b067221 */ /* 0x000fe20000010100 */
[----:B------:R-:W-:Y:S02]  /*8ca0*/  HADD2.F32 R32, -RZ, R37.H1_H1 ;  /* 0x30000025ff207230 */ /* 0x000fe40000004100 */
[----:B------:R-:W-:Y:S01]  /*8cb0*/  FADD.FTZ R22, -R15, R36 ;  /* 0x000000240f167221 */ /* 0x000fe20000010100 */
[----:B------:R-:W-:-:S02]  /*8cc0*/  FADD.FTZ R7, -R30, R5 ;  /* 0x000000051e077221 */ /* 0x000fc40000010100 */
        /* <DEDUP_REMOVED lines=13> */
[----:B------:R-:W-:-:S02]  /*8da0*/  MOV R28, R25 ;  /* 0x00000019001c7202 */ /* 0x000fc40000000f00 */
[----:B------:R-:W-:-:S07]  /*8db0*/  MOV R22, R24 ;  /* 0x0000001800167202 */ /* 0x000fce0000000f00 */
.L_x_4672:
[----:B------:R-:W-:Y:S05]  /*8dc0*/  BSYNC.RECONVERGENT B0 ;  /* 0x0000000000007941 */ /* 0x000fea0003800200 */
.L_x_4671:
[----:B------:R-:W-:Y:S01]  /*8dd0*/  FSETP.NEU.FTZ.AND P0, PT, R25, RZ, PT ;  /* 0x000000ff1900720b */ /* 0x000fe20003f1d000 */
[----:B------:R-:W-:Y:S01]  /*8de0*/  BSSY.RECONVERGENT B0, `(.L_x_4673) ;  /* 0x0000016000007945 */ /* 0x000fe20003800200 */
[----:B------:R-:W-:Y:S01]  /*8df0*/  IMAD.MOV.U32 R4, RZ, RZ, R11 ;  /* 0x000000ffff047224 */ /* 0x000fe200078e000b */
[----:B------:R-:W-:Y:S01]  /*8e00*/  MOV R5, R9 ;  /* 0x0000000900057202 */ /* 0x000fe20000000f00 */
[----:B0-----:R-:W-:Y:S01]  /*8e10*/  IMAD.MOV.U32 R7, RZ, RZ, R28 ;  /* 0x000000ffff077224 */ /* 0x001fe200078e001c */
        /* <DEDUP_REMOVED lines=18> */
.L_x_4674:
[----:B------:R-:W-:Y:S05]  /*8f40*/  BSYNC.RECONVERGENT B0 ;  /* 0x0000000000007941 */ /* 0x000fea0003800200 */
.L_x_4673:
        /* <DEDUP_REMOVED lines=22> */
.L_x_4676:
[----:B------:R-:W-:Y:S05]  /*90b0*/  BSYNC.RECONVERGENT B0 ;  /* 0x0000000000007941 */ /* 0x000fea0003800200 */
.L_x_4675:
        /* <DEDUP_REMOVED lines=22> */
.L_x_4678:
[----:B------:R-:W-:Y:S05]  /*9220*/  BSYNC.RECONVERGENT B0 ;  /* 0x0000000000007941 */ /* 0x000fea0003800200 */
.L_x_4677:
        /* <DEDUP_REMOVED lines=15> */
[----:B------:R-:W-:Y:S01]  /*9320*/  FMUL.FTZ R20, R27, R27 ;  /* 0x0000001b1b147220 */ /* 0x000fe20000410000 */
[----:B0-----:R-:W-:-:S03]  /*9330*/  FMUL.FTZ R29, R21, R28 ;  /* 0x0000001c151d7220 */ /* 0x001fc60000410000 */
[----:B------:R-:W-:Y:S01]  /*9340*/  FMUL.FTZ R21, R20, R25 ;  /* 0x0000001914157220 */ /* 0x000fe20000410000 */
[----:B------:R-:W-:-:S03]  /*9350*/  FFMA.FTZ R20, R29, R27, R26 ;  /* 0x0000001b1d147223 */ /* 0x000fc6000001001a */
[----:B------:R-:W-:-:S07]  /*9360*/  FFMA.FTZ R21, R29, R21, R0 ;  /* 0x000000151d157223 */ /* 0x000fce0000010000 */
.L_x_4617:
[----:B------:R-:W-:Y:S05]  /*9370*/  BSYNC.RECONVERGENT B6 ;  /* 0x0000000000067941 */ /* 0x000fea0003800200 */
.L_x_4616:
        /* <DEDUP_REMOVED lines=12> */
[----:B------:R1:W-:Y:S04]  /*9440*/  STS.128 [R57], R4 ;  /* 0x0000000439007388 */ /* 0x0003e80000000c00 */
[----:B------:R1:W-:Y:S04]  /*9450*/  STS.128 [R57+0x10], R8 ;  /* 0x0000100839007388 */ /* 0x0003e80000000c00 */
[----:B------:R1:W-:Y:S04]  /*9460*/  STS.128 [R57+0x20], R12 ;  /* 0x0000200c39007388 */ /* 0x0003e80000000c00 */
[----:B------:R1:W-:Y:S01]  /*9470*/  STS.128 [R57+0x30], R20 ;  /* 0x0000301439007388 */ /* 0x0003e20000000c00 */
[----:B------:R-:W-:Y:S05]  /*9480*/  @!P0 BRA `(.L_x_4679) ;  /* 0x00000008001c8947 */ /* 0x000fea0003800000 */
[----:B------:R-:W-:-:S07]  /*9490*/  MOV R59, R3 ;  /* 0x00000003003b7202 */ /* 0x000fce0000000f00 */
.L_x_4690:
        /* <DEDUP_REMOVED lines=11> */
[----:B------:R-:W-:Y:S01]  /*9550*/  FSETP.NEU.FTZ.AND P2, PT, R11, RZ, PT ;  /* 0x000000ff0b00720b */ /* 0x000fe20003f5d000 */
[----:B------:R-:W-:Y:S01]  /*9560*/  IMAD R42, R25, 0x40, R56 ;  /* 0x00000040192a7824 */ /* 0x000fe200078e0238 */
[----:B------:R-:W-:Y:S02]  /*9570*/  FSETP.NEU.FTZ.AND P3, PT, R15, RZ, PT ;  /* 0x000000ff0f00720b */ /* 0x000fe40003f7d000 */
[----:B------:R-:W-:Y:S02]  /*9580*/  FSETP.NEU.FTZ.AND P0, PT, R23, RZ, PT ;  /* 0x000000ff1700720b */ /* 0x000fe40003f1d000 */
[----:B------:R-:W2:Y:S04]  /*9590*/  LDS.128 R24, [R42] ;  /* 0x000000002a187984 */ /* 0x000ea80000000c00 */
[----:B------:R3:W4:Y:S04]  /*95a0*/  LDS.128 R28, [R42+0x10] ;  /* 0x000010002a1c7984 */ /* 0x0007280000000c00 */
[----:B------:R3:W0:Y:S04]  /*95b0*/  LDS.128 R32, [R42+0x20] ;  /* 0x000020002a207984 */ /* 0x0006280000000c00 */
[----:B-----5:R3:W0:Y:S01]  /*95c0*/  LDS.128 R36, [R42+0x30] ;  /* 0x000030002a247984 */ /* 0x0206220000000c00 */
[----:B--2---:R-:W-:Y:S01]  /*95d0*/  MOV R40, R24 ;  /* 0x0000001800287202 */ /* 0x004fe20000000f00 */
        /* <DEDUP_REMOVED lines=19> */
.L_x_4683:
[----:B------:R-:W-:Y:S05]  /*9710*/  BSYNC.RECONVERGENT B1 ;  /* 0x0000000000017941 */ /* 0x000fea0003800200 */
.L_x_4682:
        /* <DEDUP_REMOVED lines=21> */
.L_x_4685:
[----:B------:R-:W-:Y:S05]  /*9870*/  BSYNC.RECONVERGENT B1 ;  /* 0x0000000000017941 */ /* 0x000fea0003800200 */
.L_x_4684:
        /* <DEDUP_REMOVED lines=22> */
.L_x_4687:
[----:B------:R-:W-:Y:S05]  /*99e0*/  BSYNC.RECONVERGENT B1 ;  /* 0x0000000000017941 */ /* 0x000fea0003800200 */
.L_x_4686:
        /* <DEDUP_REMOVED lines=20> */
.L_x_4689:
[----:B------:R-:W-:Y:S05]  /*9b30*/  BSYNC.RECONVERGENT B1 ;  /* 0x0000000000017941 */ /* 0x000fea0003800200 */
.L_x_4688:
[----:B------:R-:W-:Y:S01]  /*9b40*/  IMAD.MOV.U32 R42, RZ, RZ, R26 ;  /* 0x000000ffff2a7224 */ /* 0x000fe200078e001a */
[----:B------:R-:W-:Y:S01]  /*9b50*/  MOV R46, R30 ;  /* 0x0000001e002e7202 */ /* 0x000fe20000000f00 */
[----:B------:R-:W-:Y:S01]  /*9b60*/  IMAD.MOV.U32 R54, RZ, RZ, R38 ;  /* 0x000000ffff367224 */ /* 0x000fe200078e0026 */
[----:B------:R-:W-:Y:S01]  /*9b70*/  MOV R50, R34 ;  /* 0x0000002200327202 */ /* 0x000fe20000000f00 */
[----:B-1----:R-:W-:Y:S01]  /*9b80*/  IMAD.MOV.U32 R5, RZ, RZ, R41 ;  /* 0x000000ffff057224 */ /* 0x002fe200078e0029 */
        /* <DEDUP_REMOVED lines=19> */
.L_x_4681:
[----:B------:R-:W-:Y:S05]  /*9cc0*/  BSYNC.RECONVERGENT B0 ;  /* 0x0000000000007941 */ /* 0x000fea0003800200 */
.L_x_4680:
[----:B------:R-:W-:Y:S02]  /*9cd0*/  ISETP.GT.U32.AND P0, PT, R59, 0x3, PT ;  /* 0x000000033b00780c */ /* 0x000fe40003f04070 */
[----:B------:R-:W-:-:S11]  /*9ce0*/  MOV R59, R61 ;  /* 0x0000003d003b7202 */ /* 0x000fd60000000f00 */
[----:B------:R-:W-:Y:S05]  /*9cf0*/  @P0 BRA `(.L_x_4690) ;  /* 0xfffffff400e80947 */ /* 0x000fea000383ffff */
.L_x_4679:
        /* <DEDUP_REMOVED lines=21> */
.L_x_4703:
        /* <DEDUP_REMOVED lines=12> */
[----:B------:R-:W1:Y:S01]  /*9f10*/  LDS.128 R24, [R42] ;  /* 0x000000002a187984 */ /* 0x000e620000000c00 */
[----:B------:R-:W-:Y:S02]  /*9f20*/  FSETP.NEU.FTZ.AND P3, PT, R15, RZ, PT ;  /* 0x000000ff0f00720b */ /* 0x000fe40003f7d000 */
[----:B------:R-:W-:Y:S01]  /*9f30*/  FSETP.NEU.FTZ.AND P0, PT, R23, RZ, PT ;  /* 0x000000ff1700720b */ /* 0x000fe20003f1d000 */
[----:B------:R2:W4:Y:S04]  /*9f40*/  LDS.128 R28, [R42+0x10] ;  /* 0x000010002a1c7984 */ /* 0x0005280000000c00 */
[----:B------:R2:W0:Y:S04]  /*9f50*/  LDS.128 R32, [R42+0x20] ;  /* 0x000020002a207984 */ /* 0x0004280000000c00 */
[----:B-----5:R2:W0:Y:S01]  /*9f60*/  LDS.128 R36, [R42+0x30] ;  /* 0x000030002a247984 */ /* 0x0204220000000c00 */
        /* <DEDUP_REMOVED lines=13> */
[----:B------:R-:W-:Y:S01]  /*a040*/  IMAD.MOV.U32 R26, RZ, RZ, -0x1 ;  /* 0xffffffffff1a7424 */ /* 0x000fe200078e00ff */
[----:B------:R-:W1:Y:S01]  /*a050*/  MUFU.RCP R6, R43 ;  /* 0x0000002b00067308 */ /* 0x000e620000001000 */
[----:B------:R-:W-:-:S04]  /*a060*/  FMUL.FTZ R24, R41, R41 ;  /* 0x0000002929187220 */ /* 0x000fc80000410000 */
[----:B------:R-:W-:Y:S01]  /*a070*/  FMUL.FTZ R24, R7, R24 ;  /* 0x0000001807187220 */ /* 0x000fe20000410000 */
[----:B-1----:R-:W-:-:S04]  /*a080*/  FMUL.FTZ R6, R27, R6 ;  /* 0x000000061b067220 */ /* 0x002fc80000410000 */
[----:B------:R-:W-:Y:S01]  /*a090*/  FFMA.FTZ R40, R41, R6, R4 ;  /* 0x0000000629287223 */ /* 0x000fe20000010004 */
[----:B------:R-:W-:-:S07]  /*a0a0*/  FFMA.FTZ R41, R6, R24, R5 ;  /* 0x0000001806297223 */ /* 0x000fce0000010005 */
.L_x_4696:
[----:B------:R-:W-:Y:S05]  /*a0b0*/  BSYNC.RECONVERGENT B1 ;  /* 0x0000000000017941 */ /* 0x000fea0003800200 */
.L_x_4695:
[----:B------:R-:W-:Y:S01]  /*a0c0*/  BSSY.RECONVERGENT B1, `(.L_x_4697) ;  /* 0x0000015000017945 */ /* 0x000fe20003800200 */
[----:B----4-:R-:W-:Y:S01]  /*a0d0*/  MOV R44, R28 ;  /* 0x0000001c002c7202 */ /* 0x010fe20000000f00 */
        /* <DEDUP_REMOVED lines=19> */
.L_x_4698:
[----:B------:R-:W-:Y:S05]  /*a210*/  BSYNC.RECONVERGENT B1 ;  /* 0x0000000000017941 */ /* 0x000fea0003800200 */
.L_x_4697:
[----:B------:R-:W-:Y:S01]  /*a220*/  BSSY.RECONVERGENT B1, `(.L_x_4699) ;  /* 0x0000016000017945 */ /* 0x000fe20003800200 */
[----:B0-----:R-:W-:Y:S01]  /*a230*/  IMAD.MOV.U32 R48, RZ, RZ, R32 ;  /* 0x000000ffff307224 */ /* 0x001fe200078e0020 */
        /* <DEDUP_REMOVED lines=20> */
.L_x_4700:
[----:B------:R-:W-:Y:S05]  /*a380*/  BSYNC.RECONVERGENT B1 ;  /* 0x0000000000017941 */ /* 0x000fea0003800200 */
.L_x_4699:
        /* <DEDUP_REMOVED lines=20> */
.L_x_4702:
[----:B------:R-:W-:Y:S05]  /*a4d0*/  BSYNC.RECONVERGENT B1 ;  /* 0x0000000000017941 */ /* 0x000fea0003800200 */
.L_x_4701:
[----:B------:R-:W-:Y:S01]  /*a4e0*/  MOV R42, R26 ;  /* 0x0000001a002a7202 */ /* 0x000fe20000000f00 */
[----:B------:R-:W-:Y:S01]  /*a4f0*/  IMAD.MOV.U32 R50, RZ, RZ, R34 ;  /* 0x000000ffff327224 */ /* 0x000fe200078e0022 */
[----:B------:R-:W-:Y:S01]  /*a500*/  MOV R46, R30 ;  /* 0x0000001e002e7202 */ /* 0x000fe20000000f00 */
[----:B---3--:R-:W-:Y:S01]  /*a510*/  IMAD.MOV.U32 R6, RZ, RZ, R26 ;  /* 0x000000ffff067224 */ /* 0x008fe200078e001a */
        /* <DEDUP_REMOVED lines=20> */
.L_x_4694:
[----:B------:R-:W-:Y:S05]  /*a660*/  BSYNC.RECONVERGENT B0 ;  /* 0x0000000000007941 */ /* 0x000fea0003800200 */
.L_x_4693:
[----:B------:R-:W-:Y:S01]  /*a670*/  ISETP.GT.U32.AND P0, PT, R57, 0x7f, PT ;  /* 0x0000007f3900780c */ /* 0x000fe20003f04070 */
[----:B------:R-:W-:-:S12]  /*a680*/  IMAD.MOV.U32 R57, RZ, RZ, R60 ;  /* 0x000000ffff397224 */ /* 0x000fd800078e003c */
[----:B------:R-:W-:Y:S05]  /*a690*/  @P0 BRA `(.L_x_4703) ;  /* 0xfffffff400ec0947 */ /* 0x000fea000383ffff */
.L_x_4692:
[----:B------:R-:W-:Y:S01]  /*a6a0*/  ISETP.GE.U32.AND P0, PT, R3, 0x2, PT ;  /* 0x000000020300780c */ /* 0x000fe20003f06070 */
[----:B------:R-:W-:Y:S05]  /*a6b0*/  WARPSYNC.ALL ;  /* 0x0000000000007948 */ /* 0x000fea0003800000 */
[----:B------:R-:W-:Y:S07]  /*a6c0*/  BAR.SYNC.DEFER_BLOCKING 0x0 ;  /* 0x0000000000007b1d */ /* 0x000fee0000010000 */
[----:B------:R-:W-:Y:S05]  /*a6d0*/  @!P0 BRA `(.L_x_4691) ;  /* 0x0000000800008947 */ /* 0x000fea0003800000 */
[----:B------:R-:W-:-:S07]  /*a6e0*/  HFMA2 R0, -RZ, RZ, 0, 5.9604644775390625e-08 ;  /* 0x00000001ff007431 */ /* 0x000fce00000001ff */
.L_x_4712:
[----:B------:R-:W4:Y:S01]  /*a6f0*/  SHFL.DOWN PT, R26, R4, R0, 0x1f ;  /* 0x08001f00041a7589 */ /* 0x000f2200000e0000 */
[----:B------:R-:W-:Y:S01]  /*a700*/  FSETP.NEU.FTZ.AND P0, PT, R7, RZ, PT ;  /* 0x000000ff0700720b */ /* 0x000fe20003f1d000 */
[----:B------:R-:W-:Y:S01]  /*a710*/  BSSY.RECONVERGENT B0, `(.L_x_4704) ;  /* 0x000001c000007945 */ /* 0x000fe20003800200 */
[----:B---3--:R-:W-:Y:S01]  /*a720*/  MOV R30, R6 ;  /* 0x00000006001e7202 */ /* 0x008fe20000000f00 */
[----:B------:R-:W0:Y:S01]  /*a730*/  SHFL.DOWN PT, R29, R5, R0, 0x1f ;  /* 0x08001f00051d7589 */ /* 0x000e2200000e0000 */
[----:B------:R-:W-:Y:S01]  /*a740*/  MOV R24, R5 ;  /* 0x0000000500187202 */ /* 0x000fe20000000f00 */
[----:B------:R-:W-:Y:S01]  /*a750*/  IMAD.MOV.U32 R27, RZ, RZ, R4 ;  /* 0x000000ffff1b7224 */ /* 0x000fe200078e0004 */
[----:B------:R-:W-:Y:S01]  /*a760*/  MOV R25, R7 ;  /* 0x0000000700197202 */ /* 0x000fe20000000f00 */
[----:B------:R-:W2:Y:S04]  /*a770*/  SHFL.DOWN PT, R28, R7, R0, 0x1f ;  /* 0x08001f00071c7589 */ /* 0x000ea800000e0000 */
[----:B-1-3--:R1:W3:Y:S01]  /*a780*/  SHFL.DOWN PT, R6, R6, R0, 0x1f ;  /* 0x08001f0006067589 */ /* 0x00a2e200000e0000 */
[----:B----4-:R-:W-:Y:S01]  /*a790*/  IMAD.MOV.U32 R4, RZ, RZ, R26 ;  /* 0x000000ffff047224 */ /* 0x010fe200078e001a */
[----:B0-----:R-:W-:-:S02]  /*a7a0*/  MOV R5, R29 ;  /* 0x0000001d00057202 */ /* 0x001fc40000000f00 */
[----:B--2---:R-:W-:Y:S01]  /*a7b0*/  MOV R7, R28 ;  /* 0x0000001c00077202 */ /* 0x004fe20000000f00 */
[----:B-1----:R-:W-:Y:S06]  /*a7c0*/  @!P0 BRA `(.L_x_4705) ;  /* 0x0000000000408947 */ /* 0x002fec0003800000 */
[----:B------:R-:W-:Y:S01]  /*a7d0*/  FSETP.NEU.FTZ.AND P0, PT, R28, RZ, PT ;  /* 0x000000ff1c00720b */ /* 0x000fe20003f1d000 */
[----:B---3--:R-:W-:Y:S01]  /*a7e0*/  IMAD.MOV.U32 R6, RZ, RZ, R30 ;  /* 0x000000ffff067224 */ /* 0x008fe200078e001e */
        /* <DEDUP_REMOVED lines=14> */
.L_x_4705:
[----:B------:R-:W-:Y:S05]  /*a8d0*/  BSYNC.RECONVERGENT B0 ;  /* 0x0000000000007941 */ /* 0x000fea0003800200 */
.L_x_4704:
        /* <DEDUP_REMOVED lines=8> */
[----:B------:R-:W2:Y:S04]  /*a960*/  SHFL.DOWN PT, R30, R11, R0, 0x1f ;  /* 0x08001f000b1e7589 */ /* 0x000ea800000e0000 */
[----:B------:R4:W3:Y:S01]  /*a970*/  SHFL.DOWN PT, R10, R10, R0, 0x1f ;  /* 0x08001f000a0a7589 */ /* 0x0008e200000e0000 */
[----:B0-----:R-:W-:Y:S01]  /*a980*/  IMAD.MOV.U32 R8, RZ, RZ, R28 ;  /* 0x000000ffff087224 */ /* 0x001fe200078e001c */
[----:B-1----:R-:W-:-:S02]  /*a990*/  MOV R9, R29 ;  /* 0x0000001d00097202 */ /* 0x002fc40000000f00 */
[----:B--2---:R-:W-:Y:S01]  /*a9a0*/  MOV R11, R30 ;  /* 0x0000001e000b7202 */ /* 0x004fe20000000f00 */
[----:B----4-:R-:W-:Y:S06]  /*a9b0*/  @!P0 BRA `(.L_x_4707) ;  /* 0x0000000000408947 */ /* 0x010fec0003800000 */
        /* <DEDUP_REMOVED lines=16> */
.L_x_4707:
[----:B------:R-:W-:Y:S05]  /*aac0*/  BSYNC.RECONVERGENT B0 ;  /* 0x0000000000007941 */ /* 0x000fea0003800200 */
.L_x_4706:
        /* <DEDUP_REMOVED lines=30> */
.L_x_4709:
[----:B------:R-:W-:Y:S05]  /*acb0*/  BSYNC.RECONVERGENT B0 ;  /* 0x0000000000007941 */ /* 0x000fea0003800200 */
.L_x_4708:
[----:B------:R-:W0:Y:S01]  /*acc0*/  SHFL.DOWN PT, R26, R20, R0, 0x1f ;  /* 0x08001f00141a7589 */ /* 0x000e2200000e0000 */
[----:B------:R-:W-:Y:S01]  /*acd0*/  FSETP.NEU.FTZ.AND P0, PT, R23, RZ, PT ;  /* 0x000000ff1700720b */ /* 0x000fe20003f1d000 */
[----:B------:R-:W-:Y:S01]  /*ace0*/  BSSY.RECONVERGENT B0, `(.L_x_4710) ;  /* 0x000001c000007945 */ /* 0x000fe20003800200 */
[----:B------:R-:W-:Y:S01]  /*acf0*/  MOV R30, R22 ;  /* 0x00000016001e7202 */ /* 0x000fe20000000f00 */
[----:B------:R-:W1:Y:S01]  /*ad00*/  SHFL.DOWN PT, R29, R21, R0, 0x1f ;  /* 0x08001f00151d7589 */ /* 0x000e6200000e0000 */
[----:B------:R-:W-:Y:S01]  /*ad10*/  IMAD.MOV.U32 R25, RZ, RZ, R23 ;  /* 0x000000ffff197224 */ /* 0x000fe200078e0017 */
[----:B------:R-:W-:Y:S02]  /*ad20*/  MOV R24, R21 ;  /* 0x0000001500187202 */ /* 0x000fe40000000f00 */
[----:B------:R-:W2:Y:S01]  /*ad30*/  SHFL.DOWN PT, R28, R23, R0, 0x1f ;  /* 0x08001f00171c7589 */ /* 0x000ea200000e0000 */
[----:B------:R-:W-:-:S03]  /*ad40*/  MOV R27, R20 ;  /* 0x00000014001b7202 */ /* 0x000fc60000000f00 */
[----:B------:R4:W3:Y:S01]  /*ad50*/  SHFL.DOWN PT, R22, R22, R0, 0x1f ;  /* 0x08001f0016167589 */ /* 0x0008e200000e0000 */
[----:B0-----:R-:W-:Y:S01]  /*ad60*/  IMAD.MOV.U32 R20, RZ, RZ, R26 ;  /* 0x000000ffff147224 */ /* 0x001fe200078e001a */
[----:B-1----:R-:W-:Y:S02]  /*ad70*/  MOV R21, R29 ;  /* 0x0000001d00157202 */ /* 0x002fe40000000f00 */
        /* <DEDUP_REMOVED lines=18> */
.L_x_4711:
[----:B------:R-:W-:Y:S05]  /*aea0*/  BSYNC.RECONVERGENT B0 ;  /* 0x0000000000007941 */ /* 0x000fea0003800200 */
.L_x_4710:
[----:B------:R-:W-:-:S04]  /*aeb0*/  SHF.L.U32 R0, R0, 0x1, RZ ;  /* 0x0000000100007819 */ /* 0x000fc800000006ff */
[----:B------:R-:W-:-:S13]  /*aec0*/  ISETP.GE.AND P0, PT, R0, R3, PT ;  /* 0x000000030000720c */ /* 0x000fda0003f06270 */
[----:B------:R-:W-:Y:S05]  /*aed0*/  @!P0 BRA `(.L_x_4712) ;  /* 0xfffffff800048947 */ /* 0x000fea000383ffff */
.L_x_4691:
[----:B------:R-:W4:Y:S01]  /*aee0*/  LDC R0, c[0x0][0x56c] ;  /* 0x00015b00ff007b82 */ /* 0x000f220000000800 */
[----:B------:R-:W-:Y:S01]  /*aef0*/  HFMA2 R31, -RZ, RZ, 0, 0 ;  /* 0x00000000ff1f7431 */ /* 0x000fe200000001ff */
[C---:B----4-:R-:W-:Y:S01]  /*af00*/  ISETP.NE.AND P0, PT, R0.reuse, RZ, PT ;  /* 0x000000ff0000720c */ /* 0x050fe20003f05270 */
[----:B------:R-:W-:-:S05]  /*af10*/  VIADD R26, R0, 0xffffffff ;  /* 0xffffffff001a7836 */ /* 0x000fca0000000000 */
[----:B------:R-:W-:-:S04]  /*af20*/  VIMNMX.U32 R0, PT, PT, R26, 0x18, PT ;  /* 0x000000181a007848 */ /* 0x000fc80003fe0000 */
[----:B------:R-:W-:-:S03]  /*af30*/  IADD3 R0, PT, PT, R0, 0x1, RZ ;  /* 0x0000000100007810 */ /* 0x000fc60007ffe0ff */
[----:B------:R-:W-:Y:S05]  /*af40*/  @!P0 BRA `(.L_x_4713) ;  /* 0x0000001000488947 */ /* 0x000fea0003800000 */
[----:B------:R-:W4:Y:S01]  /*af50*/  LDCU.64 UR6, c[0x0][0x570] ;  /* 0x0000ae00ff0677ac */ /* 0x000f220008000a00 */
[----:B------:R-:W-:Y:S01]  /*af60*/  MOV R25, R19 ;  /* 0x0000001300197202 */ /* 0x000fe20000000f00 */
[----:B------:R-:W-:Y:S01]  /*af70*/  IMAD.MOV.U32 R24, RZ, RZ, RZ ;  /* 0x000000ffff187224 */ /* 0x000fe200078e00ff */
[----:B------:R-:W-:Y:S01]  /*af80*/  ISETP.NE.AND P1, PT, R26, RZ, PT ;  /* 0x000000ff1a00720c */ /* 0x000fe20003f25270 */
[----:B------:R-:W0:Y:S01]  /*af90*/  LDCU UR5, c[0x0][0x578] ;  /* 0x0000af00ff0577ac */ /* 0x000e220008000800 */
[----:B------:R-:W1:Y:S01]  /*afa0*/  LDCU UR4, c[0x0][0x69c] ;  /* 0x0000d380ff0477ac */ /* 0x000e620008000800 */
[----:B----4-:R-:W-:-:S05]  /*afb0*/  IMAD.HI.U32 R24, R19, UR7, R24 ;  /* 0x0000000713187c27 */ /* 0x010fca000f8e0018 */
[----:B0-----:R-:W-:-:S04]  /*afc0*/  SHF.R.U32.HI R25, RZ, UR5, R24 ;  /* 0x00000005ff197c19 */ /* 0x001fc80008011618 */
[----:B------:R-:W-:-:S05]  /*afd0*/  IADD3 R3, PT, PT, -R25, RZ, RZ ;  /* 0x000000ff19037210 */ /* 0x000fca0007ffe1ff */
[----:B------:R-:W-:-:S04]  /*afe0*/  IMAD R3, R3, UR6, R19 ;  /* 0x0000000603037c24 */ /* 0x000fc8000f8e0213 */
[----:B-1----:R-:W-:Y:S01]  /*aff0*/  IMAD R31, R3, UR4, RZ ;  /* 0x00000004031f7c24 */ /* 0x002fe2000f8e02ff */
[----:B------:R-:W-:Y:S06]  /*b000*/  @!P1 BRA `(.L_x_4713) ;  /* 0x0000001000189947 */ /* 0x000fec0003800000 */
[----:B------:R-:W0:Y:S01]  /*b010*/  LDCU.64 UR6, c[0x0][0x580] ;  /* 0x0000b000ff0677ac */ /* 0x000e220008000a00 */
[----:B------:R-:W-:Y:S01]  /*b020*/  IMAD.MOV.U32 R24, RZ, RZ, RZ ;  /* 0x000000ffff187224 */ /* 0x000fe200078e00ff */
[----:B------:R-:W-:Y:S01]  /*b030*/  ISETP.NE.AND P1, PT, R0, 0x2, PT ;  /* 0x000000020000780c */ /* 0x000fe20003f25270 */
[----:B------:R-:W1:Y:S01]  /*b040*/  LDCU UR5, c[0x0][0x57c] ;  /* 0x0000af80ff0577ac */ /* 0x000e620008000800 */
[----:B------:R-:W4:Y:S01]  /*b050*/  LDCU UR4, c[0x0][0x6a4] ;  /* 0x0000d480ff0477ac */ /* 0x000f220008000800 */
[----:B0-----:R-:W-:-:S05]  /*b060*/  IMAD.HI.U32 R28, R25, UR6, R24 ;  /* 0x00000006191c7c27 */ /* 0x001fca000f8e0018 */
[----:B------:R-:W-:-:S04]  /*b070*/  SHF.R.U32.HI R29, RZ, UR7, R28 ;  /* 0x00000007ff1d7c19 */ /* 0x000fc8000801161c */
[----:B------:R-:W-:-:S05]  /*b080*/  IADD3 R3, PT, PT, -R29, RZ, RZ ;  /* 0x000000ff1d037210 */ /* 0x000fca0007ffe1ff */
[----:B-1----:R-:W-:-:S04]  /*b090*/  IMAD R24, R3, UR5, R25 ;  /* 0x0000000503187c24 */ /* 0x002fc8000f8e0219 */
[----:B----4-:R-:W-:Y:S01]  /*b0a0*/  IMAD R31, R24, UR4, R31 ;  /* 0x00000004181f7c24 */ /* 0x010fe2000f8e021f */
[----:B------:R-:W-:Y:S06]  /*b0b0*/  @!P1 BRA `(.L_x_4713) ;  /* 0x0000000c00ec9947 */ /* 0x000fec0003800000 */
[----:B------:R-:W0:Y:S01]  /*b0c0*/  LDCU.64 UR6, c[0x0][0x588] ;  /* 0x0000b100ff0677ac */ /* 0x000e220008000a00 */
[----:B------:R-:W-:Y:S02]  /*b0d0*/  MOV R28, RZ ;  /* 0x000000ff001c7202 */ /* 0x000fe40000000f00 */
[----:B------:R-:W-:Y:S01]  /*b0e0*/  ISETP.NE.AND P1, PT, R0, 0x3, PT ;  /* 0x000000030000780c */ /* 0x000fe20003f25270 */
[----:B------:R-:W1:Y:S01]  /*b0f0*/  LDCU UR5, c[0x0][0x590] ;  /* 0x0000b200ff0577ac */ /* 0x000e620008000800 */
[----:B------:R-:W4:Y:S01]  /*b100*/  LDCU UR4, c[0x0][0x6ac] ;  /* 0x0000d580ff0477ac */ /* 0x000f220008000800 */
[----:B0-----:R-:W-:-:S05]  /*b110*/  IMAD.HI.U32 R24, R29, UR7, R28 ;  /* 0x000000071d187c27 */ /* 0x001fca000f8e001c */
[----:B-1----:R-:W-:-:S05]  /*b120*/  SHF.R.U32.HI R25, RZ, UR5, R24 ;  /* 0x00000005ff197c19 */ /* 0x002fca0008011618 */
[----:B------:R-:W-:-:S04]  /*b130*/  IMAD.MOV R3, RZ, RZ, -R25 ;  /* 0x000000ffff037224 */ /* 0x000fc800078e0a19 */
[----:B------:R-:W-:-:S04]  /*b140*/  IMAD R28, R3, UR6, R29 ;  /* 0x00000006031c7c24 */ /* 0x000fc8000f8e021d */
[----:B----4-:R-:W-:Y:S01]  /*b150*/  IMAD R31, R28, UR4, R31 ;  /* 0x000000041c1f7c24 */ /* 0x010fe2000f8e021f */
[----:B------:R-:W-:Y:S06]  /*b160*/  @!P1 BRA `(.L_x_4713) ;  /* 0x0000000c00c09947 */ /* 0x000fec0003800000 */
[----:B------:R-:W0:Y:S01]  /*b170*/  LDCU.64 UR6, c[0x0][0x598] ;  /* 0x0000b300ff0677ac */ /* 0x000e220008000a00 */
[----:B------:R-:W-:Y:S01]  /*b180*/  HFMA2 R24, -RZ, RZ, 0, 0 ;  /* 0x00000000ff187431 */ /* 0x000fe200000001ff */
[----:B------:R-:W-:Y:S01]  /*b190*/  ISETP.NE.AND P1, PT, R0, 0x4, PT ;  /* 0x000000040000780c */ /* 0x000fe20003f25270 */
[----:B------:R-:W1:Y:S01]  /*b1a0*/  LDCU UR5, c[0x0][0x594] ;  /* 0x0000b280ff0577ac */ /* 0x000e620008000800 */
[----:B------:R-:W4:Y:S02]  /*b1b0*/  LDCU UR4, c[0x0][0x6b4] ;  /* 0x0000d680ff0477ac */ /* 0x000f240008000800 */
[----:B0-----:R-:W-:-:S05]  /*b1c0*/  IMAD.HI.U32 R28, R25, UR6, R24 ;  /* 0x00000006191c7c27 */ /* 0x001fca000f8e0018 */
[----:B------:R-:W-:-:S04]  /*b1d0*/  SHF.R.U32.HI R29, RZ, UR7, R28 ;  /* 0x00000007ff1d7c19 */ /* 0x000fc8000801161c */
[----:B------:R-:W-:-:S05]  /*b1e0*/  IADD3 R3, PT, PT, -R29, RZ, RZ ;  /* 0x000000ff1d037210 */ /* 0x000fca0007ffe1ff */
[----:B-1----:R-:W-:-:S04]  /*b1f0*/  IMAD R24, R3, UR5, R25 ;  /* 0x0000000503187c24 */ /* 0x002fc8000f8e0219 */
[----:B----4-:R-:W-:Y:S01]  /*b200*/  IMAD R31, R24, UR4, R31 ;  /* 0x00000004181f7c24 */ /* 0x010fe2000f8e021f */
[----:B------:R-:W-:Y:S06]  /*b210*/  @!P1 BRA `(.L_x_4713) ;  /* 0x0000000c00949947 */ /* 0x000fec0003800000 */
[----:B------:R-:W0:Y:S01]  /*b220*/  LDCU.64 UR6, c[0x0][0x5a0] ;  /* 0x0000b400ff0677ac */ /* 0x000e220008000a00 */
[----:B------:R-:W-:Y:S01]  /*b230*/  IMAD.MOV.U32 R28, RZ, RZ, RZ ;  /* 0x000000ffff1c7224 */ /* 0x000fe200078e00ff */
[----:B------:R-:W-:Y:S01]  /*b240*/  ISETP.NE.AND P1, PT, R0, 0x5, PT ;  /* 0x000000050000780c */ /* 0x000fe20003f25270 */
[----:B------:R-:W1:Y:S01]  /*b250*/  LDCU UR5, c[0x0][0x5a8] ;  /* 0x0000b500ff0577ac */ /* 0x000e620008000800 */
[----:B------:R-:W4:Y:S01]  /*b260*/  LDCU UR4, c[0x0][0x6bc] ;  /* 0x0000d780ff0477ac */ /* 0x000f220008000800 */
[----:B0-----:R-:W-:-:S05]  /*b270*/  IMAD.HI.U32 R24, R29, UR7, R28 ;  /* 0x000000071d187c27 */ /* 0x001fca000f8e001c */
[----:B-1----:R-:W-:-:S04]  /*b280*/  SHF.R.U32.HI R25, RZ, UR5, R24 ;  /* 0x00000005ff197c19 */ /* 0x002fc80008011618 */
[----:B------:R-:W-:-:S05]  /*b290*/  IADD3 R3, PT, PT, -R25, RZ, RZ ;  /* 0x000000ff19037210 */ /* 0x000fca0007ffe1ff */
[----:B------:R-:W-:-:S04]  /*b2a0*/  IMAD R28, R3, UR6, R29 ;  /* 0x00000006031c7c24 */ /* 0x000fc8000f8e021d */
        /* <DEDUP_REMOVED lines=8> */
[----:B------:R-:W-:-:S05]  /*b330*/  SHF.R.U32.HI R29, RZ, UR7, R28 ;  /* 0x00000007ff1d7c19 */ /* 0x000fca000801161c */
[----:B------:R-:W-:-:S04]  /*b340*/  IMAD.MOV R3, RZ, RZ, -R29 ;  /* 0x000000ffff037224 */ /* 0x000fc800078e0a1d */
[----:B-1----:R-:W-:-:S04]  /*b350*/  IMAD R24, R3, UR5, R25 ;  /* 0x0000000503187c24 */ /* 0x002fc8000f8e0219 */
        /* <DEDUP_REMOVED lines=8> */
[----:B-1----:R-:W-:-:S04]  /*b3e0*/  SHF.R.U32.HI R25, RZ, UR5, R24 ;  /* 0x00000005ff197c19 */ /* 0x002fc80008011618 */
[----:B------:R-:W-:-:S05]  /*b3f0*/  IADD3 R3, PT, PT, -R25, RZ, RZ ;  /* 0x000000ff19037210 */ /* 0x000fca0007ffe1ff */
[----:B------:R-:W-:-:S04]  /*b400*/  IMAD R28, R3, UR6, R29 ;  /* 0x00000006031c7c24 */ /* 0x000fc8000f8e021d */
        /* <DEDUP_REMOVED lines=191> */
[----:B------:R-:W1:Y:S01]  /*c000*/  LDCU UR5, c[0x0][0x698] ;  /* 0x0000d300ff0577ac */ /* 0x000e620008000800 */
[----:B------:R-:W4:Y:S03]  /*c010*/  LDCU UR4, c[0x0][0x75c] ;  /* 0x0000eb80ff0477ac */ /* 0x000f260008000800 */
[----:B0-----:R-:W-:-:S05]  /*c020*/  IMAD.HI.U32 R3, R29, UR7, R28 ;  /* 0x000000071d037c27 */ /* 0x001fca000f8e001c */
[----:B-1----:R-:W-:-:S04]  /*c030*/  SHF.R.U32.HI R3, RZ, UR5, R3 ;  /* 0x00000005ff037c19 */ /* 0x002fc80008011603 */
[----:B------:R-:W-:-:S05]  /*c040*/  IADD3 R3, PT, PT, -R3, RZ, RZ ;  /* 0x000000ff03037210 */ /* 0x000fca0007ffe1ff */
[----:B------:R-:W-:-:S04]  /*c050*/  IMAD R28, R3, UR6, R29 ;  /* 0x00000006031c7c24 */ /* 0x000fc8000f8e021d */
[----:B----4-:R-:W-:-:S07]  /*c060*/  IMAD R31, R28, UR4, R31 ;  /* 0x000000041c1f7c24 */ /* 0x010fce000f8e021f */
.L_x_4713:
[----:B------:R-:W-:Y:S01]  /*c070*/  IMAD.MOV.U32 R29, RZ, RZ, RZ ;  /* 0x000000ffff1d7224 */ /* 0x000fe200078e00ff */
[----:B------:R-:W-:Y:S06]  /*c080*/  @!P0 BRA `(.L_x_4714) ;  /* 0x0000001000488947 */ /* 0x000fec0003800000 */
[----:B------:R-:W4:Y:S01]  /*c090*/  LDCU.64 UR6, c[0x0][0x570] ;  /* 0x0000ae00ff0677ac */ /* 0x000f220008000a00 */
[----:B------:R-:W-:Y:S02]  /*c0a0*/  IADD3 R25, PT, PT, R19, 0x1, RZ ;  /* 0x0000000113197810 */ /* 0x000fe40007ffe0ff */
[----:B------:R-:W-:Y:S01]  /*c0b0*/  MOV R24, RZ ;  /* 0x000000ff00187202 */ /* 0x000fe20000000f00 */
[----:B------:R-:W0:Y:S01]  /*c0c0*/  LDCU UR4, c[0x0][0x578] ;  /* 0x0000af00ff0477ac */ /* 0x000e220008000800 */
[----:B------:R-:W-:Y:S01]  /*c0d0*/  ISETP.NE.AND P1, PT, R26, RZ, PT ;  /* 0x000000ff1a00720c */ /* 0x000fe20003f25270 */
[----:B------:R-:W1:Y:S02]  /*c0e0*/  LDCU UR5, c[0x0][0x69c] ;  /* 0x0000d380ff0577ac */ /* 0x000e640008000800 */
[----:B----4-:R-:W-:-:S05]  /*c0f0*/  IMAD.HI.U32 R32, R25, UR7, R24 ;  /* 0x0000000719207c27 */ /* 0x010fca000f8e0018 */
[----:B0-----:R-:W-:-:S05]  /*c100*/  SHF.R.U32.HI R33, RZ, UR4, R32 ;  /* 0x00000004ff217c19 */ /* 0x001fca0008011620 */
[----:B------:R-:W-:-:S04]  /*c110*/  IMAD.MOV R24, RZ, RZ, -R33 ;  /* 0x000000ffff187224 */ /* 0x000fc800078e0a21 */
[----:B------:R-:W-:-:S04]  /*c120*/  IMAD R24, R24, UR6, R25 ;  /* 0x0000000618187c24 */ /* 0x000fc8000f8e0219 */
[----:B-1----:R-:W-:Y:S01]  /*c130*/  IMAD R29, R24, UR5, RZ ;  /* 0x00000005181d7c24 */ /* 0x002fe2000f8e02ff */
        /* <DEDUP_REMOVED lines=263> */
.L_x_4714:
[----:B------:R-:W-:Y:S01]  /*d1b0*/  MOV R27, RZ ;  /* 0x000000ff001b7202 */ /* 0x000fe20000000f00 */
[----:B------:R-:W-:Y:S06]  /*d1c0*/  @!P0 BRA `(.L_x_4715) ;  /* 0x0000001000488947 */ /* 0x000fec0003800000 */
[----:B------:R-:W4:Y:S01]  /*d1d0*/  LDCU.64 UR6, c[0x0][0x570] ;  /* 0x0000ae00ff0677ac */ /* 0x000f220008000a00 */
[----:B------:R-:W-:Y:S01]  /*d1e0*/  IADD3 R25, PT, PT, R19, 0x2, RZ ;  /* 0x0000000213197810 */ /* 0x000fe20007ffe0ff */
        /* <DEDUP_REMOVED lines=16> */
[----:B------:R-:W-:-:S05]  /*d2f0*/  SHF.R.U32.HI R25, RZ, UR5, R24 ;  /* 0x00000005ff197c19 */ /* 0x000fca0008011618 */
[----:B------:R-:W-:-:S04]  /*d300*/  IMAD.MOV R32, RZ, RZ, -R25 ;  /* 0x000000ffff207224 */ /* 0x000fc800078e0a19 */
        /* <DEDUP_REMOVED lines=254> */
.L_x_4715:
[----:B------:R-:W-:Y:S01]  /*e2f0*/  MOV R25, RZ ;  /* 0x000000ff00197202 */ /* 0x000fe20000000f00 */
[----:B------:R-:W-:Y:S06]  /*e300*/  @!P0 BRA `(.L_x_4716) ;  /* 0x0000001000488947 */ /* 0x000fec0003800000 */
[----:B------:R-:W4:Y:S01]  /*e310*/  LDCU.64 UR6, c[0x0][0x570] ;  /* 0x0000ae00ff0677ac */ /* 0x000f220008000a00 */
[----:B------:R-:W-:Y:S01]  /*e320*/  MOV R24, RZ ;  /* 0x000000ff00187202 */ /* 0x000fe20000000f00 */
[----:B------:R-:W-:Y:S01]  /*e330*/  VIADD R25, R19, 0x3 ;  /* 0x0000000313197836 */ /* 0x000fe20000000000 */
        /* <DEDUP_REMOVED lines=26> */
[----:B-1----:R-:W-:-:S05]  /*e4e0*/  SHF.R.U32.HI R33, RZ, UR4, R32 ;  /* 0x00000004ff217c19 */ /* 0x002fca0008011620 */
[----:B------:R-:W-:-:S04]  /*e4f0*/  IMAD.MOV R34, RZ, RZ, -R33 ;  /* 0x000000ffff227224 */ /* 0x000fc800078e0a21 */
        /* <DEDUP_REMOVED lines=243> */
.L_x_4716:
[----:B------:R-:W4:Y:S01]  /*f430*/  LDCU.64 UR4, c[0x0][0x780] ;  /* 0x0000f000ff0477ac */ /* 0x000f220008000a00 */
[----:B------:R-:W-:Y:S02]  /*f440*/  PLOP3.LUT P0, PT, PT, PT, PT, 0x80, 0x8 ;  /* 0x000000000008781c */ /* 0x000fe40003f0f070 */
[----:B------:R-:W-:Y:S01]  /*f450*/  CS2R R60, SRZ ;  /* 0x00000000003c7805 */ /* 0x000fe2000001ff00 */
[----:B----4-:R-:W-:-:S04]  /*f460*/  UISETP.NE.U32.AND UP0, UPT, UR4, URZ, UPT ;  /* 0x000000ff0400728c */ /* 0x010fc8000bf05070 */
[----:B------:R-:W-:-:S09]  /*f470*/  UISETP.NE.AND.EX UP0, UPT, UR5, URZ, UPT, UP0 ;  /* 0x000000ff0500728c */ /* 0x000fd2000bf05300 */
[----:B------:R-:W-:Y:S05]  /*f480*/  BRA.U !UP0, `(.L_x_4717) ;  /* 0x0000000508447547 */ /* 0x000fea000b800000 */
[----:B------:R-:W-:Y:S01]  /*f490*/  BSSY.RECONVERGENT B0, `(.L_x_4718) ;  /* 0x0000019000007945 */ /* 0x000fe20003800200 */
[----:B------:R-:W-:Y:S01]  /*f4a0*/  IMAD.MOV.U32 R30, RZ, RZ, 0x2 ;  /* 0x00000002ff1e7424 */ /* 0x000fe200078e00ff */
[----:B------:R-:W-:-:S07]  /*f4b0*/  MOV R3, 0x10 ;  /* 0x0000001000037802 */ /* 0x000fce0000000f00 */
.L_x_4719:
[----:B------:R-:W4:Y:S08]  /*f4c0*/  I2F.U32.RP R24, R3 ;  /* 0x0000000300187306 */ /* 0x000f300000209000 */
[----:B----4-:R-:W4:Y:S02]  /*f4d0*/  MUFU.RCP R24, R24 ;  /* 0x0000001800187308 */ /* 0x010f240000001000 */
[----:B----4-:R-:W-:-:S06]  /*f4e0*/  IADD3 R32, PT, PT, R24, 0xffffffe, RZ ;  /* 0x0ffffffe18207810 */ /* 0x010fcc0007ffe0ff */
[----:B------:R4:W0:Y:S02]  /*f4f0*/  F2I.FTZ.U32.TRUNC.NTZ R33, R32 ;  /* 0x0000002000217305 */ /* 0x000824000021f000 */
[----:B----4-:R-:W-:Y:S02]  /*f500*/  HFMA2 R32, -RZ, RZ, 0, 0 ;  /* 0x00000000ff207431 */ /* 0x010fe400000001ff */
[----:B0-----:R-:W-:-:S04]  /*f510*/  IMAD.MOV R28, RZ, RZ, -R33 ;  /* 0x000000ffff1c7224 */ /* 0x001fc800078e0a21 */
[----:B------:R-:W-:-:S04]  /*f520*/  IMAD R35, R28, R3, RZ ;  /* 0x000000031c237224 */ /* 0x000fc800078e02ff */
[----:B------:R-:W-:Y:S01]  /*f530*/  IMAD.HI.U32 R33, R33, R35, R32 ;  /* 0x0000002321217227 */ /* 0x000fe200078e0020 */
[-C--:B------:R-:W-:Y:S02]  /*f540*/  LOP3.LUT R35, RZ, R3.reuse, RZ, 0x33, !PT ;  /* 0x00000003ff237212 */ /* 0x080fe400078e33ff */
[----:B------:R-:W-:-:S03]  /*f550*/  MOV R32, R3 ;  /* 0x0000000300207202 */ /* 0x000fc60000000f00 */
[----:B------:R-:W-:-:S05]  /*f560*/  IMAD.HI.U32 R28, R33, R30, RZ ;  /* 0x0000001e211c7227 */ /* 0x000fca00078e00ff */
[----:B------:R-:W-:-:S05]  /*f570*/  IADD3 R28, PT, PT, -R28, RZ, RZ ;  /* 0x000000ff1c1c7210 */ /* 0x000fca0007ffe1ff */
[----:B------:R-:W-:Y:S02]  /*f580*/  IMAD R28, R3, R28, R30 ;  /* 0x0000001c031c7224 */ /* 0x000fe400078e021e */
[----:B------:R-:W-:-:S03]  /*f590*/  IMAD.MOV.U32 R30, RZ, RZ, R32 ;  /* 0x000000ffff1e7224 */ /* 0x000fc600078e0020 */
[----:B------:R-:W-:-:S13]  /*f5a0*/  ISETP.GE.U32.AND P0, PT, R28, R3, PT ;  /* 0x000000031c00720c */ /* 0x000fda0003f06070 */
[----:B------:R-:W-:Y:S01]  /*f5b0*/  @P0 IMAD.IADD R28, R28, 0x1, -R3 ;  /* 0x000000011c1c0824 */ /* 0x000fe200078e0a03 */
[----:B------:R-:W-:-:S04]  /*f5c0*/  ISETP.NE.U32.AND P0, PT, R3, RZ, PT ;  /* 0x000000ff0300720c */ /* 0x000fc80003f05070 */
[----:B------:R-:W-:-:S13]  /*f5d0*/  ISETP.GE.U32.AND P1, PT, R28, R3, PT ;  /* 0x000000031c00720c */ /* 0x000fda0003f26070 */
[----:B------:R-:W-:-:S04]  /*f5e0*/  @P1 IADD3 R28, PT, PT, R28, -R3, RZ ;  /* 0x800000031c1c1210 */ /* 0x000fc80007ffe0ff */
[----:B------:R-:W-:-:S04]  /*f5f0*/  SEL R3, R35, R28, !P0 ;  /* 0x0000001c23037207 */ /* 0x000fc80004000000 */
[----:B------:R-:W-:-:S13]  /*f600*/  ISETP.NE.AND P1, PT, R3, RZ, PT ;  /* 0x000000ff0300720c */ /* 0x000fda0003f25270 */
[----:B------:R-:W-:Y:S05]  /*f610*/  @P1 BRA `(.L_x_4719) ;  /* 0xfffffffc00a81947 */ /* 0x000fea000383ffff */
[----:B------:R-:W-:Y:S05]  /*f620*/  BSYNC.RECONVERGENT B0 ;  /* 0x0000000000007941 */ /* 0x000fea0003800200 */
.L_x_4718:
        /* <DEDUP_REMOVED lines=26> */
[----:B0-----:R-:W-:-:S06]  /*f7d0*/  VIADD R34, R24, 0xffffffe ;  /* 0x0ffffffe18227836 */ /* 0x001fcc0000000000 */
[----:B------:R0:W4:Y:S02]  /*f7e0*/  F2I.FTZ.U32.TRUNC.NTZ R35, R34 ;  /* 0x0000002200237305 */ /* 0x000124000021f000 */
[----:B0-----:R-:W-:Y:S02]  /*f7f0*/  HFMA2 R34, -RZ, RZ, 0, 0 ;  /* 0x00000000ff227431 */ /* 0x001fe400000001ff */
[----:B----4-:R-:W-:-:S04]  /*f800*/  IMAD R33, R33, R35, RZ ;  /* 0x0000002321217224 */ /* 0x010fc800078e02ff */
[----:B------:R-:W-:-:S04]  /*f810*/  IMAD.HI.U32 R35, R35, R33, R34 ;  /* 0x0000002123237227 */ /* 0x000fc800078e0022 */
[----:B------:R-:W-:Y:S02]  /*f820*/  HFMA2 R33, -RZ, RZ, 0, 0 ;  /* 0x00000000ff217431 */ /* 0x000fe400000001ff */
        /* <DEDUP_REMOVED lines=11> */
.L_x_4721:
[----:B------:R-:W-:-:S07]  /*f8e0*/  MOV R24, 0xf900 ;  /* 0x0000f90000187802 */ /* 0x000fce0000000f00 */
[----:B-123-5:R-:W-:Y:S05]  /*f8f0*/  CALL.REL.NOINC `($__internal_11_$__cuda_sm20_div_u64) ;  /* 0x000000a800f07944 */ /* 0x02efea0003c00000 */
[----:B------:R-:W-:Y:S01]  /*f900*/  IMAD.MOV.U32 R32, RZ, RZ, R3 ;  /* 0x000000ffff207224 */ /* 0x000fe200078e0003 */
[----:B------:R-:W-:-:S07]  /*f910*/  MOV R33, R28 ;  /* 0x0000001c00217202 */ /* 0x000fce0000000f00 */
.L_x_4722:
[----:B------:R-:W-:Y:S05]  /*f920*/  BSYNC.RECONVERGENT B0 ;  /* 0x0000000000007941 */ /* 0x000fea0003800200 */
.L_x_4720:
[----:B------:R-:W0:Y:S02]  /*f930*/  LDCU.64 UR4, c[0x0][0x780] ;  /* 0x0000f000ff0477ac */ /* 0x000e240008000a00 */
[----:B0-----:R-:W-:Y:S02]  /*f940*/  UISETP.NE.U32.AND UP0, UPT, UR4, URZ, UPT ;  /* 0x000000ff0400728c */ /* 0x001fe4000bf05070 */
[----:B------:R-:W-:Y:S02]  /*f950*/  IADD3 R60, P1, PT, R32, UR4, RZ ;  /* 0x00000004203c7c10 */ /* 0x000fe4000ff3e0ff */
[----:B------:R-:W-:Y:S02]  /*f960*/  UISETP.NE.AND.EX UP0, UPT, UR5, URZ, UPT, UP0 ;  /* 0x000000ff0500728c */ /* 0x000fe4000bf05300 */
[----:B------:R-:W-:-:S04]  /*f970*/  IADD3.X R61, PT, PT, R33, UR5, RZ, P1, !PT ;  /* 0x00000005213d7c10 */ /* 0x000fc80008ffe4ff */
[----:B------:R-:W-:-:S04]  /*f980*/  PLOP3.LUT P0, PT, PT, PT, UP0, 0x80, 0x8 ;  /* 0x000000000008781c */ /* 0x000fc80003f0f008 */
[----:B------:R-:W-:-:S13]  /*f990*/  PLOP3.LUT P0, PT, P0, PT, PT, 0x8, 0x80 ;  /* 0x000000000080781c */ /* 0x000fda000070e170 */
.L_x_4717:
[----:B------:R-:W4:Y:S02]  /*f9a0*/  LDCU UR4, c[0x0][0x3b8] ;  /* 0x00007700ff0477ac */ /* 0x000f240008000800 */
[----:B----4-:R-:W-:-:S09]  /*f9b0*/  UISETP.NE.AND UP0, UPT, UR4, URZ, UPT ;  /* 0x000000ff0400728c */ /* 0x010fd2000bf05270 */
[----:B------:R-:W-:Y:S05]  /*f9c0*/  BRA.U !UP0, `(.L_x_4723) ;  /* 0x0000009108ac7547 */ /* 0x000fea000b800000 */
[----:B------:R-:W4:Y:S01]  /*f9d0*/  LDCU UR4, c[0x0][0x3bc] ;  /* 0x00007780ff0477ac */ /* 0x000f220008000800 */
[----:B-12---:R-:W-:Y:S01]  /*f9e0*/  HFMA2 R57, -RZ, RZ, 0, 0 ;  /* 0x00000000ff397431 */ /* 0x006fe200000001ff */
[----:B------:R-:W1:Y:S01]  /*f9f0*/  LDCU UR7, c[0x0][0x56c] ;  /* 0x0000ad80ff0777ac */ /* 0x000e620008000800 */
[----:B------:R-:W2:Y:S01]  /*fa00*/  LDCU UR5, c[0x0][0x3c0] ;  /* 0x00007800ff0577ac */ /* 0x000ea20008000800 */
[----:B------:R-:W0:Y:S01]  /*fa10*/  LDCU UR6, c[0x0][0x3a8] ;  /* 0x00007500ff0677ac */ /* 0x000e220008000800 */
[----:B----4-:R-:W-:Y:S01]  /*fa20*/  IMAD R3, R17, UR4, RZ ;  /* 0x0000000411037c24 */ /* 0x010fe2000f8e02ff */
[----:B-1----:R-:W-:-:S03]  /*fa30*/  UISETP.NE.AND UP0, UPT, UR7, URZ, UPT ;  /* 0x000000ff0700728c */ /* 0x002fc6000bf05270 */
[----:B--2---:R-:W-:-:S04]  /*fa40*/  IMAD R3, R2, UR5, R3 ;  /* 0x0000000502037c24 */ /* 0x004fc8000f8e0203 */
[----:B0-----:R-:W-:-:S04]  /*fa50*/  IMAD R3, R16, UR6, R3 ;  /* 0x0000000610037c24 */ /* 0x001fc8000f8e0203 */
[----:B------:R-:W-:Y:S01]  /*fa60*/  IMAD.SHL.U32 R25, R3, 0x4, RZ ;  /* 0x0000000403197824 */ /* 0x000fe200078e00ff */
[----:B------:R-:W-:Y:S06]  /*fa70*/  BRA.U !UP0, `(.L_x_4724) ;  /* 0x0000001108447547 */ /* 0x000fec000b800000 */
        /* <DEDUP_REMOVED lines=273> */
.L_x_4724:
[----:B---3--:R-:W-:Y:S01]  /*10b90*/  MOV R56, RZ ;  /* 0x000000ff00387202 */ /* 0x008fe20000000f00 */
        /* <DEDUP_REMOVED lines=271> */
[----:B-1----:R-:W-:-:S04]  /*11c90*/  SHF.R.U32.HI R3, RZ, UR4, R3 ;  /* 0x00000004ff037c19 */ /* 0x002fc80008011603 */
[----:B------:R-:W-:-:S05]  /*11ca0*/  IADD3 R3, PT, PT, -R3, RZ, RZ ;  /* 0x000000ff03037210 */ /* 0x000fca0007ffe1ff */
[----:B------:R-:W-:-:S04]  /*11cb0*/  IMAD R3, R3, UR6, R19 ;  /* 0x0000000603037c24 */ /* 0x000fc8000f8e0213 */
[----:B--2---:R-:W-:-:S07]  /*11cc0*/  IMAD R56, R3, UR5, R56 ;  /* 0x0000000503387c24 */ /* 0x004fce000f8e0238 */
.L_x_4725:
[----:B------:R-:W-:Y:S01]  /*11cd0*/  MOV R19, RZ ;  /* 0x000000ff00137202 */ /* 0x000fe20000000f00 */
[----:B------:R-:W-:Y:S06]  /*11ce0*/  BRA.U !UP0, `(.L_x_4726) ;  /* 0x0000001108487547 */ /* 0x000fec000b800000 */
[----:B------:R-:W0:Y:S01]  /*11cf0*/  LDCU.64 UR6, c[0x0][0x570] ;  /* 0x0000ae00ff0677ac */ /* 0x000e220008000a00 */
[----:B------:R-:W-:Y:S02]  /*11d00*/  HFMA2 R18, -RZ, RZ, 0, 0 ;  /* 0x00000000ff127431 */ /* 0x000fe400000001ff */
        /* <DEDUP_REMOVED lines=272> */
.L_x_4726:
        /* <DEDUP_REMOVED lines=276> */
.L_x_4727:
        /* <DEDUP_REMOVED lines=37> */
.L_x_4729:
[----:B------:R-:W-:Y:S05]  /*141a0*/  BSYNC.RECONVERGENT B0 ;  /* 0x0000000000007941 */ /* 0x000fea0003800200 */
.L_x_4728:
        /* <DEDUP_REMOVED lines=35> */
.L_x_4731:
[----:B------:R-:W-:Y:S05]  /*143e0*/  BSYNC.RECONVERGENT B0 ;  /* 0x0000000000007941 */ /* 0x000fea0003800200 */
.L_x_4730:
        /* <DEDUP_REMOVED lines=19> */
[----:B------:R-:W2:Y:S01]  /*14520*/  LDCU.64 UR8, c[0x0][0x388] ;  /* 0x00007100ff0877ac */ /* 0x000ea20008000a00 */
[----:B-1----:R-:W-:Y:S01]  /*14530*/  UISETP.NE.AND UP0, UPT, UR4, URZ, UPT ;  /* 0x000000ff0400728c */ /* 0x002fe2000bf05270 */
[----:B0-----:R-:W-:Y:S01]  /*14540*/  IMAD.U32 R22, RZ, RZ, UR6 ;  /* 0x00000006ff167e24 */ /* 0x001fe2000f8e00ff */
[----:B------:R-:W-:-:S02]  /*14550*/  MOV R23, UR7 ;  /* 0x0000000700177c02 */ /* 0x000fc40008000f00 */
[----:B--2---:R-:W-:Y:S02]  /*14560*/  MOV R20, UR8 ;  /* 0x0000000800147c02 */ /* 0x004fe40008000f00 */
[----:B------:R-:W-:-:S03]  /*14570*/  MOV R21, UR9 ;  /* 0x0000000900157c02 */ /* 0x000fc60008000f00 */
[----:B------:R-:W-:Y:S05]  /*14580*/  BRA.U !UP0, `(.L_x_4733) ;  /* 0x00000009089c7547 */ /* 0x000fea000b800000 */
[----:B------:R-:W0:Y:S01]  /*14590*/  LDCU UR4, c[0x0][0x360] ;  /* 0x00006c00ff0477ac */ /* 0x000e220008000800 */
[----:B------:R-:W-:Y:S01]  /*145a0*/  IMAD.U32 R12, RZ, RZ, UR8 ;  /* 0x00000008ff0c7e24 */ /* 0x000fe2000f8e00ff */
[----:B------:R-:W-:Y:S01]  /*145b0*/  MOV R13, UR9 ;  /* 0x00000009000d7c02 */ /* 0x000fe20008000f00 */
[----:B------:R-:W-:Y:S01]  /*145c0*/  IMAD.U32 R8, RZ, RZ, UR8 ;  /* 0x00000008ff087e24 */ /* 0x000fe2000f8e00ff */
[----:B------:R-:W1:Y:S01]  /*145d0*/  LDCU UR5, c[0x0][0x3ac] ;  /* 0x00007580ff0577ac */ /* 0x000e620008000800 */
[----:B------:R-:W-:Y:S01]  /*145e0*/  MOV R14, UR6 ;  /* 0x00000006000e7c02 */ /* 0x000fe20008000f00 */
[----:B------:R-:W-:Y:S01]  /*145f0*/  IMAD.U32 R4, RZ, RZ, UR8 ;  /* 0x00000008ff047e24 */ /* 0x000fe2000f8e00ff */
[----:B------:R-:W-:Y:S01]  /*14600*/  MOV R15, UR7 ;  /* 0x00000007000f7c02 */ /* 0x000fe20008000f00 */
[----:B------:R-:W2:Y:S01]  /*14610*/  LDCU UR10, c[0x0][0x3ac] ;  /* 0x00007580ff0a77ac */ /* 0x000ea20008000800 */
[----:B------:R-:W-:Y:S02]  /*14620*/  MOV R9, UR9 ;  /* 0x0000000900097c02 */ /* 0x000fe40008000f00 */
[----:B------:R-:W-:-:S02]  /*14630*/  MOV R10, UR6 ;  /* 0x00000006000a7c02 */ /* 0x000fc40008000f00 */
[----:B------:R-:W-:Y:S02]  /*14640*/  MOV R11, UR7 ;  /* 0x00000007000b7c02 */ /* 0x000fe40008000f00 */
[----:B------:R-:W-:Y:S02]  /*14650*/  MOV R5, UR9 ;  /* 0x0000000900057c02 */ /* 0x000fe40008000f00 */
[----:B------:R-:W-:Y:S01]  /*14660*/  MOV R6, UR6 ;  /* 0x0000000600067c02 */ /* 0x000fe20008000f00 */
[----:B0-----:R-:W-:Y:S01]  /*14670*/  IMAD R0, R2, UR4, R17 ;  /* 0x0000000402007c24 */ /* 0x001fe2000f8e0211 */
[----:B------:R-:W-:-:S04]  /*14680*/  MOV R7, UR7 ;  /* 0x0000000700077c02 */ /* 0x000fc80008000f00 */
[----:B-1----:R-:W-:-:S13]  /*14690*/  ISETP.GE.U32.AND P2, PT, R0, UR5, PT ;  /* 0x0000000500007c0c */ /* 0x002fda000bf46070 */
[----:B--2---:R-:W-:Y:S05]  /*146a0*/  @P2 BRA `(.L_x_4734) ;  /* 0x0000001000e42947 */ /* 0x004fea0003800000 */
[----:B------:R-:W0:Y:S01]  /*146b0*/  LDCU UR5, c[0x0][0x374] ;  /* 0x00006e80ff0577ac */ /* 0x000e220008000800 */
[----:B------:R-:W1:Y:S01]  /*146c0*/  LDC R3, c[0x0][0x364] ;  /* 0x0000d900ff037b82 */ /* 0x000e620000000800 */
[----:B------:R-:W-:Y:S01]  /*146d0*/  BSSY.RECONVERGENT B0, `(.L_x_4735) ;  /* 0x0000091000007945 */ /* 0x000fe20003800200 */
[----:B------:R-:W-:Y:S01]  /*146e0*/  IMAD.U32 R12, RZ, RZ, UR8 ;  /* 0x00000008ff0c7e24 */ /* 0x000fe2000f8e00ff */
[----:B------:R-:W-:Y:S01]  /*146f0*/  MOV R13, UR9 ;  /* 0x00000009000d7c02 */ /* 0x000fe20008000f00 */
[----:B------:R-:W-:Y:S01]  /*14700*/  IMAD.U32 R8, RZ, RZ, UR8 ;  /* 0x00000008ff087e24 */ /* 0x000fe2000f8e00ff */
[----:B------:R-:W-:Y:S01]  /*14710*/  MOV R14, UR6 ;  /* 0x00000006000e7c02 */ /* 0x000fe20008000f00 */
[----:B------:R-:W-:Y:S01]  /*14720*/  IMAD.U32 R4, RZ, RZ, UR8 ;  /* 0x00000008ff047e24 */ /* 0x000fe2000f8e00ff */
[----:B------:R-:W-:Y:S01]  /*14730*/  MOV R15, UR7 ;  /* 0x00000007000f7c02 */ /* 0x000fe20008000f00 */
[----:B------:R-:W2:Y:S01]  /*14740*/  LDC.64 R24, c[0x0][0x788] ;  /* 0x0001e200ff187b82 */ /* 0x000ea20000000a00 */
[----:B------:R-:W-:-:S02]  /*14750*/  MOV R9, UR9 ;  /* 0x0000000900097c02 */ /* 0x000fc40008000f00 */
[----:B------:R-:W-:Y:S02]  /*14760*/  MOV R10, UR6 ;  /* 0x00000006000a7c02 */ /* 0x000fe40008000f00 */
[----:B------:R-:W-:Y:S02]  /*14770*/  MOV R11, UR7 ;  /* 0x00000007000b7c02 */ /* 0x000fe40008000f00 */
[----:B------:R-:W-:Y:S02]  /*14780*/  MOV R5, UR9 ;  /* 0x0000000900057c02 */ /* 0x000fe40008000f00 */
[----:B------:R-:W-:Y:S01]  /*14790*/  MOV R6, UR6 ;  /* 0x0000000600067c02 */ /* 0x000fe20008000f00 */
[----:B0-----:R-:W-:Y:S01]  /*147a0*/  IMAD R27, R16, UR5, RZ ;  /* 0x00000005101b7c24 */ /* 0x001fe2000f8e02ff */
[----:B------:R-:W-:Y:S01]  /*147b0*/  MOV R7, UR7 ;  /* 0x0000000700077c02 */ /* 0x000fe20008000f00 */
[----:B-1----:R-:W-:-:S07]  /*147c0*/  IMAD R3, R3, UR4, RZ ;  /* 0x0000000403037c24 */ /* 0x002fce000f8e02ff */
.L_x_4744:
[----:B------:R-:W-:Y:S01]  /*147d0*/  IMAD.IADD R29, R27, 0x1, R0 ;  /* 0x000000011b1d7824 */ /* 0x000fe200078e0200 */
[----:B------:R-:W-:-:S03]  /*147e0*/  MOV R31, R6 ;  /* 0x00000006001f7202 */ /* 0x000fc60000000f00 */
[----:B--2---:R-:W-:Y:S01]  /*147f0*/  IMAD.WIDE.U32 R28, R29, 0x40, R24 ;  /* 0x000000401d1c7825 */ /* 0x004fe200078e0018 */
[----:B------:R-:W-:-:S04]  /*14800*/  MOV R38, R22 ;  /* 0x0000001600267202 */ /* 0x000fc80000000f00 */
[----:B------:R-:W2:Y:S01]  /*14810*/  LDG.E R44, desc[UR36][R28.64] ;  /* 0x000000241c2c7981 */ /* 0x000ea2000c1e1900 */
[----:B------:R-:W-:-:S03]  /*14820*/  MOV R42, R14 ;  /* 0x0000000e002a7202 */ /* 0x000fc60000000f00 */
[----:B------:R-:W3:Y:S01]  /*14830*/  LDG.E R43, desc[UR36][R28.64+0x4] ;  /* 0x000004241c2b7981 */ /* 0x000ee2000c1e1900 */
[----:B------:R-:W-:-:S03]  /*14840*/  IMAD.MOV.U32 R35, RZ, RZ, R10 ;  /* 0x000000ffff237224 */ /* 0x000fc600078e000a */
[----:B------:R-:W4:Y:S04]  /*14850*/  LDG.E R46, desc[UR36][R28.64+0xc] ;  /* 0x00000c241c2e7981 */ /* 0x000f28000c1e1900 */
[----:B-----5:R0:W5:Y:S04]  /*14860*/  LDG.E R48, desc[UR36][R28.64+0x10] ;  /* 0x000010241c307981 */ /* 0x020168000c1e1900 */
        /* <DEDUP_REMOVED lines=14> */
[----:B------:R-:W-:-:S02]  /*14950*/  MOV R41, R20 ;  /* 0x0000001400297202 */ /* 0x000fc40000000f00 */
[----:B------:R-:W-:Y:S02]  /*14960*/  MOV R40, R21 ;  /* 0x0000001500287202 */ /* 0x000fe40000000f00 */
[----:B------:R-:W-:Y:S02]  /*14970*/  MOV R39, R23 ;  /* 0x0000001700277202 */ /* 0x000fe40000000f00 */
[----:B------:R-:W-:Y:S02]  /*14980*/  FSETP.NEU.FTZ.AND P4, PT, R15, RZ, PT ;  /* 0x000000ff0f00720b */ /* 0x000fe40003f9d000 */
[----:B------:R-:W-:Y:S01]  /*14990*/  FSETP.NEU.FTZ.AND P2, PT, R11, RZ, PT ;  /* 0x000000ff0b00720b */ /* 0x000fe20003f5d000 */
[----:B--2---:R-:W-:Y:S01]  /*149a0*/  IMAD.MOV.U32 R20, RZ, RZ, R44 ;  /* 0x000000ffff147224 */ /* 0x004fe200078e002c */
[----:B---3--:R-:W-:Y:S02]  /*149b0*/  MOV R21, R43 ;  /* 0x0000002b00157202 */ /* 0x008fe40000000f00 */
[----:B----4-:R-:W-:Y:S01]  /*149c0*/  MOV R23, R46 ;  /* 0x0000002e00177202 */ /* 0x010fe20000000f00 */
        /* <DEDUP_REMOVED lines=17> */
.L_x_4737:
[----:B------:R-:W-:Y:S05]  /*14ae0*/  BSYNC.RECONVERGENT B2 ;  /* 0x0000000000027941 */ /* 0x000fea0003800200 */
.L_x_4736:
[----:B------:R-:W-:Y:S01]  /*14af0*/  BSSY.RECONVERGENT B2, `(.L_x_4738) ;  /* 0x0000018000027945 */ /* 0x000fe20003800200 */
[----:B------:R-:W-:Y:S01]  /*14b00*/  IMAD.MOV.U32 R29, RZ, RZ, R12 ;  /* 0x000000ffff1d7224 */ /* 0x000fe200078e000c */
[----:B------:R-:W-:Y:S01]  /*14b10*/  MOV R39, R13 ;  /* 0x0000000d00277202 */ /* 0x000fe20000000f00 */
[----:B-----5:R-:W-:Y:S01]  /*14b20*/  IMAD.MOV.U32 R13, RZ, RZ, R36 ;  /* 0x000000ffff0d7224 */ /* 0x020fe200078e0024 */
[----:B------:R-:W-:Y:S02]  /*14b30*/  MOV R38, R15 ;  /* 0x0000000f00267202 */ /* 0x000fe40000000f00 */
        /* <DEDUP_REMOVED lines=12> */
[----:B------:R-:W0:Y:S01]  /*14c00*/  MUFU.RCP R28, R15 ;  /* 0x0000000f001c7308 */ /* 0x000e220000001000 */
[----:B------:R-:W-:Y:S01]  /*14c10*/  FMUL.FTZ R14, R12, R12 ;  /* 0x0000000c0c0e7220 */ /* 0x000fe20000410000 */
[----:B0-----:R-:W-:-:S03]  /*14c20*/  FMUL.FTZ R13, R37, R28 ;  /* 0x0000001c250d7220 */ /* 0x001fc60000410000 */
[----:B------:R-:W-:Y:S01]  /*14c30*/  FMUL.FTZ R28, R14, R38 ;  /* 0x000000260e1c7220 */ /* 0x000fe20000410000 */
[----:B------:R-:W-:Y:S01]  /*14c40*/  MOV R14, 0xffffffff ;  /* 0xffffffff000e7802 */ /* 0x000fe20000000f00 */
[----:B------:R-:W-:Y:S02]  /*14c50*/  FFMA.FTZ R12, R12, R13, R29 ;  /* 0x0000000d0c0c7223 */ /* 0x000fe4000001001d */
[----:B------:R-:W-:-:S07]  /*14c60*/  FFMA.FTZ R13, R13, R28, R36 ;  /* 0x0000001c0d0d7223 */ /* 0x000fce0000010024 */
.L_x_4739:
[----:B------:R-:W-:Y:S05]  /*14c70*/  BSYNC.RECONVERGENT B2 ;  /* 0x0000000000027941 */ /* 0x000fea0003800200 */
.L_x_4738:
        /* <DEDUP_REMOVED lines=25> */
.L_x_4741:
[----:B------:R-:W-:Y:S05]  /*14e10*/  BSYNC.RECONVERGENT B2 ;  /* 0x0000000000027941 */ /* 0x000fea0003800200 */
.L_x_4740:
        /* <DEDUP_REMOVED lines=26> */
.L_x_4743:
[----:B------:R-:W-:Y:S05]  /*14fc0*/  BSYNC.RECONVERGENT B2 ;  /* 0x0000000000027941 */ /* 0x000fea0003800200 */
.L_x_4742:
[----:B------:R-:W-:Y:S05]  /*14fd0*/  @!P3 BRA `(.L_x_4744) ;  /* 0xfffffff400fcb947 */ /* 0x000fea000383ffff */
[----:B------:R-:W-:Y:S05]  /*14fe0*/  BSYNC.RECONVERGENT B0 ;  /* 0x0000000000007941 */ /* 0x000fea0003800200 */
.L_x_4735:
[----:B------:R-:W-:Y:S05]  /*14ff0*/  BRA `(.L_x_4734) ;  /* 0x0000000800907947 */ /* 0x000fea0003800000 */
.L_x_4733:
[----:B------:R-:W0:Y:S01]  /*15000*/  LDCU UR4, c[0x0][0x3ac] ;  /* 0x00007580ff0477ac */ /* 0x000e220008000800 */
[----:B------:R-:W-:Y:S01]  /*15010*/  MOV R12, UR8 ;  /* 0x00000008000c7c02 */ /* 0x000fe20008000f00 */
[----:B------:R-:W-:Y:S01]  /*15020*/  IMAD.U32 R14, RZ, RZ, UR6 ;  /* 0x00000006ff0e7e24 */ /* 0x000fe2000f8e00ff */
[----:B------:R-:W-:Y:S01]  /*15030*/  MOV R13, UR9 ;  /* 0x00000009000d7c02 */ /* 0x000fe20008000f00 */
[----:B------:R-:W1:Y:S01]  /*15040*/  LDCU UR5, c[0x0][0x3ac] ;  /* 0x00007580ff0577ac */ /* 0x000e620008000800 */
        /* <DEDUP_REMOVED lines=9> */
[----:B0-----:R-:W-:-:S13]  /*150e0*/  ISETP.GE.U32.AND P2, PT, R2, UR4, PT ;  /* 0x0000000402007c0c */ /* 0x001fda000bf46070 */
[----:B-1----:R-:W-:Y:S05]  /*150f0*/  @P2 BRA `(.L_x_4734) ;  /* 0x0000000800502947 */ /* 0x002fea0003800000 */
[----:B------:R-:W0:Y:S01]  /*15100*/  LDCU UR4, c[0x0][0x374] ;  /* 0x00006e80ff0477ac */ /* 0x000e220008000800 */
[----:B------:R-:W1:Y:S01]  /*15110*/  LDC R0, c[0x0][0x360] ;  /* 0x0000d800ff007b82 */ /* 0x000e620000000800 */
[----:B------:R-:W-:Y:S01]  /*15120*/  MOV R28, R2 ;  /* 0x00000002001c7202 */ /* 0x000fe20000000f00 */
        /* <DEDUP_REMOVED lines=10> */
[----:B------:R-:W-:Y:S01]  /*151d0*/  MOV R4, UR8 ;  /* 0x0000000800047c02 */ /* 0x000fe20008000f00 */
[----:B------:R-:W3:Y:S01]  /*151e0*/  LDC R3, c[0x0][0x364] ;  /* 0x0000d900ff037b82 */ /* 0x000ee20000000800 */
[----:B------:R-:W-:Y:S01]  /*151f0*/  MOV R6, UR6 ;  /* 0x0000000600067c02 */ /* 0x000fe20008000f00 */
[----:B0-----:R-:W-:Y:S01]  /*15200*/  IMAD R29, R16, UR4, RZ ;  /* 0x00000004101d7c24 */ /* 0x001fe2000f8e02ff */
[----:B------:R-:W-:-:S07]  /*15210*/  MOV R7, UR7 ;  /* 0x0000000700077c02 */ /* 0x000fce0008000f00 */
.L_x_4753:
[----:B------:R-:W-:Y:S01]  /*15220*/  IADD3 R16, PT, PT, R29, R28, RZ ;  /* 0x0000001c1d107210 */ /* 0x000fe20007ffe0ff */
[----:B------:R-:W-:-:S04]  /*15230*/  IMAD.MOV.U32 R32, RZ, RZ, R6 ;  /* 0x000000ffff207224 */ /* 0x000fc800078e0006 */
[----:B-1----:R-:W-:-:S04]  /*15240*/  IMAD R27, R16, R0, R17 ;  /* 0x00000000101b7224 */ /* 0x002fc800078e0211 */
[----:B--2---:R-:W-:Y:S01]  /*15250*/  IMAD.WIDE.U32 R26, R27, 0x40, R24 ;  /* 0x000000401b1a7825 */ /* 0x004fe200078e0018 */
[----:B------:R-:W-:-:S04]  /*15260*/  MOV R43, R22 ;  /* 0x00000016002b7202 */ /* 0x000fc80000000f00 */
[----:B------:R-:W2:Y:S01]  /*15270*/  LDG.E R39, desc[UR36][R26.64] ;  /* 0x000000241a277981 */ /* 0x000ea2000c1e1900 */
[----:B------:R-:W-:-:S03]  /*15280*/  MOV R44, R14 ;  /* 0x0000000e002c7202 */ /* 0x000fc60000000f00 */
[----:B------:R-:W4:Y:S01]  /*15290*/  LDG.E R40, desc[UR36][R26.64+0x4] ;  /* 0x000004241a287981 */ /* 0x000f22000c1e1900 */
[----:B-----5:R-:W-:-:S03]  /*152a0*/  MOV R36, R10 ;  /* 0x0000000a00247202 */ /* 0x020fc60000000f00 */
[----:B------:R-:W3:Y:S04]  /*152b0*/  LDG.E R42, desc[UR36][R26.64+0xc] ;  /* 0x00000c241a2a7981 */ /* 0x000ee8000c1e1900 */
        /* <DEDUP_REMOVED lines=19> */
[----:B------:R-:W-:Y:S02]  /*153f0*/  FSETP.NEU.FTZ.AND P2, PT, R11, RZ, PT ;  /* 0x000000ff0b00720b */ /* 0x000fe40003f5d000 */
[----:B--2---:R-:W-:Y:S01]  /*15400*/  MOV R20, R39 ;  /* 0x0000002700147202 */ /* 0x004fe20000000f00 */
[----:B----4-:R-:W-:Y:S01]  /*15410*/  IMAD.MOV.U32 R21, RZ, RZ, R40 ;  /* 0x000000ffff157224 */ /* 0x010fe200078e0028 */
[----:B---3--:R-:W-:Y:S01]  /*15420*/  MOV R23, R42 ;  /* 0x0000002a00177202 */ /* 0x008fe20000000f00 */
        /* <DEDUP_REMOVED lines=17> */
.L_x_4746:
[----:B------:R-:W-:Y:S05]  /*15540*/  BSYNC.RECONVERGENT B0 ;  /* 0x0000000000007941 */ /* 0x000fea0003800200 */
.L_x_4745:
        /* <DEDUP_REMOVED lines=24> */
.L_x_4748:
[----:B------:R-:W-:Y:S05]  /*156d0*/  BSYNC.RECONVERGENT B0 ;  /* 0x0000000000007941 */ /* 0x000fea0003800200 */
.L_x_4747:
        /* <DEDUP_REMOVED lines=25> */
.L_x_4750:
[----:B------:R-:W-:Y:S05]  /*15870*/  BSYNC.RECONVERGENT B0 ;  /* 0x0000000000007941 */ /* 0x000fea0003800200 */
.L_x_4749:
[----:B------:R-:W-:Y:S01]  /*15880*/  FSETP.NEU.FTZ.AND P2, PT, R7, RZ, PT ;  /* 0x000000ff0700720b */ /* 0x000fe20003f5d000 */
[----:B------:R-:W-:Y:S01]  /*15890*/  BSSY.RECONVERGENT B0, `(.L_x_4751) ;  /* 0x0000019000007945 */ /* 0x000fe20003800200 */
[----:B------:R-:W-:Y:S01]  /*158a0*/  MOV R27, R4 ;  /* 0x00000004001b7202 */ /* 0x000fe20000000f00 */
[----:B------:R-:W-:Y:S01]  /*158b0*/  IMAD.MOV.U32 R35, RZ, RZ, R7 ;  /* 0x000000ffff237224 */ /* 0x000fe200078e0007 */
[----:B------:R-:W-:Y:S02]  /*158c0*/  MOV R33, R5 ;  /* 0x0000000500217202 */ /* 0x000fe40000000f00 */
[----:B------:R-:W-:Y:S02]  /*158d0*/  ISETP.GE.U32.AND P3, PT, R28, UR5, PT ;  /* 0x000000051c007c0c */ /* 0x000fe4000bf66070 */
[----:B------:R-:W-:Y:S02]  /*158e0*/  MOV R4, R31 ;  /* 0x0000001f00047202 */ /* 0x000fe40000000f00 */
[----:B------:R-:W-:-:S02]  /*158f0*/  MOV R5, R16 ;  /* 0x0000001000057202 */ /* 0x000fc40000000f00 */
        /* <DEDUP_REMOVED lines=18> */
.L_x_4752:
[----:B------:R-:W-:Y:S05]  /*15a20*/  BSYNC.RECONVERGENT B0 ;  /* 0x0000000000007941 */ /* 0x000fea0003800200 */
.L_x_4751:
[----:B------:R-:W-:Y:S05]  /*15a30*/  @!P3 BRA `(.L_x_4753) ;  /* 0xfffffff400f8b947 */ /* 0x000fea000383ffff */
.L_x_4734:
[----:B------:R-:W-:Y:S05]  /*15a40*/  BSYNC.RECONVERGENT B1 ;  /* 0x0000000000017941 */ /* 0x000fea0003800200 */
.L_x_4732:
        /* <DEDUP_REMOVED lines=8> */
[----:B------:R1:W-:Y:S04]  /*15ad0*/  STS.128 [R0], R20 ;  /* 0x0000001400007388 */ /* 0x0003e80000000c00 */
[----:B------:R1:W-:Y:S04]  /*15ae0*/  STS.128 [R0+0x10], R12 ;  /* 0x0000100c00007388 */ /* 0x0003e80000000c00 */
[----:B------:R1:W-:Y:S01]  /*15af0*/  STS.128 [R0+0x20], R8 ;  /* 0x0000200800007388 */ /* 0x0003e20000000c00 */
[----:B0-----:R-:W-:-:S03]  /*15b00*/  UISETP.GE.U32.AND UP0, UPT, UR6, 0x2, UPT ;  /* 0x000000020600788c */ /* 0x001fc6000bf06070 */
[----:B------:R1:W-:Y:S06]  /*15b10*/  STS.128 [R0+0x30], R4 ;  /* 0x0000300400007388 */ /* 0x0003ec0000000c00 */
[----:B------:R-:W-:Y:S05]  /*15b20*/  BRA.U !UP0, `(.L_x_4754) ;  /* 0x0000000908187547 */ /* 0x000fea000b800000 */
[----:B------:R-:W-:-:S05]  /*15b30*/  UMOV UR4, UR6 ;  /* 0x0000000600047c82 */ /* 0x000fca0008000000 */
.L_x_4765:
        /* <DEDUP_REMOVED lines=9> */
[----:B------:R-:W-:Y:S01]  /*15bd0*/  BSSY.RECONVERGENT B1, `(.L_x_4757) ;  /* 0x000001d000017945 */ /* 0x000fe20003800200 */
[----:B------:R-:W-:Y:S02]  /*15be0*/  FSETP.NEU.FTZ.AND P2, PT, R15, RZ, PT ;  /* 0x000000ff0f00720b */ /* 0x000fe40003f5d000 */
[----:B------:R-:W-:Y:S02]  /*15bf0*/  LEA R3, R3, UR8, 0x6 ;  /* 0x0000000803037c11 */ /* 0x000fe4000f8e30ff */
[----:B------:R-:W-:Y:S02]  /*15c00*/  FSETP.NEU.FTZ.AND P3, PT, R11, RZ, PT ;  /* 0x000000ff0b00720b */ /* 0x000fe40003f7d000 */
[----:B------:R-:W-:Y:S01]  /*15c10*/  FSETP.NEU.FTZ.AND P4, PT, R7, RZ, PT ;  /* 0x000000ff0700720b */ /* 0x000fe20003f9d000 */
[----:B------:R-:W0:Y:S04]  /*15c20*/  LDS.128 R24, [R3] ;  /* 0x0000000003187984 */ /* 0x000e280000000c00 */
[----:B------:R2:W3:Y:S04]  /*15c30*/  LDS.128 R28, [R3+0x10] ;  /* 0x00001000031c7984 */ /* 0x0004e80000000c00 */
[----:B------:R2:W4:Y:S04]  /*15c40*/  LDS.128 R32, [R3+0x20] ;  /* 0x0000200003207984 */ /* 0x0005280000000c00 */
[----:B-----5:R2:W1:Y:S01]  /*15c50*/  LDS.128 R36, [R3+0x30] ;  /* 0x0000300003247984 */ /* 0x0204620000000c00 */
[----:B0-----:R-:W-:Y:S01]  /*15c60*/  MOV R40, R24 ;  /* 0x0000001800287202 */ /* 0x001fe20000000f00 */
        /* <DEDUP_REMOVED lines=13> */
[----:B-1----:R-:W-:-:S04]  /*15d40*/  FMUL.FTZ R22, R3, R3 ;  /* 0x0000000303167220 */ /* 0x002fc80000410000 */
[----:B------:R-:W-:Y:S01]  /*15d50*/  FMUL.FTZ R22, R23, R22 ;  /* 0x0000001617167220 */ /* 0x000fe20000410000 */
[----:B0-----:R-:W-:Y:S01]  /*15d60*/  FMUL.FTZ R41, R27, R16 ;  /* 0x000000101b297220 */ /* 0x001fe20000410000 */
[----:B------:R-:W-:-:S03]  /*15d70*/  FADD.FTZ R16, R21, R25 ;  /* 0x0000001915107221 */ /* 0x000fc60000010000 */
[----:B------:R-:W-:Y:S01]  /*15d80*/  FFMA.FTZ R40, R3, R41, R20 ;  /* 0x0000002903287223 */ /* 0x000fe20000010014 */
[----:B------:R-:W-:-:S07]  /*15d90*/  FFMA.FTZ R41, R41, R22, R16 ;  /* 0x0000001629297223 */ /* 0x000fce0000010010 */
.L_x_4758:
[----:B------:R-:W-:Y:S05]  /*15da0*/  BSYNC.RECONVERGENT B1 ;  /* 0x0000000000017941 */ /* 0x000fea0003800200 */
.L_x_4757:
[----:B------:R-:W-:Y:S01]  /*15db0*/  BSSY.RECONVERGENT B1, `(.L_x_4759) ;  /* 0x0000015000017945 */ /* 0x000fe20003800200 */
[----:B---3--:R-:W-:Y:S01]  /*15dc0*/  MOV R44, R28 ;  /* 0x0000001c002c7202 */ /* 0x008fe20000000f00 */
        /* <DEDUP_REMOVED lines=12> */
[----:B-1----:R-:W0:Y:S01]  /*15e90*/  MUFU.RCP R14, R47 ;  /* 0x0000002f000e7308 */ /* 0x002e220000001000 */
[----:B------:R-:W-:-:S04]  /*15ea0*/  FMUL.FTZ R16, R3, R3 ;  /* 0x0000000303107220 */ /* 0x000fc80000410000 */
[----:B------:R-:W-:Y:S01]  /*15eb0*/  FMUL.FTZ R16, R15, R16 ;  /* 0x000000100f107220 */ /* 0x000fe20000410000 */
[----:B0-----:R-:W-:Y:S01]  /*15ec0*/  FMUL.FTZ R45, R31, R14 ;  /* 0x0000000e1f2d7220 */ /* 0x001fe20000410000 */
[----:B------:R-:W-:-:S03]  /*15ed0*/  FADD.FTZ R14, R13, R29 ;  /* 0x0000001d0d0e7221 */ /* 0x000fc60000010000 */
[----:B------:R-:W-:Y:S01]  /*15ee0*/  FFMA.FTZ R44, R3, R45, R12 ;  /* 0x0000002d032c7223 */ /* 0x000fe2000001000c */
[----:B------:R-:W-:-:S07]  /*15ef0*/  FFMA.FTZ R45, R45, R16, R14 ;  /* 0x000000102d2d7223 */ /* 0x000fce000001000e */
.L_x_4760:
[----:B------:R-:W-:Y:S05]  /*15f00*/  BSYNC.RECONVERGENT B1 ;  /* 0x0000000000017941 */ /* 0x000fea0003800200 */
.L_x_4759:
[----:B------:R-:W-:Y:S01]  /*15f10*/  BSSY.RECONVERGENT B1, `(.L_x_4761) ;  /* 0x0000016000017945 */ /* 0x000fe20003800200 */
[----:B----4-:R-:W-:Y:S01]  /*15f20*/  MOV R48, R32 ;  /* 0x0000002000307202 */ /* 0x010fe20000000f00 */
[----:B-1----:R-:W-:Y:S01]  /*15f30*/  IMAD.MOV.U32 R52, RZ, RZ, R36 ;  /* 0x000000ffff347224 */ /* 0x002fe200078e0024 */
        /* <DEDUP_REMOVED lines=19> */
.L_x_4762:
[----:B------:R-:W-:Y:S05]  /*16070*/  BSYNC.RECONVERGENT B1 ;  /* 0x0000000000017941 */ /* 0x000fea0003800200 */
.L_x_4761:
        /* <DEDUP_REMOVED lines=20> */
.L_x_4764:
[----:B------:R-:W-:Y:S05]  /*161c0*/  BSYNC.RECONVERGENT B1 ;  /* 0x0000000000017941 */ /* 0x000fea0003800200 */
.L_x_4763:
[----:B------:R-:W-:Y:S01]  /*161d0*/  MOV R42, R26 ;  /* 0x0000001a002a7202 */ /* 0x000fe20000000f00 */
[----:B------:R-:W-:Y:S01]  /*161e0*/  IMAD.MOV.U32 R50, RZ, RZ, R34 ;  /* 0x000000ffff327224 */ /* 0x000fe200078e0022 */
        /* <DEDUP_REMOVED lines=16> */
[----:B------:R-:W-:-:S02]  /*162f0*/  MOV R8, R48 ;  /* 0x0000003000087202 */ /* 0x000fc40000000f00 */
[----:B------:R-:W-:Y:S02]  /*16300*/  MOV R9, R49 ;  /* 0x0000003100097202 */ /* 0x000fe40000000f00 */
[----:B------:R-:W-:Y:S02]  /*16310*/  MOV R11, R51 ;  /* 0x00000033000b7202 */ /* 0x000fe40000000f00 */
[----:B------:R-:W-:Y:S02]  /*16320*/  MOV R4, R52 ;  /* 0x0000003400047202 */ /* 0x000fe40000000f00 */
[----:B------:R-:W-:Y:S02]  /*16330*/  MOV R5, R53 ;  /* 0x0000003500057202 */ /* 0x000fe40000000f00 */
[----:B------:R-:W-:-:S07]  /*16340*/  MOV R7, R55 ;  /* 0x0000003700077202 */ /* 0x000fce0000000f00 */
.L_x_4756:
[----:B------:R-:W-:Y:S05]  /*16350*/  BSYNC.RECONVERGENT B0 ;  /* 0x0000000000007941 */ /* 0x000fea0003800200 */
.L_x_4755:
[----:B------:R-:W-:-:S03]  /*16360*/  UISETP.GT.U32.AND UP0, UPT, UR4, 0x3, UPT ;  /* 0x000000030400788c */ /* 0x000fc6000bf04070 */
[----:B------:R-:W-:-:S06]  /*16370*/  UMOV UR4, UR7 ;  /* 0x0000000700047c82 */ /* 0x000fcc0008000000 */
[----:B------:R-:W-:Y:S05]  /*16380*/  BRA.U UP0, `(.L_x_4765) ;  /* 0xfffffff500ec7547 */ /* 0x000fea000b83ffff */
.L_x_4754:
        /* <DEDUP_REMOVED lines=14> */
.L_x_4778:
[----:B------:R-:W-:Y:S01]  /*16470*/  SHF.R.U32.HI R16, RZ, 0x1, R2 ;  /* 0x00000001ff107819 */ /* 0x000fe20000011602 */
[----:B------:R-:W-:Y:S03]  /*16480*/  BAR.SYNC.DEFER_BLOCKING 0x0 ;  /* 0x0000000000007b1d */ /* 0x000fe60000010000 */
[----:B------:R-:W-:-:S03]  /*16490*/  IADD3 R3, PT, PT, R16, R17, RZ ;  /* 0x0000001110037210 */ /* 0x000fc60007ffe0ff */
[----:B------:R-:W-:Y:S01]  /*164a0*/  BSSY.RECONVERGENT B0, `(.L_x_4768) ;  /* 0x000007d000007945 */ /* 0x000fe20003800200 */
[----:B------:R-:W-:-:S04]  /*164b0*/  ISETP.GE.U32.AND P2, PT, R3, UR5, PT ;  /* 0x0000000503007c0c */ /* 0x000fc8000bf46070 */
[----:B------:R-:W-:-:S13]  /*164c0*/  ISETP.GE.U32.OR P2, PT, R17, R16, P2 ;  /* 0x000000101100720c */ /* 0x000fda0001746470 */
[----:B---3--:R-:W-:Y:S05]  /*164d0*/  @P2 BRA `(.L_x_4769) ;  /* 0x0000000400e42947 */ /* 0x008fea0003800000 */
[----:B------:R-:W-:Y:S01]  /*164e0*/  IMAD R3, R16, 0x40, R0 ;  /* 0x0000004010037824 */ /* 0x000fe200078e0200 */
[----:B------:R-:W-:Y:S01]  /*164f0*/  FSETP.NEU.FTZ.AND P5, PT, R23, RZ, PT ;  /* 0x000000ff1700720b */ /* 0x000fe20003fbd000 */
[----:B------:R-:W-:Y:S01]  /*16500*/  BSSY.RECONVERGENT B1, `(.L_x_4770) ;  /* 0x000001c000017945 */ /* 0x000fe20003800200 */
[----:B------:R-:W-:Y:S02]  /*16510*/  FSETP.NEU.FTZ.AND P4, PT, R15, RZ, PT ;  /* 0x000000ff0f00720b */ /* 0x000fe40003f9d000 */
[----:B------:R-:W0:Y:S01]  /*16520*/  LDS.128 R24, [R3] ;  /* 0x0000000003187984 */ /* 0x000e220000000c00 */
[----:B------:R-:W-:Y:S02]  /*16530*/  FSETP.NEU.FTZ.AND P2, PT, R11, RZ, PT ;  /* 0x000000ff0b00720b */ /* 0x000fe40003f5d000 */
[----:B------:R-:W-:Y:S01]  /*16540*/  FSETP.NEU.FTZ.AND P3, PT, R7, RZ, PT ;  /* 0x000000ff0700720b */ /* 0x000fe20003f7d000 */
[----:B------:R3:W4:Y:S04]  /*16550*/  LDS.128 R28, [R3+0x10] ;  /* 0x00001000031c7984 */ /* 0x0007280000000c00 */
[----:B------:R3:W1:Y:S04]  /*16560*/  LDS.128 R32, [R3+0x20] ;  /* 0x0000200003207984 */ /* 0x0006680000000c00 */
[----:B-----5:R3:W1:Y:S01]  /*16570*/  LDS.128 R36, [R3+0x30] ;  /* 0x0000300003247984 */ /* 0x0206620000000c00 */
[----:B0-----:R-:W-:-:S02]  /*16580*/  MOV R40, R24 ;  /* 0x0000001800287202 */ /* 0x001fc40000000f00 */
[----:B------:R-:W-:Y:S02]  /*16590*/  MOV R41, R25 ;  /* 0x0000001900297202 */ /* 0x000fe40000000f00 */
[----:B------:R-:W-:Y:S01]  /*165a0*/  MOV R43, R27 ;  /* 0x0000001b002b7202 */ /* 0x000fe20000000f00 */
[----:B---34-:R-:W-:Y:S06]  /*165b0*/  @!P5 BRA `(.L_x_4771) ;  /* 0x000000000040d947 */ /* 0x018fec0003800000 */
        /* <DEDUP_REMOVED lines=9> */
[----:B-12---:R-:W0:Y:S01]  /*16650*/  MUFU.RCP R22, R43 ;  /* 0x0000002b00167308 */ /* 0x006e220000001000 */
[----:B------:R-:W-:-:S04]  /*16660*/  FMUL.FTZ R24, R3, R3 ;  /* 0x0000000303187220 */ /* 0x000fc80000410000 */
[----:B------:R-:W-:Y:S01]  /*16670*/  FMUL.FTZ R24, R23, R24 ;  /* 0x0000001817187220 */ /* 0x000fe20000410000 */
[----:B0-----:R-:W-:Y:S01]  /*16680*/  FMUL.FTZ R41, R27, R22 ;  /* 0x000000161b297220 */ /* 0x001fe20000410000 */
[----:B------:R-:W-:-:S03]  /*16690*/  FADD.FTZ R22, R21, R25 ;  /* 0x0000001915167221 */ /* 0x000fc60000010000 */
[----:B------:R-:W-:Y:S01]  /*166a0*/  FFMA.FTZ R40, R3, R41, R20 ;  /* 0x0000002903287223 */ /* 0x000fe20000010014 */
[----:B------:R-:W-:-:S07]  /*166b0*/  FFMA.FTZ R41, R41, R24, R22 ;  /* 0x0000001829297223 */ /* 0x000fce0000010016 */
.L_x_4771:
[----:B------:R-:W-:Y:S05]  /*166c0*/  BSYNC.RECONVERGENT B1 ;  /* 0x0000000000017941 */ /* 0x000fea0003800200 */
.L_x_4770:
[----:B------:R-:W-:Y:S01]  /*166d0*/  BSSY.RECONVERGENT B1, `(.L_x_4772) ;  /* 0x0000015000017945 */ /* 0x000fe20003800200 */
        /* <DEDUP_REMOVED lines=20> */
.L_x_4773:
[----:B------:R-:W-:Y:S05]  /*16820*/  BSYNC.RECONVERGENT B1 ;  /* 0x0000000000017941 */ /* 0x000fea0003800200 */
.L_x_4772:
[----:B------:R-:W-:Y:S01]  /*16830*/  BSSY.RECONVERGENT B1, `(.L_x_4774) ;  /* 0x0000016000017945 */ /* 0x000fe20003800200 */
[----:B-1----:R-:W-:Y:S01]  /*16840*/  MOV R48, R32 ;  /* 0x0000002000307202 */ /* 0x002fe20000000f00 */
        /* <DEDUP_REMOVED lines=20> */
.L_x_4775:
[----:B------:R-:W-:Y:S05]  /*16990*/  BSYNC.RECONVERGENT B1 ;  /* 0x0000000000017941 */ /* 0x000fea0003800200 */
.L_x_4774:
[----:B------:R-:W-:Y:S01]  /*169a0*/  BSSY.RECONVERGENT B1, `(.L_x_4776) ;  /* 0x0000014000017945 */ /* 0x000fe20003800200 */
        /* <DEDUP_REMOVED lines=12> */
[----:B--2---:R-:W0:Y:S01]  /*16a70*/  MUFU.RCP R6, R55 ;  /* 0x0000003700067308 */ /* 0x004e220000001000 */
[----:B------:R-:W-:-:S04]  /*16a80*/  FMUL.FTZ R8, R3, R3 ;  /* 0x0000000303087220 */ /* 0x000fc80000410000 */
[----:B------:R-:W-:Y:S01]  /*16a90*/  FMUL.FTZ R8, R7, R8 ;  /* 0x0000000807087220 */ /* 0x000fe20000410000 */
[----:B0-----:R-:W-:Y:S01]  /*16aa0*/  FMUL.FTZ R53, R39, R6 ;  /* 0x0000000627357220 */ /* 0x001fe20000410000 */
[----:B------:R-:W-:-:S03]  /*16ab0*/  FADD.FTZ R6, R5, R37 ;  /* 0x0000002505067221 */ /* 0x000fc60000010000 */
[----:B------:R-:W-:Y:S01]  /*16ac0*/  FFMA.FTZ R52, R3, R53, R4 ;  /* 0x0000003503347223 */ /* 0x000fe20000010004 */
[----:B------:R-:W-:-:S07]  /*16ad0*/  FFMA.FTZ R53, R53, R8, R6 ;  /* 0x0000000835357223 */ /* 0x000fce0000010006 */
.L_x_4777:
[----:B------:R-:W-:Y:S05]  /*16ae0*/  BSYNC.RECONVERGENT B1 ;  /* 0x0000000000017941 */ /* 0x000fea0003800200 */
.L_x_4776:
[----:B------:R-:W-:Y:S01]  /*16af0*/  MOV R42, R26 ;  /* 0x0000001a002a7202 */ /* 0x000fe20000000f00 */
[----:B------:R-:W-:Y:S01]  /*16b00*/  IMAD.MOV.U32 R54, RZ, RZ, R38 ;  /* 0x000000ffff367224 */ /* 0x000fe200078e0026 */
[----:B------:R-:W-:Y:S01]  /*16b10*/  MOV R46, R30 ;  /* 0x0000001e002e7202 */ /* 0x000fe20000000f00 */
[----:B--2---:R-:W-:Y:S01]  /*16b20*/  IMAD.MOV.U32 R23, RZ, RZ, R43 ;  /* 0x000000ffff177224 */ /* 0x004fe200078e002b */
        /* <DEDUP_REMOVED lines=20> */
.L_x_4769:
[----:B------:R-:W-:Y:S05]  /*16c70*/  BSYNC.RECONVERGENT B0 ;  /* 0x0000000000007941 */ /* 0x000fea0003800200 */
.L_x_4768:
[----:B------:R-:W-:Y:S02]  /*16c80*/  ISETP.GT.U32.AND P2, PT, R2, 0x7f, PT ;  /* 0x0000007f0200780c */ /* 0x000fe40003f44070 */
[----:B------:R-:W-:-:S11]  /*16c90*/  MOV R2, R16 ;  /* 0x0000001000027202 */ /* 0x000fd60000000f00 */
[----:B------:R-:W-:Y:S05]  /*16ca0*/  @P2 BRA `(.L_x_4778) ;  /* 0xfffffff400f02947 */ /* 0x000fea000383ffff */
.L_x_4767:
[----:B------:R-:W-:Y:S01]  /*16cb0*/  BAR.SYNC.DEFER_BLOCKING 0x0 ;  /* 0x0000000000007b1d */ /* 0x000fe20000010000 */
[----:B------:R-:W-:-:S09]  /*16cc0*/  UISETP.GE.U32.AND UP0, UPT, UR4, 0x2, UPT ;  /* 0x000000020400788c */ /* 0x000fd2000bf06070 */
[----:B------:R-:W-:Y:S05]  /*16cd0*/  BRA.U !UP0, `(.L_x_4766) ;  /* 0x0000000908007547 */ /* 0x000fea000b800000 */
[----:B0123--:R-:W-:-:S07]  /*16ce0*/  HFMA2 R0, -RZ, RZ, 0, 5.9604644775390625e-08 ;  /* 0x00000001ff007431 */ /* 0x00ffce00000001ff */
.L_x_4787:
[----:B------:R-:W0:Y:S01]  /*16cf0*/  SHFL.DOWN PT, R2, R20, R0, 0x1f ;  /* 0x08001f0014027589 */ /* 0x000e2200000e0000 */
[----:B------:R-:W-:Y:S01]  /*16d00*/  FSETP.NEU.FTZ.AND P2, PT, R23, RZ, PT ;  /* 0x000000ff1700720b */ /* 0x000fe20003f5d000 */
[----:B------:R-:W-:Y:S01]  /*16d10*/  BSSY.RECONVERGENT B0, `(.L_x_4779) ;  /* 0x000001c000007945 */ /* 0x000fe20003800200 */
[----:B----4-:R-:W-:Y:S01]  /*16d20*/  MOV R3, R22 ;  /* 0x0000001600037202 */ /* 0x010fe20000000f00 */
[----:B------:R-:W1:Y:S01]  /*16d30*/  SHFL.DOWN PT, R16, R21, R0, 0x1f ;  /* 0x08001f0015107589 */ /* 0x000e6200000e0000 */
[----:B------:R-:W-:Y:S01]  /*16d40*/  MOV R25, R20 ;  /* 0x0000001400197202 */ /* 0x000fe20000000f00 */
[----:B------:R-:W-:Y:S01]  /*16d50*/  IMAD.MOV.U32 R27, RZ, RZ, R21 ;  /* 0x000000ffff1b7224 */ /* 0x000fe200078e0015 */
[----:B------:R-:W-:Y:S01]  /*16d60*/  MOV R17, R23 ;  /* 0x0000001700117202 */ /* 0x000fe20000000f00 */
[----:B------:R-:W2:Y:S04]  /*16d70*/  SHFL.DOWN PT, R24, R23, R0, 0x1f ;  /* 0x08001f0017187589 */ /* 0x000ea800000e0000 */
[----:B------:R3:W4:Y:S01]  /*16d80*/  SHFL.DOWN PT, R22, R22, R0, 0x1f ;  /* 0x08001f0016167589 */ /* 0x00072200000e0000 */
[----:B0-----:R-:W-:Y:S01]  /*16d90*/  MOV R20, R2 ;  /* 0x0000000200147202 */ /* 0x001fe20000000f00 */
[----:B-1----:R-:W-:Y:S01]  /*16da0*/  IMAD.MOV.U32 R21, RZ, RZ, R16 ;  /* 0x000000ffff157224 */ /* 0x002fe200078e0010 */
[----:B--2---:R-:W-:Y:S01]  /*16db0*/  MOV R23, R24 ;  /* 0x0000001800177202 */ /* 0x004fe20000000f00 */
[----:B---3--:R-:W-:Y:S06]  /*16dc0*/  @!P2 BRA `(.L_x_4780) ;  /* 0x000000000040a947 */ /* 0x008fec0003800000 */
[----:B------:R-:W-:Y:S01]  /*16dd0*/  FSETP.NEU.FTZ.AND P2, PT, R24, RZ, PT ;  /* 0x000000ff1800720b */ /* 0x000fe20003f5d000 */
[----:B------:R-:W-:Y:S01]  /*16de0*/  IMAD.MOV.U32 R21, RZ, RZ, R27 ;  /* 0x000000ffff157224 */ /* 0x000fe200078e001b */
[----:B----4-:R-:W-:Y:S02]  /*16df0*/  MOV R22, R3 ;  /* 0x0000000300167202 */ /* 0x010fe40000000f00 */
        /* <DEDUP_REMOVED lines=13> */
.L_x_4780:
[----:B------:R-:W-:Y:S05]  /*16ed0*/  BSYNC.RECONVERGENT B0 ;  /* 0x0000000000007941 */ /* 0x000fea0003800200 */
.L_x_4779:
        /* <DEDUP_REMOVED lines=10> */
[----:B0-----:R-:W-:Y:S01]  /*16f80*/  MOV R12, R2 ;  /* 0x00000002000c7202 */ /* 0x001fe20000000f00 */
[----:B-1----:R-:W-:Y:S01]  /*16f90*/  IMAD.MOV.U32 R13, RZ, RZ, R16 ;  /* 0x000000ffff0d7224 */ /* 0x002fe200078e0010 */
[----:B--2---:R-:W-:Y:S01]  /*16fa0*/  MOV R15, R24 ;  /* 0x00000018000f7202 */ /* 0x004fe20000000f00 */
[----:B------:R-:W-:Y:S06]  /*16fb0*/  @!P2 BRA `(.L_x_4782) ;  /* 0x000000000040a947 */ /* 0x000fec0003800000 */
        /* <DEDUP_REMOVED lines=16> */
.L_x_4782:
[----:B------:R-:W-:Y:S05]  /*170c0*/  BSYNC.RECONVERGENT B0 ;  /* 0x0000000000007941 */ /* 0x000fea0003800200 */
.L_x_4781:
        /* <DEDUP_REMOVED lines=9> */
[----:B------:R0:W3:Y:S02]  /*17160*/  SHFL.DOWN PT, R10, R10, R0, 0x1f ;  /* 0x08001f000a0a7589 */ /* 0x0000e400000e0000 */
        /* <DEDUP_REMOVED lines=20> */
.L_x_4784:
[----:B------:R-:W-:Y:S05]  /*172b0*/  BSYNC.RECONVERGENT B0 ;  /* 0x0000000000007941 */ /* 0x000fea0003800200 */
.L_x_4783:
        /* <DEDUP_REMOVED lines=30> */
.L_x_4786:
[----:B------:R-:W-:Y:S05]  /*174a0*/  BSYNC.RECONVERGENT B0 ;  /* 0x0000000000007941 */ /* 0x000fea0003800200 */
.L_x_4785:
[----:B---3--:R-:W-:-:S04]  /*174b0*/  SHF.L.U32 R0, R0, 0x1, RZ ;  /* 0x0000000100007819 */ /* 0x008fc800000006ff */
[----:B------:R-:W-:-:S13]  /*174c0*/  ISETP.GE.AND P2, PT, R0, UR4, PT ;  /* 0x0000000400007c0c */ /* 0x000fda000bf46270 */
[----:B------:R-:W-:Y:S05]  /*174d0*/  @!P2 BRA `(.L_x_4787) ;  /* 0xfffffff80004a947 */ /* 0x000fea000383ffff */
.L_x_4766:
[----:B------:R-:W-:Y:S05]  /*174e0*/  @!P1 EXIT ;  /* 0x000000000000994d */ /* 0x000fea0003800000 */
[----:B------:R-:W-:Y:S05]  /*174f0*/  @!P0 BRA `(.L_x_4788) ;  /* 0x0000000800c08947 */ /* 0x000fea0003800000 */
[----:B------:R-:W0:Y:S02]  /*17500*/  LDCU.U8 UR4, c[0x0][0x7a0] ;  /* 0x0000f400ff0477ac */ /* 0x000e240008000000 */
[----:B0-----:R-:W-:-:S09]  /*17510*/  UISETP.NE.AND UP0, UPT, UR4, URZ, UPT ;  /* 0x000000ff0400728c */ /* 0x001fd2000bf05270 */
[----:B------:R-:W-:Y:S05]  /*17520*/  BRA.U !UP0, `(.L_x_4789) ;  /* 0x00000001087c7547 */ /* 0x000fea000b800000 */
[----:B-123--:R-:W-:Y:S01]  /*17530*/  MOV R0, 0x0 ;  /* 0x0000000000007802 */ /* 0x00efe20000000f00 */
[----:B------:R-:W0:Y:S01]  /*17540*/  LDCU.64 UR4, c[0x4][0x580] ;  /* 0x0100b000ff0477ac */ /* 0x000e220008000a00 */
[----:B------:R-:W-:Y:S01]  /*17550*/  HFMA2 R8, -RZ, RZ, 0, 4.3690204620361328125e-05 ;  /* 0x000002ddff087431 */ /* 0x000fe200000001ff */
        /* <DEDUP_REMOVED lines=13> */
.L_x_4790:
[----:B------:R-:W-:Y:S01]  /*17630*/  UMOV UR4, URZ ;  /* 0x000000ff00047c82 */ /* 0x000fe20008000000 */
[----:B------:R-:W-:Y:S01]  /*17640*/  UMOV UR5, URZ ;  /* 0x000000ff00057c82 */ /* 0x000fe20008000000 */
[----:B------:R-:W-:Y:S01]  /*17650*/  UMOV UR6, URZ ;  /* 0x000000ff00067c82 */ /* 0x000fe20008000000 */
        /* <DEDUP_REMOVED lines=11> */
[----:B------:R-:W-:-:S07]  /*17710*/  MOV R5, UR5 ;  /* 0x0000000500057c02 */ /* 0x000fce0008000f00 */
.L_x_4789:
[----:B------:R-:W0:Y:S02]  /*17720*/  LDCU.U8 UR4, c[0x0][0x7a1] ;  /* 0x0000f420ff0477ac */ /* 0x000e240008000000 */
[----:B0-----:R-:W-:-:S09]  /*17730*/  UISETP.NE.AND UP0, UPT, UR4, URZ, UPT ;  /* 0x000000ff0400728c */ /* 0x001fd2000bf05270 */
[----:B------:R-:W-:Y:S05]  /*17740*/  BRA.U !UP0, `(.L_x_4791) ;  /* 0x0000000508347547 */ /* 0x000fea000b800000 */
[----:B------:R-:W0:Y:S01]  /*17750*/  LDCU UR5, c[0x0][0x380] ;  /* 0x00007000ff0577ac */ /* 0x000e220008000800 */
[----:B------:R-:W4:Y:S01]  /*17760*/  LDC R3, c[0x0][0x7a4] ;  /* 0x0001e900ff037b82 */ /* 0x000f220000000800 */
[----:B-12---:R-:W-:Y:S01]  /*17770*/  F2FP.F16.F32.PACK_AB R12, R12, R20 ;  /* 0x000000140c0c723e */ /* 0x006fe200000000ff */
[----:B------:R-:W1:Y:S01]  /*17780*/  LDCU.U8 UR4, c[0x0][0x384] ;  /* 0x00007080ff0477ac */ /* 0x000e620008000000 */
[C---:B0-----:R-:W-:Y:S01]  /*17790*/  FSETP.GT.FTZ.AND P0, PT, R23.reuse, UR5, PT ;  /* 0x0000000517007c0b */ /* 0x041fe2000bf14000 */
[----:B------:R-:W-:Y:S01]  /*177a0*/  FADD.FTZ R23, R23, -UR5 ;  /* 0x8000000517177e21 */ /* 0x000fe20008010000 */
[----:B---3--:R-:W-:Y:S01]  /*177b0*/  FADD.FTZ R0, R15, -UR5 ;  /* 0x800000050f007e21 */ /* 0x008fe20008010000 */
[----:B------:R-:W-:Y:S01]  /*177c0*/  FADD.FTZ R2, R11, -UR5 ;  /* 0x800000050b027e21 */ /* 0x000fe20008010000 */
[----:B-1----:R-:W-:Y:S02]  /*177d0*/  ISETP.NE.AND P2, PT, RZ, UR4, PT ;  /* 0x00000004ff007c0c */ /* 0x002fe4000bf45270 */
[----:B------:R-:W-:-:S02]  /*177e0*/  FSEL R23, R23, RZ, P0 ;  /* 0x000000ff17177208 */ /* 0x000fc40000000000 */
[----:B------:R-:W-:Y:S02]  /*177f0*/  FSETP.GT.FTZ.AND P0, PT, R15, UR5, PT ;  /* 0x000000050f007c0b */ /* 0x000fe4000bf14000 */
[----:B------:R-:W0:Y:S01]  /*17800*/  MUFU.RCP R6, R23 ;  /* 0x0000001700067308 */ /* 0x000e220000001000 */
[----:B----4-:R-:W-:Y:S02]  /*17810*/  ISETP.GE.AND P1, PT, R3, 0x1, PT ;  /* 0x000000010300780c */ /* 0x010fe40003f26270 */
        /* <DEDUP_REMOVED lines=16> */
[----:B------:R-:W2:Y:S01]  /*17920*/  MUFU.RCP R10, R10 ;  /* 0x0000000a000a7308 */ /* 0x000ea20000001000 */
[----:B---3--:R-:W-:-:S05]  /*17930*/  FMUL.FTZ R0, R14, R9 ;  /* 0x000000090e007220 */ /* 0x008fca0000410000 */
[----:B------:R-:W3:Y:S02]  /*17940*/  @P1 LDC.64 R2, c[0x0][0x770] ;  /* 0x0001dc00ff021b82 */ /* 0x000ee40000000a00 */
[----:B------:R-:W0:Y:S01]  /*17950*/  @P2 MUFU.SQRT R13, R13 ;  /* 0x0000000d000d2308 */ /* 0x000e220000002000 */
[----:B----4-:R-:W-:Y:S02]  /*17960*/  F2FP.F16.F32.PACK_AB R15, R8, R21 ;  /* 0x00000015080f723e */ /* 0x010fe400000000ff */
[----:B--2---:R-:W-:-:S03]  /*17970*/  @P1 IADD3 R8, P3, PT, R57, R16, RZ ;  /* 0x0000001039081210 */ /* 0x004fc60007f7e0ff */
[----:B------:R-:W2:Y:S02]  /*17980*/  @P0 LDC.64 R6, c[0x0][0x778] ;  /* 0x0001de00ff060b82 */ /* 0x000ea40000000a00 */
[----:B------:R-:W4:Y:S01]  /*17990*/  @P2 MUFU.SQRT R0, R0 ;  /* 0x0000000000002308 */ /* 0x000f220000002000 */
[----:B------:R-:W-:Y:S01]  /*179a0*/  @P1 IADD3.X R9, PT, PT, RZ, R17, RZ, P3, !PT ;  /* 0x00000011ff091210 */ /* 0x000fe20001ffe4ff */
[----:B------:R-:W-:Y:S01]  /*179b0*/  FMUL.FTZ R14, R10, R5 ;  /* 0x000000050a0e7220 */ /* 0x000fe20000410000 */
[----:B------:R-:W-:-:S03]  /*179c0*/  @P0 LOP3.LUT R5, R57, 0xfffffffe, RZ, 0xc0, !PT ;  /* 0xfffffffe39050812 */ /* 0x000fc600078ec0ff */
[----:B------:R-:W4:Y:S01]  /*179d0*/  @P1 LDC.64 R20, c[0x0][0x770] ;  /* 0x0001dc00ff141b82 */ /* 0x000f220000000a00 */
[----:B------:R3:W-:Y:S01]  /*179e0*/  @P1 STG.E.U16 desc[UR36][R8.64], R15 ;  /* 0x0000000f08001986 */ /* 0x0007e2000c101524 */
[----:B------:R-:W4:Y:S01]  /*179f0*/  @P2 MUFU.SQRT R14, R14 ;  /* 0x0000000e000e2308 */ /* 0x000f220000002000 */
[----:B0-----:R-:W-:Y:S02]  /*17a00*/  F2FP.F16.F32.PACK_AB R16, R4, R13 ;  /* 0x0000000d0410723e */ /* 0x001fe400000000ff */
[----:B-1----:R-:W-:-:S03]  /*17a10*/  @P0 IADD3 R4, P4, PT, R5, R22, RZ ;  /* 0x0000001605040210 */ /* 0x002fc60007f9e0ff */
[----:B------:R-:W0:Y:S01]  /*17a20*/  @P0 LDC.64 R24, c[0x0][0x778] ;  /* 0x0001de00ff180b82 */ /* 0x000e220000000a00 */
[----:B---3--:R-:W-:Y:S02]  /*17a30*/  @P1 IADD3 R2, P3, PT, R56, R2, RZ ;  /* 0x0000000238021210 */ /* 0x008fe40007f7e0ff */
[----:B------:R-:W-:Y:S02]  /*17a40*/  @P0 IADD3.X R5, PT, PT, RZ, R23, RZ, P4, !PT ;  /* 0x00000017ff050210 */ /* 0x000fe400027fe4ff */
[----:B------:R-:W-:Y:S02]  /*17a50*/  PRMT R9, R12, 0x7610, R9 ;  /* 0x000076100c097816 */ /* 0x000fe40000000009 */
[----:B------:R-:W-:Y:S02]  /*17a60*/  @P1 IADD3.X R3, PT, PT, RZ, R3, RZ, P3, !PT ;  /* 0x00000003ff031210 */ /* 0x000fe40001ffe4ff */
[----:B--2---:R-:W-:Y:S01]  /*17a70*/  @P0 IADD3 R6, P4, PT, R11, R6, RZ ;  /* 0x000000060b060210 */ /* 0x004fe20007f9e0ff */
[----:B------:R1:W-:Y:S01]  /*17a80*/  @P0 STG.E.U16 desc[UR36][R4.64], R9 ;  /* 0x0000000904000986 */ /* 0x0003e2000c101524 */
[----:B------:R-:W-:-:S02]  /*17a90*/  @P0 LOP3.LUT R11, R19, 0xfffffffe, RZ, 0xc0, !PT ;  /* 0xfffffffe130b0812 */ /* 0x000fc400078ec0ff */
[----:B----4-:R-:W-:Y:S01]  /*17aa0*/  F2FP.F16.F32.PACK_AB R0, RZ, R0 ;  /* 0x00000000ff00723e */ /* 0x010fe200000000ff */
[----:B------:R-:W-:Y:S01]  /*17ab0*/  @P0 IMAD.X R7, RZ, RZ, R7, P4 ;  /* 0x000000ffff070224 */ /* 0x000fe200020e0607 */
[----:B------:R2:W-:Y:S01]  /*17ac0*/  @P1 STG.E.U16 desc[UR36][R2.64], R16 ;  /* 0x0000001002001986 */ /* 0x0005e2000c101524 */
[----:B------:R-:W-:Y:S02]  /*17ad0*/  @P1 IADD3 R8, P2, PT, R19, R20, RZ ;  /* 0x0000001413081210 */ /* 0x000fe40007f5e0ff */
[----:B------:R-:W-:Y:S02]  /*17ae0*/  F2FP.F16.F32.PACK_AB R14, RZ, R14 ;  /* 0x0000000eff0e723e */ /* 0x000fe400000000ff */
[----:B-1----:R-:W-:Y:S02]  /*17af0*/  PRMT R5, R12, 0x7632, R5 ;  /* 0x000076320c057816 */ /* 0x002fe40000000005 */
[----:B0-----:R-:W-:Y:S02]  /*17b00*/  @P0 IADD3 R10, P3, PT, R11, R24, RZ ;  /* 0x000000180b0a0210 */ /* 0x001fe40007f7e0ff */
[----:B------:R-:W-:Y:S01]  /*17b10*/  @P1 IADD3.X R9, PT, PT, RZ, R21, RZ, P2, !PT ;  /* 0x00000015ff091210 */ /* 0x000fe200017fe4ff */
[----:B------:R0:W-:Y:S01]  /*17b20*/  @P0 STG.E.U16 desc[UR36][R6.64], R5 ;  /* 0x0000000506000986 */ /* 0x0001e2000c101524 */
[----:B------:R-:W-:-:S02]  /*17b30*/  @P1 IADD3 R12, P2, PT, R18, R26, RZ ;  /* 0x0000001a120c1210 */ /* 0x000fc40007f5e0ff */
[----:B------:R-:W-:Y:S01]  /*17b40*/  @P0 IADD3.X R11, PT, PT, RZ, R25, RZ, P3, !PT ;  /* 0x00000019ff0b0210 */ /* 0x000fe20001ffe4ff */
[----:B------:R0:W-:Y:S01]  /*17b50*/  @P1 STG.E.U16 desc[UR36][R8.64], R0 ;  /* 0x0000000008001986 */ /* 0x0001e2000c101524 */
[----:B--2---:R-:W-:Y:S02]  /*17b60*/  PRMT R2, R15, 0x7632, R2 ;  /* 0x000076320f027816 */ /* 0x004fe40000000002 */
[----:B------:R-:W-:-:S03]  /*17b70*/  @P1 IADD3.X R13, PT, PT, RZ, R27, RZ, P2, !PT ;  /* 0x0000001bff0d1210 */ /* 0x000fc600017fe4ff */
[----:B------:R0:W-:Y:S04]  /*17b80*/  @P0 STG.E.U16 desc[UR36][R10.64], R2 ;  /* 0x000000020a000986 */ /* 0x0001e8000c101524 */
        /* <DEDUP_REMOVED lines=9> */
.L_x_4791:
[----:B------:R-:W-:Y:S01]  /*17c20*/  MOV R2, 0x0 ;  /* 0x0000000000027802 */ /* 0x000fe20000000f00 */
[----:B------:R-:W0:Y:S01]  /*17c30*/  LDCU.64 UR6, c[0x4][0x580] ;  /* 0x0100b000ff0677ac */ /* 0x000e220008000a00 */
[----:B-12---:R-:W-:Y:S02]  /*17c40*/  HFMA2 R8, -RZ, RZ, 0, 4.4405460357666015625e-05 ;  /* 0x000002e9ff087431 */ /* 0x006fe400000001ff */
        /* <DEDUP_REMOVED lines=12> */
[----:B--2--5:R-:W-:Y:S05]  /*17d10*/  CALL.ABS.NOINC R14 ;  /* 0x000000000e007343 */ /* 0x024fea0003c00000 */
.L_x_4792:
[----:B------:R0:W1:Y:S01]  /*17d20*/  LDC.64 R14, c[0x4][R2] ;  /* 0x01000000020e7b82 */ /* 0x0000620000000a00 */
[----:B------:R-:W2:Y:S01]  /*17d30*/  LDCU.64 UR4, c[0x4][0x580] ;  /* 0x0100b000ff0477ac */ /* 0x000ea20008000a00 */
[----:B------:R-:W-:Y:S02]  /*17d40*/  HFMA2 R12, -RZ, RZ, 0, 5.9604644775390625e-08 ;  /* 0x00000001ff0c7431 */ /* 0x000fe400000001ff */
[----:B------:R-:W-:Y:S01]  /*17d50*/  IMAD.MOV.U32 R8, RZ, RZ, 0x2e9 ;  /* 0x000002e9ff087424 */ /* 0x000fe200078e00ff */
[----:B------:R-:W-:Y:S01]  /*17d60*/  MOV R13, RZ ;  /* 0x000000ff000d7202 */ /* 0x000fe20000000f00 */
[----:B------:R-:W3:Y:S01]  /*17d70*/  LDCU.64 UR6, c[0x4][0x578] ;  /* 0x0100af00ff0677ac */ /* 0x000ee20008000a00 */
[----:B------:R-:W4:Y:S01]  /*17d80*/  LDCU.64 UR8, c[0x4][0x140] ;  /* 0x01002800ff0877ac */ /* 0x000f220008000a00 */
[----:B--2---:R-:W-:Y:S02]  /*17d90*/  MOV R4, UR4 ;  /* 0x0000000400047c02 */ /* 0x004fe40008000f00 */
[----:B------:R-:W-:Y:S01]  /*17da0*/  MOV R5, UR5 ;  /* 0x0000000500057c02 */ /* 0x000fe20008000f00 */
[----:B---3--:R-:W-:Y:S01]  /*17db0*/  IMAD.U32 R6, RZ, RZ, UR6 ;  /* 0x00000006ff067e24 */ /* 0x008fe2000f8e00ff */
[----:B------:R-:W-:-:S02]  /*17dc0*/  MOV R7, UR7 ;  /* 0x0000000700077c02 */ /* 0x000fc40008000f00 */
[----:B----4-:R-:W-:Y:S02]  /*17dd0*/  MOV R10, UR8 ;  /* 0x00000008000a7c02 */ /* 0x010fe40008000f00 */
[----:B0-----:R-:W-:-:S07]  /*17de0*/  MOV R11, UR9 ;  /* 0x00000009000b7c02 */ /* 0x001fce0008000f00 */
[----:B------:R-:W-:-:S07]  /*17df0*/  LEPC R20, `(.L_x_4793) ;  /* 0x000000001014794e */ /* 0x000fce0000000000 */
[----:B-1----:R-:W-:Y:S05]  /*17e00*/  CALL.ABS.NOINC R14 ;  /* 0x000000000e007343 */ /* 0x002fea0003c00000 */
.L_x_4793:
[----:B------:R0:W1:Y:S01]  /*17e10*/  LDC.64 R14, c[0x4][R2] ;  /* 0x01000000020e7b82 */ /* 0x0000620000000a00 */
[----:B------:R-:W2:Y:S01]  /*17e20*/  LDCU.64 UR4, c[0x4][0x580] ;  /* 0x0100b000ff0477ac */ /* 0x000ea20008000a00 */
[----:B------:R-:W-:Y:S01]  /*17e30*/  HFMA2 R8, -RZ, RZ, 0, 4.4405460357666015625e-05 ;  /* 0x000002e9ff087431 */ /* 0x000fe200000001ff */
[----:B------:R-:W-:Y:S01]  /*17e40*/  MOV R12, 0x1 ;  /* 0x00000001000c7802 */ /* 0x000fe20000000f00 */
[----:B------:R-:W-:Y:S01]  /*17e50*/  HFMA2 R13, -RZ, RZ, 0, 0 ;  /* 0x00000000ff0d7431 */ /* 0x000fe200000001ff */
[----:B------:R-:W3:Y:S01]  /*17e60*/  LDCU.64 UR6, c[0x4][0x578] ;  /* 0x0100af00ff0677ac */ /* 0x000ee20008000a00 */
[----:B------:R-:W4:Y:S01]  /*17e70*/  LDCU.64 UR8, c[0x4][0x140] ;  /* 0x01002800ff0877ac */ /* 0x000f220008000a00 */
[----:B--2---:R-:W-:Y:S01]  /*17e80*/  MOV R4, UR4 ;  /* 0x0000000400047c02 */ /* 0x004fe20008000f00 */
[----:B------:R-:W-:Y:S01]  /*17e90*/  IMAD.U32 R5, RZ, RZ, UR5 ;  /* 0x00000005ff057e24 */ /* 0x000fe2000f8e00ff */
[----:B---3--:R-:W-:Y:S02]  /*17ea0*/  MOV R6, UR6 ;  /* 0x0000000600067c02 */ /* 0x008fe40008000f00 */
[----:B------:R-:W-:-:S02]  /*17eb0*/  MOV R7, UR7 ;  /* 0x0000000700077c02 */ /* 0x000fc40008000f00 */
[----:B----4-:R-:W-:Y:S01]  /*17ec0*/  MOV R10, UR8 ;  /* 0x00000008000a7c02 */ /* 0x010fe20008000f00 */
[----:B0-----:R-:W-:-:S07]  /*17ed0*/  IMAD.U32 R11, RZ, RZ, UR9 ;  /* 0x00000009ff0b7e24 */ /* 0x001fce000f8e00ff */
[----:B------:R-:W-:-:S07]  /*17ee0*/  LEPC R20, `(.L_x_4794) ;  /* 0x000000001014794e */ /* 0x000fce0000000000 */
[----:B-1----:R-:W-:Y:S05]  /*17ef0*/  CALL.ABS.NOINC R14 ;  /* 0x000000000e007343 */ /* 0x002fea0003c00000 */
.L_x_4794:
[----:B------:R-:W0:Y:S01]  /*17f00*/  LDC.64 R2, c[0x4][R2] ;  /* 0x0100000002027b82 */ /* 0x000e220000000a00 */
[----:B------:R-:W1:Y:S01]  /*17f10*/  LDCU.64 UR4, c[0x4][0x580] ;  /* 0x0100b000ff0477ac */ /* 0x000e620008000a00 */
[----:B------:R-:W-:Y:S01]  /*17f20*/  HFMA2 R8, -RZ, RZ, 0, 4.4405460357666015625e-05 ;  /* 0x000002e9ff087431 */ /* 0x000fe200000001ff */
[----:B------:R-:W-:Y:S01]  /*17f30*/  MOV R12, 0x1 ;  /* 0x00000001000c7802 */ /* 0x000fe20000000f00 */
[----:B------:R-:W-:Y:S01]  /*17f40*/  IMAD.MOV.U32 R13, RZ, RZ, RZ ;  /* 0x000000ffff0d7224 */ /* 0x000fe200078e00ff */
[----:B------:R-:W2:Y:S01]  /*17f50*/  LDCU.64 UR6, c[0x4][0x578] ;  /* 0x0100af00ff0677ac */ /* 0x000ea20008000a00 */
[----:B------:R-:W3:Y:S01]  /*17f60*/  LDCU.64 UR8, c[0x4][0x140] ;  /* 0x01002800ff0877ac */ /* 0x000ee20008000a00 */
[----:B-1----:R-:W-:Y:S01]  /*17f70*/  IMAD.U32 R4, RZ, RZ, UR4 ;  /* 0x00000004ff047e24 */ /* 0x002fe2000f8e00ff */
[----:B------:R-:W-:Y:S02]  /*17f80*/  MOV R5, UR5 ;  /* 0x0000000500057c02 */ /* 0x000fe40008000f00 */
[----:B--2---:R-:W-:-:S02]  /*17f90*/  MOV R6, UR6 ;  /* 0x0000000600067c02 */ /* 0x004fc40008000f00 */
[----:B------:R-:W-:Y:S01]  /*17fa0*/  MOV R7, UR7 ;  /* 0x0000000700077c02 */ /* 0x000fe20008000f00 */
[----:B---3--:R-:W-:Y:S01]  /*17fb0*/  IMAD.U32 R10, RZ, RZ, UR8 ;  /* 0x00000008ff0a7e24 */ /* 0x008fe2000f8e00ff */
[----:B------:R-:W-:-:S07]  /*17fc0*/  MOV R11, UR9 ;  /* 0x00000009000b7c02 */ /* 0x000fce0008000f00 */
[----:B------:R-:W-:-:S07]  /*17fd0*/  LEPC R20, `(.L_x_4795) ;  /* 0x000000001014794e */ /* 0x000fce0000000000 */
[----:B0-----:R-:W-:Y:S05]  /*17fe0*/  CALL.ABS.NOINC R2 ;  /* 0x0000000002007343 */ /* 0x001fea0003c00000 */
.L_x_4795:
[----:B------:R-:W-:Y:S05]  /*17ff0*/  EXIT ;  /* 0x000000000000794d */ /* 0x000fea0003800000 */
.L_x_4788:
[----:B------:R-:W0:Y:S01]  /*18000*/  LDCU.U8 UR4, c[0x0][0x7a0] ;  /* 0x0000f400ff0477ac */ /* 0x000e220008000000 */
[----:B------:R-:W-:Y:S01]  /*18010*/  MOV R25, R21 ;  /* 0x0000001500197202 */ /* 0x000fe20000000f00 */
[----:B------:R-:W-:Y:S01]  /*18020*/  IMAD.MOV.U32 R31, RZ, RZ, R15 ;  /* 0x000000ffff1f7224 */ /* 0x000fe200078e000f */
[----:B------:R-:W-:Y:S01]  /*18030*/  MOV R29, R23 ;  /* 0x00000017001d7202 */ /* 0x000fe20000000f00 */
[----:B------:R-:W-:Y:S01]  /*18040*/  IMAD.MOV.U32 R35, RZ, RZ, R7 ;  /* 0x000000ffff237224 */ /* 0x000fe200078e0007 */
[----:B------:R-:W-:Y:S02]  /*18050*/  MOV R3, R13 ;  /* 0x0000000d00037202 */ /* 0x000fe40000000f00 */
[----:B------:R-:W-:Y:S02]  /*18060*/  MOV R17, R9 ;  /* 0x0000000900117202 */ /* 0x000fe40000000f00 */
[----:B------:R-:W-:Y:S02]  /*18070*/  MOV R33, R11 ;  /* 0x0000000b00217202 */ /* 0x000fe40000000f00 */
[----:B------:R-:W-:Y:S01]  /*18080*/  MOV R27, R5 ;  /* 0x00000005001b7202 */ /* 0x000fe20000000f00 */
[----:B0-----:R-:W-:-:S09]  /*18090*/  UISETP.NE.AND UP0, UPT, UR4, URZ, UPT ;  /* 0x000000ff0400728c */ /* 0x001fd2000bf05270 */
[----:B------:R-:W-:Y:S05]  /*180a0*/  BRA.U !UP0, `(.L_x_4796) ;  /* 0x0000000508747547 */ /* 0x000fea000b800000 */
[----:B------:R-:W4:Y:S04]  /*180b0*/  LDG.E R17, desc[UR36][R60.64+0xc] ;  /* 0x00000c243c117981 */ /* 0x000f28000c1e1900 */
[----:B------:R-:W4:Y:S04]  /*180c0*/  LDG.E R26, desc[UR36][R60.64+0x1c] ;  /* 0x00001c243c1a7981 */ /* 0x000f28000c1e1900 */
[----:B------:R-:W4:Y:S04]  /*180d0*/  LDG.E R28, desc[UR36][R60.64+0x2c] ;  /* 0x00002c243c1c7981 */ /* 0x000f28000c1e1900 */
[----:B-123--:R-:W2:Y:S01]  /*180e0*/  LDG.E R0, desc[UR36][R60.64+0x3c] ;  /* 0x00003c243c007981 */ /* 0x00eea2000c1e1900 */
[----:B------:R-:W-:Y:S01]  /*180f0*/  BSSY.RECONVERGENT B0, `(.L_x_4797) ;  /* 0x0000018000007945 */ /* 0x000fe20003800200 */
[----:B------:R-:W-:-:S02]  /*18100*/  MOV R25, R21 ;  /* 0x0000001500197202 */ /* 0x000fc40000000f00 */
[----:B------:R-:W-:Y:S02]  /*18110*/  MOV R29, R23 ;  /* 0x00000017001d7202 */ /* 0x000fe40000000f00 */
[----:B----4-:R-:W-:Y:S02]  /*18120*/  FSETP.NEU.FTZ.AND P1, PT, R17, RZ, PT ;  /* 0x000000ff1100720b */ /* 0x010fe40003f3d000 */
[----:B------:R-:W-:Y:S02]  /*18130*/  FSETP.NEU.FTZ.AND P2, PT, R26, RZ, PT ;  /* 0x000000ff1a00720b */ /* 0x000fe40003f5d000 */
[----:B------:R-:W-:Y:S02]  /*18140*/  FSETP.NEU.FTZ.AND P3, PT, R28, RZ, PT ;  /* 0x000000ff1c00720b */ /* 0x000fe40003f7d000 */
[----:B--2---:R-:W-:-:S07]  /*18150*/  FSETP.NEU.FTZ.AND P0, PT, R0, RZ, PT ;  /* 0x000000ff0000720b */ /* 0x004fce0003f1d000 */
[----:B------:R-:W-:Y:S06]  /*18160*/  @!P1 BRA `(.L_x_4798) ;  /* 0x0000000000409947 */ /* 0x000fec0003800000 */
[----:B------:R-:W2:Y:S04]  /*18170*/  LDG.E R27, desc[UR36][R60.64] ;  /* 0x000000243c1b7981 */ /* 0x000ea8000c1e1900 */
[----:B------:R-:W3:Y:S04]  /*18180*/  LDG.E R25, desc[UR36][R60.64+0x4] ;  /* 0x000004243c197981 */ /* 0x000ee8000c1e1900 */
[----:B------:R0:W4:Y:S01]  /*18190*/  LDG.E R22, desc[UR36][R60.64+0x8] ;  /* 0x000008243c167981 */ /* 0x000122000c1e1900 */
[----:B------:R-:W-:Y:S02]  /*181a0*/  FSETP.NEU.FTZ.AND P1, PT, R23, RZ, PT ;  /* 0x000000ff1700720b */ /* 0x000fe40003f3d000 */
[----:B------:R-:W-:-:S11]  /*181b0*/  MOV R29, R17 ;  /* 0x00000011001d7202 */ /* 0x000fd60000000f00 */
[----:B------:R-:W-:-:S04]  /*181c0*/  @P1 FADD.FTZ R29, R23, R17 ;  /* 0x00000011171d1221 */ /* 0x000fc80000010000 */
[----:B------:R-:W1:Y:S02]  /*181d0*/  @P1 MUFU.RCP R24, R29 ;  /* 0x0000001d00181308 */ /* 0x000e640000001000 */
[----:B-1----:R-:W-:Y:S01]  /*181e0*/  @P1 FMUL.FTZ R3, R23, R24 ;  /* 0x0000001817031220 */ /* 0x002fe20000410000 */
[--C-:B--2---:R-:W-:Y:S01]  /*181f0*/  @P1 FADD.FTZ R2, R20, -R27.reuse ;  /* 0x8000001b14021221 */ /* 0x104fe20000010000 */
[----:B------:R-:W-:-:S03]  /*18200*/  IMAD.MOV.U32 R20, RZ, RZ, R27 ;  /* 0x000000ffff147224 */ /* 0x000fc600078e001b */
[C---:B------:R-:W-:Y:S01]  /*18210*/  @P1 FMUL.FTZ R16, R2.reuse, R2 ;  /* 0x0000000202101220 */ /* 0x040fe20000410000 */
[----:B------:R-:W-:-:S03]  /*18220*/  @P1 FFMA.FTZ R20, R2, R3, R27 ;  /* 0x0000000302141223 */ /* 0x000fc6000001001b */
[----:B------:R-:W-:Y:S01]  /*18230*/  @P1 FMUL.FTZ R17, R17, R16 ;  /* 0x0000001011111220 */ /* 0x000fe20000410000 */
[----:B---3--:R-:W-:Y:S01]  /*18240*/  @P1 FADD.FTZ R16, R21, R25 ;  /* 0x0000001915101221 */ /* 0x008fe20000010000 */
[----:B----4-:R-:W-:-:S03]  /*18250*/  @P1 MOV R22, 0xffffffff ;  /* 0xffffffff00161802 */ /* 0x010fc60000000f00 */
[----:B0-----:R-:W-:-:S07]  /*18260*/  @P1 FFMA.FTZ R25, R3, R17, R16 ;  /* 0x0000001103191223 */ /* 0x001fce0000010010 */
.L_x_4798:
[----:B------:R-:W-:Y:S05]  /*18270*/  BSYNC.RECONVERGENT B0 ;  /* 0x0000000000007941 */ /* 0x000fea0003800200 */
.L_x_4797:
[----:B------:R-:W-:Y:S01]  /*18280*/  BSSY.RECONVERGENT B0, `(.L_x_4799) ;  /* 0x0000015000007945 */ /* 0x000fe20003800200 */
        /* <DEDUP_REMOVED lines=14> */
[----:B---3--:R-:W-:Y:S01]  /*18370*/  @P1 FADD.FTZ R16, R13, R24 ;  /* 0x000000180d101221 */ /* 0x008fe20000010000 */
[----:B------:R-:W-:Y:S02]  /*18380*/  @P1 FFMA.FTZ R12, R2, R15, R21 ;  /* 0x0000000f020c1223 */ /* 0x000fe40000010015 */
[----:B------:R-:W-:Y:S01]  /*18390*/  @P1 FMUL.FTZ R17, R26, R3 ;  /* 0x000000031a111220 */ /* 0x000fe20000410000 */
[----:B------:R-:W-:Y:S02]  /*183a0*/  MOV R3, R24 ;  /* 0x0000001800037202 */ /* 0x000fe40000000f00 */
[----:B----4-:R-:W-:Y:S01]  /*183b0*/  @P1 MOV R14, 0xffffffff ;  /* 0xffffffff000e1802 */ /* 0x010fe20000000f00 */
[----:B0-----:R-:W-:-:S07]  /*183c0*/  @P1 FFMA.FTZ R3, R15, R17, R16 ;  /* 0x000000110f031223 */ /* 0x001fce0000010010 */
.L_x_4800:
[----:B------:R-:W-:Y:S05]  /*183d0*/  BSYNC.RECONVERGENT B0 ;  /* 0x0000000000007941 */ /* 0x000fea0003800200 */
.L_x_4799:
        /* <DEDUP_REMOVED lines=18> */
[----:B----4-:R-:W-:-:S03]  /*18500*/  @P1 IMAD.MOV.U32 R10, RZ, RZ, -0x1 ;  /* 0xffffffffff0a1424 */ /* 0x010fc600078e00ff */
[----:B0-----:R-:W-:-:S07]  /*18510*/  @P1 FFMA.FTZ R17, R11, R13, R16 ;  /* 0x0000000d0b111223 */ /* 0x001fce0000010010 */
.L_x_4802:
[----:B------:R-:W-:Y:S05]  /*18520*/  BSYNC.RECONVERGENT B0 ;  /* 0x0000000000007941 */ /* 0x000fea0003800200 */
.L_x_4801:
[----:B------:R-:W-:Y:S01]  /*18530*/  BSSY.RECONVERGENT B0, `(.L_x_4796) ;  /* 0x0000014000007945 */ /* 0x000fe20003800200 */
[----:B------:R-:W-:Y:S02]  /*18540*/  MOV R27, R5 ;  /* 0x00000005001b7202 */ /* 0x000fe40000000f00 */
[----:B------:R-:W-:Y:S01]  /*18550*/  MOV R35, R7 ;  /* 0x0000000700237202 */ /* 0x000fe20000000f00 */
        /* <DEDUP_REMOVED lines=17> */
.L_x_4803:
[----:B------:R-:W-:Y:S05]  /*18670*/  BSYNC.RECONVERGENT B0 ;  /* 0x0000000000007941 */ /* 0x000fea0003800200 */
.L_x_4796:
[----:B------:R-:W0:Y:S02]  /*18680*/  LDCU.U8 UR4, c[0x0][0x7a1] ;  /* 0x0000f420ff0477ac */ /* 0x000e240008000000 */
[----:B0-----:R-:W-:-:S09]  /*18690*/  UISETP.NE.AND UP0, UPT, UR4, URZ, UPT ;  /* 0x000000ff0400728c */ /* 0x001fd2000bf05270 */
[----:B------:R-:W-:Y:S05]  /*186a0*/  BRA.U !UP0, `(.L_x_4804) ;  /* 0x0000000508307547 */ /* 0x000fea000b800000 */
[----:B------:R-:W0:Y:S01]  /*186b0*/  LDCU UR5, c[0x0][0x380] ;  /* 0x00007000ff0577ac */ /* 0x000e220008000800 */
[----:B-12---:R-:W1:Y:S01]  /*186c0*/  LDC R5, c[0x0][0x7a4] ;  /* 0x0001e900ff057b82 */ /* 0x006e620000000800 */
[----:B------:R-:W-:Y:S01]  /*186d0*/  F2FP.F16.F32.PACK_AB R12, R12, R20 ;  /* 0x000000140c0c723e */ /* 0x000fe200000000ff */
[----:B------:R-:W2:Y:S01]  /*186e0*/  LDCU.U8 UR4, c[0x0][0x384] ;  /* 0x00007080ff0477ac */ /* 0x000ea20008000000 */
[C---:B0-----:R-:W-:Y:S01]  /*186f0*/  FSETP.GT.FTZ.AND P0, PT, R29.reuse, UR5, PT ;  /* 0x000000051d007c0b */ /* 0x041fe2000bf14000 */
[----:B------:R-:W-:Y:S01]  /*18700*/  FADD.FTZ R29, R29, -UR5 ;  /* 0x800000051d1d7e21 */ /* 0x000fe20008010000 */
[C---:B---3--:R-:W-:Y:S01]  /*18710*/  FADD.FTZ R0, R31.reuse, -UR5 ;  /* 0x800000051f007e21 */ /* 0x048fe20008010000 */
[----:B------:R-:W-:Y:S01]  /*18720*/  FSETP.GT.FTZ.AND P1, PT, R31, UR5, PT ;  /* 0x000000051f007c0b */ /* 0x000fe2000bf34000 */
[C---:B------:R-:W-:Y:S01]  /*18730*/  FADD.FTZ R2, R33.reuse, -UR5 ;  /* 0x8000000521027e21 */ /* 0x040fe20008010000 */
[----:B------:R-:W-:Y:S02]  /*18740*/  FSETP.GT.FTZ.AND P2, PT, R33, UR5, PT ;  /* 0x0000000521007c0b */ /* 0x000fe4000bf54000 */
[----:B------:R-:W-:-:S02]  /*18750*/  FSEL R29, R29, RZ, P0 ;  /* 0x000000ff1d1d7208 */ /* 0x000fc40000000000 */
[----:B------:R-:W-:Y:S02]  /*18760*/  FSEL R0, R0, RZ, P1 ;  /* 0x000000ff00007208 */ /* 0x000fe40000800000 */
[----:B------:R-:W0:Y:S01]  /*18770*/  MUFU.RCP R6, R29 ;  /* 0x0000001d00067308 */ /* 0x000e220000001000 */
[----:B--2---:R-:W-:Y:S02]  /*18780*/  ISETP.NE.AND P1, PT, RZ, UR4, PT ;  /* 0x00000004ff007c0c */ /* 0x004fe4000bf25270 */
[----:B------:R-:W-:Y:S02]  /*18790*/  FSEL R2, R2, RZ, P2 ;  /* 0x000000ff02027208 */ /* 0x000fe40001000000 */
[C---:B-1----:R-:W-:Y:S02]  /*187a0*/  ISETP.GE.AND P0, PT, R5.reuse, 0x1, PT ;  /* 0x000000010500780c */ /* 0x042fe40003f06270 */
[----:B------:R-:W-:Y:S01]  /*187b0*/  ISETP.GE.AND P2, PT, R5, 0x2, PT ;  /* 0x000000020500780c */ /* 0x000fe20003f46270 */
[C---:B------:R-:W-:Y:S01]  /*187c0*/  FADD.FTZ R5, R35.reuse, -UR5 ;  /* 0x8000000523057e21 */ /* 0x040fe20008010000 */
[----:B------:R-:W-:Y:S01]  /*187d0*/  FSETP.GT.FTZ.AND P3, PT, R35, UR5, PT ;  /* 0x0000000523007c0b */ /* 0x000fe2000bf74000 */
[----:B------:R-:W1:Y:S03]  /*187e0*/  MUFU.RCP R0, R0 ;  /* 0x0000000000007308 */ /* 0x000e660000001000 */
[----:B------:R-:W-:Y:S01]  /*187f0*/  FSEL R9, R5, RZ, P3 ;  /* 0x000000ff05097208 */ /* 0x000fe20001800000 */
[----:B0-----:R-:W-:-:S04]  /*18800*/  FMUL.FTZ R25, R6, R25 ;  /* 0x0000001906197220 */ /* 0x001fc80000410000 */
[----:B------:R-:W0:Y:S01]  /*18810*/  MUFU.RCP R2, R2 ;  /* 0x0000000200027308 */ /* 0x000e220000001000 */
[----:B----4-:R-:W2:Y:S01]  /*18820*/  @P0 LDC.64 R22, c[0x0][0x770] ;  /* 0x0001dc00ff160b82 */ /* 0x010ea20000000a00 */
[----:B------:R-:W-:-:S06]  /*18830*/  @P2 LOP3.LUT R21, R56, 0xfffffffe, RZ, 0xc0, !PT ;  /* 0xfffffffe38152812 */ /* 0x000fcc00078ec0ff */
[----:B------:R-:W3:Y:S01]  /*18840*/  @P1 MUFU.SQRT R25, R25 ;  /* 0x0000001900191308 */ /* 0x000ee20000002000 */
[----:B------:R-:W4:Y:S01]  /*18850*/  @P2 LDC.64 R14, c[0x0][0x778] ;  /* 0x0001de00ff0e2b82 */ /* 0x000f220000000a00 */
[----:B-1----:R-:W-:-:S06]  /*18860*/  FMUL.FTZ R5, R0, R3 ;  /* 0x0000000300057220 */ /* 0x002fcc0000410000 */
[----:B------:R1:W1:Y:S01]  /*18870*/  MUFU.RCP R16, R9 ;  /* 0x0000000900107308 */ /* 0x0002620000001000 */
[----:B------:R-:W4:Y:S01]  /*18880*/  @P0 LDC.64 R10, c[0x0][0x770] ;  /* 0x0001dc00ff0a0b82 */ /* 0x000f220000000a00 */
[----:B0-----:R-:W-:-:S06]  /*18890*/  FMUL.FTZ R0, R2, R17 ;  /* 0x0000001102007220 */ /* 0x001fcc0000410000 */
[----:B------:R-:W0:Y:S01]  /*188a0*/  @P1 MUFU.SQRT R5, R5 ;  /* 0x0000000500051308 */ /* 0x000e220000002000 */
[----:B------:R-:W0:Y:S01]  /*188b0*/  @P2 LDC.64 R6, c[0x0][0x778] ;  /* 0x0001de00ff062b82 */ /* 0x000e220000000a00 */
[----:B---3--:R-:W-:Y:S02]  /*188c0*/  F2FP.F16.F32.PACK_AB R13, R8, R25 ;  /* 0x00000019080d723e */ /* 0x008fe400000000ff */
[C---:B--2---:R-:W-:Y:S02]  /*188d0*/  @P0 IADD3 R22, P3, PT, R57.reuse, R22, RZ ;  /* 0x0000001639160210 */ /* 0x044fe40007f7e0ff */
[----:B------:R-:W-:Y:S02]  /*188e0*/  @P2 LOP3.LUT R57, R57, 0xfffffffe, RZ, 0xc0, !PT ;  /* 0xfffffffe39392812 */ /* 0x000fe400078ec0ff */
[----:B------:R-:W2:Y:S01]  /*188f0*/  @P1 MUFU.SQRT R0, R0 ;  /* 0x0000000000001308 */ /* 0x000ea20000002000 */
[----:B-1----:R-:W1:Y:S01]  /*18900*/  @P0 LDC.64 R8, c[0x0][0x770] ;  /* 0x0001dc00ff080b82 */ /* 0x002e620000000a00 */
[----:B------:R-:W-:Y:S01]  /*18910*/  FMUL.FTZ R27, R16, R27 ;  /* 0x0000001b101b7220 */ /* 0x000fe20000410000 */
[----:B------:R-:W-:-:S02]  /*18920*/  @P0 IADD3.X R23, PT, PT, RZ, R23, RZ, P3, !PT ;  /* 0x00000017ff170210 */ /* 0x000fc40001ffe4ff */
[----:B----4-:R-:W-:-:S03]  /*18930*/  @P2 IADD3 R14, P3, PT, R57, R14, RZ ;  /* 0x0000000e390e2210 */ /* 0x010fc60007f7e0ff */
[----:B------:R-:W3:Y:S01]  /*18940*/  @P1 MUFU.SQRT R27, R27 ;  /* 0x0000001b001b1308 */ /* 0x000ee20000002000 */
[----:B------:R-:W4:Y:S01]  /*18950*/  @P2 LDC.64 R16, c[0x0][0x778] ;  /* 0x0001de00ff102b82 */ /* 0x000f220000000a00 */
[----:B------:R-:W-:Y:S01]  /*18960*/  @P0 IADD3 R10, P4, PT, R56, R10, RZ ;  /* 0x0000000a380a0210 */ /* 0x000fe20007f9e0ff */
[----:B------:R3:W-:Y:S01]  /*18970*/  @P0 STG.E.U16 desc[UR36][R22.64], R13 ;  /* 0x0000000d16000986 */ /* 0x0007e2000c101524 */
[----:B0-----:R-:W-:Y:S02]  /*18980*/  F2FP.F16.F32.PACK_AB R4, R4, R5 ;  /* 0x000000050404723e */ /* 0x001fe400000000ff */
[----:B------:R-:W-:Y:S01]  /*18990*/  @P2 LOP3.LUT R5, R19, 0xfffffffe, RZ, 0xc0, !PT ;  /* 0xfffffffe13052812 */ /* 0x000fe200078ec0ff */
[----:B------:R-:W-:Y:S01]  /*189a0*/  @P0 IMAD.X R11, RZ, RZ, R11, P4 ;  /* 0x000000ffff0b0224 */ /* 0x000fe200020e060b */
[----:B------:R-:W-:Y:S01]  /*189b0*/  @P2 IADD3.X R15, PT, PT, RZ, R15, RZ, P3, !PT ;  /* 0x0000000fff0f2210 */ /* 0x000fe20001ffe4ff */
[----:B------:R-:W0:Y:S01]  /*189c0*/  @P0 LDC.64 R2, c[0x0][0x770] ;  /* 0x0001dc00ff020b82 */ /* 0x000e220000000a00 */
[----:B------:R-:W-:-:S02]  /*189d0*/  @P2 IADD3 R6, P5, PT, R21, R6, RZ ;  /* 0x0000000615062210 */ /* 0x000fc40007fbe0ff */
[----:B--2---:R-:W-:Y:S01]  /*189e0*/  F2FP.F16.F32.PACK_AB R0, RZ, R0 ;  /* 0x00000000ff00723e */ /* 0x004fe200000000ff */
[----:B------:R-:W-:Y:S01]  /*189f0*/  @P2 STG.E.U16 desc[UR36][R14.64], R12 ;  /* 0x0000000c0e002986 */ /* 0x000fe2000c101524 */
[----:B------:R-:W-:Y:S02]  /*18a00*/  @P2 IADD3.X R7, PT, PT, RZ, R7, RZ, P5, !PT ;  /* 0x00000007ff072210 */ /* 0x000fe40002ffe4ff */
[----:B---3--:R-:W-:Y:S01]  /*18a10*/  PRMT R13, R12, 0x7632, R13 ;  /* 0x000076320c0d7816 */ /* 0x008fe2000000000d */
[----:B------:R2:W-:Y:S01]  /*18a20*/  @P0 STG.E.U16 desc[UR36][R10.64], R4 ;  /* 0x000000040a000986 */ /* 0x0005e2000c101524 */
[----:B-1----:R-:W-:Y:S02]  /*18a30*/  @P0 IADD3 R8, P1, PT, R19, R8, RZ ;  /* 0x0000000813080210 */ /* 0x002fe40007f3e0ff */
[----:B------:R-:W-:Y:S01]  /*18a40*/  F2FP.F16.F32.PACK_AB R27, RZ, R27 ;  /* 0x0000001bff1b723e */ /* 0x000fe200000000ff */
[----:B------:R1:W-:Y:S01]  /*18a50*/  @P2 STG.E.U16 desc[UR36][R6.64], R13 ;  /* 0x0000000d06002986 */ /* 0x0003e2000c101524 */
[----:B------:R-:W-:-:S02]  /*18a60*/  @P0 IADD3.X R9, PT, PT, RZ, R9, RZ, P1, !PT ;  /* 0x00000009ff090210 */ /* 0x000fc40000ffe4ff */
[----:B----4-:R-:W-:-:S03]  /*18a70*/  @P2 IADD3 R16, P3, PT, R5, R16, RZ ;  /* 0x0000001005102210 */ /* 0x010fc60007f7e0ff */
[----:B------:R1:W-:Y:S01]  /*18a80*/  @P0 STG.E.U16 desc[UR36][R8.64], R0 ;  /* 0x0000000008000986 */ /* 0x0003e2000c101524 */
[----:B------:R-:W-:Y:S02]  /*18a90*/  @P2 IADD3.X R17, PT, PT, RZ, R17, RZ, P3, !PT ;  /* 0x00000011ff112210 */ /* 0x000fe40001ffe4ff */
[----:B--2---:R-:W-:Y:S02]  /*18aa0*/  PRMT R4, R13, 0x7632, R4 ;  /* 0x000076320d047816 */ /* 0x004fe40000000004 */
[----:B0-----:R-:W-:-:S03]  /*18ab0*/  @P0 IADD3 R2, P1, PT, R18, R2, RZ ;  /* 0x0000000212020210 */ /* 0x001fc60007f3e0ff */
[----:B------:R1:W-:Y:S02]  /*18ac0*/  @P2 STG.E.U16 desc[UR36][R16.64], R4 ;  /* 0x0000000410002986 */ /* 0x0003e4000c101524 */
[----:B------:R-:W-:-:S05]  /*18ad0*/  @P0 IMAD.X R3, RZ, RZ, R3, P1 ;  /* 0x000000ffff030224 */ /* 0x000fca00008e0603 */
        /* <DEDUP_REMOVED lines=9> */
.L_x_4804:
[----:B------:R-:W-:Y:S04]  /*18b70*/  STG.E desc[UR36][R60.64], R20 ;  /* 0x000000143c007986 */ /* 0x000fe8000c101924 */
[----:B------:R-:W-:Y:S04]  /*18b80*/  STG.E desc[UR36][R60.64+0x4], R25 ;  /* 0x000004193c007986 */ /* 0x000fe8000c101924 */
[----:B----4-:R-:W-:Y:S04]  /*18b90*/  STG.E desc[UR36][R60.64+0x8], R22 ;  /* 0x000008163c007986 */ /* 0x010fe8000c101924 */
        /* <DEDUP_REMOVED lines=14> */
.L_x_4723:
        /* <DEDUP_REMOVED lines=20> */
[----:B------:R-:W0:Y:S01]  /*18dc0*/  LDCU.64 UR6, c[0x4][0x578] ;  /* 0x0100af00ff0677ac */ /* 0x000e220008000a00 */
[----:B------:R-:W-:Y:S01]  /*18dd0*/  MOV R13, RZ ;  /* 0x000000ff000d7202 */ /* 0x000fe20000000f00 */
[----:B------:R-:W2:Y:S01]  /*18de0*/  LDCU.64 UR8, c[0x4][0x130] ;  /* 0x01002600ff0877ac */ /* 0x000ea20008000a00 */
[----:B----4-:R-:W-:Y:S02]  /*18df0*/  MOV R4, UR4 ;  /* 0x0000000400047c02 */ /* 0x010fe40008000f00 */
[----:B------:R-:W-:Y:S01]  /*18e00*/  MOV R5, UR5 ;  /* 0x0000000500057c02 */ /* 0x000fe20008000f00 */
[----:B0-----:R-:W-:Y:S01]  /*18e10*/  IMAD.U32 R6, RZ, RZ, UR6 ;  /* 0x00000006ff067e24 */ /* 0x001fe2000f8e00ff */
[----:B------:R-:W-:-:S02]  /*18e20*/  MOV R7, UR7 ;  /* 0x0000000700077c02 */ /* 0x000fc40008000f00 */
[----:B--2---:R-:W-:Y:S02]  /*18e30*/  MOV R10, UR8 ;  /* 0x00000008000a7c02 */ /* 0x004fe40008000f00 */
[----:B-1----:R-:W-:-:S07]  /*18e40*/  MOV R11, UR9 ;  /* 0x00000009000b7c02 */ /* 0x002fce0008000f00 */
[----:B------:R-:W-:-:S07]  /*18e50*/  LEPC R20, `(.L_x_4807) ;  /* 0x000000001014794e */ /* 0x000fce0000000000 */
[----:B---3-5:R-:W-:Y:S05]  /*18e60*/  CALL.ABS.NOINC R2 ;  /* 0x0000000002007343 */ /* 0x028fea0003c00000 */
.L_x_4807:
        /* <DEDUP_REMOVED lines=15> */
.L_x_4806:
[----:B------:R-:W4:Y:S02]  /*18f60*/  LDCU.U8 UR4, c[0x0][0x7a1] ;  /* 0x0000f420ff0477ac */ /* 0x000f240008000000 */
[----:B----4-:R-:W-:-:S09]  /*18f70*/  UISETP.NE.AND UP0, UPT, UR4, URZ, UPT ;  /* 0x000000ff0400728c */ /* 0x010fd2000bf05270 */
[----:B------:R-:W-:Y:S05]  /*18f80*/  BRA.U !UP0, `(.L_x_4808) ;  /* 0x0000000508347547 */ /* 0x000fea000b800000 */
[----:B------:R-:W4:Y:S01]  /*18f90*/  LDCU UR5, c[0x0][0x380] ;  /* 0x00007000ff0577ac */ /* 0x000f220008000800 */
[----:B------:R-:W0:Y:S01]  /*18fa0*/  LDC R3, c[0x0][0x7a4] ;  /* 0x0001e900ff037b82 */ /* 0x000e220000000800 */
[----:B------:R-:W2:Y:S01]  /*18fb0*/  LDCU.U8 UR4, c[0x0][0x384] ;  /* 0x00007080ff0477ac */ /* 0x000ea20008000000 */
[C---:B----4-:R-:W-:Y:S01]  /*18fc0*/  FSETP.GT.FTZ.AND P0, PT, R7.reuse, UR5, PT ;  /* 0x0000000507007c0b */ /* 0x050fe2000bf14000 */
[----:B-1-3--:R-:W-:Y:S01]  /*18fd0*/  FADD.FTZ R7, R7, -UR5 ;  /* 0x8000000507077e21 */ /* 0x00afe20008010000 */
[----:B------:R-:W-:Y:S01]  /*18fe0*/  FADD.FTZ R0, R11, -UR5 ;  /* 0x800000050b007e21 */ /* 0x000fe20008010000 */
[----:B------:R-:W-:Y:S01]  /*18ff0*/  FADD.FTZ R2, R15, -UR5 ;  /* 0x800000050f027e21 */ /* 0x000fe20008010000 */
[----:B--2---:R-:W-:Y:S02]  /*19000*/  ISETP.NE.AND P2, PT, RZ, UR4, PT ;  /* 0x00000004ff007c0c */ /* 0x004fe4000bf45270 */
[----:B------:R-:W-:Y:S02]  /*19010*/  FSEL R7, R7, RZ, P0 ;  /* 0x000000ff07077208 */ /* 0x000fe40000000000 */
[----:B------:R-:W-:-:S02]  /*19020*/  FSETP.GT.FTZ.AND P0, PT, R11, UR5, PT ;  /* 0x000000050b007c0b */ /* 0x000fc4000bf14000 */
[----:B------:R-:W1:Y:S01]  /*19030*/  MUFU.RCP R6, R7 ;  /* 0x0000000700067308 */ /* 0x000e620000001000 */
[----:B0-----:R-:W-:Y:S02]  /*19040*/  ISETP.GE.AND P1, PT, R3, 0x1, PT ;  /* 0x000000010300780c */ /* 0x001fe40003f26270 */
[----:B------:R-:W-:Y:S02]  /*19050*/  FSEL R0, R0, RZ, P0 ;  /* 0x000000ff00007208 */ /* 0x000fe40000000000 */
[----:B------:R-:W-:Y:S02]  /*19060*/  FSETP.GT.FTZ.AND P0, PT, R15, UR5, PT ;  /* 0x000000050f007c0b */ /* 0x000fe4000bf14000 */
[C---:B------:R-:W-:Y:S01]  /*19070*/  FSETP.GT.FTZ.AND P3, PT, R23.reuse, UR5, PT ;  /* 0x0000000517007c0b */ /* 0x040fe2000bf74000 */
[----:B------:R-:W-:Y:S01]  /*19080*/  FADD.FTZ R23, R23, -UR5 ;  /* 0x8000000517177e21 */ /* 0x000fe20008010000 */
[----:B------:R-:W0:Y:S01]  /*19090*/  MUFU.RCP R0, R0 ;  /* 0x0000000000007308 */ /* 0x000e220000001000 */
[----:B------:R-:W-:-:S02]  /*190a0*/  FSEL R2, R2, RZ, P0 ;  /* 0x000000ff02027208 */ /* 0x000fc40000000000 */
[----:B------:R-:W-:Y:S02]  /*190b0*/  ISETP.GE.AND P0, PT, R3, 0x2, PT ;  /* 0x000000020300780c */ /* 0x000fe40003f06270 */
[----:B------:R-:W2:Y:S01]  /*190c0*/  @P1 LDC.64 R16, c[0x0][0x770] ;  /* 0x0001dc00ff101b82 */ /* 0x000ea20000000a00 */
[----:B------:R-:W-:Y:S02]  /*190d0*/  FSEL R23, R23, RZ, P3 ;  /* 0x000000ff17177208 */ /* 0x000fe40001800000 */
[----:B------:R3:W4:Y:S01]  /*190e0*/  MUFU.RCP R10, R2 ;  /* 0x00000002000a7308 */ /* 0x0007220000001000 */
[----:B-1----:R-:W-:-:S07]  /*190f0*/  FMUL.FTZ R5, R6, R5 ;  /* 0x0000000506057220 */ /* 0x002fce0000410000 */
[----:B------:R-:W1:Y:S01]  /*19100*/  MUFU.RCP R14, R23 ;  /* 0x00000017000e7308 */ /* 0x000e620000001000 */
[----:B------:R-:W1:Y:S01]  /*19110*/  @P0 LDC.64 R18, c[0x0][0x778] ;  /* 0x0001de00ff120b82 */ /* 0x000e620000000a00 */
[----:B0-----:R-:W-:Y:S01]  /*19120*/  FMUL.FTZ R11, R0, R9 ;  /* 0x00000009000b7220 */ /* 0x001fe20000410000 */
[----:B------:R-:W-:Y:S02]  /*19130*/  F2FP.F16.F32.PACK_AB R0, R8, R4 ;  /* 0x000000040800723e */ /* 0x000fe400000000ff */
[----:B------:R-:W-:-:S03]  /*19140*/  @P0 LOP3.LUT R9, R31, 0xfffffffe, RZ, 0xc0, !PT ;  /* 0xfffffffe1f090812 */ /* 0x000fc600078ec0ff */
[----:B------:R-:W0:Y:S01]  /*19150*/  @P2 MUFU.SQRT R5, R5 ;  /* 0x0000000500052308 */ /* 0x000e220000002000 */
[----:B---3--:R-:W3:Y:S01]  /*19160*/  @P1 LDC.64 R2, c[0x0][0x770] ;  /* 0x0001dc00ff021b82 */ /* 0x008ee20000000a00 */
[----:B----4-:R-:W-:Y:S01]  /*19170*/  FMUL.FTZ R13, R10, R13 ;  /* 0x0000000d0a0d7220 */ /* 0x010fe20000410000 */
[----:B--2---:R-:W-:-:S05]  /*19180*/  @P1 IADD3 R4, P3, PT, R31, R16, RZ ;  /* 0x000000101f041210 */ /* 0x004fca0007f7e0ff */
[----:B------:R-:W2:Y:S01]  /*19190*/  @P2 MUFU.SQRT R11, R11 ;  /* 0x0000000b000b2308 */ /* 0x000ea20000002000 */
[----:B------:R-:W4:Y:S01]  /*191a0*/  @P0 LDC.64 R6, c[0x0][0x778] ;  /* 0x0001de00ff060b82 */ /* 0x000f220000000a00 */
[----:B-1----:R-:W-:-:S06]  /*191b0*/  FMUL.FTZ R21, R14, R21 ;  /* 0x000000150e157220 */ /* 0x002fcc0000410000 */
[----:B------:R-:W1:Y:S01]  /*191c0*/  @P2 MUFU.SQRT R13, R13 ;  /* 0x0000000d000d2308 */ /* 0x000e620000002000 */
[----:B------:R-:W1:Y:S01]  /*191d0*/  @P1 LDC.64 R22, c[0x0][0x770] ;  /* 0x0001dc00ff161b82 */ /* 0x000e620000000a00 */
[----:B0-----:R-:W-:Y:S02]  /*191e0*/  F2FP.F16.F32.PACK_AB R14, R12, R5 ;  /* 0x000000050c0e723e */ /* 0x001fe400000000ff */
[----:B------:R-:W-:Y:S02]  /*191f0*/  @P1 IADD3.X R5, PT, PT, RZ, R17, RZ, P3, !PT ;  /* 0x00000011ff051210 */ /* 0x000fe40001ffe4ff */
[----:B------:R-:W-:Y:S02]  /*19200*/  @P0 IADD3 R8, P4, PT, R9, R18, RZ ;  /* 0x0000001209080210 */ /* 0x000fe40007f9e0ff */
[----:B------:R-:W0:Y:S01]  /*19210*/  @P2 MUFU.SQRT R21, R21 ;  /* 0x0000001500152308 */ /* 0x000e220000002000 */
[----:B------:R-:W0:Y:S01]  /*19220*/  @P0 LDC.64 R16, c[0x0][0x778] ;  /* 0x0001de00ff100b82 */ /* 0x000e220000000a00 */
[----:B--2---:R-:W-:Y:S01]  /*19230*/  F2FP.F16.F32.PACK_AB R20, R20, R11 ;  /* 0x0000000b1414723e */ /* 0x004fe200000000ff */
[----:B------:R-:W-:Y:S01]  /*19240*/  @P0 IMAD.X R9, RZ, RZ, R19, P4 ;  /* 0x000000ffff090224 */ /* 0x000fe200020e0613 */
[C---:B------:R-:W-:Y:S01]  /*19250*/  @P0 LOP3.LUT R11, R29.reuse, 0xfffffffe, RZ, 0xc0, !PT ;  /* 0xfffffffe1d0b0812 */ /* 0x040fe200078ec0ff */
[----:B------:R2:W-:Y:S01]  /*19260*/  @P1 STG.E.U16 desc[UR36][R4.64], R14 ;  /* 0x0000000e04001986 */ /* 0x0005e2000c101524 */
[----:B---3--:R-:W-:-:S03]  /*19270*/  @P1 IADD3 R2, P3, PT, R29, R2, RZ ;  /* 0x000000021d021210 */ /* 0x008fc60007f7e0ff */
[----:B------:R-:W3:Y:S01]  /*19280*/  @P1 LDC.64 R30, c[0x0][0x770] ;  /* 0x0001dc00ff1e1b82 */ /* 0x000ee20000000a00 */
[----:B----4-:R-:W-:Y:S01]  /*19290*/  @P0 IADD3 R6, P4, PT, R11, R6, RZ ;  /* 0x000000060b060210 */ /* 0x010fe20007f9e0ff */
[----:B------:R4:W-:Y:S01]  /*192a0*/  @P0 STG.E.U16 desc[UR36][R8.64], R0 ;  /* 0x0000000008000986 */ /* 0x0009e2000c101524 */
[----:B------:R-:W-:Y:S02]  /*192b0*/  @P1 IADD3.X R3, PT, PT, RZ, R3, RZ, P3, !PT ;  /* 0x00000003ff031210 */ /* 0x000fe40001ffe4ff */
[----:B------:R-:W-:Y:S02]  /*192c0*/  @P0 IADD3.X R7, PT, PT, RZ, R7, RZ, P4, !PT ;  /* 0x00000007ff070210 */ /* 0x000fe400027fe4ff */
[C---:B------:R-:W-:Y:S01]  /*192d0*/  @P0 LOP3.LUT R11, R27.reuse, 0xfffffffe, RZ, 0xc0, !PT ;  /* 0xfffffffe1b0b0812 */ /* 0x040fe200078ec0ff */
[----:B------:R4:W-:Y:S01]  /*192e0*/  @P1 STG.E.U16 desc[UR36][R2.64], R20 ;  /* 0x0000001402001986 */ /* 0x0009e2000c101524 */
[----:B--2---:R-:W-:Y:S02]  /*192f0*/  PRMT R5, R0, 0x7632, R5 ;  /* 0x0000763200057816 */ /* 0x004fe40000000005 */
[----:B-1----:R-:W-:-:S02]  /*19300*/  @P1 IADD3 R4, P2, PT, R27, R22, RZ ;  /* 0x000000161b041210 */ /* 0x002fc40007f5e0ff */
[----:B------:R-:W-:Y:S01]  /*19310*/  F2FP.F16.F32.PACK_AB R13, RZ, R13 ;  /* 0x0000000dff0d723e */ /* 0x000fe200000000ff */
[----:B------:R1:W-:Y:S01]  /*19320*/  @P0 STG.E.U16 desc[UR36][R6.64], R5 ;  /* 0x0000000506000986 */ /* 0x0003e2000c101524 */
[----:B0-----:R-:W-:Y:S02]  /*19330*/  F2FP.F16.F32.PACK_AB R21, RZ, R21 ;  /* 0x00000015ff15723e */ /* 0x001fe400000000ff */
[----:B------:R-:W-:Y:S02]  /*19340*/  @P0 IADD3 R10, P3, PT, R11, R16, RZ ;  /* 0x000000100b0a0210 */ /* 0x000fe40007f7e0ff */
[----:B----4-:R-:W-:Y:S02]  /*19350*/  PRMT R0, R13, 0x7610, R0 ;  /* 0x000076100d007816 */ /* 0x010fe40000000000 */
[----:B------:R-:W-:Y:S01]  /*19360*/  PRMT R2, R14, 0x7632, R2 ;  /* 0x000076320e027816 */ /* 0x000fe20000000002 */
[----:B------:R-:W-:Y:S01]  /*19370*/  @P0 IMAD.X R11, RZ, RZ, R17, P3 ;  /* 0x000000ffff0b0224 */ /* 0x000fe200018e0611 */
[----:B-1----:R-:W-:-:S02]  /*19380*/  @P1 IADD3.X R5, PT, PT, RZ, R23, RZ, P2, !PT ;  /* 0x00000017ff051210 */ /* 0x002fc400017fe4ff */
[----:B---3--:R-:W-:-:S03]  /*19390*/  @P1 IADD3 R12, P2, PT, R25, R30, RZ ;  /* 0x0000001e190c1210 */ /* 0x008fc60007f5e0ff */
        /* <DEDUP_REMOVED lines=12> */
.L_x_4808:
[----:B------:R-:W-:Y:S01]  /*19460*/  MOV R2, 0x0 ;  /* 0x0000000000027802 */ /* 0x000fe20000000f00 */
[----:B------:R-:W4:Y:S01]  /*19470*/  LDCU.64 UR4, c[0x4][0x580] ;  /* 0x0100b000ff0477ac */ /* 0x000f220008000a00 */
[----:B-1-3--:R-:W-:Y:S01]  /*19480*/  HFMA2 R8, -RZ, RZ, 0, 4.4405460357666015625e-05 ;  /* 0x000002e9ff087431 */ /* 0x00afe200000001ff */
[----:B------:R-:W-:Y:S01]  /*19490*/  MOV R12, 0x1 ;  /* 0x00000001000c7802 */ /* 0x000fe20000000f00 */
[----:B------:R1:W3:Y:S01]  /*194a0*/  LDC.64 R14, c[0x4][R2] ;  /* 0x01000000020e7b82 */ /* 0x0002e20000000a00 */
[----:B------:R-:W0:Y:S01]  /*194b0*/  LDCU.64 UR6, c[0x4][0x578] ;  /* 0x0100af00ff0677ac */ /* 0x000e220008000a00 */
[----:B------:R-:W-:Y:S01]  /*194c0*/  HFMA2 R13, -RZ, RZ, 0, 0 ;  /* 0x00000000ff0d7431 */ /* 0x000fe200000001ff */
[----:B------:R-:W2:Y:S01]  /*194d0*/  LDCU.64 UR8, c[0x4][0x140] ;  /* 0x01002800ff0877ac */ /* 0x000ea20008000a00 */
[----:B----4-:R-:W-:Y:S01]  /*194e0*/  MOV R4, UR4 ;  /* 0x0000000400047c02 */ /* 0x010fe20008000f00 */
[----:B------:R-:W-:Y:S01]  /*194f0*/  IMAD.U32 R5, RZ, RZ, UR5 ;  /* 0x00000005ff057e24 */ /* 0x000fe2000f8e00ff */
[----:B0-----:R-:W-:-:S02]  /*19500*/  MOV R6, UR6 ;  /* 0x0000000600067c02 */ /* 0x001fc40008000f00 */
[----:B------:R-:W-:Y:S02]  /*19510*/  MOV R7, UR7 ;  /* 0x0000000700077c02 */ /* 0x000fe40008000f00 */
[----:B--2---:R-:W-:Y:S01]  /*19520*/  MOV R10, UR8 ;  /* 0x00000008000a7c02 */ /* 0x004fe20008000f00 */
[----:B-1----:R-:W-:-:S07]  /*19530*/  IMAD.U32 R11, RZ, RZ, UR9 ;  /* 0x00000009ff0b7e24 */ /* 0x002fce000f8e00ff */
[----:B------:R-:W-:-:S07]  /*19540*/  LEPC R20, `(.L_x_4809) ;  /* 0x000000001014794e */ /* 0x000fce0000000000 */
[----:B---3-5:R-:W-:Y:S05]  /*19550*/  CALL.ABS.NOINC R14 ;  /* 0x000000000e007343 */ /* 0x028fea0003c00000 */
.L_x_4809:
[----:B------:R0:W1:Y:S01]  /*19560*/  LDC.64 R14, c[0x4][R2] ;  /* 0x01000000020e7b82 */ /* 0x0000620000000a00 */
[----:B------:R-:W2:Y:S01]  /*19570*/  LDCU.64 UR4, c[0x4][0x580] ;  /* 0x0100b000ff0477ac */ /* 0x000ea20008000a00 */
[----:B------:R-:W-:Y:S01]  /*19580*/  HFMA2 R8, -RZ, RZ, 0, 4.4405460357666015625e-05 ;  /* 0x000002e9ff087431 */ /* 0x000fe200000001ff */
[----:B------:R-:W-:Y:S01]  /*19590*/  MOV R12, 0x1 ;  /* 0x00000001000c7802 */ /* 0x000fe20000000f00 */
[----:B------:R-:W-:Y:S01]  /*195a0*/  IMAD.MOV.U32 R13, RZ, RZ, RZ ;  /* 0x000000ffff0d7224 */ /* 0x000fe200078e00ff */
[----:B------:R-:W3:Y:S01]  /*195b0*/  LDCU.64 UR6, c[0x4][0x578] ;  /* 0x0100af00ff0677ac */ /* 0x000ee20008000a00 */
[----:B------:R-:W4:Y:S01]  /*195c0*/  LDCU.64 UR8, c[0x4][0x140] ;  /* 0x01002800ff0877ac */ /* 0x000f220008000a00 */
[----:B--2---:R-:W-:Y:S01]  /*195d0*/  IMAD.U32 R4, RZ, RZ, UR4 ;  /* 0x00000004ff047e24 */ /* 0x004fe2000f8e00ff */
[----:B------:R-:W-:Y:S02]  /*195e0*/  MOV R5, UR5 ;  /* 0x0000000500057c02 */ /* 0x000fe40008000f00 */
[----:B---3--:R-:W-:-:S02]  /*195f0*/  MOV R6, UR6 ;  /* 0x0000000600067c02 */ /* 0x008fc40008000f00 */
[----:B------:R-:W-:Y:S01]  /*19600*/  MOV R7, UR7 ;  /* 0x0000000700077c02 */ /* 0x000fe20008000f00 */
[----:B----4-:R-:W-:Y:S01]  /*19610*/  IMAD.U32 R10, RZ, RZ, UR8 ;  /* 0x00000008ff0a7e24 */ /* 0x010fe2000f8e00ff */
[----:B0-----:R-:W-:-:S07]  /*19620*/  MOV R11, UR9 ;  /* 0x00000009000b7c02 */ /* 0x001fce0008000f00 */
[----:B------:R-:W-:-:S07]  /*19630*/  LEPC R20, `(.L_x_4810) ;  /* 0x000000001014794e */ /* 0x000fce0000000000 */
[----:B-1----:R-:W-:Y:S05]  /*19640*/  CALL.ABS.NOINC R14 ;  /* 0x000000000e007343 */ /* 0x002fea0003c00000 */
.L_x_4810:
[----:B------:R0:W1:Y:S01]  /*19650*/  LDC.64 R14, c[0x4][R2] ;  /* 0x01000000020e7b82 */ /* 0x0000620000000a00 */
[----:B------:R-:W2:Y:S01]  /*19660*/  LDCU.64 UR4, c[0x4][0x580] ;  /* 0x0100b000ff0477ac */ /* 0x000ea20008000a00 */
[----:B------:R-:W-:Y:S02]  /*19670*/  HFMA2 R8, -RZ, RZ, 0, 4.4405460357666015625e-05 ;  /* 0x000002e9ff087431 */ /* 0x000fe400000001ff */
[----:B------:R-:W-:Y:S01]  /*19680*/  IMAD.MOV.U32 R12, RZ, RZ, 0x1 ;  /* 0x00000001ff0c7424 */ /* 0x000fe200078e00ff */
[----:B------:R-:W-:Y:S01]  /*19690*/  MOV R13, RZ ;  /* 0x000000ff000d7202 */ /* 0x000fe20000000f00 */
[----:B------:R-:W3:Y:S01]  /*196a0*/  LDCU.64 UR6, c[0x4][0x578] ;  /* 0x0100af00ff0677ac */ /* 0x000ee20008000a00 */
[----:B------:R-:W4:Y:S01]  /*196b0*/  LDCU.64 UR8, c[0x4][0x140] ;  /* 0x01002800ff0877ac */ /* 0x000f220008000a00 */
[----:B--2---:R-:W-:Y:S02]  /*196c0*/  MOV R4, UR4 ;  /* 0x0000000400047c02 */ /* 0x004fe40008000f00 */
[----:B------:R-:W-:-:S02]  /*196d0*/  MOV R5, UR5 ;  /* 0x0000000500057c02 */ /* 0x000fc40008000f00 */
[----:B---3--:R-:W-:Y:S01]  /*196e0*/  MOV R6, UR6 ;  /* 0x0000000600067c02 */ /* 0x008fe20008000f00 */
[----:B------:R-:W-:Y:S01]  /*196f0*/  IMAD.U32 R7, RZ, RZ, UR7 ;  /* 0x00000007ff077e24 */ /* 0x000fe2000f8e00ff */
[----:B----4-:R-:W-:Y:S02]  /*19700*/  MOV R10, UR8 ;  /* 0x00000008000a7c02 */ /* 0x010fe40008000f00 */
[----:B0-----:R-:W-:-:S07]  /*19710*/  MOV R11, UR9 ;  /* 0x00000009000b7c02 */ /* 0x001fce0008000f00 */
[----:B------:R-:W-:-:S07]  /*19720*/  LEPC R20, `(.L_x_4811) ;  /* 0x000000001014794e */ /* 0x000fce0000000000 */
[----:B-1----:R-:W-:Y:S05]  /*19730*/  CALL.ABS.NOINC R14 ;  /* 0x000000000e007343 */ /* 0x002fea0003c00000 */
.L_x_4811:
[----:B------:R-:W0:Y:S01]  /*19740*/  LDC.64 R2, c[0x4][R2] ;  /* 0x0100000002027b82 */ /* 0x000e220000000a00 */
[----:B------:R-:W1:Y:S01]  /*19750*/  LDCU.64 UR4, c[0x4][0x580] ;  /* 0x0100b000ff0477ac */ /* 0x000e620008000a00 */
[----:B------:R-:W-:Y:S02]  /*19760*/  HFMA2 R12, -RZ, RZ, 0, 5.9604644775390625e-08 ;  /* 0x00000001ff0c7431 */ /* 0x000fe400000001ff */
[----:B------:R-:W-:Y:S01]  /*19770*/  IMAD.MOV.U32 R8, RZ, RZ, 0x2e9 ;  /* 0x000002e9ff087424 */ /* 0x000fe200078e00ff */
[----:B------:R-:W-:Y:S01]  /*19780*/  MOV R13, RZ ;  /* 0x000000ff000d7202 */ /* 0x000fe20000000f00 */
[----:B------:R-:W2:Y:S01]  /*19790*/  LDCU.64 UR6, c[0x4][0x578] ;  /* 0x0100af00ff0677ac */ /* 0x000ea20008000a00 */
[----:B------:R-:W3:Y:S01]  /*197a0*/  LDCU.64 UR8, c[0x4][0x140] ;  /* 0x01002800ff0877ac */ /* 0x000ee20008000a00 */
[----:B-1----:R-:W-:Y:S02]  /*197b0*/  MOV R4, UR4 ;  /* 0x0000000400047c02 */ /* 0x002fe40008000f00 */
[----:B------:R-:W-:Y:S01]  /*197c0*/  MOV R5, UR5 ;  /* 0x0000000500057c02 */ /* 0x000fe20008000f00 */
[----:B--2---:R-:W-:Y:S01]  /*197d0*/  IMAD.U32 R6, RZ, RZ, UR6 ;  /* 0x00000006ff067e24 */ /* 0x004fe2000f8e00ff */
[----:B------:R-:W-:-:S02]  /*197e0*/  MOV R7, UR7 ;  /* 0x0000000700077c02 */ /* 0x000fc40008000f00 */
[----:B---3--:R-:W-:Y:S02]  /*197f0*/  MOV R10, UR8 ;  /* 0x00000008000a7c02 */ /* 0x008fe40008000f00 */
[----:B------:R-:W-:-:S07]  /*19800*/  MOV R11, UR9 ;  /* 0x00000009000b7c02 */ /* 0x000fce0008000f00 */
[----:B------:R-:W-:-:S07]  /*19810*/  LEPC R20, `(.L_x_4812) ;  /* 0x000000001014794e */ /* 0x000fce0000000000 */
[----:B0-----:R-:W-:Y:S05]  /*19820*/  CALL.ABS.NOINC R2 ;  /* 0x0000000002007343 */ /* 0x001fea0003c00000 */
.L_x_4812:
[----:B------:R-:W-:Y:S05]  /*19830*/  EXIT ;  /* 0x000000000000794d */ /* 0x000fea0003800000 */
.L_x_4805:
[----:B------:R-:W4:Y:S01]  /*19840*/  LDCU.U8 UR4, c[0x0][0x7a0] ;  /* 0x0000f400ff0477ac */ /* 0x000f220008000000 */
[----:B------:R-:W-:Y:S01]  /*19850*/  MOV R39, R23 ;  /* 0x0000001700277202 */ /* 0x000fe20000000f00 */
[----:B------:R-:W-:Y:S01]  /*19860*/  IMAD.MOV.U32 R33, RZ, RZ, R21 ;  /* 0x000000ffff217224 */ /* 0x000fe200078e0015 */
[----:B-12---:R-:W-:Y:S01]  /*19870*/  MOV R41, R15 ;  /* 0x0000000f00297202 */ /* 0x006fe20000000f00 */
[----:B------:R-:W-:Y:S01]  /*19880*/  IMAD.MOV.U32 R3, RZ, RZ, R9 ;  /* 0x000000ffff037224 */ /* 0x000fe200078e0009 */
[----:B------:R-:W-:Y:S02]  /*19890*/  MOV R17, R13 ;  /* 0x0000000d00117202 */ /* 0x000fe40000000f00 */
[----:B-----5:R-:W-:Y:S02]  /*198a0*/  MOV R37, R11 ;  /* 0x0000000b00257202 */ /* 0x020fe40000000f00 */
        /* <DEDUP_REMOVED lines=9> */
[----:B------:R-:W-:Y:S01]  /*19940*/  MOV R19, R5 ;  /* 0x0000000500137202 */ /* 0x000fe20000000f00 */
[----:B------:R-:W-:Y:S01]  /*19950*/  IMAD.MOV.U32 R35, RZ, RZ, R7 ;  /* 0x000000ffff237224 */ /* 0x000fe200078e0007 */
[----:B--2---:R-:W-:-:S02]  /*19960*/  FSETP.NEU.FTZ.AND P1, PT, R24, RZ, PT ;  /* 0x000000ff1800720b */ /* 0x004fc40003f3d000 */
[----:B----4-:R-:W-:Y:S02]  /*19970*/  FSETP.NEU.FTZ.AND P2, PT, R26, RZ, PT ;  /* 0x000000ff1a00720b */ /* 0x010fe40003f5d000 */
[----:B-----5:R-:W-:Y:S02]  /*19980*/  FSETP.NEU.FTZ.AND P3, PT, R28, RZ, PT ;  /* 0x000000ff1c00720b */ /* 0x020fe40003f7d000 */
[----:B---3--:R-:W-:-:S07]  /*19990*/  FSETP.NEU.FTZ.AND P0, PT, R0, RZ, PT ;  /* 0x000000ff0000720b */ /* 0x008fce0003f1d000 */
[----:B------:R-:W-:Y:S06]  /*199a0*/  @!P1 BRA `(.L_x_4815) ;  /* 0x0000000000409947 */ /* 0x000fec0003800000 */
        /* <DEDUP_REMOVED lines=16> */
.L_x_4815:
[----:B------:R-:W-:Y:S05]  /*19ab0*/  BSYNC.RECONVERGENT B0 ;  /* 0x0000000000007941 */ /* 0x000fea0003800200 */
.L_x_4814:
        /* <DEDUP_REMOVED lines=15> */
[--C-:B---3--:R-:W-:Y:S01]  /*19bb0*/  @P1 FADD.FTZ R16, R9, R18.reuse ;  /* 0x0000001209101221 */ /* 0x108fe20000010000 */
[----:B------:R-:W-:Y:S02]  /*19bc0*/  @P1 FFMA.FTZ R8, R2, R5, R17 ;  /* 0x0000000502081223 */ /* 0x000fe40000010011 */
[----:B------:R-:W-:Y:S01]  /*19bd0*/  @P1 FMUL.FTZ R7, R26, R3 ;  /* 0x000000031a071220 */ /* 0x000fe20000410000 */
[----:B------:R-:W-:Y:S01]  /*19be0*/  IMAD.MOV.U32 R3, RZ, RZ, R18 ;  /* 0x000000ffff037224 */ /* 0x000fe200078e0012 */
[----:B----4-:R-:W-:Y:S02]  /*19bf0*/  @P1 MOV R10, 0xffffffff ;  /* 0xffffffff000a1802 */ /* 0x010fe40000000f00 */
[----:B-1----:R-:W-:-:S07]  /*19c00*/  @P1 FFMA.FTZ R3, R5, R7, R16 ;  /* 0x0000000705031223 */ /* 0x002fce0000010010 */
.L_x_4817:
[----:B------:R-:W-:Y:S05]  /*19c10*/  BSYNC.RECONVERGENT B0 ;  /* 0x0000000000007941 */ /* 0x000fea0003800200 */
.L_x_4816:
[----:B------:R-:W-:Y:S01]  /*19c20*/  BSSY.RECONVERGENT B0, `(.L_x_4818) ;  /* 0x0000015000007945 */ /* 0x000fe20003800200 */
[----:B------:R-:W-:Y:S01]  /*19c30*/  MOV R17, R13 ;  /* 0x0000000d00117202 */ /* 0x000fe20000000f00 */
[----:B------:R-:W-:Y:S01]  /*19c40*/  IMAD.MOV.U32 R41, RZ, RZ, R15 ;  /* 0x000000ffff297224 */ /* 0x000fe200078e000f */
        /* <DEDUP_REMOVED lines=18> */
.L_x_4819:
[----:B------:R-:W-:Y:S05]  /*19d70*/  BSYNC.RECONVERGENT B0 ;  /* 0x0000000000007941 */ /* 0x000fea0003800200 */
.L_x_4818:
        /* <DEDUP_REMOVED lines=19> */
.L_x_4820:
[----:B------:R-:W-:Y:S05]  /*19eb0*/  BSYNC.RECONVERGENT B0 ;  /* 0x0000000000007941 */ /* 0x000fea0003800200 */
.L_x_4813:
[----:B------:R-:W1:Y:S02]  /*19ec0*/  LDCU.U8 UR4, c[0x0][0x7a1] ;  /* 0x0000f420ff0477ac */ /* 0x000e640008000000 */
[----:B-1----:R-:W-:-:S09]  /*19ed0*/  UISETP.NE.AND UP0, UPT, UR4, URZ, UPT ;  /* 0x000000ff0400728c */ /* 0x002fd2000bf05270 */
[----:B------:R-:W-:Y:S05]  /*19ee0*/  BRA.U !UP0, `(.L_x_4821) ;  /* 0x0000000508307547 */ /* 0x000fea000b800000 */
[----:B------:R-:W1:Y:S01]  /*19ef0*/  LDCU UR5, c[0x0][0x380] ;  /* 0x00007000ff0577ac */ /* 0x000e620008000800 */
[----:B---3--:R-:W2:Y:S01]  /*19f00*/  LDC R7, c[0x0][0x7a4] ;  /* 0x0001e900ff077b82 */ /* 0x008ea20000000800 */
[----:B------:R-:W-:Y:S01]  /*19f10*/  F2FP.F16.F32.PACK_AB R4, R8, R4 ;  /* 0x000000040804723e */ /* 0x000fe200000000ff */
        /* <DEDUP_REMOVED lines=29> */
[----:B----4-:R-:W-:Y:S02]  /*1a0f0*/  F2FP.F16.F32.PACK_AB R21, R12, R5 ;  /* 0x000000050c15723e */ /* 0x010fe400000000ff */
        /* <DEDUP_REMOVED lines=12> */
[----:B------:R-:W-:Y:S01]  /*1a1c0*/  F2FP.F16.F32.PACK_AB R9, R20, R9 ;  /* 0x000000091409723e */ /* 0x000fe200000000ff */
[----:B------:R-:W5:Y:S01]  /*1a1d0*/  @P2 LDC.64 R16, c[0x0][0x778] ;  /* 0x0001de00ff102b82 */ /* 0x000f620000000a00 */
[----:B---3--:R-:W-:Y:S01]  /*1a1e0*/  @P2 IADD3 R6, P5, PT, R5, R6, RZ ;  /* 0x0000000605062210 */ /* 0x008fe20007fbe0ff */
[----:B------:R3:W-:Y:S01]  /*1a1f0*/  @P2 STG.E.U16 desc[UR36][R14.64], R4 ;  /* 0x000000040e002986 */ /* 0x0007e2000c101524 */
[C---:B------:R-:W-:Y:S02]  /*1a200*/  @P2 LOP3.LUT R5, R27.reuse, 0xfffffffe, RZ, 0xc0, !PT ;  /* 0xfffffffe1b052812 */ /* 0x040fe400078ec0ff */
[----:B------:R-:W-:Y:S02]  /*1a210*/  @P2 IADD3.X R7, PT, PT, RZ, R7, RZ, P5, !PT ;  /* 0x00000007ff072210 */ /* 0x000fe40002ffe4ff */
[----:B-1----:R-:W-:Y:S01]  /*1a220*/  F2FP.F16.F32.PACK_AB R0, RZ, R0 ;  /* 0x00000000ff00723e */ /* 0x002fe200000000ff */
[----:B------:R-:W1:Y:S01]  /*1a230*/  @P0 LDC.64 R2, c[0x0][0x770] ;  /* 0x0001dc00ff020b82 */ /* 0x000e620000000a00 */
[----:B----4-:R-:W-:-:S05]  /*1a240*/  @P0 IADD3 R12, P1, PT, R27, R12, RZ ;  /* 0x0000000c1b0c0210 */ /* 0x010fca0007f3e0ff */
[----:B------:R-:W-:Y:S01]  /*1a250*/  @P0 IMAD.X R13, RZ, RZ, R13, P1 ;  /* 0x000000ffff0d0224 */ /* 0x000fe200008e060d */
[----:B---3--:R-:W-:Y:S02]  /*1a260*/  PRMT R4, R21, 0x7632, R4 ;  /* 0x0000763215047816 */ /* 0x008fe40000000004 */
[----:B0-----:R-:W-:Y:S02]  /*1a270*/  @P0 IADD3 R10, P4, PT, R29, R10, RZ ;  /* 0x0000000a1d0a0210 */ /* 0x001fe40007f9e0ff */
[----:B--2---:R-:W-:Y:S02]  /*1a280*/  F2FP.F16.F32.PACK_AB R33, RZ, R33 ;  /* 0x00000021ff21723e */ /* 0x004fe400000000ff */
        /* <DEDUP_REMOVED lines=18> */
.L_x_4821:
        /* <DEDUP_REMOVED lines=17> */
        .weak           $__internal_11_$__cuda_sm20_div_u64
        .type           $__internal_11_$__cuda_sm20_div_u64,@function
        .size           $__internal_11_$__cuda_sm20_div_u64,(.L_x_7243 - $__internal_11_$__cuda_sm20_div_u64)
$__internal_11_$__cuda_sm20_div_u64:
        /* <DEDUP_REMOVED lines=69> */
[----:B------:R-:W-:Y:S06]  /*1a910*/  RET.REL.NODEC R32 `(_ZN2at6native13reduce_kernelILi128ELi4ENS0_8ReduceOpIN3c104HalfENS0_10WelfordOpsIS4_fiN4cuda3std3__44pairIS4_S4_EEEEjS4_Li2ELi2EEEEEvT1_) ;  /* 0xfffffe5420b87950 */ /* 0x000fec0003c3ffff */
.L_x_4822:
        /* <DEDUP_REMOVED lines=14> */
.L_x_7243:


//--------------------- .text._ZN2at6native13reduce_kernelILi512ELi1ENS0_8ReduceOpIfNS0_10WelfordOpsIffiN4cuda3std3__44pairIffEEEEjfLi2ELi2EEEEEvT1_ --------------------------
	.section	.text._ZN2at6native13reduce_kernelILi512ELi1ENS0_8ReduceOpIfNS0_10WelfordOpsIffiN4cuda3std3__44pairIffEEEEjfLi2ELi2EEEEEvT1_,"ax",@progbits
	.align	128
        .global         _ZN2at6native13reduce_kernelILi512ELi1ENS0_8ReduceOpIfNS0_10WelfordOpsIffiN4cuda3std3__44pairIffEEEEjfLi2ELi2EEEEEvT1_
        .type           _ZN2at6native13reduce_kernelILi512ELi1ENS0_8ReduceOpIfNS0_10WelfordOpsIffiN4cuda3std3__44pairIffEEEEjfLi2ELi2EEEEEvT1_,@function
        .size           _ZN2at6native13reduce_kernelILi512ELi1ENS0_8ReduceOpIfNS0_10WelfordOpsIffiN4cuda3std3__44pairIffEEEEjfLi2ELi2EEEEEvT1_,(.L_x_7244 - _ZN2at6native13reduce_kernelILi512ELi1ENS0_8ReduceOpIfNS0_10WelfordOpsIffiN4cuda3std3__44pairIffEEEEjfLi2ELi2EEEEEvT1_)
        .other          _ZN2at6native13reduce_kernelILi512ELi1ENS0_8ReduceOpIfNS0_10WelfordOpsIffiN4cuda3std3__44pairIffEEEEjfLi2ELi2EEEEEvT1_,@"STO_CUDA_ENTRY STV_DEFAULT"
_ZN2at6native13reduce_kernelILi512ELi1ENS0_8ReduceOpIfNS0_10WelfordOpsIffiN4cuda3std3__44pairIffEEEEjfLi2ELi2EEEEEvT1_:
.text._ZN2at6native13reduce_kernelILi512ELi1ENS0_8ReduceOpIfNS0_10WelfordOpsIffiN4cuda3std3__44pairIffEEEEjfLi2ELi2EEEEEvT1_:
        /* <DEDUP_REMOVED lines=295> */
.L_x_4823:
        /* <DEDUP_REMOVED lines=33> */
[----:B------:R-:W-:Y:S02]  /*1480*/  IADD3 R8, P1, PT, R2, 0x4, RZ ;  /* 0x0000000402087810 */ /* 0x000fe40007f3e0ff */
[----:B------:R-:W-:-:S09]  /*1490*/  MOV R4, R17 ;  /* 0x0000001100047202 */ /* 0x000fd20000000f00 */
[----:B------:R-:W-:Y:S05]  /*14a0*/  @P0 BRA `(.L_x_4830) ;  /* 0x0000000000440947 */ /* 0x000fea0003800000 */
[----:B------:R-:W-:Y:S02]  /*14b0*/  ISETP.NE.AND P0, PT, RZ, UR21, PT ;  /* 0x00000015ff007c0c */ /* 0x000fe4000bf05270 */
[----:B------:R-:W-:Y:S02]  /*14c0*/  ISETP.NE.AND P2, PT, R7, RZ, PT ;  /* 0x000000ff0700720c */ /* 0x000fe40003f45270 */
[----:B------:R-:W-:-:S11]  /*14d0*/  MOV R4, R17 ;  /* 0x0000001100047202 */ /* 0x000fd60000000f00 */
[----:B------:R-:W-:Y:S05]  /*14e0*/  @P0 BRA P2, `(.L_x_4830) ;  /* 0x0000000000340947 */ /* 0x000fea0001000000 */
[----:B------:R-:W-:-:S04]  /*14f0*/  ISETP.NE.AND P0, PT, RZ, UR22, PT ;  /* 0x00000016ff007c0c */ /* 0x000fc8000bf05270 */
[----:B------:R-:W-:-:S13]  /*1500*/  ISETP.NE.AND P0, PT, R15, RZ, P0 ;  /* 0x000000ff0f00720c */ /* 0x000fda0000705270 */
[----:B------:R-:W2:Y:S01]  /*1510*/  @!P0 LDG.E R9, desc[UR36][R2.64] ;  /* 0x0000002402098981 */ /* 0x000ea2000c1e1900 */
[----:B------:R-:W0:Y:S08]  /*1520*/  @!P0 LDC R11, c[0x0][0x390] ;  /* 0x0000e400ff0b8b82 */ /* 0x000e300000000800 */
[----:B------:R-:W2:Y:S01]  /*1530*/  @!P0 LDC.64 R4, c[0x0][0x388] ;  /* 0x0000e200ff048b82 */ /* 0x000ea20000000a00 */
[----:B0-----:R-:W-:-:S05]  /*1540*/  @!P0 VIADD R16, R11, 0x1 ;  /* 0x000000010b108836 */ /* 0x001fca0000000000 */
[----:B------:R-:W-:-:S04]  /*1550*/  @!P0 I2FP.F32.S32 R21, R16 ;  /* 0x0000001000158245 */ /* 0x000fc80000201400 */
[----:B------:R-:W0:Y:S01]  /*1560*/  @!P0 MUFU.RCP R20, R21 ;  /* 0x0000001500148308 */ /* 0x000e220000001000 */
[----:B--2---:R-:W-:-:S04]  /*1570*/  @!P0 FADD.FTZ R11, R9, -R4 ;  /* 0x80000004090b8221 */ /* 0x004fc80000010000 */
[----:B0-----:R-:W-:Y:S01]  /*1580*/  @!P0 FFMA.FTZ R19, R11, R20, R4 ;  /* 0x000000140b138223 */ /* 0x001fe20000010004 */
[----:B------:R-:W-:-:S03]  /*1590*/  MOV R4, R17 ;  /* 0x0000001100047202 */ /* 0x000fc60000000f00 */
[----:B------:R-:W-:-:S04]  /*15a0*/  @!P0 FADD.FTZ R20, R9, -R19 ;  /* 0x8000001309148221 */ /* 0x000fc80000010000 */
[----:B------:R-:W-:-:S07]  /*15b0*/  @!P0 FFMA.FTZ R4, R11, R20, R5 ;  /* 0x000000140b048223 */ /* 0x000fce0000010005 */
.L_x_4830:
[----:B------:R-:W-:Y:S05]  /*15c0*/  BSYNC.RECONVERGENT B2 ;  /* 0x0000000000027941 */ /* 0x000fea0003800200 */
.L_x_4829:
[----:B------:R-:W-:Y:S01]  /*15d0*/  IADD3 R5, PT, PT, R0, -0x1, RZ ;  /* 0xffffffff00057810 */ /* 0x000fe20007ffe0ff */
[----:B------:R-:W-:Y:S01]  /*15e0*/  IMAD.X R3, RZ, RZ, R3, P1 ;  /* 0x000000ffff037224 */ /* 0x000fe200008e0603 */
[----:B------:R-:W-:-:S07]  /*15f0*/  MOV R2, R8 ;  /* 0x0000000800027202 */ /* 0x000fce0000000f00 */
.L_x_4828:
[----:B------:R-:W-:Y:S05]  /*1600*/  BSYNC.RECONVERGENT B1 ;  /* 0x0000000000017941 */ /* 0x000fea0003800200 */
.L_x_4827:
[----:B------:R-:W-:Y:S01]  /*1610*/  LEA R0, R25, 0x1, 0x1 ;  /* 0x0000000119007811 */ /* 0x000fe200078e08ff */
[----:B------:R-:W-:Y:S03]  /*1620*/  BSSY.RECONVERGENT B1, `(.L_x_4831) ;  /* 0x000001a000017945 */ /* 0x000fe60003800200 */
[----:B------:R-:W-:-:S13]  /*1630*/  ISETP.GE.U32.AND P0, PT, R0, R5, PT ;  /* 0x000000050000720c */ /* 0x000fda0003f06070 */
[----:B------:R-:W-:Y:S05]  /*1640*/  @P0 BRA `(.L_x_4832) ;  /* 0x00000000005c0947 */ /* 0x000fea0003800000 */
[----:B------:R-:W-:Y:S01]  /*1650*/  BSSY.RECONVERGENT B2, `(.L_x_4832) ;  /* 0x0000016000027945 */ /* 0x000fe20003800200 */
.L_x_4833:
[----:B------:R-:W-:Y:S01]  /*1660*/  IMAD.WIDE.U32 R8, R25, 0x8, R2 ;  /* 0x0000000819087825 */ /* 0x000fe200078e0002 */
[----:B------:R-:W0:Y:S05]  /*1670*/  LDCU UR4, c[0x0][0x3a4] ;  /* 0x00007480ff0477ac */ /* 0x000e2a0008000800 */
[----:B------:R-:W2:Y:S01]  /*1680*/  LDG.E.64 R8, desc[UR36][R8.64] ;  /* 0x0000002408087981 */ /* 0x000ea2000c1e1b00 */
        /* <DEDUP_REMOVED lines=9> */
[----:B--2---:R-:W-:Y:S01]  /*1720*/  FADD.FTZ R0, R8, -R19 ;  /* 0x8000001308007221 */ /* 0x004fe20000010000 */
[----:B------:R-:W-:-:S03]  /*1730*/  FADD.FTZ R20, R9, -R14 ;  /* 0x8000000e09147221 */ /* 0x000fc60000010000 */
[----:B-1----:R-:W-:Y:S01]  /*1740*/  FFMA.FTZ R19, R0, R11, R19 ;  /* 0x0000000b00137223 */ /* 0x002fe20000010013 */
[----:B0-----:R-:W-:-:S03]  /*1750*/  FFMA.FTZ R14, R20, R23, R14 ;  /* 0x00000017140e7223 */ /* 0x001fc6000001000e */
[----:B------:R-:W-:Y:S01]  /*1760*/  FADD.FTZ R11, R8, -R19 ;  /* 0x80000013080b7221 */ /* 0x000fe20000010000 */
[----:B------:R-:W-:-:S03]  /*1770*/  FADD.FTZ R9, R9, -R14 ;  /* 0x8000000e09097221 */ /* 0x000fc60000010000 */
[----:B------:R-:W-:Y:S01]  /*1780*/  FFMA.FTZ R4, R0, R11, R4 ;  /* 0x0000000b00047223 */ /* 0x000fe20000010004 */
[----:B------:R-:W-:Y:S01]  /*1790*/  FFMA.FTZ R17, R20, R9, R17 ;  /* 0x0000000914117223 */ /* 0x000fe20000010011 */
[----:B------:R-:W-:Y:S06]  /*17a0*/  @!P0 BRA `(.L_x_4833) ;  /* 0xfffffffc00ac8947 */ /* 0x000fec000383ffff */
[----:B------:R-:W-:Y:S05]  /*17b0*/  BSYNC.RECONVERGENT B2 ;  /* 0x0000000000027941 */ /* 0x000fea0003800200 */
.L_x_4832:
[----:B------:R-:W-:Y:S05]  /*17c0*/  BSYNC.RECONVERGENT B1 ;  /* 0x0000000000017941 */ /* 0x000fea0003800200 */
.L_x_4831:
        /* <DEDUP_REMOVED lines=12> */
[----:B------:R-:W2:Y:S01]  /*1890*/  LDG.E R2, desc[UR36][R2.64] ;  /* 0x0000002402027981 */ /* 0x000ea2000c1e1900 */
[----:B------:R-:W-:-:S05]  /*18a0*/  VIADD R16, R16, 0x1 ;  /* 0x0000000110107836 */ /* 0x000fca0000000000 */
[----:B------:R-:W-:-:S04]  /*18b0*/  I2FP.F32.S32 R21, R16 ;  /* 0x0000001000157245 */ /* 0x000fc80000201400 */
[----:B------:R-:W0:Y:S01]  /*18c0*/  MUFU.RCP R5, R21 ;  /* 0x0000001500057308 */ /* 0x000e220000001000 */
[----:B--2---:R-:W-:-:S04]  /*18d0*/  FADD.FTZ R0, -R19, R2 ;  /* 0x0000000213007221 */ /* 0x004fc80000010100 */
[----:B0-----:R-:W-:-:S04]  /*18e0*/  FFMA.FTZ R19, R0, R5, R19 ;  /* 0x0000000500137223 */ /* 0x001fc80000010013 */
[----:B------:R-:W-:-:S04]  /*18f0*/  FADD.FTZ R5, R2, -R19 ;  /* 0x8000001302057221 */ /* 0x000fc80000010000 */
[----:B------:R-:W-:-:S07]  /*1900*/  FFMA.FTZ R4, R0, R5, R4 ;  /* 0x0000000500047223 */ /* 0x000fce0000010004 */
.L_x_4835:
[----:B------:R-:W-:Y:S05]  /*1910*/  BSYNC.RECONVERGENT B1 ;  /* 0x0000000000017941 */ /* 0x000fea0003800200 */
.L_x_4834:
        /* <DEDUP_REMOVED lines=22> */
.L_x_4826:
        /* <DEDUP_REMOVED lines=19> */
.L_x_4840:
[C---:B------:R-:W-:Y:S01]  /*1bb0*/  IADD3 R9, PT, PT, R25.reuse, R8, RZ ;  /* 0x0000000819097210 */ /* 0x040fe20007ffe0ff */
[----:B------:R-:W-:-:S04]  /*1bc0*/  IMAD.WIDE.U32 R4, R25, 0x4, R2 ;  /* 0x0000000419047825 */ /* 0x000fc800078e0002 */
[C---:B------:R-:W-:Y:S02]  /*1bd0*/  IMAD.WIDE.U32 R16, R9.reuse, 0x4, R2 ;  /* 0x0000000409107825 */ /* 0x040fe400078e0002 */
[----:B------:R-:W2:Y:S04]  /*1be0*/  LDG.E R4, desc[UR36][R4.64] ;  /* 0x0000002404047981 */ /* 0x000ea8000c1e1900 */
[----:B------:R-:W3:Y:S01]  /*1bf0*/  LDG.E R17, desc[UR36][R16.64] ;  /* 0x0000002410117981 */ /* 0x000ee2000c1e1900 */
[----:B------:R-:W-:Y:S01]  /*1c00*/  VIADD R10, R10, 0x1 ;  /* 0x000000010a0a7836 */ /* 0x000fe20000000000 */
[----:B------:R-:W-:-:S04]  /*1c10*/  IADD3 R25, PT, PT, R9, R8, RZ ;  /* 0x0000000809197210 */ /* 0x000fc80007ffe0ff */
[----:B------:R-:W-:Y:S02]  /*1c20*/  I2FP.F32.S32 R19, R10 ;  /* 0x0000000a00137245 */ /* 0x000fe40000201400 */
[----:B------:R-:W-:Y:S02]  /*1c30*/  IADD3 R11, PT, PT, R25, R8, RZ ;  /* 0x00000008190b7210 */ /* 0x000fe40007ffe0ff */
[----:B------:R-:W0:Y:S02]  /*1c40*/  MUFU.RCP R20, R19 ;  /* 0x0000001300147308 */ /* 0x000e240000001000 */
[----:B------:R-:W-:Y:S01]  /*1c50*/  ISETP.GE.U32.AND P0, PT, R11, R0, PT ;  /* 0x000000000b00720c */ /* 0x000fe20003f06070 */
[----:B--2---:R-:W-:Y:S01]  /*1c60*/  FADD.FTZ R18, R4, -R7 ;  /* 0x8000000704127221 */ /* 0x004fe20000010000 */
[----:B---3--:R-:W-:-:S03]  /*1c70*/  FADD.FTZ R9, R17, -R6 ;  /* 0x8000000611097221 */ /* 0x008fc60000010000 */
        /* <DEDUP_REMOVED lines=8> */
.L_x_4839:
[----:B------:R-:W-:Y:S01]  /*1d00*/  IMAD.MOV.U32 R9, RZ, RZ, R17 ;  /* 0x000000ffff097224 */ /* 0x000fe200078e0011 */
[----:B------:R-:W-:-:S07]  /*1d10*/  MOV R17, R19 ;  /* 0x0000001300117202 */ /* 0x000fce0000000f00 */
.L_x_4838:
[----:B------:R-:W-:Y:S05]  /*1d20*/  BSYNC.RECONVERGENT B1 ;  /* 0x0000000000017941 */ /* 0x000fea0003800200 */
.L_x_4837:
        /* <DEDUP_REMOVED lines=8> */
[----:B------:R0:W5:Y:S10]  /*1db0*/  LDG.E R4, desc[UR36][R4.64] ;  /* 0x0000002404047981 */ /* 0x000174000c1e1900 */
[----:B------:R-:W-:-:S05]  /*1dc0*/  @!P1 IMAD.WIDE.U32 R2, R11, 0x4, R2 ;  /* 0x000000040b029825 */ /* 0x000fca00078e0002 */
[----:B------:R0:W5:Y:S02]  /*1dd0*/  @!P1 LDG.E R9, desc[UR36][R2.64] ;  /* 0x0000002402099981 */ /* 0x000164000c1e1900 */
.L_x_4842:
[----:B------:R-:W-:Y:S05]  /*1de0*/  BSYNC.RECONVERGENT B1 ;  /* 0x0000000000017941 */ /* 0x000fea0003800200 */
.L_x_4841:
[----:B------:R-:W-:Y:S04]  /*1df0*/  BSSY.RECONVERGENT B1, `(.L_x_4843) ;  /* 0x0000012000017945 */ /* 0x000fe80003800200 */
[----:B------:R-:W-:Y:S05]  /*1e00*/  @P0 BRA `(.L_x_4844) ;  /* 0x0000000000400947 */ /* 0x000fea0003800000 */
[----:B------:R-:W-:Y:S01]  /*1e10*/  IADD3 R25, PT, PT, R25, R8, RZ ;  /* 0x0000000819197210 */ /* 0x000fe20007ffe0ff */
[----:B------:R-:W-:-:S03]  /*1e20*/  VIADD R18, R10, 0x1 ;  /* 0x000000010a127836 */ /* 0x000fc60000000000 */
[----:B------:R-:W-:Y:S01]  /*1e30*/  ISETP.GE.U32.AND P0, PT, R25, R0, PT ;  /* 0x000000001900720c */ /* 0x000fe20003f06070 */
[----:B-----5:R-:W-:Y:S01]  /*1e40*/  FADD.FTZ R0, -R7, R4 ;  /* 0x0000000407007221 */ /* 0x020fe20000010100 */
[----:B------:R-:W-:-:S04]  /*1e50*/  I2FP.F32.S32 R16, R18 ;  /* 0x0000001200107245 */ /* 0x000fc80000201400 */
[----:B0-----:R-:W0:Y:S07]  /*1e60*/  MUFU.RCP R2, R16 ;  /* 0x0000001000027308 */ /* 0x001e2e0000001000 */
[----:B------:R-:W-:Y:S01]  /*1e70*/  @!P0 FADD.FTZ R3, -R6, R9 ;  /* 0x0000000906038221 */ /* 0x000fe20000010100 */
[----:B------:R-:W1:Y:S01]  /*1e80*/  @!P0 MUFU.RCP R5, R16 ;  /* 0x0000001000058308 */ /* 0x000e620000001000 */
[----:B------:R-:W-:Y:S02]  /*1e90*/  @!P0 MOV R17, R16 ;  /* 0x0000001000118202 */ /* 0x000fe40000000f00 */
[----:B------:R-:W-:Y:S01]  /*1ea0*/  @!P0 MOV R10, R18 ;  /* 0x00000012000a8202 */ /* 0x000fe20000000f00 */
[----:B0-----:R-:W-:-:S04]  /*1eb0*/  FFMA.FTZ R7, R0, R2, R7 ;  /* 0x0000000200077223 */ /* 0x001fc80000010007 */
[----:B------:R-:W-:Y:S01]  /*1ec0*/  FADD.FTZ R4, -R7, R4 ;  /* 0x0000000407047221 */ /* 0x000fe20000010100 */
[----:B-1----:R-:W-:-:S03]  /*1ed0*/  @!P0 FFMA.FTZ R6, R3, R5, R6 ;  /* 0x0000000503068223 */ /* 0x002fc60000010006 */
[----:B------:R-:W-:Y:S01]  /*1ee0*/  FFMA.FTZ R15, R0, R4, R15 ;  /* 0x00000004000f7223 */ /* 0x000fe2000001000f */
[----:B------:R-:W-:-:S04]  /*1ef0*/  @!P0 FADD.FTZ R9, -R6, R9 ;  /* 0x0000000906098221 */ /* 0x000fc80000010100 */
[----:B------:R-:W-:-:S07]  /*1f00*/  @!P0 FFMA.FTZ R14, R3, R9, R14 ;  /* 0x00000009030e8223 */ /* 0x000fce000001000e */
.L_x_4844:
[----:B------:R-:W-:Y:S05]  /*1f10*/  BSYNC.RECONVERGENT B1 ;  /* 0x0000000000017941 */ /* 0x000fea0003800200 */
.L_x_4843:
        /* <DEDUP_REMOVED lines=16> */
[----:B0-----:R-:W-:-:S04]  /*2020*/  FMUL.FTZ R3, R6, R6 ;  /* 0x0000000606037220 */ /* 0x001fc80000410000 */
[----:B------:R-:W-:Y:S01]  /*2030*/  FMUL.FTZ R3, R3, R16 ;  /* 0x0000001003037220 */ /* 0x000fe20000410000 */
[----:B-1----:R-:W-:-:S04]  /*2040*/  FMUL.FTZ R9, R0, R17 ;  /* 0x0000001100097220 */ /* 0x002fc80000410000 */
[----:B------:R-:W-:Y:S01]  /*2050*/  FFMA.FTZ R8, R6, R9, R7 ;  /* 0x0000000906087223 */ /* 0x000fe20000010007 */
[----:B------:R-:W-:Y:S01]  /*2060*/  FFMA.FTZ R9, R9, R3, R14 ;  /* 0x0000000309097223 */ /* 0x000fe2000001000e */
[----:B------:R-:W-:Y:S06]  /*2070*/  BRA `(.L_x_4825) ;  /* 0x0000005000147947 */ /* 0x000fec0003800000 */
.L_x_4836:
[----:B------:R-:W-:-:S13]  /*2080*/  ISETP.NE.AND P0, PT, R11, 0x1, PT ;  /* 0x000000010b00780c */ /* 0x000fda0003f05270 */
        /* <DEDUP_REMOVED lines=14> */
.L_x_4849:
[----:B------:R-:W-:Y:S01]  /*2170*/  IADD3 R5, PT, PT, R25, R8, RZ ;  /* 0x0000000819057210 */ /* 0x000fe20007ffe0ff */
[----:B------:R-:W-:-:S04]  /*2180*/  IMAD R17, R4, R25, RZ ;  /* 0x0000001904117224 */ /* 0x000fc800078e02ff */
[----:B------:R-:W-:Y:S02]  /*2190*/  IMAD R19, R4, R5, RZ ;  /* 0x0000000504137224 */ /* 0x000fe400078e02ff */
        /* <DEDUP_REMOVED lines=20> */
.L_x_4848:
[----:B------:R-:W-:Y:S01]  /*22e0*/  MOV R5, R17 ;  /* 0x0000001100057202 */ /* 0x000fe20000000f00 */
[----:B------:R-:W-:-:S07]  /*22f0*/  IMAD.MOV.U32 R17, RZ, RZ, R21 ;  /* 0x000000ffff117224 */ /* 0x000fce00078e0015 */
.L_x_4847:
[----:B------:R-:W-:Y:S05]  /*2300*/  BSYNC.RECONVERGENT B1 ;  /* 0x0000000000017941 */ /* 0x000fea0003800200 */
.L_x_4846:
        /* <DEDUP_REMOVED lines=11> */
[----:B------:R0:W5:Y:S04]  /*23c0*/  LDG.E R5, desc[UR36][R4.64] ;  /* 0x0000002404057981 */ /* 0x000168000c1e1900 */
[----:B------:R0:W5:Y:S02]  /*23d0*/  @!P1 LDG.E R20, desc[UR36][R2.64] ;  /* 0x0000002402149981 */ /* 0x000164000c1e1900 */
.L_x_4851:
[----:B------:R-:W-:Y:S05]  /*23e0*/  BSYNC.RECONVERGENT B1 ;  /* 0x0000000000017941 */ /* 0x000fea0003800200 */
.L_x_4850:
[----:B------:R-:W-:Y:S04]  /*23f0*/  BSSY.RECONVERGENT B1, `(.L_x_4852) ;  /* 0x0000012000017945 */ /* 0x000fe80003800200 */
[----:B------:R-:W-:Y:S05]  /*2400*/  @P0 BRA `(.L_x_4853) ;  /* 0x0000000000400947 */ /* 0x000fea0003800000 */
[----:B------:R-:W-:Y:S01]  /*2410*/  IADD3 R25, PT, PT, R25, R8, RZ ;  /* 0x0000000819197210 */ /* 0x000fe20007ffe0ff */
[----:B0----5:R-:W-:Y:S01]  /*2420*/  FADD.FTZ R3, -R14, R5 ;  /* 0x000000050e037221 */ /* 0x021fe20000010100 */
[----:B------:R-:W-:Y:S02]  /*2430*/  IADD3 R18, PT, PT, R10, 0x1, RZ ;  /* 0x000000010a127810 */ /* 0x000fe40007ffe0ff */
[----:B------:R-:W-:Y:S02]  /*2440*/  ISETP.GE.U32.AND P0, PT, R25, R0, PT ;  /* 0x000000001900720c */ /* 0x000fe40003f06070 */
[----:B------:R-:W-:-:S04]  /*2450*/  I2FP.F32.S32 R16, R18 ;  /* 0x0000001200107245 */ /* 0x000fc80000201400 */
[----:B------:R-:W0:Y:S07]  /*2460*/  MUFU.RCP R4, R16 ;  /* 0x0000001000047308 */ /* 0x000e2e0000001000 */
[----:B------:R-:W-:Y:S01]  /*2470*/  @!P0 FADD.FTZ R0, -R15, R20 ;  /* 0x000000140f008221 */ /* 0x000fe20000010100 */
[----:B------:R-:W1:Y:S01]  /*2480*/  @!P0 MUFU.RCP R2, R16 ;  /* 0x0000001000028308 */ /* 0x000e620000001000 */
[----:B------:R-:W-:Y:S01]  /*2490*/  @!P0 IMAD.MOV.U32 R17, RZ, RZ, R16 ;  /* 0x000000ffff118224 */ /* 0x000fe200078e0010 */
[----:B------:R-:W-:Y:S01]  /*24a0*/  @!P0 MOV R10, R18 ;  /* 0x00000012000a8202 */ /* 0x000fe20000000f00 */
[----:B0-----:R-:W-:-:S04]  /*24b0*/  FFMA.FTZ R14, R3, R4, R14 ;  /* 0x00000004030e7223 */ /* 0x001fc8000001000e */
[----:B------:R-:W-:Y:S01]  /*24c0*/  FADD.FTZ R5, -R14, R5 ;  /* 0x000000050e057221 */ /* 0x000fe20000010100 */
[----:B-1----:R-:W-:-:S03]  /*24d0*/  @!P0 FFMA.FTZ R15, R0, R2, R15 ;  /* 0x00000002000f8223 */ /* 0x002fc6000001000f */
[----:B------:R-:W-:Y:S01]  /*24e0*/  FFMA.FTZ R6, R3, R5, R6 ;  /* 0x0000000503067223 */ /* 0x000fe20000010006 */
[----:B------:R-:W-:-:S04]  /*24f0*/  @!P0 FADD.FTZ R20, -R15, R20 ;  /* 0x000000140f148221 */ /* 0x000fc80000010100 */
[----:B------:R-:W-:-:S07]  /*2500*/  @!P0 FFMA.FTZ R7, R0, R20, R7 ;  /* 0x0000001400078223 */ /* 0x000fce0000010007 */
.L_x_4853:
[----:B------:R-:W-:Y:S05]  /*2510*/  BSYNC.RECONVERGENT B1 ;  /* 0x0000000000017941 */ /* 0x000fea0003800200 */
.L_x_4852:
        /* <DEDUP_REMOVED lines=16> */
[----:B0-----:R-:W-:-:S04]  /*2620*/  FMUL.FTZ R3, R15, R15 ;  /* 0x0000000f0f037220 */ /* 0x001fc80000410000 */
[----:B------:R-:W-:Y:S01]  /*2630*/  FMUL.FTZ R3, R3, R16 ;  /* 0x0000001003037220 */ /* 0x000fe20000410000 */
[----:B-1----:R-:W-:-:S04]  /*2640*/  FMUL.FTZ R9, R0, R17 ;  /* 0x0000001100097220 */ /* 0x002fc80000410000 */
[----:B------:R-:W-:Y:S01]  /*2650*/  FFMA.FTZ R8, R15, R9, R14 ;  /* 0x000000090f087223 */ /* 0x000fe2000001000e */
[----:B------:R-:W-:Y:S01]  /*2660*/  FFMA.FTZ R9, R9, R3, R6 ;  /* 0x0000000309097223 */ /* 0x000fe20000010006 */
[----:B------:R-:W-:Y:S06]  /*2670*/  BRA `(.L_x_4825) ;  /* 0x0000004800947947 */ /* 0x000fec0003800000 */
.L_x_4845:
[----:B------:R-:W0:Y:S01]  /*2680*/  LDCU UR5, c[0x0][0x3a4] ;  /* 0x00007480ff0577ac */ /* 0x000e220008000800 */
[----:B------:R-:W1:Y:S01]  /*2690*/  LDC R4, c[0x0][0x388] ;  /* 0x0000e200ff047b82 */ /* 0x000e620000000800 */
[----:B------:R-:W-:Y:S01]  /*26a0*/  BSSY.RECONVERGENT B1, `(.L_x_4854) ;  /* 0x000023d000017945 */ /* 0x000fe20003800200 */
[----:B------:R-:W2:Y:S06]  /*26b0*/  LDCU UR4, c[0x0][0x394] ;  /* 0x00007280ff0477ac */ /* 0x000eac0008000800 */
[----:B------:R-:W3:Y:S08]  /*26c0*/  LDC R5, c[0x0][0x38c] ;  /* 0x0000e300ff057b82 */ /* 0x000ef00000000800 */
[----:B------:R-:W4:Y:S01]  /*26d0*/  LDC R10, c[0x0][0x390] ;  /* 0x0000e400ff0a7b82 */ /* 0x000f220000000800 */
[----:B0-----:R-:W-:-:S04]  /*26e0*/  MOV R26, UR5 ;  /* 0x00000005001a7c02 */ /* 0x001fc80008000f00 */
[----:B------:R-:W-:Y:S01]  /*26f0*/  IADD3 R3, PT, PT, R25, R26, RZ ;  /* 0x0000001a19037210 */ /* 0x000fe20007ffe0ff */
[----:B--2---:R-:W-:-:S03]  /*2700*/  IMAD.U32 R2, RZ, RZ, UR4 ;  /* 0x00000004ff027e24 */ /* 0x004fc6000f8e00ff */
[----:B------:R-:W-:Y:S02]  /*2710*/  ISETP.GE.U32.AND P0, PT, R3, R0, PT ;  /* 0x000000000300720c */ /* 0x000fe40003f06070 */
[----:B-1----:R-:W-:Y:S02]  /*2720*/  MOV R3, R4 ;  /* 0x0000000400037202 */ /* 0x002fe40000000f00 */
[----:B---3--:R-:W-:-:S09]  /*2730*/  MOV R6, R5 ;  /* 0x0000000500067202 */ /* 0x008fd20000000f00 */
[----:B------:R-:W-:Y:S05]  /*2740*/  @P0 BRA `(.L_x_4855) ;  /* 0x0000002000c80947 */ /* 0x000fea0003800000 */
[----:B------:R-:W-:-:S13]  /*2750*/  ISETP.NE.AND P0, PT, R11, RZ, PT ;  /* 0x000000ff0b00720c */ /* 0x000fda0003f05270 */
[----:B------:R0:W5:Y:S01]  /*2760*/  @!P0 LDG.E R15, desc[UR36][R8.64] ;  /* 0x00000024080f8981 */ /* 0x000162000c1e1900 */
[----:B------:R-:W-:Y:S01]  /*2770*/  VIADD R11, R11, 0xffffffff ;  /* 0xffffffff0b0b7836 */ /* 0x000fe20000000000 */
[----:B------:R-:W-:Y:S01]  /*2780*/  BSSY.RECONVERGENT B2, `(.L_x_4856) ;  /* 0x000022d000027945 */ /* 0x000fe20003800200 */
[----:B------:R-:W-:Y:S02]  /*2790*/  MOV R3, R4 ;  /* 0x0000000400037202 */ /* 0x000fe40000000f00 */
[----:B------:R-:W-:Y:S02]  /*27a0*/  MOV R6, R5 ;  /* 0x0000000500067202 */ /* 0x000fe40000000f00 */
[----:B------:R-:W-:-:S05]  /*27b0*/  VIMNMX.U32 R2, PT, PT, R11, 0x18, PT ;  /* 0x000000180b027848 */ /* 0x000fca0003fe0000 */
[----:B0-----:R-:W-:-:S07]  /*27c0*/  VIADD R2, R2, 0x1 ;  /* 0x0000000102027836 */ /* 0x001fce0000000000 */
.L_x_4860:
[----:B------:R-:W0:Y:S01]  /*27d0*/  LDCU UR4, c[0x0][0x3a4] ;  /* 0x00007480ff0477ac */ /* 0x000e220008000800 */
[-C--:B-----5:R-:W-:Y:S02]  /*27e0*/  @!P0 MOV R24, R15.reuse ;  /* 0x0000000f00188202 */ /* 0x0a0fe40000000f00 */
[----:B------:R-:W-:Y:S01]  /*27f0*/  @!P0 MOV R7, R15 ;  /* 0x0000000f00078202 */ /* 0x000fe20000000f00 */
        /* <DEDUP_REMOVED lines=285> */
.L_x_4858:
[----:B------:R-:W-:Y:S01]  /*39d0*/  LOP3.LUT R19, R0, 0xfffffffc, RZ, 0xc0, !PT ;  /* 0xfffffffc00137812 */ /* 0x000fe200078ec0ff */
[----:B0-----:R-:W-:Y:S01]  /*39e0*/  VIADD R17, R25, UR4 ;  /* 0x0000000419117c36 */ /* 0x001fe20008000000 */
        /* <DEDUP_REMOVED lines=240> */
.L_x_4859:
[----:B------:R-:W-:-:S04]  /*48f0*/  LOP3.LUT R17, R0, 0xfffffffc, RZ, 0xc0, !PT ;  /* 0xfffffffc00117812 */ /* 0x000fc800078ec0ff */
[----:B------:R-:W-:-:S04]  /*4900*/  IADD3 R16, P1, PT, R17, R8, RZ ;  /* 0x0000000811107210 */ /* 0x000fc80007f3e0ff */
[----:B------:R-:W-:-:S05]  /*4910*/  IADD3.X R17, PT, PT, RZ, R9, RZ, P1, !PT ;  /* 0x00000009ff117210 */ /* 0x000fca0000ffe4ff */
[----:B------:R1:W5:Y:S04]  /*4920*/  LDG.E R24, desc[UR36][R16.64] ;  /* 0x0000002410187981 */ /* 0x000368000c1e1900 */
.L_x_4857:
[----:B------:R-:W2:Y:S01]  /*4930*/  LDCU UR5, c[0x0][0x39c] ;  /* 0x00007380ff0577ac */ /* 0x000ea20008000800 */
[----:B----4-:R-:W-:Y:S01]  /*4940*/  VIADD R10, R10, 0x1 ;  /* 0x000000010a0a7836 */ /* 0x010fe20000000000 */
[----:B0-----:R-:W-:Y:S01]  /*4950*/  MOV R26, UR4 ;  /* 0x00000004001a7c02 */ /* 0x001fe20008000f00 */
[----:B-1---5:R-:W-:Y:S01]  /*4960*/  FADD.FTZ R17, R7, -R4 ;  /* 0x8000000407117221 */ /* 0x022fe20000010000 */
[----:B------:R-:W-:Y:S02]  /*4970*/  FADD.FTZ R20, R24, -R3 ;  /* 0x8000000318147221 */ /* 0x000fe40000010000 */
[----:B------:R-:W-:Y:S02]  /*4980*/  I2FP.F32.S32 R16, R10 ;  /* 0x0000000a00107245 */ /* 0x000fe40000201400 */
[----:B------:R-:W-:Y:S02]  /*4990*/  LEA R25, R26, R25, 0x1 ;  /* 0x000000191a197211 */ /* 0x000fe400078e08ff */
[----:B------:R-:W0:Y:S02]  /*49a0*/  MUFU.RCP R18, R16 ;  /* 0x0000001000127308 */ /* 0x000e240000001000 */
[----:B------:R-:W-:Y:S01]  /*49b0*/  IADD3 R19, PT, PT, R25, R26, RZ ;  /* 0x0000001a19137210 */ /* 0x000fe20007ffe0ff */
[----:B--2---:R-:W-:-:S05]  /*49c0*/  IMAD.U32 R0, RZ, RZ, UR5 ;  /* 0x00000005ff007e24 */ /* 0x004fca000f8e00ff */
[----:B------:R-:W-:Y:S01]  /*49d0*/  ISETP.GE.U32.AND P1, PT, R19, R0, PT ;  /* 0x000000001300720c */ /* 0x000fe20003f26070 */
[-C--:B0-----:R-:W-:Y:S01]  /*49e0*/  FFMA.FTZ R4, R17, R18.reuse, R4 ;  /* 0x0000001211047223 */ /* 0x081fe20000010004 */
[----:B------:R-:W-:-:S03]  /*49f0*/  FFMA.FTZ R3, R20, R18, R3 ;  /* 0x0000001214037223 */ /* 0x000fc60000010003 */
[----:B------:R-:W-:Y:S01]  /*4a00*/  FADD.FTZ R18, -R4, R7 ;  /* 0x0000000704127221 */ /* 0x000fe20000010100 */
[----:B------:R-:W-:-:S03]  /*4a10*/  FADD.FTZ R19, -R3, R24 ;  /* 0x0000001803137221 */ /* 0x000fc60000010100 */
[----:B------:R-:W-:Y:S01]  /*4a20*/  FFMA.FTZ R6, R17, R18, R6 ;  /* 0x0000001211067223 */ /* 0x000fe20000010006 */
[----:B------:R-:W-:-:S03]  /*4a30*/  FFMA.FTZ R5, R20, R19, R5 ;  /* 0x0000001314057223 */ /* 0x000fc60000010005 */
[----:B------:R-:W-:Y:S05]  /*4a40*/  @!P1 BRA `(.L_x_4860) ;  /* 0xffffffdc00609947 */ /* 0x000fea000383ffff */
[----:B------:R-:W-:Y:S05]  /*4a50*/  BSYNC.RECONVERGENT B2 ;  /* 0x0000000000027941 */ /* 0x000fea0003800200 */
.L_x_4856:
[----:B------:R-:W-:-:S07]  /*4a60*/  MOV R2, R16 ;  /* 0x0000001000027202 */ /* 0x000fce0000000f00 */
.L_x_4855:
[----:B------:R-:W-:Y:S05]  /*4a70*/  BSYNC.RECONVERGENT B1 ;  /* 0x0000000000017941 */ /* 0x000fea0003800200 */
.L_x_4854:
[----:B------:R-:W-:Y:S01]  /*4a80*/  ISETP.GE.U32.AND P0, PT, R25, R0, PT ;  /* 0x000000001900720c */ /* 0x000fe20003f06070 */
[----:B------:R-:W-:-:S12]  /*4a90*/  BSSY.RECONVERGENT B1, `(.L_x_4861) ;  /* 0x0000238000017945 */ /* 0x000fd80003800200 */
[----:B------:R-:W-:Y:S05]  /*4aa0*/  @P0 BRA `(.L_x_4862) ;  /* 0x0000002000d80947 */ /* 0x000fea0003800000 */
[----:B------:R-:W0:Y:S01]  /*4ab0*/  LDC R7, c[0x0][0x3d8] ;  /* 0x0000f600ff077b82 */ /* 0x000e220000000800 */
[----:B------:R-:W1:Y:S02]  /*4ac0*/  LDCU.64 UR4, c[0x0][0x768] ;  /* 0x0000ed00ff0477ac */ /* 0x000e640008000a00 */
[----:B-1----:R-:W-:Y:S02]  /*4ad0*/  IADD3 R14, P0, PT, R14, UR4, RZ ;  /* 0x000000040e0e7c10 */ /* 0x002fe4000ff1e0ff */
[----:B0-----:R-:W-:-:S03]  /*4ae0*/  ISETP.NE.AND P1, PT, R7, RZ, PT ;  /* 0x000000ff0700720c */ /* 0x001fc60003f25270 */
[----:B------:R-:W-:-:S10]  /*4af0*/  IMAD.X R15, RZ, RZ, UR5, P0 ;  /* 0x00000005ff0f7e24 */ /* 0x000fd400080e06ff */
[----:B------:R-:W-:Y:S05]  /*4b00*/  @P1 BRA `(.L_x_4863) ;  /* 0x0000000000141947 */ /* 0x000fea0003800000 */
[----:B------:R-:W2:Y:S01]  /*4b10*/  LDG.E R7, desc[UR36][R14.64] ;  /* 0x000000240e077981 */ /* 0x000ea2000c1e1900 */
[----:B------:R-:W-:-:S04]  /*4b20*/  IADD3 R9, PT, PT, R25, R26, RZ ;  /* 0x0000001a19097210 */ /* 0x000fc80007ffe0ff */
[----:B------:R-:W-:-:S04]  /*4b30*/  ISETP.GE.U32.AND P0, PT, R9, R0, PT ;  /* 0x000000000900720c */ /* 0x000fc80003f06070 */
[----:B--2---:R-:W-:Y:S01]  /*4b40*/  FSEL R24, R7, R24, !P0 ;  /* 0x0000001807187208 */ /* 0x004fe20004000000 */
[----:B------:R-:W-:Y:S08]  /*4b50*/  BRA `(.L_x_4862) ;  /* 0x0000002000ac7947 */ /* 0x000ff00003800000 */
.L_x_4863:
[----:B------:R-:W0:Y:S01]  /*4b60*/  LDC.64 R8, c[0x0][0x3e0] ;  /* 0x0000f800ff087b82 */ /* 0x000e220000000a00 */
[----:B------:R-:W-:Y:S02]  /*4b70*/  HFMA2 R16, -RZ, RZ, 0, 0 ;  /* 0x00000000ff107431 */ /* 0x000fe400000001ff */
[----:B------:R-:W-:Y:S01]  /*4b80*/  IMAD.MOV.U32 R17, RZ, RZ, R25 ;  /* 0x000000ffff117224 */ /* 0x000fe200078e0019 */
[----:B------:R-:W-:-:S04]  /*4b90*/  IADD3 R7, PT, PT, R7, -0x1, RZ ;  /* 0xffffffff07077810 */ /* 0x000fc80007ffe0ff */
[C---:B------:R-:W-:Y:S01]  /*4ba0*/  ISETP.NE.AND P0, PT, R7.reuse, RZ, PT ;  /* 0x000000ff0700720c */ /* 0x040fe20003f05270 */
[----:B------:R-:W1:Y:S01]  /*4bb0*/  LDC R23, c[0x0][0x3dc] ;  /* 0x0000f700ff177b82 */ /* 0x000e620000000800 */
[----:B------:R-:W-:-:S05]  /*4bc0*/  VIMNMX.U32 R11, PT, PT, R7, 0x18, PT ;  /* 0x00000018070b7848 */ /* 0x000fca0003fe0000 */
[----:B------:R-:W-:Y:S02]  /*4bd0*/  VIADD R11, R11, 0x1 ;  /* 0x000000010b0b7836 */ /* 0x000fe40000000000 */
        /* <DEDUP_REMOVED lines=260> */
[----:B------:R-:W3:Y:S01]  /*5c20*/  @P1 LDC R16, c[0x0][0x568] ;  /* 0x00015a00ff101b82 */ /* 0x000ee20000000800 */
[----:B--2---:R-:W-:-:S05]  /*5c30*/  @P1 IMAD.HI.U32 R18, R21, R18, R20 ;  /* 0x0000001215121227 */ /* 0x004fca00078e0014 */
[----:B------:R-:W-:Y:S01]  /*5c40*/  @P1 SHF.R.U32.HI R19, RZ, R19, R18 ;  /* 0x00000013ff131219 */ /* 0x000fe20000011612 */
[----:B------:R-:W-:-:S04]  /*5c50*/  IMAD R18, R29, UR6, R17 ;  /* 0x000000061d127c24 */ /* 0x000fc8000f8e0211 */
[----:B------:R-:W-:Y:S02]  /*5c60*/  @P1 IMAD.MOV R20, RZ, RZ, -R19 ;  /* 0x000000ffff141224 */ /* 0x000fe400078e0a13 */
[----:B-1----:R-:W-:Y:S02]  /*5c70*/  IMAD R7, R18, UR4, R7 ;  /* 0x0000000412077c24 */ /* 0x002fe4000f8e0207 */
[----:B0-----:R-:W-:-:S04]  /*5c80*/  @P1 IMAD R27, R27, R20, R21 ;  /* 0x000000141b1b1224 */ /* 0x001fc800078e0215 */
[----:B---3--:R-:W-:-:S07]  /*5c90*/  @P1 IMAD R7, R27, R16, R7 ;  /* 0x000000101b071224 */ /* 0x008fce00078e0207 */
.L_x_4864:
[----:B------:R-:W-:-:S04]  /*5ca0*/  LOP3.LUT R7, R7, 0xfffffffc, RZ, 0xc0, !PT ;  /* 0xfffffffc07077812 */ /* 0x000fc800078ec0ff */
[----:B------:R-:W-:-:S04]  /*5cb0*/  IADD3 R18, P1, PT, R7, R14, RZ ;  /* 0x0000000e07127210 */ /* 0x000fc80007f3e0ff */
[----:B------:R-:W-:-:S05]  /*5cc0*/  IADD3.X R19, PT, PT, RZ, R15, RZ, P1, !PT ;  /* 0x0000000fff137210 */ /* 0x000fca0000ffe4ff */
[----:B------:R0:W5:Y:S01]  /*5cd0*/  LDG.E R7, desc[UR36][R18.64] ;  /* 0x0000002412077981 */ /* 0x000162000c1e1900 */
        /* <DEDUP_REMOVED lines=252> */
[----:B------:R-:W-:Y:S01]  /*6ca0*/  ISETP.NE.AND P0, PT, R11, 0x18, PT ;  /* 0x000000180b00780c */ /* 0x000fe20003f05270 */
[----:B------:R-:W0:Y:S01]  /*6cb0*/  LDCU.64 UR6, c[0x0][0x4f0] ;  /* 0x00009e00ff0677ac */ /* 0x000e220008000a00 */
[----:B------:R-:W-:Y:S01]  /*6cc0*/  HFMA2 R16, -RZ, RZ, 0, 0 ;  /* 0x00000000ff107431 */ /* 0x000fe200000001ff */
[----:B------:R-:W1:Y:S10]  /*6cd0*/  LDCU UR4, c[0x0][0x4f8] ;  /* 0x00009f00ff0477ac */ /* 0x000e740008000800 */
[----:B------:R-:W2:Y:S01]  /*6ce0*/  @P0 LDC.64 R8, c[0x0][0x500] ;  /* 0x00014000ff080b82 */ /* 0x000ea20000000a00 */
[----:B0-----:R-:W-:-:S07]  /*6cf0*/  IMAD.HI.U32 R18, R17, UR7, R16 ;  /* 0x0000000711127c27 */ /* 0x001fce000f8e0010 */
[----:B------:R-:W0:Y:S01]  /*6d00*/  @P0 LDC R21, c[0x0][0x4fc] ;  /* 0x00013f00ff150b82 */ /* 0x000e220000000800 */
[----:B-1----:R-:W-:Y:S01]  /*6d10*/  SHF.R.U32.HI R19, RZ, UR4, R18 ;  /* 0x00000004ff137c19 */ /* 0x002fe20008011612 */
[----:B------:R-:W1:Y:S01]  /*6d20*/  LDCU UR4, c[0x0][0x564] ;  /* 0x0000ac80ff0477ac */ /* 0x000e620008000800 */
[----:B------:R-:W-:-:S05]  /*6d30*/  @P0 MOV R18, RZ ;  /* 0x000000ff00120202 */ /* 0x000fca0000000f00 */
[----:B------:R-:W3:Y:S01]  /*6d40*/  @P0 LDC R11, c[0x0][0x568] ;  /* 0x00015a00ff0b0b82 */ /* 0x000ee20000000800 */
[----:B------:R-:W-:-:S04]  /*6d50*/  IMAD.MOV R16, RZ, RZ, -R19 ;  /* 0x000000ffff107224 */ /* 0x000fc800078e0a13 */
[----:B------:R-:W-:Y:S02]  /*6d60*/  IMAD R17, R16, UR6, R17 ;  /* 0x0000000610117c24 */ /* 0x000fe4000f8e0211 */
[----:B--2---:R-:W-:-:S05]  /*6d70*/  @P0 IMAD.HI.U32 R8, R19, R8, R18 ;  /* 0x0000000813080227 */ /* 0x004fca00078e0012 */
[----:B------:R-:W-:Y:S01]  /*6d80*/  @P0 SHF.R.U32.HI R8, RZ, R9, R8 ;  /* 0x00000009ff080219 */ /* 0x000fe20000011608 */
[----:B-1----:R-:W-:-:S03]  /*6d90*/  IMAD R22, R17, UR4, R22 ;  /* 0x0000000411167c24 */ /* 0x002fc6000f8e0216 */
[----:B------:R-:W-:-:S05]  /*6da0*/  @P0 IADD3 R18, PT, PT, -R8, RZ, RZ ;  /* 0x000000ff08120210 */ /* 0x000fca0007ffe1ff */
[----:B0-----:R-:W-:-:S04]  /*6db0*/  @P0 IMAD R18, R21, R18, R19 ;  /* 0x0000001215120224 */ /* 0x001fc800078e0213 */
[----:B---3--:R-:W-:-:S07]  /*6dc0*/  @P0 IMAD R22, R18, R11, R22 ;  /* 0x0000000b12160224 */ /* 0x008fce00078e0216 */
.L_x_4865:
[----:B------:R-:W-:-:S04]  /*6dd0*/  LOP3.LUT R9, R22, 0xfffffffc, RZ, 0xc0, !PT ;  /* 0xfffffffc16097812 */ /* 0x000fc800078ec0ff */
[----:B------:R-:W-:-:S04]  /*6de0*/  IADD3 R8, P0, PT, R9, R14, RZ ;  /* 0x0000000e09087210 */ /* 0x000fc80007f1e0ff */
[----:B------:R-:W-:-:S05]  /*6df0*/  IADD3.X R9, PT, PT, RZ, R15, RZ, P0, !PT ;  /* 0x0000000fff097210 */ /* 0x000fca00007fe4ff */
[----:B------:R0:W5:Y:S04]  /*6e00*/  LDG.E R24, desc[UR36][R8.64] ;  /* 0x0000002408187981 */ /* 0x000168000c1e1900 */
.L_x_4862:
[----:B------:R-:W-:Y:S05]  /*6e10*/  BSYNC.RECONVERGENT B1 ;  /* 0x0000000000017941 */ /* 0x000fea0003800200 */
.L_x_4861:
[----:B------:R-:W-:Y:S01]  /*6e20*/  ISETP.GE.U32.AND P0, PT, R25, R0, PT ;  /* 0x000000001900720c */ /* 0x000fe20003f06070 */
[----:B------:R-:W-:Y:S01]  /*6e30*/  BSSY.RECONVERGENT B1, `(.L_x_4866) ;  /* 0x0000014000017945 */ /* 0x000fe20003800200 */
[----:B------:R-:W-:Y:S01]  /*6e40*/  IMAD.MOV.U32 R15, RZ, RZ, R2 ;  /* 0x000000ffff0f7224 */ /* 0x000fe200078e0002 */
[----:B----4-:R-:W-:-:S10]  /*6e50*/  MOV R14, R10 ;  /* 0x0000000a000e7202 */ /* 0x010fd40000000f00 */
[----:B------:R-:W-:Y:S05]  /*6e60*/  @P0 BRA `(.L_x_4867) ;  /* 0x0000000000400947 */ /* 0x000fea0003800000 */
[----:B------:R-:W-:Y:S01]  /*6e70*/  IADD3 R25, PT, PT, R25, R26, RZ ;  /* 0x0000001a19197210 */ /* 0x000fe20007ffe0ff */
[----:B------:R-:W-:Y:S02]  /*6e80*/  VIADD R14, R10, 0x1 ;  /* 0x000000010a0e7836 */ /* 0x000fe40000000000 */
[----:B0----5:R-:W-:Y:S01]  /*6e90*/  FADD.FTZ R9, -R4, R7 ;  /* 0x0000000704097221 */ /* 0x021fe20000010100 */
[----:B------:R-:W-:Y:S02]  /*6ea0*/  ISETP.GE.U32.AND P0, PT, R25, R0, PT ;  /* 0x000000001900720c */ /* 0x000fe40003f06070 */
[----:B------:R-:W-:-:S04]  /*6eb0*/  I2FP.F32.S32 R15, R14 ;  /* 0x0000000e000f7245 */ /* 0x000fc80000201400 */
[----:B------:R-:W0:Y:S07]  /*6ec0*/  MUFU.RCP R11, R15 ;  /* 0x0000000f000b7308 */ /* 0x000e2e0000001000 */
        /* <DEDUP_REMOVED lines=10> */
.L_x_4867:
[----:B------:R-:W-:Y:S05]  /*6f70*/  BSYNC.RECONVERGENT B1 ;  /* 0x0000000000017941 */ /* 0x000fea0003800200 */
.L_x_4866:
[----:B------:R-:W-:Y:S01]  /*6f80*/  FSETP.NEU.FTZ.AND P0, PT, R15, RZ, PT ;  /* 0x000000ff0f00720b */ /* 0x000fe20003f1d000 */
[----:B------:R-:W-:Y:S01]  /*6f90*/  IMAD.MOV.U32 R11, RZ, RZ, R2 ;  /* 0x000000ffff0b7224 */ /* 0x000fe200078e0002 */
[----:B0-----:R-:W-:Y:S02]  /*6fa0*/  MOV R9, R5 ;  /* 0x0000000500097202 */ /* 0x001fe40000000f00 */
        /* <DEDUP_REMOVED lines=18> */
.L_x_4825:
[----:B------:R-:W-:Y:S05]  /*70d0*/  BSYNC.RECONVERGENT B0 ;  /* 0x0000000000007941 */ /* 0x000fea0003800200 */
.L_x_4824:
        /* <DEDUP_REMOVED lines=17> */
.L_x_4873:
        /* <DEDUP_REMOVED lines=12> */
[----:B0-----:R-:W-:Y:S01]  /*72b0*/  IMAD.MOV.U32 R20, RZ, RZ, R4 ;  /* 0x000000ffff147224 */ /* 0x001fe200078e0004 */
        /* <DEDUP_REMOVED lines=19> */
.L_x_4872:
[----:B------:R-:W-:Y:S05]  /*73f0*/  BSYNC.RECONVERGENT B1 ;  /* 0x0000000000017941 */ /* 0x000fea0003800200 */
.L_x_4871:
[-C--:B------:R-:W-:Y:S01]  /*7400*/  MOV R22, R6.reuse ;  /* 0x0000000600167202 */ /* 0x080fe20000000f00 */
[----:B-1----:R-:W-:Y:S01]  /*7410*/  IMAD.MOV.U32 R11, RZ, RZ, R23 ;  /* 0x000000ffff0b7224 */ /* 0x002fe200078e0017 */
[----:B------:R-:W-:Y:S01]  /*7420*/  MOV R10, R6 ;  /* 0x00000006000a7202 */ /* 0x000fe20000000f00 */
[----:B------:R-:W-:Y:S01]  /*7430*/  IMAD.MOV.U32 R8, RZ, RZ, R20 ;  /* 0x000000ffff087224 */ /* 0x000fe200078e0014 */
[----:B------:R-:W-:Y:S01]  /*7440*/  MOV R9, R21 ;  /* 0x0000001500097202 */ /* 0x000fe20000000f00 */
[----:B------:R0:W-:Y:S06]  /*7450*/  STS.128 [R2], R20 ;  /* 0x0000001402007388 */ /* 0x0001ec0000000c00 */
.L_x_4870:
[----:B------:R-:W-:Y:S05]  /*7460*/  BSYNC.RECONVERGENT B0 ;  /* 0x0000000000007941 */ /* 0x000fea0003800200 */
.L_x_4869:
[----:B------:R-:W-:-:S03]  /*7470*/  UISETP.GT.U32.AND UP0, UPT, UR5, 0x3, UPT ;  /* 0x000000030500788c */ /* 0x000fc6000bf04070 */
[----:B------:R-:W-:-:S06]  /*7480*/  UMOV UR5, UR7 ;  /* 0x0000000700057c82 */ /* 0x000fcc0008000000 */
[----:B------:R-:W-:Y:S05]  /*7490*/  BRA.U UP0, `(.L_x_4873) ;  /* 0xfffffffd00547547 */ /* 0x000fea000b83ffff */
.L_x_4868:
        /* <DEDUP_REMOVED lines=18> */
.L_x_4880:
[----:B------:R-:W-:Y:S01]  /*75c0*/  SHF.R.U32.HI R17, RZ, 0x1, R3 ;  /* 0x00000001ff117819 */ /* 0x000fe20000011603 */
[----:B------:R-:W-:Y:S03]  /*75d0*/  BAR.SYNC.DEFER_BLOCKING 0x0 ;  /* 0x0000000000007b1d */ /* 0x000fe60000010000 */
[----:B------:R-:W-:-:S03]  /*75e0*/  IADD3 R4, PT, PT, R17, R0, RZ ;  /* 0x0000000011047210 */ /* 0x000fc60007ffe0ff */
[----:B------:R-:W-:Y:S01]  /*75f0*/  BSSY.RECONVERGENT B0, `(.L_x_4876) ;  /* 0x0000023000007945 */ /* 0x000fe20003800200 */
[----:B------:R-:W-:-:S04]  /*7600*/  ISETP.GE.U32.AND P0, PT, R4, UR5, PT ;  /* 0x0000000504007c0c */ /* 0x000fc8000bf06070 */
[----:B------:R-:W-:-:S13]  /*7610*/  ISETP.GE.U32.OR P0, PT, R0, R17, P0 ;  /* 0x000000110000720c */ /* 0x000fda0000706470 */
[----:B0-----:R-:W-:Y:S05]  /*7620*/  @P0 BRA `(.L_x_4877) ;  /* 0x00000000007c0947 */ /* 0x001fea0003800000 */
[----:B------:R-:W-:Y:S01]  /*7630*/  IMAD R4, R17, 0x10, R2 ;  /* 0x0000001011047824 */ /* 0x000fe200078e0202 */
[----:B------:R-:W-:Y:S01]  /*7640*/  FSETP.NEU.FTZ.AND P0, PT, R11, RZ, PT ;  /* 0x000000ff0b00720b */ /* 0x000fe20003f1d000 */
[----:B------:R-:W-:Y:S04]  /*7650*/  BSSY.RECONVERGENT B1, `(.L_x_4878) ;  /* 0x0000016000017945 */ /* 0x000fe80003800200 */
[----:B-----5:R-:W0:Y:S02]  /*7660*/  LDS.128 R4, [R4] ;  /* 0x0000000004047984 */ /* 0x020e240000000c00 */
[----:B0-----:R-:W-:Y:S01]  /*7670*/  MOV R20, R4 ;  /* 0x0000000400147202 */ /* 0x001fe20000000f00 */
[----:B------:R-:W-:Y:S01]  /*7680*/  IMAD.MOV.U32 R23, RZ, RZ, R7 ;  /* 0x000000ffff177224 */ /* 0x000fe200078e0007 */
[----:B------:R-:W-:-:S04]  /*7690*/  MOV R21, R5 ;  /* 0x0000000500157202 */ /* 0x000fc80000000f00 */
        /* <DEDUP_REMOVED lines=17> */
.L_x_4879:
[----:B------:R-:W-:Y:S05]  /*77b0*/  BSYNC.RECONVERGENT B1 ;  /* 0x0000000000017941 */ /* 0x000fea0003800200 */
.L_x_4878:
[--C-:B------:R-:W-:Y:S01]  /*77c0*/  IMAD.MOV.U32 R22, RZ, RZ, R6.reuse ;  /* 0x000000ffff167224 */ /* 0x100fe200078e0006 */
[----:B----4-:R-:W-:Y:S01]  /*77d0*/  MOV R8, R20 ;  /* 0x0000001400087202 */ /* 0x010fe20000000f00 */
[----:B------:R-:W-:Y:S01]  /*77e0*/  IMAD.MOV.U32 R10, RZ, RZ, R6 ;  /* 0x000000ffff0a7224 */ /* 0x000fe200078e0006 */
[----:B------:R-:W-:Y:S02]  /*77f0*/  MOV R9, R21 ;  /* 0x0000001500097202 */ /* 0x000fe40000000f00 */
[----:B------:R0:W-:Y:S01]  /*7800*/  STS.128 [R2], R20 ;  /* 0x0000001402007388 */ /* 0x0001e20000000c00 */
[----:B------:R-:W-:-:S07]  /*7810*/  MOV R11, R23 ;  /* 0x00000017000b7202 */ /* 0x000fce0000000f00 */
.L_x_4877:
[----:B------:R-:W-:Y:S05]  /*7820*/  BSYNC.RECONVERGENT B0 ;  /* 0x0000000000007941 */ /* 0x000fea0003800200 */
.L_x_4876:
[----:B------:R-:W-:Y:S02]  /*7830*/  ISETP.GT.U32.AND P0, PT, R3, 0x7f, PT ;  /* 0x0000007f0300780c */ /* 0x000fe40003f04070 */
[----:B------:R-:W-:-:S11]  /*7840*/  MOV R3, R17 ;  /* 0x0000001100037202 */ /* 0x000fd60000000f00 */
[----:B------:R-:W-:Y:S05]  /*7850*/  @P0 BRA `(.L_x_4880) ;  /* 0xfffffffc00580947 */ /* 0x000fea000383ffff */
.L_x_4875:
[----:B------:R-:W-:Y:S01]  /*7860*/  BAR.SYNC.DEFER_BLOCKING 0x0 ;  /* 0x0000000000007b1d */ /* 0x000fe20000010000 */
[----:B------:R-:W-:-:S09]  /*7870*/  UISETP.GE.U32.AND UP0, UPT, UR4, 0x2, UPT ;  /* 0x000000020400788c */ /* 0x000fd2000bf06070 */
[----:B------:R-:W-:Y:S05]  /*7880*/  BRA.U !UP0, `(.L_x_4874) ;  /* 0x00000001088c7547 */ /* 0x000fea000b800000 */
[----:B01--4-:R-:W-:-:S07]  /*7890*/  IMAD.MOV.U32 R2, RZ, RZ, 0x1 ;  /* 0x00000001ff027424 */ /* 0x013fce00078e00ff */
.L_x_4883:
[----:B------:R-:W0:Y:S01]  /*78a0*/  SHFL.DOWN PT, R14, R8, R2, 0x1f ;  /* 0x08001f02080e7589 */ /* 0x000e2200000e0000 */
[----:B------:R-:W-:Y:S01]  /*78b0*/  FSETP.NEU.FTZ.AND P0, PT, R11, RZ, PT ;  /* 0x000000ff0b00720b */ /* 0x000fe20003f1d000 */
[----:B------:R-:W-:Y:S01]  /*78c0*/  BSSY.RECONVERGENT B0, `(.L_x_4881) ;  /* 0x000001e000007945 */ /* 0x000fe20003800200 */
[----:B---3--:R-:W-:Y:S01]  /*78d0*/  MOV R3, R10 ;  /* 0x0000000a00037202 */ /* 0x008fe20000000f00 */
[----:B-----5:R-:W1:Y:S01]  /*78e0*/  SHFL.DOWN PT, R7, R9, R2, 0x1f ;  /* 0x08001f0209077589 */ /* 0x020e6200000e0000 */
[----:B------:R-:W-:Y:S01]  /*78f0*/  IMAD.MOV.U32 R4, RZ, RZ, R9 ;  /* 0x000000ffff047224 */ /* 0x000fe200078e0009 */
[----:B------:R-:W-:Y:S02]  /*7900*/  MOV R5, R8 ;  /* 0x0000000800057202 */ /* 0x000fe40000000f00 */
[----:B------:R-:W4:Y:S01]  /*7910*/  SHFL.DOWN PT, R15, R11, R2, 0x1f ;  /* 0x08001f020b0f7589 */ /* 0x000f2200000e0000 */
[----:B------:R-:W-:-:S03]  /*7920*/  MOV R6, R11 ;  /* 0x0000000b00067202 */ /* 0x000fc60000000f00 */
[----:B------:R2:W3:Y:S02]  /*7930*/  SHFL.DOWN PT, R10, R10, R2, 0x1f ;  /* 0x08001f020a0a7589 */ /* 0x0004e400000e0000 */
[----:B--2---:R-:W-:Y:S01]  /*7940*/  SHF.L.U32 R2, R2, 0x1, RZ ;  /* 0x0000000102027819 */ /* 0x004fe200000006ff */
[----:B0-----:R-:W-:-:S03]  /*7950*/  IMAD.MOV.U32 R8, RZ, RZ, R14 ;  /* 0x000000ffff087224 */ /* 0x001fc600078e000e */
[----:B------:R-:W-:Y:S02]  /*7960*/  ISETP.GE.AND P1, PT, R2, UR4, PT ;  /* 0x0000000402007c0c */ /* 0x000fe4000bf26270 */
[----:B-1----:R-:W-:Y:S02]  /*7970*/  MOV R9, R7 ;  /* 0x0000000700097202 */ /* 0x002fe40000000f00 */
[----:B----4-:R-:W-:Y:S01]  /*7980*/  MOV R11, R15 ;  /* 0x0000000f000b7202 */ /* 0x010fe20000000f00 */
[----:B------:R-:W-:Y:S08]  /*7990*/  @!P0 BRA `(.L_x_4882) ;  /* 0x0000000000408947 */ /* 0x000ff00003800000 */
        /* <DEDUP_REMOVED lines=16> */
.L_x_4882:
[----:B------:R-:W-:Y:S05]  /*7aa0*/  BSYNC.RECONVERGENT B0 ;  /* 0x0000000000007941 */ /* 0x000fea0003800200 */
.L_x_4881:
[----:B------:R-:W-:Y:S05]  /*7ab0*/  @!P1 BRA `(.L_x_4883) ;  /* 0xfffffffc00789947 */ /* 0x000fea000383ffff */
.L_x_4874:
[----:B------:R-:W0:Y:S01]  /*7ac0*/  LDCU UR4, c[0x0][0x56c] ;  /* 0x0000ad80ff0477ac */ /* 0x000e220008000800 */
[----:B------:R-:W-:Y:S01]  /*7ad0*/  HFMA2 R17, -RZ, RZ, 0, 0 ;  /* 0x00000000ff117431 */ /* 0x000fe200000001ff */
[----:B0-----:R-:W-:-:S09]  /*7ae0*/  UISETP.NE.AND UP0, UPT, UR4, URZ, UPT ;  /* 0x000000ff0400728c */ /* 0x001fd2000bf05270 */
[----:B------:R-:W-:Y:S05]  /*7af0*/  BRA.U !UP0, `(.L_x_4884) ;  /* 0x0000001108587547 */ /* 0x000fea000b800000 */
[----:B------:R-:W0:Y:S01]  /*7b00*/  LDCU.64 UR8, c[0x0][0x570] ;  /* 0x0000ae00ff0877ac */ /* 0x000e220008000a00 */
[----:B------:R-:W-:Y:S01]  /*7b10*/  MOV R3, R13 ;  /* 0x0000000d00037202 */ /* 0x000fe20000000f00 */
[----:B-1--4-:R-:W-:Y:S01]  /*7b20*/  IMAD.MOV.U32 R2, RZ, RZ, RZ ;  /* 0x000000ffff027224 */ /* 0x012fe200078e00ff */
[----:B------:R-:W1:Y:S01]  /*7b30*/  LDCU UR6, c[0x0][0x578] ;  /* 0x0000af00ff0677ac */ /* 0x000e620008000800 */
[----:B------:R-:W4:Y:S01]  /*7b40*/  LDCU UR5, c[0x0][0x69c] ;  /* 0x0000d380ff0577ac */ /* 0x000f220008000800 */
[----:B------:R-:W-:-:S04]  /*7b50*/  UIADD3 UR4, UPT, UPT, UR4, -0x1, URZ ;  /* 0xffffffff04047890 */ /* 0x000fc8000fffe0ff */
[----:B------:R-:W-:Y:S01]  /*7b60*/  UISETP.NE.AND UP0, UPT, UR4, URZ, UPT ;  /* 0x000000ff0400728c */ /* 0x000fe2000bf05270 */
[----:B0-----:R-:W-:-:S05]  /*7b70*/  IMAD.HI.U32 R2, R13, UR9, R2 ;  /* 0x000000090d027c27 */ /* 0x001fca000f8e0002 */
[----:B-1----:R-:W-:-:S04]  /*7b80*/  SHF.R.U32.HI R3, RZ, UR6, R2 ;  /* 0x00000006ff037c19 */ /* 0x002fc80008011602 */
[----:B-----5:R-:W-:-:S05]  /*7b90*/  IADD3 R5, PT, PT, -R3, RZ, RZ ;  /* 0x000000ff03057210 */ /* 0x020fca0007ffe1ff */
[----:B------:R-:W-:-:S04]  /*7ba0*/  IMAD R5, R5, UR8, R13 ;  /* 0x0000000805057c24 */ /* 0x000fc8000f8e020d */
[----:B----4-:R-:W-:Y:S01]  /*7bb0*/  IMAD R17, R5, UR5, RZ ;  /* 0x0000000505117c24 */ /* 0x010fe2000f8e02ff */
[----:B------:R-:W-:Y:S06]  /*7bc0*/  BRA.U !UP0, `(.L_x_4884) ;  /* 0x0000001108247547 */ /* 0x000fec000b800000 */
[----:B------:R-:W0:Y:S01]  /*7bd0*/  LDCU.64 UR6, c[0x0][0x580] ;  /* 0x0000b000ff0677ac */ /* 0x000e220008000a00 */
[----:B------:R-:W-:Y:S01]  /*7be0*/  IMAD.MOV.U32 R2, RZ, RZ, RZ ;  /* 0x000000ffff027224 */ /* 0x000fe200078e00ff */
        /* <DEDUP_REMOVED lines=263> */
.L_x_4884:
[----:B------:R-:W0:Y:S01]  /*8c60*/  LDCU.64 UR4, c[0x0][0x780] ;  /* 0x0000f000ff0477ac */ /* 0x000e220008000a00 */
[----:B-1--4-:R-:W-:Y:S01]  /*8c70*/  CS2R R2, SRZ ;  /* 0x0000000000027805 */ /* 0x012fe2000001ff00 */
[----:B------:R-:W-:Y:S02]  /*8c80*/  UPLOP3.LUT UP0, UPT, UPT, UPT, UPT, 0x80, 0x8 ;  /* 0x000000000008789c */ /* 0x000fe40003f0f070 */
[----:B0-----:R-:W-:-:S04]  /*8c90*/  UISETP.NE.U32.AND UP1, UPT, UR4, URZ, UPT ;  /* 0x000000ff0400728c */ /* 0x001fc8000bf25070 */
[----:B------:R-:W-:-:S09]  /*8ca0*/  UISETP.NE.AND.EX UP1, UPT, UR5, URZ, UPT, UP1 ;  /* 0x000000ff0500728c */ /* 0x000fd2000bf25310 */
[----:B------:R-:W-:Y:S05]  /*8cb0*/  BRA.U !UP1, `(.L_x_4885) ;  /* 0x0000000509307547 */ /* 0x000fea000b800000 */
[----:B-----5:R-:W-:Y:S01]  /*8cc0*/  IMAD.MOV.U32 R7, RZ, RZ, 0x4 ;  /* 0x00000004ff077424 */ /* 0x020fe200078e00ff */
[----:B------:R-:W-:-:S07]  /*8cd0*/  MOV R4, 0x10 ;  /* 0x0000001000047802 */ /* 0x000fce0000000f00 */
.L_x_4886:
        /* <DEDUP_REMOVED lines=65> */
.L_x_4888:
[----:B------:R-:W-:-:S07]  /*90f0*/  MOV R4, 0x9110 ;  /* 0x0000911000047802 */ /* 0x000fce0000000f00 */
[----:B--23--:R-:W-:Y:S05]  /*9100*/  CALL.REL.NOINC `($__internal_12_$__cuda_sm20_div_u64) ;  /* 0x0000003800087944 */ /* 0x00cfea0003c00000 */
.L_x_4889:
[----:B------:R-:W-:Y:S05]  /*9110*/  BSYNC.RECONVERGENT B0 ;  /* 0x0000000000007941 */ /* 0x000fea0003800200 */
.L_x_4887:
[----:B------:R-:W0:Y:S02]  /*9120*/  LDCU.64 UR4, c[0x0][0x780] ;  /* 0x0000f000ff0477ac */ /* 0x000e240008000a00 */
[----:B0-----:R-:W-:Y:S02]  /*9130*/  UISETP.NE.U32.AND UP0, UPT, UR4, URZ, UPT ;  /* 0x000000ff0400728c */ /* 0x001fe4000bf05070 */
[----:B------:R-:W-:Y:S02]  /*9140*/  IADD3 R2, P0, PT, R2, UR4, RZ ;  /* 0x0000000402027c10 */ /* 0x000fe4000ff1e0ff */
[----:B------:R-:W-:Y:S02]  /*9150*/  UISETP.NE.AND.EX UP0, UPT, UR5, URZ, UPT, UP0 ;  /* 0x000000ff0500728c */ /* 0x000fe4000bf05300 */
[----:B------:R-:W-:Y:S02]  /*9160*/  IADD3.X R3, PT, PT, R3, UR5, RZ, P0, !PT ;  /* 0x0000000503037c10 */ /* 0x000fe400087fe4ff */
[----:B------:R-:W-:-:S11]  /*9170*/  UPLOP3.LUT UP0, UPT, UPT, UPT, UP0, 0x40, 0x4 ;  /* 0x000000000004789c */ /* 0x000fd60003f0e800 */
.L_x_4885:
        /* <DEDUP_REMOVED lines=11> */
[----:B---3-5:R-:W-:-:S04]  /*9230*/  IMAD R5, R19, UR6, R4 ;  /* 0x0000000613057c24 */ /* 0x028fc8000f8e0204 */
        /* <DEDUP_REMOVED lines=279> */
.L_x_4891:
        /* <DEDUP_REMOVED lines=26> */
.L_x_4893:
[----:B------:R-:W-:Y:S05]  /*a550*/  BSYNC.RECONVERGENT B0 ;  /* 0x0000000000007941 */ /* 0x000fea0003800200 */
.L_x_4892:
        /* <DEDUP_REMOVED lines=34> */
.L_x_4895:
[----:B------:R-:W-:Y:S05]  /*a780*/  BSYNC.RECONVERGENT B0 ;  /* 0x0000000000007941 */ /* 0x000fea0003800200 */
.L_x_4894:
        /* <DEDUP_REMOVED lines=22> */
[----:B------:R-:W-:Y:S01]  /*a8f0*/  IMAD.U32 R7, RZ, RZ, UR7 ;  /* 0x00000007ff077e24 */ /* 0x000fe2000f8e00ff */
        /* <DEDUP_REMOVED lines=15> */
.L_x_4902:
        /* <DEDUP_REMOVED lines=34> */
.L_x_4901:
[----:B------:R-:W-:Y:S05]  /*ac10*/  BSYNC.RECONVERGENT B2 ;  /* 0x0000000000027941 */ /* 0x000fea0003800200 */
.L_x_4900:
[----:B------:R-:W-:Y:S05]  /*ac20*/  @!P2 BRA `(.L_x_4902) ;  /* 0xfffffffc0070a947 */ /* 0x000fea000383ffff */
[----:B------:R-:W-:Y:S05]  /*ac30*/  BSYNC.RECONVERGENT B1 ;  /* 0x0000000000017941 */ /* 0x000fea0003800200 */
.L_x_4899:
[----:B------:R-:W-:Y:S05]  /*ac40*/  BRA `(.L_x_4898) ;  /* 0x0000000000bc7947 */ /* 0x000fea0003800000 */
.L_x_4897:
        /* <DEDUP_REMOVED lines=10> */
.L_x_4905:
        /* <DEDUP_REMOVED lines=35> */
.L_x_4904:
[----:B------:R-:W-:Y:S05]  /*af20*/  BSYNC.RECONVERGENT B1 ;  /* 0x0000000000017941 */ /* 0x000fea0003800200 */
.L_x_4903:
[----:B------:R-:W-:Y:S05]  /*af30*/  @!P2 BRA `(.L_x_4905) ;  /* 0xfffffffc006ca947 */ /* 0x000fea000383ffff */
.L_x_4898:
[----:B------:R-:W-:Y:S05]  /*af40*/  BSYNC.RECONVERGENT B0 ;  /* 0x0000000000007941 */ /* 0x000fea0003800200 */
.L_x_4896:
        /* <DEDUP_REMOVED lines=12> */
.L_x_4911:
        /* <DEDUP_REMOVED lines=32> */
.L_x_4910:
[----:B------:R-:W-:Y:S05]  /*b210*/  BSYNC.RECONVERGENT B1 ;  /* 0x0000000000017941 */ /* 0x000fea0003800200 */
.L_x_4909:
[----:B------:R-:W-:Y:S01]  /*b220*/  MOV R14, R10 ;  /* 0x0000000a000e7202 */ /* 0x000fe20000000f00 */
[----:B------:R-:W-:Y:S01]  /*b230*/  IMAD.MOV.U32 R6, RZ, RZ, R10 ;  /* 0x000000ffff067224 */ /* 0x000fe200078e000a */
[----:B------:R-:W-:Y:S02]  /*b240*/  MOV R4, R12 ;  /* 0x0000000c00047202 */ /* 0x000fe40000000f00 */
[----:B------:R-:W-:Y:S01]  /*b250*/  MOV R5, R13 ;  /* 0x0000000d00057202 */ /* 0x000fe20000000f00 */
[----:B------:R0:W-:Y:S01]  /*b260*/  STS.128 [R16], R12 ;  /* 0x0000000c10007388 */ /* 0x0001e20000000c00 */
[----:B------:R-:W-:-:S07]  /*b270*/  MOV R7, R15 ;  /* 0x0000000f00077202 */ /* 0x000fce0000000f00 */
.L_x_4908:
[----:B------:R-:W-:Y:S05]  /*b280*/  BSYNC.RECONVERGENT B0 ;  /* 0x0000000000007941 */ /* 0x000fea0003800200 */
.L_x_4907:
[----:B------:R-:W-:-:S03]  /*b290*/  UISETP.GT.U32.AND UP1, UPT, UR4, 0x3, UPT ;  /* 0x000000030400788c */ /* 0x000fc6000bf24070 */
[----:B------:R-:W-:-:S06]  /*b2a0*/  UMOV UR4, UR7 ;  /* 0x0000000700047c82 */ /* 0x000fcc0008000000 */
[----:B------:R-:W-:Y:S05]  /*b2b0*/  BRA.U UP1, `(.L_x_4911) ;  /* 0xfffffffd01547547 */ /* 0x000fea000b83ffff */
.L_x_4906:
        /* <DEDUP_REMOVED lines=11> */
.L_x_4918:
        /* <DEDUP_REMOVED lines=31> */
.L_x_4917:
[----:B------:R-:W-:Y:S05]  /*b560*/  BSYNC.RECONVERGENT B1 ;  /* 0x0000000000017941 */ /* 0x000fea0003800200 */
.L_x_4916:
[----:B------:R-:W-:Y:S01]  /*b570*/  MOV R14, R10 ;  /* 0x0000000a000e7202 */ /* 0x000fe20000000f00 */
[----:B-1----:R-:W-:Y:S01]  /*b580*/  IMAD.MOV.U32 R6, RZ, RZ, R10 ;  /* 0x000000ffff067224 */ /* 0x002fe200078e000a */
[----:B------:R-:W-:Y:S02]  /*b590*/  MOV R4, R12 ;  /* 0x0000000c00047202 */ /* 0x000fe40000000f00 */
[----:B------:R-:W-:Y:S01]  /*b5a0*/  MOV R5, R13 ;  /* 0x0000000d00057202 */ /* 0x000fe20000000f00 */
[----:B------:R2:W-:Y:S01]  /*b5b0*/  STS.128 [R16], R12 ;  /* 0x0000000c10007388 */ /* 0x0005e20000000c00 */
[----:B------:R-:W-:-:S07]  /*b5c0*/  MOV R7, R15 ;  /* 0x0000000f00077202 */ /* 0x000fce0000000f00 */
.L_x_4915:
[----:B------:R-:W-:Y:S05]  /*b5d0*/  BSYNC.RECONVERGENT B0 ;  /* 0x0000000000007941 */ /* 0x000fea0003800200 */
.L_x_4914:
[----:B------:R-:W-:Y:S02]  /*b5e0*/  ISETP.GT.U32.AND P1, PT, R18, 0x7f, PT ;  /* 0x0000007f1200780c */ /* 0x000fe40003f24070 */
[----:B------:R-:W-:-:S11]  /*b5f0*/  MOV R18, R19 ;  /* 0x0000001300127202 */ /* 0x000fd60000000f00 */
[----:B------:R-:W-:Y:S05]  /*b600*/  @P1 BRA `(.L_x_4918) ;  /* 0xfffffffc00581947 */ /* 0x000fea000383ffff */
.L_x_4913:
[----:B------:R-:W-:Y:S01]  /*b610*/  BAR.SYNC.DEFER_BLOCKING 0x0 ;  /* 0x0000000000007b1d */ /* 0x000fe20000010000 */
[----:B------:R-:W-:-:S09]  /*b620*/  UISETP.GE.U32.AND UP1, UPT, UR4, 0x2, UPT ;  /* 0x000000020400788c */ /* 0x000fd2000bf26070 */
[----:B------:R-:W-:Y:S05]  /*b630*/  BRA.U !UP1, `(.L_x_4912) ;  /* 0x00000001098c7547 */ /* 0x000fea000b800000 */
[----:B------:R-:W-:-:S07]  /*b640*/  HFMA2 R0, -RZ, RZ, 0, 5.9604644775390625e-08 ;  /* 0x00000001ff007431 */ /* 0x000fce00000001ff */
.L_x_4921:
        /* <DEDUP_REMOVED lines=32> */
.L_x_4920:
[----:B------:R-:W-:Y:S05]  /*b850*/  BSYNC.RECONVERGENT B0 ;  /* 0x0000000000007941 */ /* 0x000fea0003800200 */
.L_x_4919:
[----:B------:R-:W-:Y:S05]  /*b860*/  @!P2 BRA `(.L_x_4921) ;  /* 0xfffffffc0078a947 */ /* 0x000fea000383ffff */
.L_x_4912:
        /* <DEDUP_REMOVED lines=21> */
.L_x_4924:
[----:B------:R-:W-:Y:S01]  /*b9c0*/  UMOV UR4, URZ ;  /* 0x000000ff00047c82 */ /* 0x000fe20008000000 */
[----:B------:R-:W-:Y:S01]  /*b9d0*/  UMOV UR5, URZ ;  /* 0x000000ff00057c82 */ /* 0x000fe20008000000 */
[----:B------:R-:W-:Y:S01]  /*b9e0*/  UMOV UR6, URZ ;  /* 0x000000ff00067c82 */ /* 0x000fe20008000000 */
[----:B------:R-:W-:Y:S01]  /*b9f0*/  MOV R7, UR4 ;  /* 0x0000000400077c02 */ /* 0x000fe20008000f00 */
[----:B------:R-:W-:Y:S01]  /*ba00*/  IMAD.U32 R4, RZ, RZ, UR6 ;  /* 0x00000006ff047e24 */ /* 0x000fe2000f8e00ff */
[----:B------:R-:W-:-:S07]  /*ba10*/  MOV R5, UR5 ;  /* 0x0000000500057c02 */ /* 0x000fce0008000f00 */
.L_x_4923:
        /* <DEDUP_REMOVED lines=17> */
[----:B------:R-:W-:-:S03]  /*bb30*/  ISETP.GE.AND P0, PT, R6, 0x2, PT ;  /* 0x000000020600780c */ /* 0x000fc60003f06270 */
[----:B-1----:R1:W-:Y:S10]  /*bb40*/  @P1 STG.E desc[UR36][R2.64], R5 ;  /* 0x0000000502001986 */ /* 0x0023f4000c101924 */
[----:B------:R-:W-:Y:S05]  /*bb50*/  @!P0 EXIT ;  /* 0x000000000000894d */ /* 0x000fea0003800000 */
[----:B------:R-:W2:Y:S01]  /*bb60*/  LDCU.64 UR4, c[0x0][0x778] ;  /* 0x0000ef00ff0477ac */ /* 0x000ea20008000a00 */
[----:B-1----:R-:W-:-:S04]  /*bb70*/  LOP3.LUT R2, R17, 0xfffffffc, RZ, 0xc0, !PT ;  /* 0xfffffffc11027812 */ /* 0x002fc800078ec0ff */
[----:B--2---:R-:W-:-:S04]  /*bb80*/  IADD3 R2, P0, PT, R2, UR4, RZ ;  /* 0x0000000402027c10 */ /* 0x004fc8000ff1e0ff */
[----:B------:R-:W-:-:S05]  /*bb90*/  IADD3.X R3, PT, PT, RZ, UR5, RZ, P0, !PT ;  /* 0x00000005ff037c10 */ /* 0x000fca00087fe4ff */
[----:B------:R-:W-:Y:S01]  /*bba0*/  STG.E desc[UR36][R2.64], R4 ;  /* 0x0000000402007986 */ /* 0x000fe2000c101924 */
[----:B------:R-:W-:Y:S05]  /*bbb0*/  EXIT ;  /* 0x000000000000794d */ /* 0x000fea0003800000 */
.L_x_4925:
        /* <DEDUP_REMOVED lines=16> */
.L_x_4926:
[----:B------:R-:W-:Y:S05]  /*bcc0*/  EXIT ;  /* 0x000000000000794d */ /* 0x000fea0003800000 */
.L_x_4922:
        /* <DEDUP_REMOVED lines=27> */
.L_x_4928:
[----:B------:R-:W-:Y:S05]  /*be80*/  BSYNC.RECONVERGENT B0 ;  /* 0x0000000000007941 */ /* 0x000fea0003800200 */
.L_x_4927:
[----:B------:R-:W3:Y:S02]  /*be90*/  LDCU.U8 UR4, c[0x0][0x7a1] ;  /* 0x0000f420ff0477ac */ /* 0x000ee40008000000 */
[----:B---3--:R-:W-:-:S09]  /*bea0*/  UISETP.NE.AND UP0, UPT, UR4, URZ, UPT ;  /* 0x000000ff0400728c */ /* 0x008fd2000bf05270 */
[----:B------:R-:W-:Y:S05]  /*beb0*/  BRA.U !UP0, `(.L_x_4929) ;  /* 0x00000001085c7547 */ /* 0x000fea000b800000 */
[----:B-1----:R-:W1:Y:S01]  /*bec0*/  LDC R5, c[0x0][0x7a4] ;  /* 0x0001e900ff057b82 */ /* 0x002e620000000800 */
[----:B------:R-:W3:Y:S01]  /*bed0*/  LDCU UR4, c[0x0][0x380] ;  /* 0x00007000ff0477ac */ /* 0x000ee20008000800 */
[----:B------:R-:W4:Y:S01]  /*bee0*/  LDCU.U8 UR5, c[0x0][0x384] ;  /* 0x00007080ff0577ac */ /* 0x000f220008000000 */
[C---:B---3--:R-:W-:Y:S01]  /*bef0*/  FADD.FTZ R0, R9.reuse, -UR4 ;  /* 0x8000000409007e21 */ /* 0x048fe20008010000 */
[----:B------:R-:W-:Y:S02]  /*bf00*/  FSETP.GT.FTZ.AND P0, PT, R9, UR4, PT ;  /* 0x0000000409007c0b */ /* 0x000fe4000bf14000 */
[----:B-1----:R-:W-:Y:S02]  /*bf10*/  ISETP.GE.AND P1, PT, R5, 0x1, PT ;  /* 0x000000010500780c */ /* 0x002fe40003f26270 */
[----:B------:R-:W-:Y:S02]  /*bf20*/  FSEL R0, R0, RZ, P0 ;  /* 0x000000ff00007208 */ /* 0x000fe40000000000 */
[----:B----4-:R-:W-:-:S04]  /*bf30*/  ISETP.NE.AND P0, PT, RZ, UR5, PT ;  /* 0x00000005ff007c0c */ /* 0x010fc8000bf05270 */
[----:B------:R-:W1:Y:S05]  /*bf40*/  MUFU.RCP R0, R0 ;  /* 0x0000000000007308 */ /* 0x000e6a0000001000 */
[----:B------:R-:W3:Y:S01]  /*bf50*/  @P1 LDC.64 R2, c[0x0][0x770] ;  /* 0x0001dc00ff021b82 */ /* 0x000ee20000000a00 */
[----:B-1----:R-:W-:-:S06]  /*bf60*/  FMUL.FTZ R11, R0, R11 ;  /* 0x0000000b000b7220 */ /* 0x002fcc0000410000 */
[----:B------:R-:W1:Y:S01]  /*bf70*/  @P0 MUFU.SQRT R11, R11 ;  /* 0x0000000b000b0308 */ /* 0x000e620000002000 */
[----:B---3--:R-:W-:-:S04]  /*bf80*/  @P1 IADD3 R2, P0, PT, R17, R2, RZ ;  /* 0x0000000211021210 */ /* 0x008fc80007f1e0ff */
[----:B------:R-:W-:Y:S02]  /*bf90*/  @P1 IADD3.X R3, PT, PT, RZ, R3, RZ, P0, !PT ;  /* 0x00000003ff031210 */ /* 0x000fe400007fe4ff */
[----:B------:R-:W-:-:S03]  /*bfa0*/  ISETP.GE.AND P0, PT, R5, 0x2, PT ;  /* 0x000000020500780c */ /* 0x000fc60003f06270 */
[----:B-1----:R1:W-:Y:S10]  /*bfb0*/  @P1 STG.E desc[UR36][R2.64], R11 ;  /* 0x0000000b02001986 */ /* 0x0023f4000c101924 */
[----:B------:R-:W-:Y:S05]  /*bfc0*/  @!P0 EXIT ;  /* 0x000000000000894d */ /* 0x000fea0003800000 */
[----:B------:R-:W3:Y:S01]  /*bfd0*/  LDCU.64 UR4, c[0x0][0x778] ;  /* 0x0000ef00ff0477ac */ /* 0x000ee20008000a00 */
[----:B-1----:R-:W-:-:S04]  /*bfe0*/  LOP3.LUT R2, R17, 0xfffffffc, RZ, 0xc0, !PT ;  /* 0xfffffffc11027812 */ /* 0x002fc800078ec0ff */
[----:B---3--:R-:W-:-:S05]  /*bff0*/  IADD3 R2, P0, PT, R2, UR4, RZ ;  /* 0x0000000402027c10 */ /* 0x008fca000ff1e0ff */
[----:B------:R-:W-:-:S05]  /*c000*/  IMAD.X R3, RZ, RZ, UR5, P0 ;  /* 0x00000005ff037e24 */ /* 0x000fca00080e06ff */
[----:B------:R-:W-:Y:S01]  /*c010*/  STG.E desc[UR36][R2.64], R4 ;  /* 0x0000000402007986 */ /* 0x000fe2000c101924 */
[----:B------:R-:W-:Y:S05]  /*c020*/  EXIT ;  /* 0x000000000000794d */ /* 0x000fea0003800000 */
.L_x_4929:
[----:B------:R-:W-:Y:S04]  /*c030*/  STG.E desc[UR36][R2.64], R4 ;  /* 0x0000000402007986 */ /* 0x000fe8000c101924 */
[----:B------:R-:W-:Y:S04]  /*c040*/  STG.E desc[UR36][R2.64+0x4], R11 ;  /* 0x0000040b02007986 */ /* 0x000fe8000c101924 */
[----:B--2---:R-:W-:Y:S04]  /*c050*/  STG.E desc[UR36][R2.64+0x8], R6 ;  /* 0x0000080602007986 */ /* 0x004fe8000c101924 */
[----:B------:R-:W-:Y:S01]  /*c060*/  STG.E desc[UR36][R2.64+0xc], R9 ;  /* 0x00000c0902007986 */ /* 0x000fe2000c101924 */
[----:B------:R-:W-:Y:S05]  /*c070*/  EXIT ;  /* 0x000000000000794d */ /* 0x000fea0003800000 */
.L_x_4890:
        /* <DEDUP_REMOVED lines=24> */
[----:B-----5:R-:W-:-:S02]  /*c200*/  MOV R5, UR5 ;  /* 0x0000000500057c02 */ /* 0x020fc40008000f00 */
[----:B---3--:R-:W-:Y:S01]  /*c210*/  MOV R6, UR6 ;  /* 0x0000000600067c02 */ /* 0x008fe20008000f00 */
[----:B------:R-:W-:Y:S01]  /*c220*/  IMAD.U32 R7, RZ, RZ, UR7 ;  /* 0x00000007ff077e24 */ /* 0x000fe2000f8e00ff */
[----:B----4-:R-:W-:Y:S02]  /*c230*/  MOV R10, UR8 ;  /* 0x00000008000a7c02 */ /* 0x010fe40008000f00 */
[----:B-1----:R-:W-:-:S07]  /*c240*/  MOV R11, UR9 ;  /* 0x00000009000b7c02 */ /* 0x002fce0008000f00 */
[----:B------:R-:W-:-:S07]  /*c250*/  LEPC R20, `(.L_x_4932) ;  /* 0x000000001014794e */ /* 0x000fce0000000000 */
[----:B--2---:R-:W-:Y:S05]  /*c260*/  CALL.ABS.NOINC R2 ;  /* 0x0000000002007343 */ /* 0x004fea0003c00000 */
.L_x_4932:
[----:B------:R-:W-:Y:S01]  /*c270*/  UMOV UR4, URZ ;  /* 0x000000ff00047c82 */ /* 0x000fe20008000000 */
[----:B------:R-:W-:Y:S01]  /*c280*/  UMOV UR5, URZ ;  /* 0x000000ff00057c82 */ /* 0x000fe20008000000 */
[----:B------:R-:W-:Y:S01]  /*c290*/  UMOV UR6, URZ ;  /* 0x000000ff00067c82 */ /* 0x000fe20008000000 */
[----:B------:R-:W-:Y:S01]  /*c2a0*/  MOV R11, UR4 ;  /* 0x00000004000b7c02 */ /* 0x000fe20008000f00 */
[----:B------:R-:W-:Y:S01]  /*c2b0*/  IMAD.U32 R8, RZ, RZ, UR6 ;  /* 0x00000006ff087e24 */ /* 0x000fe2000f8e00ff */
[----:B------:R-:W-:-:S07]  /*c2c0*/  MOV R9, UR5 ;  /* 0x0000000500097c02 */ /* 0x000fce0008000f00 */
.L_x_4931:
        /* <DEDUP_REMOVED lines=17> */
[----:B------:R-:W-:-:S03]  /*c3e0*/  ISETP.GE.AND P0, PT, R4, 0x2, PT ;  /* 0x000000020400780c */ /* 0x000fc60003f06270 */
[----:B0-----:R0:W-:Y:S10]  /*c3f0*/  @P1 STG.E desc[UR36][R2.64], R9 ;  /* 0x0000000902001986 */ /* 0x0011f4000c101924 */
[----:B------:R-:W-:Y:S05]  /*c400*/  @!P0 EXIT ;  /* 0x000000000000894d */ /* 0x000fea0003800000 */
[----:B------:R-:W1:Y:S01]  /*c410*/  LDCU.64 UR4, c[0x0][0x778] ;  /* 0x0000ef00ff0477ac */ /* 0x000e620008000a00 */
[----:B0-----:R-:W-:-:S04]  /*c420*/  LOP3.LUT R2, R17, 0xfffffffc, RZ, 0xc0, !PT ;  /* 0xfffffffc11027812 */ /* 0x001fc800078ec0ff */
[----:B-1----:R-:W-:-:S04]  /*c430*/  IADD3 R2, P0, PT, R2, UR4, RZ ;  /* 0x0000000402027c10 */ /* 0x002fc8000ff1e0ff */
[----:B------:R-:W-:-:S05]  /*c440*/  IADD3.X R3, PT, PT, RZ, UR5, RZ, P0, !PT ;  /* 0x00000005ff037c10 */ /* 0x000fca00087fe4ff */
[----:B------:R-:W-:Y:S01]  /*c450*/  STG.E desc[UR36][R2.64], R8 ;  /* 0x0000000802007986 */ /* 0x000fe2000c101924 */
[----:B------:R-:W-:Y:S05]  /*c460*/  EXIT ;  /* 0x000000000000794d */ /* 0x000fea0003800000 */
.L_x_4933:
        /* <DEDUP_REMOVED lines=9> */
[----:B-----5:R-:W-:Y:S01]  /*c500*/  IMAD.U32 R5, RZ, RZ, UR5 ;  /* 0x00000005ff057e24 */ /* 0x020fe2000f8e00ff */
[----:B---3--:R-:W-:-:S02]  /*c510*/  MOV R6, UR6 ;  /* 0x0000000600067c02 */ /* 0x008fc40008000f00 */
[----:B------:R-:W-:Y:S02]  /*c520*/  MOV R7, UR7 ;  /* 0x0000000700077c02 */ /* 0x000fe40008000f00 */
[----:B----4-:R-:W-:Y:S01]  /*c530*/  MOV R10, UR8 ;  /* 0x00000008000a7c02 */ /* 0x010fe20008000f00 */
[----:B-1----:R-:W-:-:S07]  /*c540*/  IMAD.U32 R11, RZ, RZ, UR9 ;  /* 0x00000009ff0b7e24 */ /* 0x002fce000f8e00ff */
[----:B------:R-:W-:-:S07]  /*c550*/  LEPC R20, `(.L_x_4934) ;  /* 0x000000001014794e */ /* 0x000fce0000000000 */
[----:B--2---:R-:W-:Y:S05]  /*c560*/  CALL.ABS.NOINC R2 ;  /* 0x0000000002007343 */ /* 0x004fea0003c00000 */
.L_x_4934:
[----:B------:R-:W-:Y:S05]  /*c570*/  EXIT ;  /* 0x000000000000794d */ /* 0x000fea0003800000 */
.L_x_4930:
[----:B------:R-:W0:Y:S01]  /*c580*/  LDCU.U8 UR4, c[0x0][0x7a0] ;  /* 0x0000f400ff0477ac */ /* 0x000e220008000000 */
[----:B-----5:R-:W-:Y:S01]  /*c590*/  IMAD.MOV.U32 R5, RZ, RZ, R11 ;  /* 0x000000ffff057224 */ /* 0x020fe200078e000b */
[----:B------:R-:W-:Y:S01]  /*c5a0*/  MOV R7, R9 ;  /* 0x0000000900077202 */ /* 0x000fe20000000f00 */
        /* <DEDUP_REMOVED lines=24> */
.L_x_4936:
[----:B------:R-:W-:Y:S05]  /*c730*/  BSYNC.RECONVERGENT B0 ;  /* 0x0000000000007941 */ /* 0x000fea0003800200 */
.L_x_4935:
        /* <DEDUP_REMOVED lines=22> */
[----:B-1----:R-:W-:-:S05]  /*c8a0*/  IADD3 R2, P0, PT, R2, UR4, RZ ;  /* 0x0000000402027c10 */ /* 0x002fca000ff1e0ff */
[----:B------:R-:W-:-:S05]  /*c8b0*/  IMAD.X R3, RZ, RZ, UR5, P0 ;  /* 0x00000005ff037e24 */ /* 0x000fca00080e06ff */
[----:B------:R-:W-:Y:S01]  /*c8c0*/  STG.E desc[UR36][R2.64], R8 ;  /* 0x0000000802007986 */ /* 0x000fe2000c101924 */
[----:B------:R-:W-:Y:S05]  /*c8d0*/  EXIT ;  /* 0x000000000000794d */ /* 0x000fea0003800000 */
.L_x_4937:
[----:B------:R-:W-:Y:S04]  /*c8e0*/  STG.E desc[UR36][R2.64], R8 ;  /* 0x0000000802007986 */ /* 0x000fe8000c101924 */
[----:B------:R-:W-:Y:S04]  /*c8f0*/  STG.E desc[UR36][R2.64+0x4], R7 ;  /* 0x0000040702007986 */ /* 0x000fe8000c101924 */
[----:B------:R-:W-:Y:S04]  /*c900*/  STG.E desc[UR36][R2.64+0x8], R10 ;  /* 0x0000080a02007986 */ /* 0x000fe8000c101924 */
[----:B------:R-:W-:Y:S01]  /*c910*/  STG.E desc[UR36][R2.64+0xc], R5 ;  /* 0x00000c0502007986 */ /* 0x000fe2000c101924 */
[----:B------:R-:W-:Y:S05]  /*c920*/  EXIT ;  /* 0x000000000000794d */ /* 0x000fea0003800000 */
        .weak           $__internal_12_$__cuda_sm20_div_u64
        .type           $__internal_12_$__cuda_sm20_div_u64,@function
        .size           $__internal_12_$__cuda_sm20_div_u64,(.L_x_7244 - $__internal_12_$__cuda_sm20_div_u64)
$__internal_12_$__cuda_sm20_div_u64:
        /* <DEDUP_REMOVED lines=68> */
[----:B------:R-:W-:Y:S06]  /*cd70*/  RET.REL.NODEC R4 `(_ZN2at6native13reduce_kernelILi512ELi1ENS0_8ReduceOpIfNS0_10WelfordOpsIffiN4cuda3std3__44pairIffEEEEjfLi2ELi2EEEEEvT1_) ;  /* 0xffffff3004a07950 */ /* 0x000fec0003c3ffff */
.L_x_4938:
        /* <DEDUP_REMOVED lines=16> */
.L_x_7244:


//--------------------- .text._ZN2at6native13reduce_kernelILi256ELi2ENS0_8ReduceOpIfNS0_10WelfordOpsIffiN4cuda3std3__44pairIffEEEEjfLi2ELi2EEEEEvT1_ --------------------------
	.section	.text._ZN2at6native13reduce_kernelILi256ELi2ENS0_8ReduceOpIfNS0_10WelfordOpsIffiN4cuda3std3__44pairIffEEEEjfLi2ELi2EEEEEvT1_,"ax",@progbits
	.align	128
        .global         _ZN2at6native13reduce_kernelILi256ELi2ENS0_8ReduceOpIfNS0_10WelfordOpsIffiN4cuda3std3__44pairIffEEEEjfLi2ELi2EEEEEvT1_
        .type           _ZN2at6native13reduce_kernelILi256ELi2ENS0_8ReduceOpIfNS0_10WelfordOpsIffiN4cuda3std3__44pairIffEEEEjfLi2ELi2EEEEEvT1_,@function
        .size           _ZN2at6native13reduce_kernelILi256ELi2ENS0_8ReduceOpIfNS0_10WelfordOpsIffiN4cuda3std3__44pairIffEEEEjfLi2ELi2EEEEEvT1_,(.L_x_7245 - _ZN2at6native13reduce_kernelILi256ELi2ENS0_8ReduceOpIfNS0_10WelfordOpsIffiN4cuda3std3__44pairIffEEEEjfLi2ELi2EEEEEvT1_)
        .other          _ZN2at6native13reduce_kernelILi256ELi2ENS0_8ReduceOpIfNS0_10WelfordOpsIffiN4cuda3std3__44pairIffEEEEjfLi2ELi2EEEEEvT1_,@"STO_CUDA_ENTRY STV_DEFAULT"
_ZN2at6native13reduce_kernelILi256ELi2ENS0_8ReduceOpIfNS0_10WelfordOpsIffiN4cuda3std3__44pairIffEEEEjfLi2ELi2EEEEEvT1_:
.text._ZN2at6native13reduce_kernelILi256ELi2ENS0_8ReduceOpIfNS0_10WelfordOpsIffiN4cuda3std3__44pairIffEEEEjfLi2ELi2EEEEEvT1_:
        /* <DEDUP_REMOVED lines=296> */
.L_x_4939:
        /* <DEDUP_REMOVED lines=36> */
.L_x_4943:
        /* <DEDUP_REMOVED lines=23> */
[----:B------:R-:W2:Y:S01]  /*1630*/  @!P0 LDG.E R7, desc[UR36][R24.64] ;  /* 0x0000002418078981 */ /* 0x000ea2000c1e1900 */
[----:B------:R-:W0:Y:S08]  /*1640*/  @!P0 LDC R3, c[0x0][0x390] ;  /* 0x0000e400ff038b82 */ /* 0x000e300000000800 */
[----:B------:R-:W2:Y:S01]  /*1650*/  @!P0 LDC.64 R4, c[0x0][0x388] ;  /* 0x0000e200ff048b82 */ /* 0x000ea20000000a00 */
[----:B0-----:R-:W-:Y:S01]  /*1660*/  @!P0 IADD3 R9, PT, PT, R3, 0x1, RZ ;  /* 0x0000000103098810 */ /* 0x001fe20007ffe0ff */
[----:B------:R-:W-:-:S03]  /*1670*/  IMAD.MOV.U32 R3, RZ, RZ, R0 ;  /* 0x000000ffff037224 */ /* 0x000fc600078e0000 */
[----:B------:R-:W-:-:S04]  /*1680*/  @!P0 I2FP.F32.S32 R10, R9 ;  /* 0x00000009000a8245 */ /* 0x000fc80000201400 */
[----:B------:R-:W0:Y:S01]  /*1690*/  @!P0 MUFU.RCP R12, R10 ;  /* 0x0000000a000c8308 */ /* 0x000e220000001000 */
[----:B--2---:R-:W-:-:S04]  /*16a0*/  @!P0 FADD.FTZ R15, R7, -R4 ;  /* 0x80000004070f8221 */ /* 0x004fc80000010000 */
[----:B0-----:R-:W-:-:S04]  /*16b0*/  @!P0 FFMA.FTZ R3, R15, R12, R4 ;  /* 0x0000000c0f038223 */ /* 0x001fc80000010004 */
[----:B------:R-:W-:-:S04]  /*16c0*/  @!P0 FADD.FTZ R4, R7, -R3 ;  /* 0x8000000307048221 */ /* 0x000fc80000010000 */
[----:B------:R-:W-:-:S07]  /*16d0*/  @!P0 FFMA.FTZ R13, R15, R4, R5 ;  /* 0x000000040f0d8223 */ /* 0x000fce0000010005 */
.L_x_4947:
[----:B------:R-:W-:Y:S05]  /*16e0*/  BSYNC.RECONVERGENT B1 ;  /* 0x0000000000017941 */ /* 0x000fea0003800200 */
.L_x_4946:
[----:B------:R-:W0:Y:S01]  /*16f0*/  LDCU UR4, c[0x0][0x39c] ;  /* 0x00007380ff0477ac */ /* 0x000e220008000800 */
[----:B------:R-:W-:-:S04]  /*1700*/  IADD3 R24, P0, PT, R24, 0x4, RZ ;  /* 0x0000000418187810 */ /* 0x000fc80007f1e0ff */
[----:B------:R-:W-:Y:S01]  /*1710*/  IADD3.X R25, PT, PT, RZ, R25, RZ, P0, !PT ;  /* 0x00000019ff197210 */ /* 0x000fe200007fe4ff */
[----:B0-----:R-:W-:-:S06]  /*1720*/  UIADD3 UR4, UPT, UPT, UR4, -0x1, URZ ;  /* 0xffffffff04047890 */ /* 0x001fcc000fffe0ff */
[----:B------:R-:W-:-:S07]  /*1730*/  MOV R18, UR4 ;  /* 0x0000000400127c02 */ /* 0x000fce0008000f00 */
.L_x_4945:
[----:B------:R-:W-:Y:S05]  /*1740*/  BSYNC.RECONVERGENT B0 ;  /* 0x0000000000007941 */ /* 0x000fea0003800200 */
.L_x_4944:
        /* <DEDUP_REMOVED lines=11> */
.L_x_4951:
[----:B------:R-:W-:Y:S01]  /*1800*/  IMAD.WIDE.U32 R10, R7, 0x8, R24 ;  /* 0x00000008070a7825 */ /* 0x000fe200078e0018 */
[----:B------:R-:W0:Y:S05]  /*1810*/  LDCU UR4, c[0x0][0x3a4] ;  /* 0x00007480ff0477ac */ /* 0x000e2a0008000800 */
[----:B------:R-:W2:Y:S01]  /*1820*/  LDG.E.64 R10, desc[UR36][R10.64] ;  /* 0x000000240a0a7981 */ /* 0x000ea2000c1e1b00 */
[----:B------:R-:W-:Y:S02]  /*1830*/  IADD3 R9, PT, PT, R9, 0x1, RZ ;  /* 0x0000000109097810 */ /* 0x000fe40007ffe0ff */
[----:B------:R-:W-:Y:S02]  /*1840*/  IADD3 R6, PT, PT, R6, 0x1, RZ ;  /* 0x0000000106067810 */ /* 0x000fe40007ffe0ff */
[----:B------:R-:W-:-:S02]  /*1850*/  I2FP.F32.S32 R4, R9 ;  /* 0x0000000900047245 */ /* 0x000fc40000201400 */
[----:B------:R-:W-:Y:S02]  /*1860*/  I2FP.F32.S32 R14, R6 ;  /* 0x00000006000e7245 */ /* 0x000fe40000201400 */
[----:B------:R-:W1:Y:S01]  /*1870*/  MUFU.RCP R20, R4 ;  /* 0x0000000400147308 */ /* 0x000e620000001000 */
[----:B0-----:R-:W-:-:S07]  /*1880*/  VIADD R7, R7, UR4 ;  /* 0x0000000407077c36 */ /* 0x001fce0008000000 */
[----:B------:R-:W0:Y:S01]  /*1890*/  MUFU.RCP R26, R14 ;  /* 0x0000000e001a7308 */ /* 0x000e220000001000 */
[----:B------:R-:W-:-:S04]  /*18a0*/  LEA R21, R7, 0x1, 0x1 ;  /* 0x0000000107157811 */ /* 0x000fc800078e08ff */
        /* <DEDUP_REMOVED lines=11> */
.L_x_4950:
[----:B------:R-:W-:Y:S02]  /*1960*/  MOV R10, R4 ;  /* 0x00000004000a7202 */ /* 0x000fe40000000f00 */
[----:B------:R-:W-:-:S07]  /*1970*/  MOV R11, R14 ;  /* 0x0000000e000b7202 */ /* 0x000fce0000000f00 */
.L_x_4949:
[----:B------:R-:W-:Y:S05]  /*1980*/  BSYNC.RECONVERGENT B0 ;  /* 0x0000000000007941 */ /* 0x000fea0003800200 */
.L_x_4948:
        /* <DEDUP_REMOVED lines=12> */
[----:B------:R-:W2:Y:S01]  /*1a50*/  LDG.E R24, desc[UR36][R24.64] ;  /* 0x0000002418187981 */ /* 0x000ea2000c1e1900 */
[----:B------:R-:W-:-:S04]  /*1a60*/  IADD3 R9, PT, PT, R9, 0x1, RZ ;  /* 0x0000000109097810 */ /* 0x000fc80007ffe0ff */
[----:B------:R-:W-:-:S04]  /*1a70*/  I2FP.F32.S32 R10, R9 ;  /* 0x00000009000a7245 */ /* 0x000fc80000201400 */
[----:B------:R-:W0:Y:S01]  /*1a80*/  MUFU.RCP R5, R10 ;  /* 0x0000000a00057308 */ /* 0x000e220000001000 */
[----:B--2---:R-:W-:-:S04]  /*1a90*/  FADD.FTZ R4, -R3, R24 ;  /* 0x0000001803047221 */ /* 0x004fc80000010100 */
[----:B0-----:R-:W-:-:S04]  /*1aa0*/  FFMA.FTZ R3, R4, R5, R3 ;  /* 0x0000000504037223 */ /* 0x001fc80000010003 */
[----:B------:R-:W-:-:S04]  /*1ab0*/  FADD.FTZ R12, R24, -R3 ;  /* 0x80000003180c7221 */ /* 0x000fc80000010000 */
[----:B------:R-:W-:-:S07]  /*1ac0*/  FFMA.FTZ R13, R4, R12, R13 ;  /* 0x0000000c040d7223 */ /* 0x000fce000001000d */
.L_x_4953:
[----:B------:R-:W-:Y:S05]  /*1ad0*/  BSYNC.RECONVERGENT B0 ;  /* 0x0000000000007941 */ /* 0x000fea0003800200 */
.L_x_4952:
        /* <DEDUP_REMOVED lines=25> */
.L_x_4942:
        /* <DEDUP_REMOVED lines=27> */
.L_x_4958:
[----:B------:R-:W-:Y:S02]  /*1e20*/  IADD3 R15, PT, PT, R27, R18, RZ ;  /* 0x000000121b0f7210 */ /* 0x000fe40007ffe0ff */
[----:B------:R-:W-:Y:S02]  /*1e30*/  SHF.R.U32.HI R5, RZ, 0x1, R27 ;  /* 0x00000001ff057819 */ /* 0x000fe4000001161b */
[----:B------:R-:W-:-:S03]  /*1e40*/  SHF.R.U32.HI R7, RZ, 0x1, R15 ;  /* 0x00000001ff077819 */ /* 0x000fc6000001160f */
[----:B------:R-:W-:-:S04]  /*1e50*/  IMAD.WIDE.U32 R4, R5, 0x8, R24 ;  /* 0x0000000805047825 */ /* 0x000fc800078e0018 */
[----:B------:R-:W-:Y:S02]  /*1e60*/  IMAD.WIDE.U32 R6, R7, 0x8, R24 ;  /* 0x0000000807067825 */ /* 0x000fe400078e0018 */
[----:B------:R-:W2:Y:S04]  /*1e70*/  LDG.E.64 R4, desc[UR36][R4.64] ;  /* 0x0000002404047981 */ /* 0x000ea8000c1e1b00 */
[----:B------:R-:W3:Y:S01]  /*1e80*/  LDG.E.64 R6, desc[UR36][R6.64] ;  /* 0x0000002406067981 */ /* 0x000ee2000c1e1b00 */
[----:B------:R-:W-:Y:S01]  /*1e90*/  VIADD R22, R22, 0x1 ;  /* 0x0000000116167836 */ /* 0x000fe20000000000 */
[----:B------:R-:W-:-:S04]  /*1ea0*/  IADD3 R27, PT, PT, R15, R18, RZ ;  /* 0x000000120f1b7210 */ /* 0x000fc80007ffe0ff */
[----:B------:R-:W-:Y:S02]  /*1eb0*/  I2FP.F32.S32 R20, R22 ;  /* 0x0000001600147245 */ /* 0x000fe40000201400 */
[----:B------:R-:W-:Y:S02]  /*1ec0*/  IADD3 R15, PT, PT, R27, R18, RZ ;  /* 0x000000121b0f7210 */ /* 0x000fe40007ffe0ff */
[----:B------:R-:W1:Y:S02]  /*1ed0*/  MUFU.RCP R23, R20 ;  /* 0x0000001400177308 */ /* 0x000e640000001000 */
[----:B------:R-:W-:Y:S01]  /*1ee0*/  ISETP.GE.U32.AND P0, PT, R15, R0, PT ;  /* 0x000000000f00720c */ /* 0x000fe20003f06070 */
[----:B--2---:R-:W-:Y:S01]  /*1ef0*/  FADD.FTZ R26, R4, -R13 ;  /* 0x8000000d041a7221 */ /* 0x004fe20000010000 */
[----:B------:R-:W-:Y:S01]  /*1f00*/  FADD.FTZ R21, R5, -R10 ;  /* 0x8000000a05157221 */ /* 0x000fe20000010000 */
[----:B---3--:R-:W-:Y:S01]  /*1f10*/  FADD.FTZ R28, R6, -R11 ;  /* 0x8000000b061c7221 */ /* 0x008fe20000010000 */
[----:B------:R-:W-:Y:S01]  /*1f20*/  FADD.FTZ R30, R7, -R8 ;  /* 0x80000008071e7221 */ /* 0x000fe20000010000 */
        /* <DEDUP_REMOVED lines=14> */
.L_x_4957:
[----:B------:R-:W-:-:S07]  /*2010*/  IMAD.MOV.U32 R15, RZ, RZ, R20 ;  /* 0x000000ffff0f7224 */ /* 0x000fce00078e0014 */
.L_x_4956:
[----:B------:R-:W-:Y:S05]  /*2020*/  BSYNC.RECONVERGENT B0 ;  /* 0x0000000000007941 */ /* 0x000fea0003800200 */
.L_x_4955:
[----:B------:R-:W-:Y:S01]  /*2030*/  ISETP.GE.U32.AND P0, PT, R27, R0, PT ;  /* 0x000000001b00720c */ /* 0x000fe20003f06070 */
[----:B------:R-:W-:Y:S01]  /*2040*/  BSSY.RECONVERGENT B0, `(.L_x_4959) ;  /* 0x000000c000007945 */ /* 0x000fe20003800200 */
[----:B------:R-:W-:Y:S02]  /*2050*/  MOV R28, R15 ;  /* 0x0000000f001c7202 */ /* 0x000fe40000000f00 */
[----:B------:R-:W-:-:S09]  /*2060*/  MOV R26, R22 ;  /* 0x00000016001a7202 */ /* 0x000fd20000000f00 */
        /* <DEDUP_REMOVED lines=9> */
.L_x_4960:
[----:B------:R-:W-:Y:S05]  /*2100*/  BSYNC.RECONVERGENT B0 ;  /* 0x0000000000007941 */ /* 0x000fea0003800200 */
.L_x_4959:
[----:B------:R-:W-:Y:S04]  /*2110*/  BSSY.RECONVERGENT B0, `(.L_x_4961) ;  /* 0x000001b000007945 */ /* 0x000fe80003800200 */
[----:B------:R-:W-:Y:S05]  /*2120*/  @P0 BRA `(.L_x_4962) ;  /* 0x0000000000640947 */ /* 0x000fea0003800000 */
[----:B------:R-:W-:Y:S01]  /*2130*/  IADD3 R26, PT, PT, R22, 0x1, RZ ;  /* 0x00000001161a7810 */ /* 0x000fe20007ffe0ff */
[----:B-----5:R-:W-:Y:S01]  /*2140*/  FADD.FTZ R20, -R13, R4 ;  /* 0x000000040d147221 */ /* 0x020fe20000010100 */
[----:B------:R-:W-:Y:S01]  /*2150*/  IADD3 R27, PT, PT, R27, R18, RZ ;  /* 0x000000121b1b7210 */ /* 0x000fe20007ffe0ff */
[----:B------:R-:W-:Y:S01]  /*2160*/  FADD.FTZ R21, -R10, R5 ;  /* 0x000000050a157221 */ /* 0x000fe20000010100 */
[----:B------:R-:W-:Y:S02]  /*2170*/  I2FP.F32.S32 R28, R26 ;  /* 0x0000001a001c7245 */ /* 0x000fe40000201400 */
[----:B------:R-:W-:Y:S02]  /*2180*/  ISETP.GE.U32.AND P0, PT, R27, R0, PT ;  /* 0x000000001b00720c */ /* 0x000fe40003f06070 */
[----:B------:R-:W2:Y:S02]  /*2190*/  MUFU.RCP R23, R28 ;  /* 0x0000001c00177308 */ /* 0x000ea40000001000 */
[-C--:B--2---:R-:W-:Y:S01]  /*21a0*/  FFMA.FTZ R13, R20, R23.reuse, R13 ;  /* 0x00000017140d7223 */ /* 0x084fe2000001000d */
[----:B------:R-:W-:-:S03]  /*21b0*/  FFMA.FTZ R10, R21, R23, R10 ;  /* 0x00000017150a7223 */ /* 0x000fc6000001000a */
[----:B------:R-:W-:Y:S01]  /*21c0*/  FADD.FTZ R4, -R13, R4 ;  /* 0x000000040d047221 */ /* 0x000fe20000010100 */
[----:B------:R-:W-:-:S03]  /*21d0*/  FADD.FTZ R5, -R10, R5 ;  /* 0x000000050a057221 */ /* 0x000fc60000010100 */
[----:B------:R-:W-:Y:S01]  /*21e0*/  FFMA.FTZ R9, R20, R4, R9 ;  /* 0x0000000414097223 */ /* 0x000fe20000010009 */
[----:B------:R-:W-:Y:S01]  /*21f0*/  FFMA.FTZ R12, R21, R5, R12 ;  /* 0x00000005150c7223 */ /* 0x000fe2000001000c */
[----:B------:R-:W-:Y:S06]  /*2200*/  @P0 BRA `(.L_x_4962) ;  /* 0x00000000002c0947 */ /* 0x000fec0003800000 */
[----:B------:R-:W2:Y:S01]  /*2210*/  MUFU.RCP R5, R28 ;  /* 0x0000001c00057308 */ /* 0x000ea20000001000 */
[----:B------:R-:W-:Y:S01]  /*2220*/  FADD.FTZ R0, -R11, R6 ;  /* 0x000000060b007221 */ /* 0x000fe20000010100 */
[----:B------:R-:W-:Y:S01]  /*2230*/  FADD.FTZ R4, -R8, R7 ;  /* 0x0000000708047221 */ /* 0x000fe20000010100 */
[----:B------:R-:W-:Y:S01]  /*2240*/  IMAD.MOV.U32 R15, RZ, RZ, R28 ;  /* 0x000000ffff0f7224 */ /* 0x000fe200078e001c */
[----:B------:R-:W-:Y:S01]  /*2250*/  MOV R22, R26 ;  /* 0x0000001a00167202 */ /* 0x000fe20000000f00 */
[-C--:B--2---:R-:W-:Y:S01]  /*2260*/  FFMA.FTZ R11, R0, R5.reuse, R11 ;  /* 0x00000005000b7223 */ /* 0x084fe2000001000b */
[----:B------:R-:W-:-:S03]  /*2270*/  FFMA.FTZ R8, R4, R5, R8 ;  /* 0x0000000504087223 */ /* 0x000fc60000010008 */
[----:B------:R-:W-:Y:S01]  /*2280*/  FADD.FTZ R5, -R11, R6 ;  /* 0x000000060b057221 */ /* 0x000fe20000010100 */
[----:B------:R-:W-:-:S03]  /*2290*/  FADD.FTZ R7, -R8, R7 ;  /* 0x0000000708077221 */ /* 0x000fc60000010100 */
[----:B------:R-:W-:Y:S01]  /*22a0*/  FFMA.FTZ R14, R0, R5, R14 ;  /* 0x00000005000e7223 */ /* 0x000fe2000001000e */
[----:B------:R-:W-:-:S07]  /*22b0*/  FFMA.FTZ R3, R4, R7, R3 ;  /* 0x0000000704037223 */ /* 0x000fce0000010003 */
.L_x_4962:
[----:B------:R-:W-:Y:S05]  /*22c0*/  BSYNC.RECONVERGENT B0 ;  /* 0x0000000000007941 */ /* 0x000fea0003800200 */
.L_x_4961:
[----:B------:R-:W-:Y:S01]  /*22d0*/  FSETP.NEU.FTZ.AND P0, PT, R28, RZ, PT ;  /* 0x000000ff1c00720b */ /* 0x000fe20003f1d000 */
[----:B------:R-:W-:Y:S01]  /*22e0*/  BSSY.RECONVERGENT B0, `(.L_x_4963) ;  /* 0x0000016000007945 */ /* 0x000fe20003800200 */
[----:B-----5:R-:W-:Y:S01]  /*22f0*/  MOV R4, R11 ;  /* 0x0000000b00047202 */ /* 0x020fe20000000f00 */
        /* <DEDUP_REMOVED lines=14> */
[----:B------:R-:W2:Y:S01]  /*23e0*/  MUFU.RCP R0, R7 ;  /* 0x0000000700007308 */ /* 0x000ea20000001000 */
[----:B------:R-:W-:-:S04]  /*23f0*/  FMUL.FTZ R11, R4, R4 ;  /* 0x00000004040b7220 */ /* 0x000fc80000410000 */
[----:B------:R-:W-:Y:S01]  /*2400*/  FMUL.FTZ R11, R11, R28 ;  /* 0x0000001c0b0b7220 */ /* 0x000fe20000410000 */
[----:B--2---:R-:W-:-:S04]  /*2410*/  FMUL.FTZ R5, R0, R15 ;  /* 0x0000000f00057220 */ /* 0x004fc80000410000 */
[----:B------:R-:W-:Y:S01]  /*2420*/  FFMA.FTZ R4, R4, R5, R13 ;  /* 0x0000000504047223 */ /* 0x000fe2000001000d */
[----:B------:R-:W-:-:S07]  /*2430*/  FFMA.FTZ R5, R5, R11, R14 ;  /* 0x0000000b05057223 */ /* 0x000fce000001000e */
.L_x_4964:
[----:B------:R-:W-:Y:S05]  /*2440*/  BSYNC.RECONVERGENT B0 ;  /* 0x0000000000007941 */ /* 0x000fea0003800200 */
.L_x_4963:
        /* <DEDUP_REMOVED lines=14> */
[----:B------:R-:W2:Y:S01]  /*2530*/  MUFU.RCP R0, R23 ;  /* 0x0000001700007308 */ /* 0x000ea20000001000 */
[----:B------:R-:W-:Y:S01]  /*2540*/  FMUL.FTZ R11, R9, R9 ;  /* 0x00000009090b7220 */ /* 0x000fe20000410000 */
[----:B--2---:R-:W-:-:S03]  /*2550*/  FMUL.FTZ R21, R0, R15 ;  /* 0x0000000f00157220 */ /* 0x004fc60000410000 */
[----:B------:R-:W-:Y:S01]  /*2560*/  FMUL.FTZ R0, R11, R28 ;  /* 0x0000001c0b007220 */ /* 0x000fe20000410000 */
[----:B------:R-:W-:-:S03]  /*2570*/  FFMA.FTZ R20, R21, R9, R10 ;  /* 0x0000000915147223 */ /* 0x000fc6000001000a */
[----:B------:R-:W-:Y:S01]  /*2580*/  FFMA.FTZ R21, R21, R0, R3 ;  /* 0x0000000015157223 */ /* 0x000fe20000010003 */
[----:B------:R-:W-:Y:S06]  /*2590*/  BRA `(.L_x_4941) ;  /* 0x0000005400f87947 */ /* 0x000fec0003800000 */
.L_x_4954:
        /* <DEDUP_REMOVED lines=23> */
.L_x_4969:
[----:B------:R-:W-:Y:S01]  /*2710*/  IADD3 R20, PT, PT, R27, R18, RZ ;  /* 0x000000121b147210 */ /* 0x000fe20007ffe0ff */
[----:B------:R-:W-:-:S04]  /*2720*/  IMAD R27, R15, R27, RZ ;  /* 0x0000001b0f1b7224 */ /* 0x000fc800078e02ff */
[----:B------:R-:W-:Y:S01]  /*2730*/  IMAD R4, R15, R20, RZ ;  /* 0x000000140f047224 */ /* 0x000fe200078e02ff */
[----:B------:R-:W-:-:S04]  /*2740*/  SHF.R.U32.HI R5, RZ, 0x1, R27 ;  /* 0x00000001ff057819 */ /* 0x000fc8000001161b */
[----:B------:R-:W-:Y:S01]  /*2750*/  SHF.R.U32.HI R7, RZ, 0x1, R4 ;  /* 0x00000001ff077819 */ /* 0x000fe20000011604 */
        /* <DEDUP_REMOVED lines=28> */
.L_x_4968:
[----:B------:R-:W-:-:S07]  /*2920*/  IMAD.MOV.U32 R26, RZ, RZ, R34 ;  /* 0x000000ffff1a7224 */ /* 0x000fce00078e0022 */
.L_x_4967:
[----:B------:R-:W-:Y:S05]  /*2930*/  BSYNC.RECONVERGENT B0 ;  /* 0x0000000000007941 */ /* 0x000fea0003800200 */
.L_x_4966:
        /* <DEDUP_REMOVED lines=15> */
.L_x_4971:
[----:B------:R-:W-:Y:S05]  /*2a30*/  BSYNC.RECONVERGENT B0 ;  /* 0x0000000000007941 */ /* 0x000fea0003800200 */
.L_x_4970:
        /* <DEDUP_REMOVED lines=27> */
.L_x_4973:
[----:B------:R-:W-:Y:S05]  /*2bf0*/  BSYNC.RECONVERGENT B0 ;  /* 0x0000000000007941 */ /* 0x000fea0003800200 */
.L_x_4972:
        /* <DEDUP_REMOVED lines=23> */
.L_x_4975:
[----:B------:R-:W-:Y:S05]  /*2d70*/  BSYNC.RECONVERGENT B0 ;  /* 0x0000000000007941 */ /* 0x000fea0003800200 */
.L_x_4974:
        /* <DEDUP_REMOVED lines=15> */
[----:B------:R-:W-:-:S04]  /*2e70*/  FMUL.FTZ R0, R9, R9 ;  /* 0x0000000909007220 */ /* 0x000fc80000410000 */
[----:B------:R-:W-:Y:S01]  /*2e80*/  FMUL.FTZ R0, R0, R29 ;  /* 0x0000001d00007220 */ /* 0x000fe20000410000 */
[----:B--2---:R-:W-:-:S04]  /*2e90*/  FMUL.FTZ R11, R11, R26 ;  /* 0x0000001a0b0b7220 */ /* 0x004fc80000410000 */
[C---:B------:R-:W-:Y:S01]  /*2ea0*/  FFMA.FTZ R20, R11.reuse, R9, R10 ;  /* 0x000000090b147223 */ /* 0x040fe2000001000a */
[----:B------:R-:W-:Y:S01]  /*2eb0*/  FFMA.FTZ R21, R11, R0, R3 ;  /* 0x000000000b157223 */ /* 0x000fe20000010003 */
[----:B------:R-:W-:Y:S06]  /*2ec0*/  BRA `(.L_x_4941) ;  /* 0x0000004c00ac7947 */ /* 0x000fec0003800000 */
.L_x_4965:
        /* <DEDUP_REMOVED lines=10> */
[----:B--2---:R-:W-:Y:S01]  /*2f70*/  IMAD.MOV.U32 R15, RZ, RZ, R10 ;  /* 0x000000ffff0f7224 */ /* 0x004fe200078e000a */
[----:B------:R-:W-:Y:S02]  /*2f80*/  ISETP.GE.U32.AND P0, PT, R3, R0, PT ;  /* 0x000000000300720c */ /* 0x000fe40003f06070 */
[-C--:B------:R-:W-:Y:S02]  /*2f90*/  MOV R12, R10.reuse ;  /* 0x0000000a000c7202 */ /* 0x080fe40000000f00 */
[----:B------:R-:W-:Y:S02]  /*2fa0*/  MOV R13, R10 ;  /* 0x0000000a000d7202 */ /* 0x000fe40000000f00 */
[-C--:B----4-:R-:W-:Y:S01]  /*2fb0*/  MOV R14, R8.reuse ;  /* 0x00000008000e7202 */ /* 0x090fe20000000f00 */
[----:B------:R-:W-:Y:S01]  /*2fc0*/  IMAD.MOV.U32 R3, RZ, RZ, R8 ;  /* 0x000000ffff037224 */ /* 0x000fe200078e0008 */
[----:B------:R-:W-:-:S05]  /*2fd0*/  MOV R11, R8 ;  /* 0x00000008000b7202 */ /* 0x000fca0000000f00 */
[----:B------:R-:W-:Y:S05]  /*2fe0*/  @P0 BRA `(.L_x_4977) ;  /* 0x00000024002c0947 */ /* 0x000fea0003800000 */
[----:B------:R-:W-:-:S13]  /*2ff0*/  ISETP.NE.AND P0, PT, R6, RZ, PT ;  /* 0x000000ff0600720c */ /* 0x000fda0003f05270 */
[----:B------:R1:W5:Y:S01]  /*3000*/  @!P0 LDG.E.64 R28, desc[UR36][R24.64] ;  /* 0x00000024181c8981 */ /* 0x000362000c1e1b00 */
[----:B------:R-:W-:Y:S01]  /*3010*/  VIADD R9, R6, 0xffffffff ;  /* 0xffffffff06097836 */ /* 0x000fe20000000000 */
[----:B------:R-:W-:Y:S01]  /*3020*/  BSSY.RECONVERGENT B1, `(.L_x_4978) ;  /* 0x0000246000017945 */ /* 0x000fe20003800200 */
[----:B------:R-:W-:Y:S01]  /*3030*/  MOV R5, R27 ;  /* 0x0000001b00057202 */ /* 0x000fe20000000f00 */
[----:B------:R-:W-:Y:S01]  /*3040*/  IMAD.MOV.U32 R11, RZ, RZ, R8 ;  /* 0x000000ffff0b7224 */ /* 0x000fe200078e0008 */
[-C--:B------:R-:W-:Y:S01]  /*3050*/  MOV R14, R8.reuse ;  /* 0x00000008000e7202 */ /* 0x080fe20000000f00 */
[----:B------:R-:W-:Y:S01]  /*3060*/  IMAD.MOV.U32 R13, RZ, RZ, R10 ;  /* 0x000000ffff0d7224 */ /* 0x000fe200078e000a */
[----:B------:R-:W-:Y:S02]  /*3070*/  VIMNMX.U32 R18, PT, PT, R9, 0x18, PT ;  /* 0x0000001809127848 */ /* 0x000fe40003fe0000 */
[----:B------:R-:W-:Y:S02]  /*3080*/  MOV R3, R8 ;  /* 0x0000000800037202 */ /* 0x000fe40000000f00 */
[----:B------:R-:W-:-:S02]  /*3090*/  MOV R12, R10 ;  /* 0x0000000a000c7202 */ /* 0x000fc40000000f00 */
[----:B------:R-:W-:Y:S02]  /*30a0*/  MOV R15, R10 ;  /* 0x0000000a000f7202 */ /* 0x000fe40000000f00 */
[----:B-1----:R-:W-:-:S07]  /*30b0*/  IADD3 R18, PT, PT, R18, 0x1, RZ ;  /* 0x0000000112127810 */ /* 0x002fce0007ffe0ff */
.L_x_4982:
[----:B------:R-:W1:Y:S01]  /*30c0*/  LDCU UR4, c[0x0][0x3a4] ;  /* 0x00007480ff0477ac */ /* 0x000e620008000800 */
[-C--:B-----5:R-:W-:Y:S01]  /*30d0*/  @!P0 MOV R20, R28.reuse ;  /* 0x0000001c00148202 */ /* 0x0a0fe20000000f00 */
[----:B------:R-:W-:Y:S01]  /*30e0*/  @!P0 IMAD.MOV.U32 R21, RZ, RZ, R29 ;  /* 0x000000ffff158224 */ /* 0x000fe200078e001d */
[----:B------:R-:W-:Y:S02]  /*30f0*/  @!P0 MOV R7, R29 ;  /* 0x0000001d00078202 */ /* 0x000fe40000000f00 */
[----:B------:R-:W-:Y:S01]  /*3100*/  @!P0 MOV R6, R28 ;  /* 0x0000001c00068202 */ /* 0x000fe20000000f00 */
[----:B------:R-:W-:Y:S06]  /*3110*/  @!P0 BRA `(.L_x_4979) ;  /* 0x0000002000708947 */ /* 0x000fec0003800000 */
        /* <DEDUP_REMOVED lines=290> */
[----:B------:R-:W-:-:S04]  /*4340*/  IMAD R7, R4, UR52, R31 ;  /* 0x0000003404077c24 */ /* 0x000fc8000f8e021f */
[----:B------:R-:W-:Y:S02]  /*4350*/  @P2 IMAD.MOV R20, RZ, RZ, -R6 ;  /* 0x000000ffff142224 */ /* 0x000fe400078e0a06 */
[----:B------:R-:W-:Y:S02]  /*4360*/  IMAD R0, R7, UR28, R0 ;  /* 0x0000001c07007c24 */ /* 0x000fe4000f8e0200 */
[----:B0-----:R-:W-:-:S04]  /*4370*/  @P2 IMAD R21, R20, R23, R21 ;  /* 0x0000001714152224 */ /* 0x001fc800078e0215 */
[----:B---3--:R-:W-:-:S07]  /*4380*/  @P2 IMAD R0, R21, R27, R0 ;  /* 0x0000001b15002224 */ /* 0x008fce00078e0200 */
.L_x_4980:
        /* <DEDUP_REMOVED lines=241> */
.L_x_4981:
[----:B------:R-:W-:-:S04]  /*52a0*/  LOP3.LUT R21, R0, 0xfffffff8, RZ, 0xc0, !PT ;  /* 0xfffffff800157812 */ /* 0x000fc800078ec0ff */
[----:B------:R-:W-:-:S04]  /*52b0*/  IADD3 R20, P1, PT, R21, R24, RZ ;  /* 0x0000001815147210 */ /* 0x000fc80007f3e0ff */
[----:B------:R-:W-:-:S06]  /*52c0*/  IADD3.X R21, PT, PT, RZ, R25, RZ, P1, !PT ;  /* 0x00000019ff157210 */ /* 0x000fcc0000ffe4ff */
[----:B------:R-:W5:Y:S03]  /*52d0*/  LDG.E.64 R20, desc[UR36][R20.64] ;  /* 0x0000002414147981 */ /* 0x000f66000c1e1b00 */
.L_x_4979:
[----:B------:R-:W2:Y:S01]  /*52e0*/  LDCU UR5, c[0x0][0x39c] ;  /* 0x00007380ff0577ac */ /* 0x000ea20008000800 */
[----:B0-----:R-:W-:Y:S01]  /*52f0*/  IADD3 R22, PT, PT, R22, 0x1, RZ ;  /* 0x0000000116167810 */ /* 0x001fe20007ffe0ff */
[----:B-1----:R-:W-:Y:S02]  /*5300*/  IMAD.U32 R4, RZ, RZ, UR4 ;  /* 0x00000004ff047e24 */ /* 0x002fe4000f8e00ff */
[----:B-----5:R-:W-:Y:S01]  /*5310*/  FADD.FTZ R30, R6, -R13 ;  /* 0x8000000d061e7221 */ /* 0x020fe20000010000 */
[----:B------:R-:W-:Y:S01]  /*5320*/  FADD.FTZ R31, R7, -R10 ;  /* 0x8000000a071f7221 */ /* 0x000fe20000010000 */
[----:B------:R-:W-:Y:S01]  /*5330*/  I2FP.F32.S32 R23, R22 ;  /* 0x0000001600177245 */ /* 0x000fe20000201400 */
        /* <DEDUP_REMOVED lines=8> */
[-C--:B------:R-:W-:Y:S01]  /*53c0*/  FFMA.FTZ R10, R31, R34.reuse, R10 ;  /* 0x000000221f0a7223 */ /* 0x080fe2000001000a */
[-C--:B------:R-:W-:Y:S01]  /*53d0*/  FFMA.FTZ R15, R35, R34.reuse, R15 ;  /* 0x00000022230f7223 */ /* 0x080fe2000001000f */
[----:B------:R-:W-:Y:S01]  /*53e0*/  FFMA.FTZ R12, R37, R34, R12 ;  /* 0x00000022250c7223 */ /* 0x000fe2000001000c */
[----:B------:R-:W-:Y:S01]  /*53f0*/  FADD.FTZ R27, -R13, R6 ;  /* 0x000000060d1b7221 */ /* 0x000fe20000010100 */
[----:B------:R-:W-:Y:S01]  /*5400*/  FADD.FTZ R34, -R10, R7 ;  /* 0x000000070a227221 */ /* 0x000fe20000010100 */
[----:B------:R-:W-:Y:S01]  /*5410*/  FADD.FTZ R36, -R15, R20 ;  /* 0x000000140f247221 */ /* 0x000fe20000010100 */
[----:B------:R-:W-:Y:S01]  /*5420*/  FADD.FTZ R38, -R12, R21 ;  /* 0x000000150c267221 */ /* 0x000fe20000010100 */
[----:B------:R-:W-:Y:S01]  /*5430*/  FFMA.FTZ R11, R30, R27, R11 ;  /* 0x0000001b1e0b7223 */ /* 0x000fe2000001000b */
[----:B------:R-:W-:Y:S01]  /*5440*/  FFMA.FTZ R3, R31, R34, R3 ;  /* 0x000000221f037223 */ /* 0x000fe20000010003 */
[----:B------:R-:W-:Y:S01]  /*5450*/  FFMA.FTZ R14, R35, R36, R14 ;  /* 0x00000024230e7223 */ /* 0x000fe2000001000e */
[----:B------:R-:W-:Y:S01]  /*5460*/  FFMA.FTZ R8, R37, R38, R8 ;  /* 0x0000002625087223 */ /* 0x000fe20000010008 */
[----:B------:R-:W-:Y:S06]  /*5470*/  @!P1 BRA `(.L_x_4982) ;  /* 0xffffffdc00109947 */ /* 0x000fec000383ffff */
[----:B------:R-:W-:Y:S05]  /*5480*/  BSYNC.RECONVERGENT B1 ;  /* 0x0000000000017941 */ /* 0x000fea0003800200 */
.L_x_4978:
[----:B------:R-:W-:-:S07]  /*5490*/  MOV R9, R23 ;  /* 0x0000001700097202 */ /* 0x000fce0000000f00 */
.L_x_4977:
[----:B------:R-:W-:Y:S05]  /*54a0*/  BSYNC.RECONVERGENT B0 ;  /* 0x0000000000007941 */ /* 0x000fea0003800200 */
.L_x_4976:
[----:B------:R-:W-:Y:S01]  /*54b0*/  ISETP.GE.U32.AND P0, PT, R5, R0, PT ;  /* 0x000000000500720c */ /* 0x000fe20003f06070 */
[----:B------:R-:W-:Y:S01]  /*54c0*/  BSSY.RECONVERGENT B0, `(.L_x_4983) ;  /* 0x0000240000007945 */ /* 0x000fe20003800200 */
[----:B------:R-:W-:Y:S01]  /*54d0*/  MOV R25, R7 ;  /* 0x0000000700197202 */ /* 0x000fe20000000f00 */
[----:B------:R-:W-:-:S10]  /*54e0*/  IMAD.MOV.U32 R24, RZ, RZ, R6 ;  /* 0x000000ffff187224 */ /* 0x000fd400078e0006 */
[----:B------:R-:W-:Y:S05]  /*54f0*/  @P0 BRA `(.L_x_4984) ;  /* 0x0000002000f00947 */ /* 0x000fea0003800000 */
[----:B------:R-:W1:Y:S01]  /*5500*/  LDC R6, c[0x0][0x3d8] ;  /* 0x0000f600ff067b82 */ /* 0x000e620000000800 */
[----:B------:R-:W-:Y:S02]  /*5510*/  CS2R R24, SRZ ;  /* 0x0000000000187805 */ /* 0x000fe4000001ff00 */
[C---:B-1----:R-:W-:Y:S02]  /*5520*/  ISETP.NE.AND P0, PT, R6.reuse, RZ, PT ;  /* 0x000000ff0600720c */ /* 0x042fe40003f05270 */
[----:B------:R-:W-:-:S04]  /*5530*/  IADD3 R23, PT, PT, R6, -0x1, RZ ;  /* 0xffffffff06177810 */ /* 0x000fc80007ffe0ff */
        /* <DEDUP_REMOVED lines=277> */
.L_x_4986:
[----:B------:R-:W-:Y:S01]  /*6690*/  SHF.R.U32.HI R24, RZ, 0x3, R27 ;  /* 0x00000003ff187819 */ /* 0x000fe2000001161b */
[----:B------:R-:W-:-:S07]  /*66a0*/  IMAD.MOV.U32 R25, RZ, RZ, RZ ;  /* 0x000000ffff197224 */ /* 0x000fce00078e00ff */
.L_x_4985:
[----:B------:R-:W1:Y:S02]  /*66b0*/  LDCU.64 UR4, c[0x0][0x768] ;  /* 0x0000ed00ff0477ac */ /* 0x000e640008000a00 */
[----:B-1----:R-:W-:-:S04]  /*66c0*/  IADD3 R7, P1, PT, R26, UR4, RZ ;  /* 0x000000041a077c10 */ /* 0x002fc8000ff3e0ff */
[----:B------:R-:W-:Y:S02]  /*66d0*/  IADD3.X R6, PT, PT, RZ, UR5, RZ, P1, !PT ;  /* 0x00000005ff067c10 */ /* 0x000fe40008ffe4ff */
[----:B------:R-:W-:-:S04]  /*66e0*/  LEA R26, P1, R24, R7, 0x3 ;  /* 0x00000007181a7211 */ /* 0x000fc800078218ff */
[----:B------:R-:W-:-:S05]  /*66f0*/  LEA.HI.X R27, R24, R6, R25, 0x3, P1 ;  /* 0x00000006181b7211 */ /* 0x000fca00008f1c19 */
[----:B------:R1:W5:Y:S01]  /*6700*/  LDG.E.64 R24, desc[UR36][R26.64] ;  /* 0x000000241a187981 */ /* 0x000362000c1e1b00 */
[----:B------:R-:W-:-:S04]  /*6710*/  IADD3 R29, PT, PT, R5, R4, RZ ;  /* 0x00000004051d7210 */ /* 0x000fc80007ffe0ff */
[----:B------:R-:W-:-:S13]  /*6720*/  ISETP.GE.U32.AND P1, PT, R29, R0, PT ;  /* 0x000000001d00720c */ /* 0x000fda0003f26070 */
[----:B-1----:R-:W-:Y:S05]  /*6730*/  @P1 BRA `(.L_x_4984) ;  /* 0x0000001000601947 */ /* 0x002fea0003800000 */
        /* <DEDUP_REMOVED lines=275> */
.L_x_4988:
[----:B------:R-:W-:Y:S02]  /*7870*/  SHF.R.U32.HI R20, RZ, 0x3, R23 ;  /* 0x00000003ff147819 */ /* 0x000fe40000011617 */
[----:B------:R-:W-:-:S07]  /*7880*/  MOV R21, RZ ;  /* 0x000000ff00157202 */ /* 0x000fce0000000f00 */
.L_x_4987:
[----:B------:R-:W-:-:S04]  /*7890*/  LEA R26, P0, R20, R7, 0x3 ;  /* 0x00000007141a7211 */ /* 0x000fc800078018ff */
[----:B------:R-:W-:-:S05]  /*78a0*/  LEA.HI.X R27, R20, R6, R21, 0x3, P0 ;  /* 0x00000006141b7211 */ /* 0x000fca00000f1c15 */
[----:B------:R1:W5:Y:S04]  /*78b0*/  LDG.E.64 R20, desc[UR36][R26.64] ;  /* 0x000000241a147981 */ /* 0x000368000c1e1b00 */
.L_x_4984:
[----:B------:R-:W-:Y:S05]  /*78c0*/  BSYNC.RECONVERGENT B0 ;  /* 0x0000000000007941 */ /* 0x000fea0003800200 */
.L_x_4983:
[----:B------:R-:W-:Y:S01]  /*78d0*/  ISETP.GE.U32.AND P0, PT, R5, R0, PT ;  /* 0x000000000500720c */ /* 0x000fe20003f06070 */
[----:B------:R-:W-:Y:S01]  /*78e0*/  BSSY.RECONVERGENT B0, `(.L_x_4989) ;  /* 0x000001d000007945 */ /* 0x000fe20003800200 */
[----:B------:R-:W-:Y:S01]  /*78f0*/  IMAD.MOV.U32 R18, RZ, RZ, R9 ;  /* 0x000000ffff127224 */ /* 0x000fe200078e0009 */
[----:B01----:R-:W-:-:S10]  /*7900*/  MOV R26, R22 ;  /* 0x00000016001a7202 */ /* 0x003fd40000000f00 */
[----:B------:R-:W-:Y:S05]  /*7910*/  @P0 BRA `(.L_x_4990) ;  /* 0x0000000000640947 */ /* 0x000fea0003800000 */
[----:B------:R-:W-:Y:S01]  /*7920*/  IADD3 R26, PT, PT, R22, 0x1, RZ ;  /* 0x00000001161a7810 */ /* 0x000fe20007ffe0ff */
[----:B------:R-:W-:Y:S02]  /*7930*/  IMAD.IADD R5, R5, 0x1, R4 ;  /* 0x0000000105057824 */ /* 0x000fe400078e0204 */
[----:B-----5:R-:W-:Y:S01]  /*7940*/  FADD.FTZ R6, -R13, R24 ;  /* 0x000000180d067221 */ /* 0x020fe20000010100 */
[----:B------:R-:W-:Y:S01]  /*7950*/  FADD.FTZ R7, -R10, R25 ;  /* 0x000000190a077221 */ /* 0x000fe20000010100 */
[----:B------:R-:W-:Y:S02]  /*7960*/  I2FP.F32.S32 R18, R26 ;  /* 0x0000001a00127245 */ /* 0x000fe40000201400 */
[----:B------:R-:W-:Y:S02]  /*7970*/  ISETP.GE.U32.AND P0, PT, R5, R0, PT ;  /* 0x000000000500720c */ /* 0x000fe40003f06070 */
[----:B------:R-:W0:Y:S02]  /*7980*/  MUFU.RCP R23, R18 ;  /* 0x0000001200177308 */ /* 0x000e240000001000 */
[-C--:B0-----:R-:W-:Y:S01]  /*7990*/  FFMA.FTZ R13, R6, R23.reuse, R13 ;  /* 0x00000017060d7223 */ /* 0x081fe2000001000d */
[----:B------:R-:W-:-:S03]  /*79a0*/  FFMA.FTZ R10, R7, R23, R10 ;  /* 0x00000017070a7223 */ /* 0x000fc6000001000a */
[----:B------:R-:W-:Y:S01]  /*79b0*/  FADD.FTZ R24, -R13, R24 ;  /* 0x000000180d187221 */ /* 0x000fe20000010100 */
[----:B------:R-:W-:-:S03]  /*79c0*/  FADD.FTZ R0, -R10, R25 ;  /* 0x000000190a007221 */ /* 0x000fc60000010100 */
[----:B------:R-:W-:Y:S01]  /*79d0*/  FFMA.FTZ R11, R6, R24, R11 ;  /* 0x00000018060b7223 */ /* 0x000fe2000001000b */
[----:B------:R-:W-:Y:S01]  /*79e0*/  FFMA.FTZ R3, R7, R0, R3 ;  /* 0x0000000007037223 */ /* 0x000fe20000010003 */
[----:B------:R-:W-:Y:S06]  /*79f0*/  @P0 BRA `(.L_x_4990) ;  /* 0x00000000002c0947 */ /* 0x000fec0003800000 */
[----:B------:R-:W0:Y:S01]  /*7a00*/  MUFU.RCP R4, R18 ;  /* 0x0000001200047308 */ /* 0x000e220000001000 */
[----:B------:R-:W-:Y:S01]  /*7a10*/  FADD.FTZ R0, -R15, R20 ;  /* 0x000000140f007221 */ /* 0x000fe20000010100 */
[----:B------:R-:W-:Y:S01]  /*7a20*/  FADD.FTZ R7, -R12, R21 ;  /* 0x000000150c077221 */ /* 0x000fe20000010100 */
[----:B------:R-:W-:Y:S02]  /*7a30*/  MOV R9, R18 ;  /* 0x0000001200097202 */ /* 0x000fe40000000f00 */
[----:B------:R-:W-:Y:S01]  /*7a40*/  MOV R22, R26 ;  /* 0x0000001a00167202 */ /* 0x000fe20000000f00 */
[-C--:B0-----:R-:W-:Y:S01]  /*7a50*/  FFMA.FTZ R15, R0, R4.reuse, R15 ;  /* 0x00000004000f7223 */ /* 0x081fe2000001000f */
[----:B------:R-:W-:-:S03]  /*7a60*/  FFMA.FTZ R12, R7, R4, R12 ;  /* 0x00000004070c7223 */ /* 0x000fc6000001000c */
[----:B------:R-:W-:Y:S01]  /*7a70*/  FADD.FTZ R5, -R15, R20 ;  /* 0x000000140f057221 */ /* 0x000fe20000010100 */
[----:B------:R-:W-:-:S03]  /*7a80*/  FADD.FTZ R21, -R12, R21 ;  /* 0x000000150c157221 */ /* 0x000fc60000010100 */
[----:B------:R-:W-:Y:S01]  /*7a90*/  FFMA.FTZ R14, R0, R5, R14 ;  /* 0x00000005000e7223 */ /* 0x000fe2000001000e */
[----:B------:R-:W-:-:S07]  /*7aa0*/  FFMA.FTZ R8, R7, R21, R8 ;  /* 0x0000001507087223 */ /* 0x000fce0000010008 */
.L_x_4990:
[----:B------:R-:W-:Y:S05]  /*7ab0*/  BSYNC.RECONVERGENT B0 ;  /* 0x0000000000007941 */ /* 0x000fea0003800200 */
.L_x_4989:
        /* <DEDUP_REMOVED lines=23> */
.L_x_4992:
[----:B------:R-:W-:Y:S05]  /*7c30*/  BSYNC.RECONVERGENT B0 ;  /* 0x0000000000007941 */ /* 0x000fea0003800200 */
.L_x_4991:
[----:B------:R-:W-:Y:S01]  /*7c40*/  IMAD.MOV.U32 R23, RZ, RZ, R9 ;  /* 0x000000ffff177224 */ /* 0x000fe200078e0009 */
[----:B-----5:R-:W-:Y:S02]  /*7c50*/  MOV R21, R8 ;  /* 0x0000000800157202 */ /* 0x020fe40000000f00 */
        /* <DEDUP_REMOVED lines=18> */
.L_x_4941:
[----:B------:R-:W-:Y:S05]  /*7d80*/  BSYNC.RECONVERGENT B6 ;  /* 0x0000000000067941 */ /* 0x000fea0003800200 */
.L_x_4940:
        /* <DEDUP_REMOVED lines=13> */
[----:B------:R2:W-:Y:S01]  /*7e60*/  STS.128 [R34+0x10], R20 ;  /* 0x0000101422007388 */ /* 0x0005e20000000c00 */
[----:B------:R-:W-:Y:S05]  /*7e70*/  @!P0 BRA `(.L_x_4993) ;  /* 0x00000004002c8947 */ /* 0x000fea0003800000 */
[----:B------:R-:W-:-:S07]  /*7e80*/  MOV R35, R3 ;  /* 0x0000000300237202 */ /* 0x000fce0000000f00 */
.L_x_5000:
[----:B------:R-:W-:Y:S01]  /*7e90*/  SHF.R.U32.HI R37, RZ, 0x1, R35 ;  /* 0x00000001ff257819 */ /* 0x000fe20000011623 */
[----:B------:R-:W-:Y:S05]  /*7ea0*/  WARPSYNC.ALL ;  /* 0x0000000000007948 */ /* 0x000fea0003800000 */
[----:B------:R-:W-:Y:S01]  /*7eb0*/  IADD3 R8, PT, PT, R37, R16, RZ ;  /* 0x0000001025087210 */ /* 0x000fe20007ffe0ff */
[----:B------:R-:W-:Y:S03]  /*7ec0*/  BAR.SYNC.DEFER_BLOCKING 0x0 ;  /* 0x0000000000007b1d */ /* 0x000fe60000010000 */
[----:B------:R-:W-:-:S03]  /*7ed0*/  ISETP.GE.U32.AND P0, PT, R8, R3, PT ;  /* 0x000000030800720c */ /* 0x000fc60003f06070 */
[----:B------:R-:W-:Y:S01]  /*7ee0*/  BSSY.RECONVERGENT B0, `(.L_x_4994) ;  /* 0x0000041000007945 */ /* 0x000fe20003800200 */
[----:B------:R-:W-:-:S13]  /*7ef0*/  ISETP.GE.U32.OR P0, PT, R16, R37, P0 ;  /* 0x000000251000720c */ /* 0x000fda0000706470 */
[----:B---3--:R-:W-:Y:S05]  /*7f00*/  @P0 BRA `(.L_x_4995) ;  /* 0x0000000000f80947 */ /* 0x008fea0003800000 */
[----:B------:R-:W-:Y:S01]  /*7f10*/  IMAD R9, R8, R0, R19 ;  /* 0x0000000008097224 */ /* 0x000fe200078e0213 */
[----:B------:R-:W-:Y:S01]  /*7f20*/  FSETP.NEU.FTZ.AND P0, PT, R7, RZ, PT ;  /* 0x000000ff0700720b */ /* 0x000fe20003f1d000 */
[----:B------:R-:W-:Y:S01]  /*7f30*/  BSSY.RECONVERGENT B1, `(.L_x_4996) ;  /* 0x000001a000017945 */ /* 0x000fe20003800200 */
[----:B------:R-:W-:Y:S01]  /*7f40*/  FSETP.NEU.FTZ.AND P1, PT, R23, RZ, PT ;  /* 0x000000ff1700720b */ /* 0x000fe20003f3d000 */
[----:B------:R-:W-:-:S05]  /*7f50*/  IMAD R26, R9, 0x20, R18 ;  /* 0x00000020091a7824 */ /* 0x000fca00078e0212 */
[----:B------:R-:W1:Y:S04]  /*7f60*/  LDS.128 R8, [R26] ;  /* 0x000000001a087984 */ /* 0x000e680000000c00 */
[----:B------:R-:W3:Y:S01]  /*7f70*/  LDS.128 R12, [R26+0x10] ;  /* 0x000010001a0c7984 */ /* 0x000ee20000000c00 */
[----:B-1----:R-:W-:Y:S02]  /*7f80*/  MOV R24, R8 ;  /* 0x0000000800187202 */ /* 0x002fe40000000f00 */
[----:B------:R-:W-:Y:S01]  /*7f90*/  MOV R25, R9 ;  /* 0x0000000900197202 */ /* 0x000fe20000000f00 */
[----:B---3--:R-:W-:Y:S01]  /*7fa0*/  IMAD.MOV.U32 R28, RZ, RZ, R12 ;  /* 0x000000ffff1c7224 */ /* 0x008fe200078e000c */
        /* <DEDUP_REMOVED lines=10> */
[----:B--2---:R-:W-:Y:S01]  /*8050*/  FADD.FTZ R5, R5, R9 ;  /* 0x0000000905057221 */ /* 0x004fe20000010000 */
[----:B------:R-:W-:Y:S01]  /*8060*/  IMAD.MOV.U32 R10, RZ, RZ, -0x1 ;  /* 0xffffffffff0a7424 */ /* 0x000fe200078e00ff */
[----:B------:R-:W1:Y:S01]  /*8070*/  MUFU.RCP R6, R27 ;  /* 0x0000001b00067308 */ /* 0x000e620000001000 */
[----:B------:R-:W-:-:S04]  /*8080*/  FMUL.FTZ R8, R25, R25 ;  /* 0x0000001919087220 */ /* 0x000fc80000410000 */
[----:B------:R-:W-:Y:S01]  /*8090*/  FMUL.FTZ R8, R7, R8 ;  /* 0x0000000807087220 */ /* 0x000fe20000410000 */
[----:B-1----:R-:W-:-:S04]  /*80a0*/  FMUL.FTZ R6, R11, R6 ;  /* 0x000000060b067220 */ /* 0x002fc80000410000 */
[----:B------:R-:W-:Y:S01]  /*80b0*/  FFMA.FTZ R24, R25, R6, R4 ;  /* 0x0000000619187223 */ /* 0x000fe20000010004 */
[----:B------:R-:W-:-:S07]  /*80c0*/  FFMA.FTZ R25, R6, R8, R5 ;  /* 0x0000000806197223 */ /* 0x000fce0000010005 */
.L_x_4997:
[----:B------:R-:W-:Y:S05]  /*80d0*/  BSYNC.RECONVERGENT B1 ;  /* 0x0000000000017941 */ /* 0x000fea0003800200 */
.L_x_4996:
        /* <DEDUP_REMOVED lines=11> */
[----:B--2---:R-:W-:Y:S01]  /*8190*/  FADD.FTZ R5, -R20, R12 ;  /* 0x0000000c14057221 */ /* 0x004fe20000010100 */
        /* <DEDUP_REMOVED lines=8> */
.L_x_4999:
[----:B------:R-:W-:Y:S05]  /*8220*/  BSYNC.RECONVERGENT B1 ;  /* 0x0000000000017941 */ /* 0x000fea0003800200 */
.L_x_4998:
[-C--:B------:R-:W-:Y:S01]  /*8230*/  MOV R26, R10.reuse ;  /* 0x0000000a001a7202 */ /* 0x080fe20000000f00 */
[--C-:B------:R-:W-:Y:S01]  /*8240*/  IMAD.MOV.U32 R30, RZ, RZ, R14.reuse ;  /* 0x000000ffff1e7224 */ /* 0x100fe200078e000e */
[----:B--2---:R-:W-:Y:S01]  /*8250*/  MOV R7, R27 ;  /* 0x0000001b00077202 */ /* 0x004fe20000000f00 */
        /* <DEDUP_REMOVED lines=9> */
.L_x_4995:
[----:B------:R-:W-:Y:S05]  /*82f0*/  BSYNC.RECONVERGENT B0 ;  /* 0x0000000000007941 */ /* 0x000fea0003800200 */
.L_x_4994:
[----:B------:R-:W-:Y:S01]  /*8300*/  ISETP.GT.U32.AND P0, PT, R35, 0x3, PT ;  /* 0x000000032300780c */ /* 0x000fe20003f04070 */
[----:B------:R-:W-:-:S12]  /*8310*/  IMAD.MOV.U32 R35, RZ, RZ, R37 ;  /* 0x000000ffff237224 */ /* 0x000fd800078e0025 */
[----:B------:R-:W-:Y:S05]  /*8320*/  @P0 BRA `(.L_x_5000) ;  /* 0xfffffff800d80947 */ /* 0x000fea000383ffff */
.L_x_4993:
        /* <DEDUP_REMOVED lines=11> */
[----:B------:R-:W-:Y:S01]  /*83e0*/  ISETP.GE.U32.AND P0, PT, R0, 0x40, PT ;  /* 0x000000400000780c */ /* 0x000fe20003f06070 */
[----:B------:R-:W-:Y:S02]  /*83f0*/  HFMA2 R3, -RZ, RZ, 0, 1.9073486328125e-06 ;  /* 0x00000020ff037431 */ /* 0x000fe400000001ff */
[----:B----4-:R-:W-:-:S06]  /*8400*/  ULEA UR4, UR5, UR4, 0x18 ;  /* 0x0000000405047291 */ /* 0x010fcc000f8ec0ff */
[----:B------:R-:W-:-:S05]  /*8410*/  LEA R18, R18, UR4, 0x5 ;  /* 0x0000000412127c11 */ /* 0x000fca000f8e28ff */
[----:B------:R4:W-:Y:S04]  /*8420*/  STS.128 [R18], R4 ;  /* 0x0000000412007388 */ /* 0x0009e80000000c00 */
[----:B------:R4:W-:Y:S01]  /*8430*/  STS.128 [R18+0x10], R20 ;  /* 0x0000101412007388 */ /* 0x0009e20000000c00 */
[----:B------:R-:W-:Y:S05]  /*8440*/  @!P0 BRA `(.L_x_5002) ;  /* 0x0000000400288947 */ /* 0x000fea0003800000 */
[----:B--23--:R-:W-:-:S07]  /*8450*/  IMAD.MOV.U32 R34, RZ, RZ, R0 ;  /* 0x000000ffff227224 */ /* 0x00cfce00078e0000 */
.L_x_5009:
        /* <DEDUP_REMOVED lines=8> */
[----:B------:R-:W-:Y:S01]  /*84e0*/  LEA R26, R36, R18, 0x5 ;  /* 0x00000012241a7211 */ /* 0x000fe200078e28ff */
[----:B------:R-:W-:Y:S01]  /*84f0*/  BSSY.RECONVERGENT B1, `(.L_x_5005) ;  /* 0x000001a000017945 */ /* 0x000fe20003800200 */
[----:B------:R-:W-:Y:S02]  /*8500*/  FSETP.NEU.FTZ.AND P0, PT, R7, RZ, PT ;  /* 0x000000ff0700720b */ /* 0x000fe40003f1d000 */
[----:B------:R-:W-:Y:S01]  /*8510*/  FSETP.NEU.FTZ.AND P1, PT, R23, RZ, PT ;  /* 0x000000ff1700720b */ /* 0x000fe20003f3d000 */
[----:B------:R-:W1:Y:S04]  /*8520*/  LDS.128 R8, [R26] ;  /* 0x000000001a087984 */ /* 0x000e680000000c00 */
[----:B------:R-:W2:Y:S01]  /*8530*/  LDS.128 R12, [R26+0x10] ;  /* 0x000010001a0c7984 */ /* 0x000ea20000000c00 */
[----:B-1----:R-:W-:Y:S01]  /*8540*/  IMAD.MOV.U32 R24, RZ, RZ, R8 ;  /* 0x000000ffff187224 */ /* 0x002fe200078e0008 */
[----:B------:R-:W-:Y:S01]  /*8550*/  MOV R25, R9 ;  /* 0x0000000900197202 */ /* 0x000fe20000000f00 */
[----:B------:R-:W-:Y:S01]  /*8560*/  IMAD.MOV.U32 R27, RZ, RZ, R11 ;  /* 0x000000ffff1b7224 */ /* 0x000fe200078e000b */
[----:B--2---:R-:W-:-:S02]  /*8570*/  MOV R28, R12 ;  /* 0x0000000c001c7202 */ /* 0x004fc40000000f00 */
        /* <DEDUP_REMOVED lines=9> */
[----:B----4-:R-:W-:Y:S01]  /*8610*/  FADD.FTZ R5, R5, R9 ;  /* 0x0000000905057221 */ /* 0x010fe20000010000 */
[----:B------:R-:W-:Y:S01]  /*8620*/  MOV R10, 0xffffffff ;  /* 0xffffffff000a7802 */ /* 0x000fe20000000f00 */
[----:B------:R-:W1:Y:S01]  /*8630*/  MUFU.RCP R6, R27 ;  /* 0x0000001b00067308 */ /* 0x000e620000001000 */
[----:B------:R-:W-:-:S04]  /*8640*/  FMUL.FTZ R8, R25, R25 ;  /* 0x0000001919087220 */ /* 0x000fc80000410000 */
[----:B------:R-:W-:Y:S01]  /*8650*/  FMUL.FTZ R8, R7, R8 ;  /* 0x0000000807087220 */ /* 0x000fe20000410000 */
[----:B-1----:R-:W-:-:S04]  /*8660*/  FMUL.FTZ R6, R11, R6 ;  /* 0x000000060b067220 */ /* 0x002fc80000410000 */
[----:B------:R-:W-:Y:S01]  /*8670*/  FFMA.FTZ R24, R25, R6, R4 ;  /* 0x0000000619187223 */ /* 0x000fe20000010004 */
[----:B------:R-:W-:-:S07]  /*8680*/  FFMA.FTZ R25, R6, R8, R5 ;  /* 0x0000000806197223 */ /* 0x000fce0000010005 */
.L_x_5006:
[----:B------:R-:W-:Y:S05]  /*8690*/  BSYNC.RECONVERGENT B1 ;  /* 0x0000000000017941 */ /* 0x000fea0003800200 */
.L_x_5005:
        /* <DEDUP_REMOVED lines=11> */
[----:B----4-:R-:W-:Y:S01]  /*8750*/  FADD.FTZ R5, -R20, R12 ;  /* 0x0000000c14057221 */ /* 0x010fe20000010100 */
        /* <DEDUP_REMOVED lines=8> */
.L_x_5008:
[----:B------:R-:W-:Y:S05]  /*87e0*/  BSYNC.RECONVERGENT B1 ;  /* 0x0000000000017941 */ /* 0x000fea0003800200 */
.L_x_5007:
[----:B------:R-:W-:Y:S01]  /*87f0*/  MOV R26, R10 ;  /* 0x0000000a001a7202 */ /* 0x000fe20000000f00 */
[----:B----4-:R-:W-:Y:S01]  /*8800*/  IMAD.MOV.U32 R7, RZ, RZ, R27 ;  /* 0x000000ffff077224 */ /* 0x010fe200078e001b */
        /* <DEDUP_REMOVED lines=10> */
.L_x_5004:
[----:B------:R-:W-:Y:S05]  /*88b0*/  BSYNC.RECONVERGENT B0 ;  /* 0x0000000000007941 */ /* 0x000fea0003800200 */
.L_x_5003:
[----:B------:R-:W-:Y:S02]  /*88c0*/  ISETP.GT.U32.AND P0, PT, R34, 0x7f, PT ;  /* 0x0000007f2200780c */ /* 0x000fe40003f04070 */
[----:B------:R-:W-:-:S11]  /*88d0*/  MOV R34, R36 ;  /* 0x0000002400227202 */ /* 0x000fd60000000f00 */
[----:B------:R-:W-:Y:S05]  /*88e0*/  @P0 BRA `(.L_x_5009) ;  /* 0xfffffff800dc0947 */ /* 0x000fea000383ffff */
.L_x_5002:
[----:B------:R-:W-:Y:S01]  /*88f0*/  ISETP.GE.U32.AND P0, PT, R3, 0x2, PT ;  /* 0x000000020300780c */ /* 0x000fe20003f06070 */
[----:B------:R-:W-:Y:S05]  /*8900*/  WARPSYNC.ALL ;  /* 0x0000000000007948 */ /* 0x000fea0003800000 */
[----:B------:R-:W-:Y:S07]  /*8910*/  BAR.SYNC.DEFER_BLOCKING 0x0 ;  /* 0x0000000000007b1d */ /* 0x000fee0000010000 */
[----:B------:R-:W-:Y:S05]  /*8920*/  @!P0 BRA `(.L_x_5001) ;  /* 0x0000000400088947 */ /* 0x000fea0003800000 */
[----:B------:R-:W-:-:S07]  /*8930*/  IMAD.MOV.U32 R0, RZ, RZ, 0x1 ;  /* 0x00000001ff007424 */ /* 0x000fce00078e00ff */
.L_x_5014:
[----:B------:R-:W5:Y:S01]  /*8940*/  SHFL.DOWN PT, R10, R4, R0, 0x1f ;  /* 0x08001f00040a7589 */ /* 0x000f6200000e0000 */
[----:B------:R-:W-:Y:S01]  /*8950*/  FSETP.NEU.FTZ.AND P0, PT, R7, RZ, PT ;  /* 0x000000ff0700720b */ /* 0x000fe20003f1d000 */
[----:B------:R-:W-:Y:S01]  /*8960*/  BSSY.RECONVERGENT B0, `(.L_x_5010) ;  /* 0x000001c000007945 */ /* 0x000fe20003800200 */
[----:B----4-:R-:W-:Y:S01]  /*8970*/  MOV R14, R6 ;  /* 0x00000006000e7202 */ /* 0x010fe20000000f00 */
[----:B------:R-:W0:Y:S01]  /*8980*/  SHFL.DOWN PT, R13, R5, R0, 0x1f ;  /* 0x08001f00050d7589 */ /* 0x000e2200000e0000 */
[----:B------:R-:W-:Y:S01]  /*8990*/  MOV R8, R5 ;  /* 0x0000000500087202 */ /* 0x000fe20000000f00 */
[----:B------:R-:W-:Y:S01]  /*89a0*/  IMAD.MOV.U32 R9, RZ, RZ, R7 ;  /* 0x000000ffff097224 */ /* 0x000fe200078e0007 */
[----:B------:R-:W-:Y:S01]  /*89b0*/  MOV R11, R4 ;  /* 0x00000004000b7202 */ /* 0x000fe20000000f00 */
[----:B------:R-:W1:Y:S04]  /*89c0*/  SHFL.DOWN PT, R12, R7, R0, 0x1f ;  /* 0x08001f00070c7589 */ /* 0x000e6800000e0000 */
[----:B--2-4-:R2:W4:Y:S01]  /*89d0*/  SHFL.DOWN PT, R6, R6, R0, 0x1f ;  /* 0x08001f0006067589 */ /* 0x01452200000e0000 */
[----:B-----5:R-:W-:Y:S01]  /*89e0*/  MOV R4, R10 ;  /* 0x0000000a00047202 */ /* 0x020fe20000000f00 */
[----:B0-----:R-:W-:Y:S01]  /*89f0*/  IMAD.MOV.U32 R5, RZ, RZ, R13 ;  /* 0x000000ffff057224 */ /* 0x001fe200078e000d */
[----:B-1----:R-:W-:Y:S01]  /*8a00*/  MOV R7, R12 ;  /* 0x0000000c00077202 */ /* 0x002fe20000000f00 */
[----:B--23--:R-:W-:Y:S06]  /*8a10*/  @!P0 BRA `(.L_x_5011) ;  /* 0x0000000000408947 */ /* 0x00cfec0003800000 */
        /* <DEDUP_REMOVED lines=16> */
.L_x_5011:
[----:B------:R-:W-:Y:S05]  /*8b20*/  BSYNC.RECONVERGENT B0 ;  /* 0x0000000000007941 */ /* 0x000fea0003800200 */
.L_x_5010:
        /* <DEDUP_REMOVED lines=30> */
.L_x_5013:
[----:B------:R-:W-:Y:S05]  /*8d10*/  BSYNC.RECONVERGENT B0 ;  /* 0x0000000000007941 */ /* 0x000fea0003800200 */
.L_x_5012:
[----:B------:R-:W-:-:S04]  /*8d20*/  SHF.L.U32 R0, R0, 0x1, RZ ;  /* 0x0000000100007819 */ /* 0x000fc800000006ff */
[----:B------:R-:W-:-:S13]  /*8d30*/  ISETP.GE.AND P0, PT, R0, R3, PT ;  /* 0x000000030000720c */ /* 0x000fda0003f06270 */
[----:B------:R-:W-:Y:S05]  /*8d40*/  @!P0 BRA `(.L_x_5014) ;  /* 0xfffffff800fc8947 */ /* 0x000fea000383ffff */
.L_x_5001:
[----:B------:R-:W5:Y:S01]  /*8d50*/  LDC R0, c[0x0][0x56c] ;  /* 0x00015b00ff007b82 */ /* 0x000f620000000800 */
[----:B-123--:R-:W-:Y:S01]  /*8d60*/  IMAD.MOV.U32 R25, RZ, RZ, RZ ;  /* 0x000000ffff197224 */ /* 0x00efe200078e00ff */
[C---:B-----5:R-:W-:Y:S02]  /*8d70*/  ISETP.NE.AND P0, PT, R0.reuse, RZ, PT ;  /* 0x000000ff0000720c */ /* 0x060fe40003f05270 */
        /* <DEDUP_REMOVED lines=278> */
.L_x_5015:
        /* <DEDUP_REMOVED lines=276> */
.L_x_5016:
        /* <DEDUP_REMOVED lines=9> */
.L_x_5019:
[----:B------:R-:W1:Y:S08]  /*b0b0*/  I2F.U32.RP R10, R3 ;  /* 0x00000003000a7306 */ /* 0x000e700000209000 */
[----:B-1----:R-:W1:Y:S02]  /*b0c0*/  MUFU.RCP R10, R10 ;  /* 0x0000000a000a7308 */ /* 0x002e640000001000 */
[----:B-1----:R-:W-:-:S06]  /*b0d0*/  IADD3 R8, PT, PT, R10, 0xffffffe, RZ ;  /* 0x0ffffffe0a087810 */ /* 0x002fcc0007ffe0ff */
[----:B------:R1:W2:Y:S02]  /*b0e0*/  F2I.FTZ.U32.TRUNC.NTZ R9, R8 ;  /* 0x0000000800097305 */ /* 0x0002a4000021f000 */
[----:B-1----:R-:W-:Y:S02]  /*b0f0*/  HFMA2 R8, -RZ, RZ, 0, 0 ;  /* 0x00000000ff087431 */ /* 0x002fe400000001ff */
[----:B--2---:R-:W-:-:S04]  /*b100*/  IMAD.MOV R12, RZ, RZ, -R9 ;  /* 0x000000ffff0c7224 */ /* 0x004fc800078e0a09 */
        /* <DEDUP_REMOVED lines=16> */
.L_x_5018:
        /* <DEDUP_REMOVED lines=43> */
.L_x_5021:
[----:B------:R-:W-:-:S07]  /*b4c0*/  MOV R10, 0xb4e0 ;  /* 0x0000b4e0000a7802 */ /* 0x000fce0000000f00 */
[----:B0---4-:R-:W-:Y:S05]  /*b4d0*/  CALL.REL.NOINC `($__internal_13_$__cuda_sm20_div_u64) ;  /* 0x0000005c00787944 */ /* 0x011fea0003c00000 */
[----:B------:R-:W-:Y:S01]  /*b4e0*/  MOV R8, R3 ;  /* 0x0000000300087202 */ /* 0x000fe20000000f00 */
[----:B------:R-:W-:-:S07]  /*b4f0*/  IMAD.MOV.U32 R9, RZ, RZ, R12 ;  /* 0x000000ffff097224 */ /* 0x000fce00078e000c */
.L_x_5022:
[----:B------:R-:W-:Y:S05]  /*b500*/  BSYNC.RECONVERGENT B0 ;  /* 0x0000000000007941 */ /* 0x000fea0003800200 */
.L_x_5020:
[----:B------:R-:W1:Y:S02]  /*b510*/  LDCU.64 UR4, c[0x0][0x780] ;  /* 0x0000f000ff0477ac */ /* 0x000e640008000a00 */
[----:B-1----:R-:W-:Y:S02]  /*b520*/  UISETP.NE.U32.AND UP0, UPT, UR4, URZ, UPT ;  /* 0x000000ff0400728c */ /* 0x002fe4000bf05070 */
[----:B------:R-:W-:Y:S02]  /*b530*/  IADD3 R36, P1, PT, R8, UR4, RZ ;  /* 0x0000000408247c10 */ /* 0x000fe4000ff3e0ff */
[----:B------:R-:W-:Y:S02]  /*b540*/  UISETP.NE.AND.EX UP0, UPT, UR5, URZ, UPT, UP0 ;  /* 0x000000ff0500728c */ /* 0x000fe4000bf05300 */
[----:B------:R-:W-:-:S04]  /*b550*/  IADD3.X R37, PT, PT, R9, UR5, RZ, P1, !PT ;  /* 0x0000000509257c10 */ /* 0x000fc80008ffe4ff */
[----:B------:R-:W-:-:S04]  /*b560*/  PLOP3.LUT P0, PT, PT, PT, UP0, 0x80, 0x8 ;  /* 0x000000000008781c */ /* 0x000fc80003f0f008 */
[----:B------:R-:W-:-:S13]  /*b570*/  PLOP3.LUT P0, PT, P0, PT, PT, 0x8, 0x80 ;  /* 0x000000000080781c */ /* 0x000fda000070e170 */
.L_x_5017:
[----:B------:R-:W1:Y:S02]  /*b580*/  LDCU UR4, c[0x0][0x3b8] ;  /* 0x00007700ff0477ac */ /* 0x000e640008000800 */
[----:B-1----:R-:W-:-:S09]  /*b590*/  UISETP.NE.AND UP0, UPT, UR4, URZ, UPT ;  /* 0x000000ff0400728c */ /* 0x002fd2000bf05270 */
[----:B------:R-:W-:Y:S05]  /*b5a0*/  BRA.U !UP0, `(.L_x_5023) ;  /* 0x0000004d08e47547 */ /* 0x000fea000b800000 */
[----:B------:R-:W1:Y:S01]  /*b5b0*/  LDCU UR4, c[0x0][0x3bc] ;  /* 0x00007780ff0477ac */ /* 0x000e620008000800 */
[----:B------:R-:W-:Y:S01]  /*b5c0*/  HFMA2 R27, -RZ, RZ, 0, 0 ;  /* 0x00000000ff1b7431 */ /* 0x000fe200000001ff */
[----:B------:R-:W2:Y:S01]  /*b5d0*/  LDCU UR7, c[0x0][0x56c] ;  /* 0x0000ad80ff0777ac */ /* 0x000ea20008000800 */
[----:B------:R-:W3:Y:S01]  /*b5e0*/  LDCU UR5, c[0x0][0x3c0] ;  /* 0x00007800ff0577ac */ /* 0x000ee20008000800 */
[----:B------:R-:W5:Y:S01]  /*b5f0*/  LDCU UR6, c[0x0][0x3a8] ;  /* 0x00007500ff0677ac */ /* 0x000f620008000800 */
[----:B-1----:R-:W-:Y:S01]  /*b600*/  IMAD R3, R19, UR4, RZ ;  /* 0x0000000413037c24 */ /* 0x002fe2000f8e02ff */
[----:B--2---:R-:W-:-:S03]  /*b610*/  UISETP.NE.AND UP0, UPT, UR7, URZ, UPT ;  /* 0x000000ff0700728c */ /* 0x004fc6000bf05270 */
[----:B---3--:R-:W-:-:S04]  /*b620*/  IMAD R8, R16, UR5, R3 ;  /* 0x0000000510087c24 */ /* 0x008fc8000f8e0203 */
[----:B-----5:R-:W-:-:S05]  /*b630*/  IMAD R8, R17, UR6, R8 ;  /* 0x0000000611087c24 */ /* 0x020fca000f8e0208 */
[----:B------:R-:W-:Y:S01]  /*b640*/  SHF.L.U32 R9, R8, 0x1, RZ ;  /* 0x0000000108097819 */ /* 0x000fe200000006ff */
[----:B------:R-:W-:Y:S06]  /*b650*/  BRA.U !UP0, `(.L_x_5024) ;  /* 0x0000001108447547 */ /* 0x000fec000b800000 */
[----:B------:R-:W1:Y:S01]  /*b660*/  LDCU.64 UR6, c[0x0][0x570] ;  /* 0x0000ae00ff0677ac */ /* 0x000e620008000a00 */
        /* <DEDUP_REMOVED lines=272> */
.L_x_5024:
        /* <DEDUP_REMOVED lines=276> */
.L_x_5025:
        /* <DEDUP_REMOVED lines=23> */
[----:B----4-:R1:W-:Y:S04]  /*da20*/  STG.E desc[UR36][R2.64+0x8], R6 ;  /* 0x0000080602007986 */ /* 0x0103e8000c101924 */
[----:B------:R1:W-:Y:S04]  /*da30*/  STG.E desc[UR36][R2.64+0xc], R7 ;  /* 0x00000c0702007986 */ /* 0x0003e8000c101924 */
[----:B------:R1:W-:Y:S04]  /*da40*/  STG.E desc[UR36][R2.64+0x10], R20 ;  /* 0x0000101402007986 */ /* 0x0003e8000c101924 */
[----:B------:R1:W-:Y:S04]  /*da50*/  STG.E desc[UR36][R2.64+0x14], R21 ;  /* 0x0000141502007986 */ /* 0x0003e8000c101924 */
[----:B------:R1:W-:Y:S04]  /*da60*/  STG.E desc[UR36][R2.64+0x18], R22 ;  /* 0x0000181602007986 */ /* 0x0003e8000c101924 */
[----:B------:R1:W-:Y:S02]  /*da70*/  STG.E desc[UR36][R2.64+0x1c], R23 ;  /* 0x00001c1702007986 */ /* 0x0003e4000c101924 */
.L_x_5027:
[----:B------:R-:W-:Y:S05]  /*da80*/  BSYNC.RECONVERGENT B0 ;  /* 0x0000000000007941 */ /* 0x000fea0003800200 */
.L_x_5026:
        /* <DEDUP_REMOVED lines=14> */
[----:B-1--4-:R-:W1:Y:S01]  /*db70*/  S2R R7, SR_LANEID ;  /* 0x0000000000077919 */ /* 0x012e620000000000 */
        /* <DEDUP_REMOVED lines=20> */
.L_x_5029:
[----:B------:R-:W-:Y:S05]  /*dcc0*/  BSYNC.RECONVERGENT B0 ;  /* 0x0000000000007941 */ /* 0x000fea0003800200 */
.L_x_5028:
        /* <DEDUP_REMOVED lines=18> */
[----:B------:R-:W3:Y:S01]  /*ddf0*/  LDCU.64 UR6, c[0x0][0x390] ;  /* 0x00007200ff0677ac */ /* 0x000ee20008000a00 */
[----:B------:R-:W5:Y:S01]  /*de00*/  LDCU.64 UR8, c[0x0][0x388] ;  /* 0x00007100ff0877ac */ /* 0x000f620008000a00 */
[----:B--2---:R-:W-:Y:S01]  /*de10*/  UISETP.NE.AND UP0, UPT, UR4, URZ, UPT ;  /* 0x000000ff0400728c */ /* 0x004fe2000bf05270 */
[----:B---3--:R-:W-:-:S02]  /*de20*/  MOV R10, UR6 ;  /* 0x00000006000a7c02 */ /* 0x008fc40008000f00 */
[----:B------:R-:W-:Y:S01]  /*de30*/  MOV R11, UR7 ;  /* 0x00000007000b7c02 */ /* 0x000fe20008000f00 */
[----:B-----5:R-:W-:Y:S01]  /*de40*/  IMAD.U32 R8, RZ, RZ, UR8 ;  /* 0x00000008ff087e24 */ /* 0x020fe2000f8e00ff */
[----:B------:R-:W-:-:S04]  /*de50*/  MOV R9, UR9 ;  /* 0x0000000900097c02 */ /* 0x000fc80008000f00 */
[----:B------:R-:W-:Y:S05]  /*de60*/  BRA.U !UP0, `(.L_x_5031) ;  /* 0x0000000508647547 */ /* 0x000fea000b800000 */
[----:B------:R-:W2:Y:S01]  /*de70*/  LDCU UR4, c[0x0][0x360] ;  /* 0x00006c00ff0477ac */ /* 0x000ea20008000800 */
[----:B-1--4-:R-:W-:Y:S01]  /*de80*/  MOV R4, UR8 ;  /* 0x0000000800047c02 */ /* 0x012fe20008000f00 */
        /* <DEDUP_REMOVED lines=18> */
.L_x_5038:
        /* <DEDUP_REMOVED lines=38> */
.L_x_5035:
[----:B------:R-:W-:Y:S05]  /*e210*/  BSYNC.RECONVERGENT B2 ;  /* 0x0000000000027941 */ /* 0x000fea0003800200 */
.L_x_5034:
        /* <DEDUP_REMOVED lines=26> */
.L_x_5037:
[----:B------:R-:W-:Y:S05]  /*e3c0*/  BSYNC.RECONVERGENT B2 ;  /* 0x0000000000027941 */ /* 0x000fea0003800200 */
.L_x_5036:
[----:B------:R-:W-:Y:S05]  /*e3d0*/  @!P3 BRA `(.L_x_5038) ;  /* 0xfffffff800f4b947 */ /* 0x000fea000383ffff */
[----:B------:R-:W-:Y:S05]  /*e3e0*/  BSYNC.RECONVERGENT B0 ;  /* 0x0000000000007941 */ /* 0x000fea0003800200 */
.L_x_5033:
[----:B------:R-:W-:Y:S05]  /*e3f0*/  BRA `(.L_x_5032) ;  /* 0x0000000400587947 */ /* 0x000fea0003800000 */
.L_x_5031:
[----:B------:R-:W2:Y:S01]  /*e400*/  LDCU UR4, c[0x0][0x3ac] ;  /* 0x00007580ff0477ac */ /* 0x000ea20008000800 */
[----:B-1--4-:R-:W-:Y:S01]  /*e410*/  IMAD.U32 R4, RZ, RZ, UR8 ;  /* 0x00000008ff047e24 */ /* 0x012fe2000f8e00ff */
[----:B------:R-:W-:Y:S01]  /*e420*/  MOV R5, UR9 ;  /* 0x0000000900057c02 */ /* 0x000fe20008000f00 */
[----:B------:R-:W-:Y:S01]  /*e430*/  IMAD.U32 R7, RZ, RZ, UR7 ;  /* 0x00000007ff077e24 */ /* 0x000fe2000f8e00ff */
[----:B------:R-:W1:Y:S01]  /*e440*/  LDCU UR5, c[0x0][0x3ac] ;  /* 0x00007580ff0577ac */ /* 0x000e620008000800 */
[----:B------:R-:W-:Y:S02]  /*e450*/  MOV R6, UR6 ;  /* 0x0000000600067c02 */ /* 0x000fe40008000f00 */
[----:B--2---:R-:W-:-:S13]  /*e460*/  ISETP.GE.U32.AND P2, PT, R16, UR4, PT ;  /* 0x0000000410007c0c */ /* 0x004fda000bf46070 */
[----:B-1----:R-:W-:Y:S05]  /*e470*/  @P2 BRA `(.L_x_5032) ;  /* 0x0000000400382947 */ /* 0x002fea0003800000 */
        /* <DEDUP_REMOVED lines=10> */
.L_x_5043:
        /* <DEDUP_REMOVED lines=39> */
.L_x_5040:
[----:B------:R-:W-:Y:S05]  /*e790*/  BSYNC.RECONVERGENT B0 ;  /* 0x0000000000007941 */ /* 0x000fea0003800200 */
.L_x_5039:
        /* <DEDUP_REMOVED lines=26> */
.L_x_5042:
[----:B------:R-:W-:Y:S05]  /*e940*/  BSYNC.RECONVERGENT B0 ;  /* 0x0000000000007941 */ /* 0x000fea0003800200 */
.L_x_5041:
[----:B------:R-:W-:Y:S05]  /*e950*/  @!P3 BRA `(.L_x_5043) ;  /* 0xfffffff800f0b947 */ /* 0x000fea000383ffff */
.L_x_5032:
[----:B------:R-:W-:Y:S05]  /*e960*/  BSYNC.RECONVERGENT B1 ;  /* 0x0000000000017941 */ /* 0x000fea0003800200 */
.L_x_5030:
        /* <DEDUP_REMOVED lines=13> */
.L_x_5051:
        /* <DEDUP_REMOVED lines=35> */
.L_x_5048:
[----:B------:R-:W-:Y:S05]  /*ec70*/  BSYNC.RECONVERGENT B1 ;  /* 0x0000000000017941 */ /* 0x000fea0003800200 */
.L_x_5047:
        /* <DEDUP_REMOVED lines=13> */
[----:B------:R-:W1:Y:S01]  /*ed50*/  MUFU.RCP R2, R35 ;  /* 0x0000002300027308 */ /* 0x000e620000001000 */
[----:B--2---:R-:W-:-:S04]  /*ed60*/  FMUL.FTZ R6, R3, R3 ;  /* 0x0000000303067220 */ /* 0x004fc80000410000 */
[----:B------:R-:W-:Y:S01]  /*ed70*/  FMUL.FTZ R6, R7, R6 ;  /* 0x0000000607067220 */ /* 0x000fe20000410000 */
[----:B-1----:R-:W-:Y:S01]  /*ed80*/  FMUL.FTZ R33, R23, R2 ;  /* 0x0000000217217220 */ /* 0x002fe20000410000 */
[----:B------:R-:W-:-:S03]  /*ed90*/  FADD.FTZ R2, R5, R21 ;  /* 0x0000001505027221 */ /* 0x000fc60000010000 */
[----:B------:R-:W-:Y:S01]  /*eda0*/  FFMA.FTZ R32, R3, R33, R4 ;  /* 0x0000002103207223 */ /* 0x000fe20000010004 */
[----:B------:R-:W-:-:S07]  /*edb0*/  FFMA.FTZ R33, R33, R6, R2 ;  /* 0x0000000621217223 */ /* 0x000fce0000010002 */
.L_x_5050:
[----:B------:R-:W-:Y:S05]  /*edc0*/  BSYNC.RECONVERGENT B1 ;  /* 0x0000000000017941 */ /* 0x000fea0003800200 */
.L_x_5049:
        /* <DEDUP_REMOVED lines=12> */
.L_x_5046:
[----:B------:R-:W-:Y:S05]  /*ee90*/  BSYNC.RECONVERGENT B0 ;  /* 0x0000000000007941 */ /* 0x000fea0003800200 */
.L_x_5045:
[----:B------:R-:W-:-:S03]  /*eea0*/  UISETP.GT.U32.AND UP0, UPT, UR4, 0x3, UPT ;  /* 0x000000030400788c */ /* 0x000fc6000bf04070 */
[----:B------:R-:W-:-:S06]  /*eeb0*/  UMOV UR4, UR7 ;  /* 0x0000000700047c82 */ /* 0x000fcc0008000000 */
[----:B------:R-:W-:Y:S05]  /*eec0*/  BRA.U UP0, `(.L_x_5051) ;  /* 0xfffffff900dc7547 */ /* 0x000fea000b83ffff */
.L_x_5044:
        /* <DEDUP_REMOVED lines=12> */
.L_x_5060:
        /* <DEDUP_REMOVED lines=34> */
.L_x_5057:
[----:B------:R-:W-:Y:S05]  /*f1b0*/  BSYNC.RECONVERGENT B1 ;  /* 0x0000000000017941 */ /* 0x000fea0003800200 */
.L_x_5056:
        /* <DEDUP_REMOVED lines=20> */
.L_x_5059:
[----:B------:R-:W-:Y:S05]  /*f300*/  BSYNC.RECONVERGENT B1 ;  /* 0x0000000000017941 */ /* 0x000fea0003800200 */
.L_x_5058:
        /* <DEDUP_REMOVED lines=12> */
.L_x_5055:
[----:B------:R-:W-:Y:S05]  /*f3d0*/  BSYNC.RECONVERGENT B0 ;  /* 0x0000000000007941 */ /* 0x000fea0003800200 */
.L_x_5054:
[----:B------:R-:W-:Y:S02]  /*f3e0*/  ISETP.GT.U32.AND P2, PT, R2, 0x7f, PT ;  /* 0x0000007f0200780c */ /* 0x000fe40003f44070 */
[----:B------:R-:W-:-:S11]  /*f3f0*/  MOV R2, R16 ;  /* 0x0000001000027202 */ /* 0x000fd60000000f00 */
[----:B------:R-:W-:Y:S05]  /*f400*/  @P2 BRA `(.L_x_5060) ;  /* 0xfffffff800e02947 */ /* 0x000fea000383ffff */
.L_x_5053:
[----:B------:R-:W-:Y:S01]  /*f410*/  BAR.SYNC.DEFER_BLOCKING 0x0 ;  /* 0x0000000000007b1d */ /* 0x000fe20000010000 */
[----:B------:R-:W-:-:S09]  /*f420*/  UISETP.GE.U32.AND UP0, UPT, UR4, 0x2, UPT ;  /* 0x000000020400788c */ /* 0x000fd2000bf06070 */
[----:B------:R-:W-:Y:S05]  /*f430*/  BRA.U !UP0, `(.L_x_5052) ;  /* 0x0000000508087547 */ /* 0x000fea000b800000 */
[----:B-1234-:R-:W-:-:S07]  /*f440*/  HFMA2 R0, -RZ, RZ, 0, 5.9604644775390625e-08 ;  /* 0x00000001ff007431 */ /* 0x01efce00000001ff */
.L_x_5065:
        /* <DEDUP_REMOVED lines=30> */
.L_x_5062:
[----:B------:R-:W-:Y:S05]  /*f630*/  BSYNC.RECONVERGENT B0 ;  /* 0x0000000000007941 */ /* 0x000fea0003800200 */
.L_x_5061:
        /* <DEDUP_REMOVED lines=30> */
.L_x_5064:
[----:B------:R-:W-:Y:S05]  /*f820*/  BSYNC.RECONVERGENT B0 ;  /* 0x0000000000007941 */ /* 0x000fea0003800200 */
.L_x_5063:
[----:B------:R-:W-:-:S05]  /*f830*/  IMAD.SHL.U32 R0, R0, 0x2, RZ ;  /* 0x0000000200007824 */ /* 0x000fca00078e00ff */
[----:B------:R-:W-:-:S13]  /*f840*/  ISETP.GE.AND P2, PT, R0, UR4, PT ;  /* 0x0000000400007c0c */ /* 0x000fda000bf46270 */
[----:B------:R-:W-:Y:S05]  /*f850*/  @!P2 BRA `(.L_x_5065) ;  /* 0xfffffff800fca947 */ /* 0x000fea000383ffff */
.L_x_5052:
        /* <DEDUP_REMOVED lines=21> */
.L_x_5068:
        /* <DEDUP_REMOVED lines=9> */
.L_x_5067:
[----:B------:R-:W5:Y:S02]  /*fa40*/  LDCU.U8 UR4, c[0x0][0x7a1] ;  /* 0x0000f420ff0477ac */ /* 0x000f640008000000 */
[----:B-----5:R-:W-:-:S09]  /*fa50*/  UISETP.NE.AND UP0, UPT, UR4, URZ, UPT ;  /* 0x000000ff0400728c */ /* 0x020fd2000bf05270 */
[----:B------:R-:W-:Y:S05]  /*fa60*/  BRA.U !UP0, `(.L_x_5069) ;  /* 0x0000000108987547 */ /* 0x000fea000b800000 */
[----:B------:R-:W5:Y:S01]  /*fa70*/  LDC R2, c[0x0][0x7a4] ;  /* 0x0001e900ff027b82 */ /* 0x000f620000000800 */
[----:B------:R-:W1:Y:S01]  /*fa80*/  LDCU UR5, c[0x0][0x380] ;  /* 0x00007000ff0577ac */ /* 0x000e620008000800 */
[----:B------:R-:W0:Y:S01]  /*fa90*/  LDCU.U8 UR4, c[0x0][0x384] ;  /* 0x00007080ff0477ac */ /* 0x000e220008000000 */
[C---:B-1234-:R-:W-:Y:S01]  /*faa0*/  FADD.FTZ R0, R11.reuse, -UR5 ;  /* 0x800000050b007e21 */ /* 0x05efe20008010000 */
[----:B------:R-:W-:Y:S02]  /*fab0*/  FSETP.GT.FTZ.AND P2, PT, R11, UR5, PT ;  /* 0x000000050b007c0b */ /* 0x000fe4000bf54000 */
[C---:B-----5:R-:W-:Y:S02]  /*fac0*/  ISETP.GE.AND P1, PT, R2.reuse, 0x1, PT ;  /* 0x000000010200780c */ /* 0x060fe40003f26270 */
[----:B------:R-:W-:Y:S01]  /*fad0*/  ISETP.GE.AND P0, PT, R2, 0x2, PT ;  /* 0x000000020200780c */ /* 0x000fe20003f06270 */
[----:B------:R-:W-:Y:S01]  /*fae0*/  FADD.FTZ R2, R7, -UR5 ;  /* 0x8000000507027e21 */ /* 0x000fe20008010000 */
[----:B------:R-:W-:-:S02]  /*faf0*/  FSEL R0, R0, RZ, P2 ;  /* 0x000000ff00007208 */ /* 0x000fc40001000000 */
[----:B------:R-:W-:-:S04]  /*fb00*/  FSETP.GT.FTZ.AND P2, PT, R7, UR5, PT ;  /* 0x0000000507007c0b */ /* 0x000fc8000bf54000 */
[----:B0-----:R-:W-:Y:S01]  /*fb10*/  FSEL R6, R2, RZ, P2 ;  /* 0x000000ff02067208 */ /* 0x001fe20001000000 */
[----:B------:R-:W0:Y:S01]  /*fb20*/  MUFU.RCP R0, R0 ;  /* 0x0000000000007308 */ /* 0x000e220000001000 */
[----:B------:R-:W-:Y:S01]  /*fb30*/  ISETP.NE.AND P2, PT, RZ, UR4, PT ;  /* 0x00000004ff007c0c */ /* 0x000fe2000bf45270 */
[----:B------:R-:W1:Y:S02]  /*fb40*/  @P1 LDC.64 R2, c[0x0][0x770] ;  /* 0x0001dc00ff021b82 */ /* 0x000e640000000a00 */
[----:B------:R-:W-:-:S04]  /*fb50*/  @P0 LOP3.LUT R7, R27, 0xfffffffc, RZ, 0xc0, !PT ;  /* 0xfffffffc1b070812 */ /* 0x000fc800078ec0ff */
[----:B------:R-:W2:Y:S02]  /*fb60*/  MUFU.RCP R6, R6 ;  /* 0x0000000600067308 */ /* 0x000ea40000001000 */
[----:B------:R-:W3:Y:S08]  /*fb70*/  @P0 LDC.64 R10, c[0x0][0x778] ;  /* 0x0001de00ff0a0b82 */ /* 0x000ef00000000a00 */
[----:B------:R-:W4:Y:S01]  /*fb80*/  @P1 LDC.64 R12, c[0x0][0x770] ;  /* 0x0001dc00ff0c1b82 */ /* 0x000f220000000a00 */
[----:B0-----:R-:W-:-:S06]  /*fb90*/  FMUL.FTZ R9, R0, R9 ;  /* 0x0000000900097220 */ /* 0x001fcc0000410000 */
[----:B------:R-:W0:Y:S01]  /*fba0*/  @P2 MUFU.SQRT R9, R9 ;  /* 0x0000000900092308 */ /* 0x000e220000002000 */
[----:B--2---:R-:W-:-:S07]  /*fbb0*/  FMUL.FTZ R5, R6, R5 ;  /* 0x0000000506057220 */ /* 0x004fce0000410000 */
[----:B------:R-:W2:Y:S01]  /*fbc0*/  @P2 MUFU.SQRT R5, R5 ;  /* 0x0000000500052308 */ /* 0x000ea20000002000 */
[----:B-1----:R-:W-:Y:S02]  /*fbd0*/  @P1 IADD3 R2, P2, PT, R27, R2, RZ ;  /* 0x000000021b021210 */ /* 0x002fe40007f5e0ff */
[----:B---3--:R-:W-:Y:S02]  /*fbe0*/  @P0 IADD3 R6, P3, PT, R7, R10, RZ ;  /* 0x0000000a07060210 */ /* 0x008fe40007f7e0ff */
[----:B------:R-:W-:Y:S02]  /*fbf0*/  @P1 IADD3.X R3, PT, PT, RZ, R3, RZ, P2, !PT ;  /* 0x00000003ff031210 */ /* 0x000fe400017fe4ff */
[----:B------:R-:W-:Y:S02]  /*fc00*/  @P0 IADD3.X R7, PT, PT, RZ, R11, RZ, P3, !PT ;  /* 0x0000000bff070210 */ /* 0x000fe40001ffe4ff */
[----:B----4-:R-:W-:Y:S01]  /*fc10*/  @P1 IADD3 R10, P4, PT, R25, R12, RZ ;  /* 0x0000000c190a1210 */ /* 0x010fe20007f9e0ff */
[----:B0-----:R0:W-:Y:S04]  /*fc20*/  @P1 STG.E desc[UR36][R2.64], R9 ;  /* 0x0000000902001986 */ /* 0x0011e8000c101924 */
[----:B------:R-:W-:Y:S01]  /*fc30*/  @P1 IMAD.X R11, RZ, RZ, R13, P4 ;  /* 0x000000ffff0b1224 */ /* 0x000fe200020e060d */
[----:B------:R0:W-:Y:S04]  /*fc40*/  @P0 STG.E desc[UR36][R6.64], R8 ;  /* 0x0000000806000986 */ /* 0x0001e8000c101924 */
[----:B--2---:R0:W-:Y:S01]  /*fc50*/  @P1 STG.E desc[UR36][R10.64], R5 ;  /* 0x000000050a001986 */ /* 0x0041e2000c101924 */
[----:B------:R-:W-:Y:S05]  /*fc60*/  @!P0 EXIT ;  /* 0x000000000000894d */ /* 0x000fea0003800000 */
[----:B------:R-:W1:Y:S01]  /*fc70*/  LDCU.64 UR4, c[0x0][0x778] ;  /* 0x0000ef00ff0477ac */ /* 0x000e620008000a00 */
[----:B0-----:R-:W-:-:S04]  /*fc80*/  LOP3.LUT R2, R25, 0xfffffffc, RZ, 0xc0, !PT ;  /* 0xfffffffc19027812 */ /* 0x001fc800078ec0ff */
[----:B-1----:R-:W-:-:S04]  /*fc90*/  IADD3 R2, P0, PT, R2, UR4, RZ ;  /* 0x0000000402027c10 */ /* 0x002fc8000ff1e0ff */
[----:B------:R-:W-:-:S05]  /*fca0*/  IADD3.X R3, PT, PT, RZ, UR5, RZ, P0, !PT ;  /* 0x00000005ff037c10 */ /* 0x000fca00087fe4ff */
[----:B------:R-:W-:Y:S01]  /*fcb0*/  STG.E desc[UR36][R2.64], R4 ;  /* 0x0000000402007986 */ /* 0x000fe2000c101924 */
[----:B------:R-:W-:Y:S05]  /*fcc0*/  EXIT ;  /* 0x000000000000794d */ /* 0x000fea0003800000 */
.L_x_5069:
        /* <DEDUP_REMOVED lines=16> */
.L_x_5070:
        /* <DEDUP_REMOVED lines=15> */
.L_x_5071:
[----:B------:R-:W-:Y:S05]  /*fec0*/  EXIT ;  /* 0x000000000000794d */ /* 0x000fea0003800000 */
.L_x_5066:
        /* <DEDUP_REMOVED lines=31> */
.L_x_5074:
[----:B------:R-:W-:Y:S05]  /*100c0*/  BSYNC.RECONVERGENT B0 ;  /* 0x0000000000007941 */ /* 0x000fea0003800200 */
.L_x_5073:
[----:B------:R-:W-:Y:S01]  /*100d0*/  BSSY.RECONVERGENT B0, `(.L_x_5072) ;  /* 0x0000014000007945 */ /* 0x000fe20003800200 */
[----:B------:R-:W-:Y:S01]  /*100e0*/  IMAD.MOV.U32 R15, RZ, RZ, R5 ;  /* 0x000000ffff0f7224 */ /* 0x000fe200078e0005 */
[----:B------:R-:W-:Y:S02]  /*100f0*/  MOV R17, R7 ;  /* 0x0000000700117202 */ /* 0x000fe40000000f00 */
        /* <DEDUP_REMOVED lines=17> */
.L_x_5075:
[----:B------:R-:W-:Y:S05]  /*10210*/  BSYNC.RECONVERGENT B0 ;  /* 0x0000000000007941 */ /* 0x000fea0003800200 */
.L_x_5072:
        /* <DEDUP_REMOVED lines=30> */
[----:B0-----:R0:W-:Y:S03]  /*10400*/  @P1 STG.E desc[UR36][R2.64], R5 ;  /* 0x0000000502001986 */ /* 0x0011e6000c101924 */
[----:B------:R-:W-:Y:S01]  /*10410*/  @P1 IADD3.X R11, PT, PT, RZ, R17, RZ, P4, !PT ;  /* 0x00000011ff0b1210 */ /* 0x000fe200027fe4ff */
[----:B------:R0:W-:Y:S04]  /*10420*/  @P0 STG.E desc[UR36][R6.64], R8 ;  /* 0x0000000806000986 */ /* 0x0001e8000c101924 */
[----:B--2---:R0:W-:Y:S01]  /*10430*/  @P1 STG.E desc[UR36][R10.64], R15 ;  /* 0x0000000f0a001986 */ /* 0x0041e2000c101924 */
[----:B------:R-:W-:Y:S05]  /*10440*/  @!P0 EXIT ;  /* 0x000000000000894d */ /* 0x000fea0003800000 */
[----:B------:R-:W1:Y:S01]  /*10450*/  LDCU.64 UR4, c[0x0][0x778] ;  /* 0x0000ef00ff0477ac */ /* 0x000e620008000a00 */
[----:B0-----:R-:W-:-:S04]  /*10460*/  LOP3.LUT R2, R25, 0xfffffffc, RZ, 0xc0, !PT ;  /* 0xfffffffc19027812 */ /* 0x001fc800078ec0ff */
[----:B-1----:R-:W-:-:S05]  /*10470*/  IADD3 R2, P0, PT, R2, UR4, RZ ;  /* 0x0000000402027c10 */ /* 0x002fca000ff1e0ff */
[----:B------:R-:W-:-:S05]  /*10480*/  IMAD.X R3, RZ, RZ, UR5, P0 ;  /* 0x00000005ff037e24 */ /* 0x000fca00080e06ff */
[----:B------:R-:W-:Y:S01]  /*10490*/  STG.E desc[UR36][R2.64], R4 ;  /* 0x0000000402007986 */ /* 0x000fe2000c101924 */
[----:B------:R-:W-:Y:S05]  /*104a0*/  EXIT ;  /* 0x000000000000794d */ /* 0x000fea0003800000 */
.L_x_5076:
        /* <DEDUP_REMOVED lines=9> */
.L_x_5023:
        /* <DEDUP_REMOVED lines=16> */
[----:B------:R-:W4:Y:S01]  /*10640*/  LDCU.64 UR4, c[0x4][0x580] ;  /* 0x0100b000ff0477ac */ /* 0x000f220008000a00 */
[----:B------:R-:W-:Y:S02]  /*10650*/  HFMA2 R8, -RZ, RZ, 0, 4.3690204620361328125e-05 ;  /* 0x000002ddff087431 */ /* 0x000fe400000001ff */
[----:B------:R-:W-:Y:S01]  /*10660*/  IMAD.MOV.U32 R12, RZ, RZ, 0x1 ;  /* 0x00000001ff0c7424 */ /* 0x000fe200078e00ff */
[----:B------:R1:W2:Y:S01]  /*10670*/  LDC.64 R2, c[0x4][R0] ;  /* 0x0100000000027b82 */ /* 0x0002a20000000a00 */
[----:B------:R-:W3:Y:S01]  /*10680*/  LDCU.64 UR6, c[0x4][0x578] ;  /* 0x0100af00ff0677ac */ /* 0x000ee20008000a00 */
[----:B------:R-:W-:Y:S01]  /*10690*/  MOV R13, RZ ;  /* 0x000000ff000d7202 */ /* 0x000fe20000000f00 */
[----:B------:R-:W5:Y:S01]  /*106a0*/  LDCU.64 UR8, c[0x4][0x108] ;  /* 0x01002100ff0877ac */ /* 0x000f620008000a00 */
[----:B----4-:R-:W-:Y:S02]  /*106b0*/  MOV R4, UR4 ;  /* 0x0000000400047c02 */ /* 0x010fe40008000f00 */
[----:B------:R-:W-:-:S02]  /*106c0*/  MOV R5, UR5 ;  /* 0x0000000500057c02 */ /* 0x000fc40008000f00 */
[----:B---3--:R-:W-:Y:S01]  /*106d0*/  MOV R6, UR6 ;  /* 0x0000000600067c02 */ /* 0x008fe20008000f00 */
[----:B------:R-:W-:Y:S01]  /*106e0*/  IMAD.U32 R7, RZ, RZ, UR7 ;  /* 0x00000007ff077e24 */ /* 0x000fe2000f8e00ff */
[----:B-----5:R-:W-:Y:S02]  /*106f0*/  MOV R10, UR8 ;  /* 0x00000008000a7c02 */ /* 0x020fe40008000f00 */
[----:B-1----:R-:W-:-:S07]  /*10700*/  MOV R11, UR9 ;  /* 0x00000009000b7c02 */ /* 0x002fce0008000f00 */
[----:B------:R-:W-:-:S07]  /*10710*/  LEPC R20, `(.L_x_5079) ;  /* 0x000000001014794e */ /* 0x000fce0000000000 */
[----:B0-2---:R-:W-:Y:S05]  /*10720*/  CALL.ABS.NOINC R2 ;  /* 0x0000000002007343 */ /* 0x005fea0003c00000 */
.L_x_5079:
        /* <DEDUP_REMOVED lines=9> */
.L_x_5078:
[----:B------:R-:W1:Y:S02]  /*107c0*/  LDCU.U8 UR4, c[0x0][0x7a1] ;  /* 0x0000f420ff0477ac */ /* 0x000e640008000000 */
[----:B-1----:R-:W-:-:S09]  /*107d0*/  UISETP.NE.AND UP0, UPT, UR4, URZ, UPT ;  /* 0x000000ff0400728c */ /* 0x002fd2000bf05270 */
[----:B------:R-:W-:Y:S05]  /*107e0*/  BRA.U !UP0, `(.L_x_5080) ;  /* 0x0000000108987547 */ /* 0x000fea000b800000 */
[----:B------:R-:W1:Y:S01]  /*107f0*/  LDC R2, c[0x0][0x7a4] ;  /* 0x0001e900ff027b82 */ /* 0x000e620000000800 */
[----:B------:R-:W2:Y:S01]  /*10800*/  LDCU UR5, c[0x0][0x380] ;  /* 0x00007000ff0577ac */ /* 0x000ea20008000800 */
[----:B------:R-:W3:Y:S01]  /*10810*/  LDCU.U8 UR4, c[0x0][0x384] ;  /* 0x00007080ff0477ac */ /* 0x000ee20008000000 */
[C---:B--2---:R-:W-:Y:S01]  /*10820*/  FADD.FTZ R0, R7.reuse, -UR5 ;  /* 0x8000000507007e21 */ /* 0x044fe20008010000 */
[----:B------:R-:W-:Y:S02]  /*10830*/  FSETP.GT.FTZ.AND P2, PT, R7, UR5, PT ;  /* 0x0000000507007c0b */ /* 0x000fe4000bf54000 */
[C---:B-1----:R-:W-:Y:S02]  /*10840*/  ISETP.GE.AND P1, PT, R2.reuse, 0x1, PT ;  /* 0x000000010200780c */ /* 0x042fe40003f26270 */
[----:B------:R-:W-:Y:S01]  /*10850*/  ISETP.GE.AND P0, PT, R2, 0x2, PT ;  /* 0x000000020200780c */ /* 0x000fe20003f06270 */
[----:B------:R-:W-:Y:S01]  /*10860*/  FADD.FTZ R2, R23, -UR5 ;  /* 0x8000000517027e21 */ /* 0x000fe20008010000 */
[----:B------:R-:W-:-:S02]  /*10870*/  FSEL R0, R0, RZ, P2 ;  /* 0x000000ff00007208 */ /* 0x000fc40001000000 */
[----:B------:R-:W-:-:S04]  /*10880*/  FSETP.GT.FTZ.AND P2, PT, R23, UR5, PT ;  /* 0x0000000517007c0b */ /* 0x000fc8000bf54000 */
[----:B----4-:R-:W-:Y:S01]  /*10890*/  FSEL R6, R2, RZ, P2 ;  /* 0x000000ff02067208 */ /* 0x010fe20001000000 */
[----:B------:R-:W1:Y:S01]  /*108a0*/  MUFU.RCP R0, R0 ;  /* 0x0000000000007308 */ /* 0x000e620000001000 */
[----:B---3--:R-:W-:Y:S01]  /*108b0*/  ISETP.NE.AND P2, PT, RZ, UR4, PT ;  /* 0x00000004ff007c0c */ /* 0x008fe2000bf45270 */
[----:B------:R-:W2:Y:S02]  /*108c0*/  @P1 LDC.64 R2, c[0x0][0x770] ;  /* 0x0001dc00ff021b82 */ /* 0x000ea40000000a00 */
[----:B------:R-:W-:-:S04]  /*108d0*/  @P0 LOP3.LUT R7, R25, 0xfffffffc, RZ, 0xc0, !PT ;  /* 0xfffffffc19070812 */ /* 0x000fc800078ec0ff */
[----:B------:R-:W3:Y:S02]  /*108e0*/  MUFU.RCP R6, R6 ;  /* 0x0000000600067308 */ /* 0x000ee40000001000 */
[----:B------:R-:W4:Y:S08]  /*108f0*/  @P0 LDC.64 R8, c[0x0][0x778] ;  /* 0x0001de00ff080b82 */ /* 0x000f300000000a00 */
[----:B------:R-:W5:Y:S01]  /*10900*/  @P1 LDC.64 R10, c[0x0][0x770] ;  /* 0x0001dc00ff0a1b82 */ /* 0x000f620000000a00 */
[----:B-1----:R-:W-:-:S06]  /*10910*/  FMUL.FTZ R5, R0, R5 ;  /* 0x0000000500057220 */ /* 0x002fcc0000410000 */
[----:B------:R-:W1:Y:S01]  /*10920*/  @P2 MUFU.SQRT R5, R5 ;  /* 0x0000000500052308 */ /* 0x000e620000002000 */
[----:B---3--:R-:W-:-:S07]  /*10930*/  FMUL.FTZ R21, R6, R21 ;  /* 0x0000001506157220 */ /* 0x008fce0000410000 */
[----:B------:R-:W3:Y:S01]  /*10940*/  @P2 MUFU.SQRT R21, R21 ;  /* 0x0000001500152308 */ /* 0x000ee20000002000 */
[----:B--2---:R-:W-:Y:S02]  /*10950*/  @P1 IADD3 R2, P2, PT, R25, R2, RZ ;  /* 0x0000000219021210 */ /* 0x004fe40007f5e0ff */
[----:B----4-:R-:W-:-:S03]  /*10960*/  @P0 IADD3 R6, P3, PT, R7, R8, RZ ;  /* 0x0000000807060210 */ /* 0x010fc60007f7e0ff */
[----:B------:R-:W-:Y:S01]  /*10970*/  @P1 IMAD.X R3, RZ, RZ, R3, P2 ;  /* 0x000000ffff031224 */ /* 0x000fe200010e0603 */
[----:B------:R-:W-:Y:S02]  /*10980*/  @P0 IADD3.X R7, PT, PT, RZ, R9, RZ, P3, !PT ;  /* 0x00000009ff070210 */ /* 0x000fe40001ffe4ff */
[----:B-----5:R-:W-:Y:S02]  /*10990*/  @P1 IADD3 R8, P4, PT, R27, R10, RZ ;  /* 0x0000000a1b081210 */ /* 0x020fe40007f9e0ff */
[----:B-1----:R1:W-:Y:S02]  /*109a0*/  @P1 STG.E desc[UR36][R2.64], R5 ;  /* 0x0000000502001986 */ /* 0x0023e4000c101924 */
[----:B------:R-:W-:Y:S02]  /*109b0*/  @P1 IADD3.X R9, PT, PT, RZ, R11, RZ, P4, !PT ;  /* 0x0000000bff091210 */ /* 0x000fe400027fe4ff */
[----:B------:R1:W-:Y:S04]  /*109c0*/  @P0 STG.E desc[UR36][R6.64], R4 ;  /* 0x0000000406000986 */ /* 0x0003e8000c101924 */
[----:B---3--:R1:W-:Y:S01]  /*109d0*/  @P1 STG.E desc[UR36][R8.64], R21 ;  /* 0x0000001508001986 */ /* 0x0083e2000c101924 */
[----:B------:R-:W-:Y:S05]  /*109e0*/  @!P0 EXIT ;  /* 0x000000000000894d */ /* 0x000fea0003800000 */
[----:B------:R-:W2:Y:S01]  /*109f0*/  LDCU.64 UR4, c[0x0][0x778] ;  /* 0x0000ef00ff0477ac */ /* 0x000ea20008000a00 */
[----:B-1----:R-:W-:-:S04]  /*10a00*/  LOP3.LUT R2, R27, 0xfffffffc, RZ, 0xc0, !PT ;  /* 0xfffffffc1b027812 */ /* 0x002fc800078ec0ff */
[----:B--2---:R-:W-:-:S04]  /*10a10*/  IADD3 R2, P0, PT, R2, UR4, RZ ;  /* 0x0000000402027c10 */ /* 0x004fc8000ff1e0ff */
[----:B------:R-:W-:-:S05]  /*10a20*/  IADD3.X R3, PT, PT, RZ, UR5, RZ, P0, !PT ;  /* 0x00000005ff037c10 */ /* 0x000fca00087fe4ff */
[----:B------:R-:W-:Y:S01]  /*10a30*/  STG.E desc[UR36][R2.64], R20 ;  /* 0x0000001402007986 */ /* 0x000fe2000c101924 */
[----:B------:R-:W-:Y:S05]  /*10a40*/  EXIT ;  /* 0x000000000000794d */ /* 0x000fea0003800000 */
.L_x_5080:
[----:B------:R-:W-:Y:S01]  /*10a50*/  MOV R2, 0x0 ;  /* 0x0000000000027802 */ /* 0x000fe20000000f00 */
[----:B------:R-:W4:Y:S01]  /*10a60*/  LDCU.64 UR4, c[0x4][0x580] ;  /* 0x0100b000ff0477ac */ /* 0x000f220008000a00 */
[----:B------:R-:W-:Y:S01]  /*10a70*/  HFMA2 R8, -RZ, RZ, 0, 4.4405460357666015625e-05 ;  /* 0x000002e9ff087431 */ /* 0x000fe200000001ff */
[----:B------:R-:W-:Y:S01]  /*10a80*/  MOV R12, 0x1 ;  /* 0x00000001000c7802 */ /* 0x000fe20000000f00 */
[----:B------:R1:W2:Y:S01]  /*10a90*/  LDC.64 R14, c[0x4][R2] ;  /* 0x01000000020e7b82 */ /* 0x0002a20000000a00 */
[----:B------:R-:W3:Y:S01]  /*10aa0*/  LDCU.64 UR6, c[0x4][0x578] ;  /* 0x0100af00ff0677ac */ /* 0x000ee20008000a00 */
[----:B------:R-:W-:Y:S01]  /*10ab0*/  IMAD.MOV.U32 R13, RZ, RZ, RZ ;  /* 0x000000ffff0d7224 */ /* 0x000fe200078e00ff */
[----:B------:R-:W5:Y:S01]  /*10ac0*/  LDCU.64 UR8, c[0x4][0xf8] ;  /* 0x01001f00ff0877ac */ /* 0x000f620008000a00 */
[----:B----4-:R-:W-:Y:S01]  /*10ad0*/  IMAD.U32 R4, RZ, RZ, UR4 ;  /* 0x00000004ff047e24 */ /* 0x010fe2000f8e00ff */
[----:B------:R-:W-:Y:S02]  /*10ae0*/  MOV R5, UR5 ;  /* 0x0000000500057c02 */ /* 0x000fe40008000f00 */
[----:B---3--:R-:W-:-:S02]  /*10af0*/  MOV R6, UR6 ;  /* 0x0000000600067c02 */ /* 0x008fc40008000f00 */
[----:B------:R-:W-:Y:S01]  /*10b00*/  MOV R7, UR7 ;  /* 0x0000000700077c02 */ /* 0x000fe20008000f00 */
[----:B-----5:R-:W-:Y:S01]  /*10b10*/  IMAD.U32 R10, RZ, RZ, UR8 ;  /* 0x00000008ff0a7e24 */ /* 0x020fe2000f8e00ff */
[----:B-1----:R-:W-:-:S07]  /*10b20*/  MOV R11, UR9 ;  /* 0x00000009000b7c02 */ /* 0x002fce0008000f00 */
[----:B------:R-:W-:-:S07]  /*10b30*/  LEPC R20, `(.L_x_5081) ;  /* 0x000000001014794e */ /* 0x000fce0000000000 */
[----:B0-2---:R-:W-:Y:S05]  /*10b40*/  CALL.ABS.NOINC R14 ;  /* 0x000000000e007343 */ /* 0x005fea0003c00000 */
.L_x_5081:
        /* <DEDUP_REMOVED lines=15> */
.L_x_5082:
[----:B------:R-:W-:Y:S05]  /*10c40*/  EXIT ;  /* 0x000000000000794d */ /* 0x000fea0003800000 */
.L_x_5077:
        /* <DEDUP_REMOVED lines=8> */
[----:B------:R-:W3:Y:S01]  /*10cd0*/  LDG.E R12, desc[UR36][R36.64+0x1c] ;  /* 0x00001c24240c7981 */ /* 0x000ee2000c1e1900 */
[----:B------:R-:W-:Y:S01]  /*10ce0*/  BSSY.RECONVERGENT B0, `(.L_x_5084) ;  /* 0x0000017000007945 */ /* 0x000fe20003800200 */
[----:B------:R-:W-:Y:S01]  /*10cf0*/  MOV R3, R5 ;  /* 0x0000000500037202 */ /* 0x000fe20000000f00 */
[----:B------:R-:W-:Y:S01]  /*10d00*/  IMAD.MOV.U32 R13, RZ, RZ, R7 ;  /* 0x000000ffff0d7224 */ /* 0x000fe200078e0007 */
[----:B------:R-:W-:Y:S02]  /*10d10*/  MOV R9, R23 ;  /* 0x0000001700097202 */ /* 0x000fe40000000f00 */
[----:B--2---:R-:W-:-:S02]  /*10d20*/  FSETP.NEU.FTZ.AND P0, PT, R10, RZ, PT ;  /* 0x000000ff0a00720b */ /* 0x004fc40003f1d000 */
[----:B---3--:R-:W-:-:S11]  /*10d30*/  FSETP.NEU.FTZ.AND P1, PT, R12, RZ, PT ;  /* 0x000000ff0c00720b */ /* 0x008fd60003f3d000 */
[----:B------:R-:W-:Y:S05]  /*10d40*/  @!P0 BRA `(.L_x_5085) ;  /* 0x0000000000408947 */ /* 0x000fea0003800000 */
[----:B------:R-:W2:Y:S04]  /*10d50*/  LDG.E R11, desc[UR36][R36.64] ;  /* 0x00000024240b7981 */ /* 0x000ea8000c1e1900 */
[----:B------:R-:W3:Y:S04]  /*10d60*/  LDG.E R3, desc[UR36][R36.64+0x4] ;  /* 0x0000042424037981 */ /* 0x000ee8000c1e1900 */
[----:B----4-:R1:W4:Y:S01]  /*10d70*/  LDG.E R6, desc[UR36][R36.64+0x8] ;  /* 0x0000082424067981 */ /* 0x010322000c1e1900 */
        /* <DEDUP_REMOVED lines=13> */
.L_x_5085:
[----:B------:R-:W-:Y:S05]  /*10e50*/  BSYNC.RECONVERGENT B0 ;  /* 0x0000000000007941 */ /* 0x000fea0003800200 */
.L_x_5084:
[----:B------:R-:W-:Y:S01]  /*10e60*/  BSSY.RECONVERGENT B0, `(.L_x_5083) ;  /* 0x0000013000007945 */ /* 0x000fe20003800200 */
[----:B------:R-:W-:-:S03]  /*10e70*/  IMAD.MOV.U32 R11, RZ, RZ, R21 ;  /* 0x000000ffff0b7224 */ /* 0x000fc600078e0015 */
        /* <DEDUP_REMOVED lines=17> */
.L_x_5086:
[----:B------:R-:W-:Y:S05]  /*10f90*/  BSYNC.RECONVERGENT B0 ;  /* 0x0000000000007941 */ /* 0x000fea0003800200 */
.L_x_5083:
        /* <DEDUP_REMOVED lines=41> */
.L_x_5087:
[----:B------:R-:W-:Y:S04]  /*11230*/  STG.E desc[UR36][R36.64], R4 ;  /* 0x0000000424007986 */ /* 0x000fe8000c101924 */
[----:B------:R-:W-:Y:S04]  /*11240*/  STG.E desc[UR36][R36.64+0x4], R3 ;  /* 0x0000040324007986 */ /* 0x000fe8000c101924 */
[----:B----4-:R-:W-:Y:S04]  /*11250*/  STG.E desc[UR36][R36.64+0x8], R6 ;  /* 0x0000080624007986 */ /* 0x010fe8000c101924 */
[----:B------:R-:W-:Y:S04]  /*11260*/  STG.E desc[UR36][R36.64+0xc], R13 ;  /* 0x00000c0d24007986 */ /* 0x000fe8000c101924 */
[----:B------:R-:W-:Y:S04]  /*11270*/  STG.E desc[UR36][R36.64+0x10], R20 ;  /* 0x0000101424007986 */ /* 0x000fe8000c101924 */
[----:B------:R-:W-:Y:S04]  /*11280*/  STG.E desc[UR36][R36.64+0x14], R11 ;  /* 0x0000140b24007986 */ /* 0x000fe8000c101924 */
[----:B------:R-:W-:Y:S04]  /*11290*/  STG.E desc[UR36][R36.64+0x18], R22 ;  /* 0x0000181624007986 */ /* 0x000fe8000c101924 */
[----:B------:R-:W-:Y:S01]  /*112a0*/  STG.E desc[UR36][R36.64+0x1c], R9 ;  /* 0x00001c0924007986 */ /* 0x000fe2000c101924 */
[----:B------:R-:W-:Y:S05]  /*112b0*/  EXIT ;  /* 0x000000000000794d */ /* 0x000fea0003800000 */
        .weak           $__internal_13_$__cuda_sm20_div_u64
        .type           $__internal_13_$__cuda_sm20_div_u64,@function
        .size           $__internal_13_$__cuda_sm20_div_u64,(.L_x_7245 - $__internal_13_$__cuda_sm20_div_u64)
$__internal_13_$__cuda_sm20_div_u64:
        /* <DEDUP_REMOVED lines=69> */
[----:B------:R-:W-:Y:S06]  /*11710*/  RET.REL.NODEC R8 `(_ZN2at6native13reduce_kernelILi256ELi2ENS0_8ReduceOpIfNS0_10WelfordOpsIffiN4cuda3std3__44pairIffEEEEjfLi2ELi2EEEEEvT1_) ;  /* 0xfffffee808387950 */ /* 0x000fec0003c3ffff */
.L_x_5088:
        /* <DEDUP_REMOVED lines=14> */
.L_x_7245:


//--------------------- .text._ZN2at6native13reduce_kernelILi128ELi4ENS0_8ReduceOpIfNS0_10WelfordOpsIffiN4cuda3std3__44pairIffEEEEjfLi2ELi2EEEEEvT1_ --------------------------
	.section	.text._ZN2at6native13reduce_kernelILi128ELi4ENS0_8ReduceOpIfNS0_10WelfordOpsIffiN4cuda3std3__44pairIffEEEEjfLi2ELi2EEEEEvT1_,"ax",@progbits
	.align	128
        .global         _ZN2at6native13reduce_kernelILi128ELi4ENS0_8ReduceOpIfNS0_10WelfordOpsIffiN4cuda3std3__44pairIffEEEEjfLi2ELi2EEEEEvT1_
        .type           _ZN2at6native13reduce_kernelILi128ELi4ENS0_8ReduceOpIfNS0_10WelfordOpsIffiN4cuda3std3__44pairIffEEEEjfLi2ELi2EEEEEvT1_,@function
        .size           _ZN2at6native13reduce_kernelILi128ELi4ENS0_8ReduceOpIfNS0_10WelfordOpsIffiN4cuda3std3__44pairIffEEEEjfLi2ELi2EEEEEvT1_,(.L_x_7246 - _ZN2at6native13reduce_kernelILi128ELi4ENS0_8ReduceOpIfNS0_10WelfordOpsIffiN4cuda3std3__44pairIffEEEEjfLi2ELi2EEEEEvT1_)
        .other          _ZN2at6native13reduce_kernelILi128ELi4ENS0_8ReduceOpIfNS0_10WelfordOpsIffiN4cuda3std3__44pairIffEEEEjfLi2ELi2EEEEEvT1_,@"STO_CUDA_ENTRY STV_DEFAULT"
_ZN2at6native13reduce_kernelILi128ELi4ENS0_8ReduceOpIfNS0_10WelfordOpsIffiN4cuda3std3__44pairIffEEEEjfLi2ELi2EEEEEvT1_:
.text._ZN2at6native13reduce_kernelILi128ELi4ENS0_8ReduceOpIfNS0_10WelfordOpsIffiN4cuda3std3__44pairIffEEEEjfLi2ELi2EEEEEvT1_:
        /* <DEDUP_REMOVED lines=296> */
.L_x_5089:
        /* <DEDUP_REMOVED lines=40> */
.L_x_5093:
        /* <DEDUP_REMOVED lines=34> */
.L_x_5097:
[----:B------:R-:W-:Y:S05]  /*1720*/  BSYNC.RECONVERGENT B1 ;  /* 0x0000000000017941 */ /* 0x000fea0003800200 */
.L_x_5096:
[----:B------:R-:W0:Y:S01]  /*1730*/  LDCU UR4, c[0x0][0x39c] ;  /* 0x00007380ff0477ac */ /* 0x000e220008000800 */
[----:B------:R-:W-:-:S04]  /*1740*/  IADD3 R24, P0, PT, R24, 0x4, RZ ;  /* 0x0000000418187810 */ /* 0x000fc80007f1e0ff */
[----:B------:R-:W-:Y:S01]  /*1750*/  IADD3.X R25, PT, PT, RZ, R25, RZ, P0, !PT ;  /* 0x00000019ff197210 */ /* 0x000fe200007fe4ff */
[----:B0-----:R-:W-:-:S06]  /*1760*/  UIADD3 UR4, UPT, UPT, UR4, -0x1, URZ ;  /* 0xffffffff04047890 */ /* 0x001fcc000fffe0ff */
[----:B------:R-:W-:-:S07]  /*1770*/  MOV R26, UR4 ;  /* 0x00000004001a7c02 */ /* 0x000fce0008000f00 */
.L_x_5095:
[----:B------:R-:W-:Y:S05]  /*1780*/  BSYNC.RECONVERGENT B0 ;  /* 0x0000000000007941 */ /* 0x000fea0003800200 */
.L_x_5094:
        /* <DEDUP_REMOVED lines=11> */
.L_x_5100:
        /* <DEDUP_REMOVED lines=22> */
.L_x_5099:
[----:B------:R-:W-:Y:S05]  /*19a0*/  BSYNC.RECONVERGENT B0 ;  /* 0x0000000000007941 */ /* 0x000fea0003800200 */
.L_x_5098:
        /* <DEDUP_REMOVED lines=21> */
.L_x_5102:
[----:B------:R-:W-:Y:S05]  /*1b00*/  BSYNC.RECONVERGENT B0 ;  /* 0x0000000000007941 */ /* 0x000fea0003800200 */
.L_x_5101:
[----:B------:R-:W-:Y:S02]  /*1b10*/  FSETP.NEU.FTZ.AND P0, PT, R30, RZ, PT ;  /* 0x000000ff1e00720b */ /* 0x000fe40003f1d000 */
[----:B------:R-:W-:Y:S02]  /*1b20*/  CS2R R14, SRZ ;  /* 0x00000000000e7805 */ /* 0x000fe4000001ff00 */
[----:B------:R-:W-:Y:S02]  /*1b30*/  CS2R R12, SRZ ;  /* 0x00000000000c7805 */ /* 0x000fe4000001ff00 */
[----:B------:R-:W-:Y:S02]  /*1b40*/  CS2R R10, SRZ ;  /* 0x00000000000a7805 */ /* 0x000fe4000001ff00 */
[----:B------:R-:W-:Y:S01]  /*1b50*/  CS2R R8, SRZ ;  /* 0x0000000000087805 */ /* 0x000fe2000001ff00 */
[----:B------:R-:W-:Y:S01]  /*1b60*/  IMAD.MOV.U32 R7, RZ, RZ, R31 ;  /* 0x000000ffff077224 */ /* 0x000fe200078e001f */
[----:B------:R-:W-:-:S02]  /*1b70*/  MOV R5, R0 ;  /* 0x0000000000057202 */ /* 0x000fc40000000f00 */
[----:B------:R-:W-:Y:S01]  /*1b80*/  MOV R4, R28 ;  /* 0x0000001c00047202 */ /* 0x000fe20000000f00 */
[----:B------:R-:W-:Y:S06]  /*1b90*/  @!P0 BRA `(.L_x_5091) ;  /* 0x0000007400148947 */ /* 0x000fec0003800000 */
[----:B------:R-:W-:Y:S01]  /*1ba0*/  FSETP.NEU.FTZ.AND P0, PT, R31, RZ, PT ;  /* 0x000000ff1f00720b */ /* 0x000fe20003f1d000 */
[----:B------:R-:W-:Y:S01]  /*1bb0*/  IMAD.MOV.U32 R6, RZ, RZ, R29 ;  /* 0x000000ffff067224 */ /* 0x000fe200078e001d */
[----:B------:R-:W-:Y:S02]  /*1bc0*/  CS2R R20, SRZ ;  /* 0x0000000000147805 */ /* 0x000fe4000001ff00 */
[----:B------:R-:W-:Y:S02]  /*1bd0*/  CS2R R14, SRZ ;  /* 0x00000000000e7805 */ /* 0x000fe4000001ff00 */
[----:B------:R-:W-:Y:S02]  /*1be0*/  CS2R R12, SRZ ;  /* 0x00000000000c7805 */ /* 0x000fe4000001ff00 */
[----:B------:R-:W-:Y:S02]  /*1bf0*/  CS2R R10, SRZ ;  /* 0x00000000000a7805 */ /* 0x000fe4000001ff00 */
[----:B------:R-:W-:-:S02]  /*1c00*/  CS2R R8, SRZ ;  /* 0x0000000000087805 */ /* 0x000fc4000001ff00 */
        /* <DEDUP_REMOVED lines=14> */
[----:B0-----:R-:W-:Y:S01]  /*1cf0*/  FMUL.FTZ R5, R6, R31 ;  /* 0x0000001f06057220 */ /* 0x001fe20000410000 */
[----:B------:R-:W-:-:S03]  /*1d00*/  MOV R6, 0xffffffff ;  /* 0xffffffff00067802 */ /* 0x000fc60000000f00 */
[----:B------:R-:W-:Y:S01]  /*1d10*/  FFMA.FTZ R4, R4, R5, R3 ;  /* 0x0000000504047223 */ /* 0x000fe20000010003 */
[----:B------:R-:W-:Y:S01]  /*1d20*/  FFMA.FTZ R5, R5, R9, R0 ;  /* 0x0000000905057223 */ /* 0x000fe20000010000 */
[----:B------:R-:W-:Y:S01]  /*1d30*/  CS2R R8, SRZ ;  /* 0x0000000000087805 */ /* 0x000fe2000001ff00 */
[----:B------:R-:W-:Y:S06]  /*1d40*/  BRA `(.L_x_5091) ;  /* 0x0000007000a87947 */ /* 0x000fec0003800000 */
.L_x_5092:
        /* <DEDUP_REMOVED lines=24> */
[--C-:B------:R-:W-:Y:S01]  /*1ed0*/  IMAD.MOV.U32 R30, RZ, RZ, R13.reuse ;  /* 0x000000ffff1e7224 */ /* 0x100fe200078e000d */
[-C--:B------:R-:W-:Y:S01]  /*1ee0*/  MOV R34, R13.reuse ;  /* 0x0000000d00227202 */ /* 0x080fe20000000f00 */
[----:B------:R-:W-:Y:S01]  /*1ef0*/  IMAD.MOV.U32 R29, RZ, RZ, R13 ;  /* 0x000000ffff1d7224 */ /* 0x000fe200078e000d */
        /* <DEDUP_REMOVED lines=16> */
.L_x_5106:
[----:B------:R-:W-:-:S05]  /*2000*/  SHF.R.U32.HI R9, RZ, 0x2, R40 ;  /* 0x00000002ff097819 */ /* 0x000fca0000011628 */
[----:B------:R-:W-:Y:S01]  /*2010*/  IMAD.WIDE.U32 R8, R9, 0x10, R24 ;  /* 0x0000001009087825 */ /* 0x000fe200078e0018 */
[----:B------:R-:W-:-:S05]  /*2020*/  IADD3 R40, PT, PT, R40, R33, RZ ;  /* 0x0000002128287210 */ /* 0x000fca0007ffe0ff */
[----:B------:R-:W2:Y:S01]  /*2030*/  LDG.E.128 R8, desc[UR36][R8.64] ;  /* 0x0000002408087981 */ /* 0x000ea2000c1e1d00 */
[----:B------:R-:W-:-:S05]  /*2040*/  SHF.R.U32.HI R5, RZ, 0x2, R40 ;  /* 0x00000002ff057819 */ /* 0x000fca0000011628 */
[----:B------:R-:W-:-:S06]  /*2050*/  IMAD.WIDE.U32 R4, R5, 0x10, R24 ;  /* 0x0000001005047825 */ /* 0x000fcc00078e0018 */
[----:B------:R-:W3:Y:S01]  /*2060*/  LDG.E.128 R4, desc[UR36][R4.64] ;  /* 0x0000002404047981 */ /* 0x000ee2000c1e1d00 */
[----:B------:R-:W-:Y:S01]  /*2070*/  IADD3 R22, PT, PT, R22, 0x1, RZ ;  /* 0x0000000116167810 */ /* 0x000fe20007ffe0ff */
[----:B------:R-:W-:-:S03]  /*2080*/  IMAD.IADD R40, R40, 0x1, R33 ;  /* 0x0000000128287824 */ /* 0x000fc600078e0221 */
[----:B------:R-:W-:Y:S02]  /*2090*/  I2FP.F32.S32 R35, R22 ;  /* 0x0000001600237245 */ /* 0x000fe40000201400 */
[----:B------:R-:W-:Y:S02]  /*20a0*/  IADD3 R37, PT, PT, R40, R33, RZ ;  /* 0x0000002128257210 */ /* 0x000fe40007ffe0ff */
[----:B------:R-:W1:Y:S02]  /*20b0*/  MUFU.RCP R45, R35 ;  /* 0x00000023002d7308 */ /* 0x000e640000001000 */
[----:B------:R-:W-:Y:S01]  /*20c0*/  ISETP.GE.U32.AND P0, PT, R37, R26, PT ;  /* 0x0000001a2500720c */ /* 0x000fe20003f06070 */
[----:B--2---:R-:W-:Y:S01]  /*20d0*/  FADD.FTZ R36, R8, -R15 ;  /* 0x8000000f08247221 */ /* 0x004fe20000010000 */
[----:B------:R-:W-:Y:S01]  /*20e0*/  FADD.FTZ R39, R9, -R14 ;  /* 0x8000000e09277221 */ /* 0x000fe20000010000 */
[----:B------:R-:W-:Y:S01]  /*20f0*/  FADD.FTZ R42, R10, -R23 ;  /* 0x800000170a2a7221 */ /* 0x000fe20000010000 */
        /* <DEDUP_REMOVED lines=13> */
[----:B---3--:R-:W-:Y:S01]  /*21d0*/  FADD.FTZ R36, R4, -R31 ;  /* 0x8000001f04247221 */ /* 0x008fe20000010000 */
        /* <DEDUP_REMOVED lines=17> */
.L_x_5105:
[----:B------:R-:W-:Y:S05]  /*22f0*/  BSYNC.RECONVERGENT B0 ;  /* 0x0000000000007941 */ /* 0x000fea0003800200 */
.L_x_5104:
[----:B------:R-:W-:Y:S01]  /*2300*/  ISETP.GE.U32.AND P0, PT, R40, R26, PT ;  /* 0x0000001a2800720c */ /* 0x000fe20003f06070 */
[----:B------:R-:W-:Y:S01]  /*2310*/  BSSY.RECONVERGENT B0, `(.L_x_5107) ;  /* 0x000000c000007945 */ /* 0x000fe20003800200 */
[----:B------:R-:W-:Y:S01]  /*2320*/  MOV R38, R35 ;  /* 0x0000002300267202 */ /* 0x000fe20000000f00 */
[----:B------:R-:W-:-:S10]  /*2330*/  IMAD.MOV.U32 R36, RZ, RZ, R22 ;  /* 0x000000ffff247224 */ /* 0x000fd400078e0016 */
        /* <DEDUP_REMOVED lines=9> */
.L_x_5108:
[----:B------:R-:W-:Y:S05]  /*23d0*/  BSYNC.RECONVERGENT B0 ;  /* 0x0000000000007941 */ /* 0x000fea0003800200 */
.L_x_5107:
[----:B------:R-:W-:Y:S04]  /*23e0*/  BSSY.RECONVERGENT B0, `(.L_x_5109) ;  /* 0x000002b000007945 */ /* 0x000fe80003800200 */
[----:B------:R-:W-:Y:S05]  /*23f0*/  @P0 BRA `(.L_x_5110) ;  /* 0x0000000000a40947 */ /* 0x000fea0003800000 */
[----:B------:R-:W-:Y:S01]  /*2400*/  IADD3 R36, PT, PT, R22, 0x1, RZ ;  /* 0x0000000116247810 */ /* 0x000fe20007ffe0ff */
[----:B------:R-:W-:Y:S02]  /*2410*/  IMAD.IADD R33, R40, 0x1, R33 ;  /* 0x0000000128217824 */ /* 0x000fe400078e0221 */
[----:B-1---5:R-:W-:Y:S01]  /*2420*/  FADD.FTZ R24, -R15, R8 ;  /* 0x000000080f187221 */ /* 0x022fe20000010100 */
[----:B------:R-:W-:Y:S01]  /*2430*/  FADD.FTZ R25, -R14, R9 ;  /* 0x000000090e197221 */ /* 0x000fe20000010100 */
[----:B------:R-:W-:Y:S02]  /*2440*/  I2FP.F32.S32 R38, R36 ;  /* 0x0000002400267245 */ /* 0x000fe40000201400 */
[----:B------:R-:W-:Y:S01]  /*2450*/  ISETP.GE.U32.AND P0, PT, R33, R26, PT ;  /* 0x0000001a2100720c */ /* 0x000fe20003f06070 */
[----:B------:R-:W-:Y:S01]  /*2460*/  FADD.FTZ R26, -R23, R10 ;  /* 0x0000000a171a7221 */ /* 0x000fe20000010100 */
[----:B------:R-:W1:Y:S01]  /*2470*/  MUFU.RCP R37, R38 ;  /* 0x0000002600257308 */ /* 0x000e620000001000 */
[----:B------:R-:W-:Y:S01]  /*2480*/  FADD.FTZ R33, -R28, R11 ;  /* 0x0000000b1c217221 */ /* 0x000fe20000010100 */
[-C--:B-1----:R-:W-:Y:S01]  /*2490*/  FFMA.FTZ R15, R24, R37.reuse, R15 ;  /* 0x00000025180f7223 */ /* 0x082fe2000001000f */
        /* <DEDUP_REMOVED lines=11> */
[----:B------:R-:W-:Y:S06]  /*2550*/  @P0 BRA `(.L_x_5110) ;  /* 0x00000000004c0947 */ /* 0x000fec0003800000 */
[----:B------:R-:W1:Y:S01]  /*2560*/  MUFU.RCP R9, R38 ;  /* 0x0000002600097308 */ /* 0x000e620000001000 */
        /* <DEDUP_REMOVED lines=17> */
[----:B------:R-:W-:-:S07]  /*2680*/  MOV R22, R36 ;  /* 0x0000002400167202 */ /* 0x000fce0000000f00 */
.L_x_5110:
[----:B------:R-:W-:Y:S05]  /*2690*/  BSYNC.RECONVERGENT B0 ;  /* 0x0000000000007941 */ /* 0x000fea0003800200 */
.L_x_5109:
[----:B------:R-:W-:Y:S01]  /*26a0*/  FSETP.NEU.FTZ.AND P0, PT, R38, RZ, PT ;  /* 0x000000ff2600720b */ /* 0x000fe20003f1d000 */
[----:B------:R-:W-:Y:S01]  /*26b0*/  BSSY.RECONVERGENT B0, `(.L_x_5111) ;  /* 0x0000016000007945 */ /* 0x000fe20003800200 */
[----:B-----5:R-:W-:Y:S01]  /*26c0*/  IMAD.MOV.U32 R4, RZ, RZ, R31 ;  /* 0x000000ffff047224 */ /* 0x020fe200078e001f */
        /* <DEDUP_REMOVED lines=13> */
[----:B------:R-:W2:Y:S01]  /*27a0*/  MUFU.RCP R6, R7 ;  /* 0x0000000700067308 */ /* 0x000ea20000001000 */
[----:B------:R-:W-:-:S04]  /*27b0*/  FMUL.FTZ R9, R4, R4 ;  /* 0x0000000404097220 */ /* 0x000fc80000410000 */
[----:B------:R-:W-:Y:S01]  /*27c0*/  FMUL.FTZ R9, R9, R38 ;  /* 0x0000002609097220 */ /* 0x000fe20000410000 */
[----:B--2---:R-:W-:Y:S01]  /*27d0*/  FMUL.FTZ R5, R6, R35 ;  /* 0x0000002306057220 */ /* 0x004fe20000410000 */
[----:B------:R-:W-:-:S03]  /*27e0*/  MOV R6, 0xffffffff ;  /* 0xffffffff00067802 */ /* 0x000fc60000000f00 */
[----:B------:R-:W-:Y:S01]  /*27f0*/  FFMA.FTZ R4, R4, R5, R15 ;  /* 0x0000000504047223 */ /* 0x000fe2000001000f */
[----:B------:R-:W-:-:S07]  /*2800*/  FFMA.FTZ R5, R5, R9, R34 ;  /* 0x0000000905057223 */ /* 0x000fce0000010022 */
.L_x_5112:
[----:B------:R-:W-:Y:S05]  /*2810*/  BSYNC.RECONVERGENT B0 ;  /* 0x0000000000007941 */ /* 0x000fea0003800200 */
.L_x_5111:
        /* <DEDUP_REMOVED lines=21> */
[----:B------:R-:W-:-:S07]  /*2970*/  FFMA.FTZ R9, R25, R12, R13 ;  /* 0x0000000c19097223 */ /* 0x000fce000001000d */
.L_x_5114:
[----:B------:R-:W-:Y:S05]  /*2980*/  BSYNC.RECONVERGENT B0 ;  /* 0x0000000000007941 */ /* 0x000fea0003800200 */
.L_x_5113:
        /* <DEDUP_REMOVED lines=18> */
[----:B-1----:R-:W-:Y:S01]  /*2ab0*/  FMUL.FTZ R24, R14, R35 ;  /* 0x000000230e187220 */ /* 0x002fe20000410000 */
[----:B------:R-:W-:-:S03]  /*2ac0*/  MOV R14, 0xffffffff ;  /* 0xffffffff000e7802 */ /* 0x000fc60000000f00 */
[C---:B------:R-:W-:Y:S01]  /*2ad0*/  FFMA.FTZ R12, R24.reuse, R12, R23 ;  /* 0x0000000c180c7223 */ /* 0x040fe20000010017 */
[----:B------:R-:W-:-:S07]  /*2ae0*/  FFMA.FTZ R13, R24, R20, R13 ;  /* 0x00000014180d7223 */ /* 0x000fce000001000d */
.L_x_5116:
[----:B------:R-:W-:Y:S05]  /*2af0*/  BSYNC.RECONVERGENT B0 ;  /* 0x0000000000007941 */ /* 0x000fea0003800200 */
.L_x_5115:
        /* <DEDUP_REMOVED lines=15> */
[----:B-1----:R-:W-:-:S04]  /*2bf0*/  FMUL.FTZ R25, R21, R21 ;  /* 0x0000001515197220 */ /* 0x002fc80000410000 */
[----:B------:R-:W-:Y:S01]  /*2c00*/  FMUL.FTZ R0, R25, R38 ;  /* 0x0000002619007220 */ /* 0x000fe20000410000 */
[----:B--2---:R-:W-:-:S04]  /*2c10*/  FMUL.FTZ R27, R20, R35 ;  /* 0x00000023141b7220 */ /* 0x004fc80000410000 */
[C---:B------:R-:W-:Y:S01]  /*2c20*/  FFMA.FTZ R20, R27.reuse, R21, R28 ;  /* 0x000000151b147223 */ /* 0x040fe2000001001c */
[----:B------:R-:W-:Y:S01]  /*2c30*/  FFMA.FTZ R21, R27, R0, R3 ;  /* 0x000000001b157223 */ /* 0x000fe20000010003 */
[----:B------:R-:W-:Y:S06]  /*2c40*/  BRA `(.L_x_5091) ;  /* 0x0000006000e87947 */ /* 0x000fec0003800000 */
.L_x_5103:
[----:B------:R-:W-:-:S13]  /*2c50*/  ISETP.NE.AND P0, PT, R8, 0x1, PT ;  /* 0x000000010800780c */ /* 0x000fda0003f05270 */
        /* <DEDUP_REMOVED lines=38> */
.L_x_5120:
[----:B------:R-:W-:Y:S01]  /*2ec0*/  IMAD R4, R35, R40, RZ ;  /* 0x0000002823047224 */ /* 0x000fe200078e02ff */
[----:B------:R-:W-:-:S04]  /*2ed0*/  IADD3 R40, PT, PT, R40, R33, RZ ;  /* 0x0000002128287210 */ /* 0x000fc80007ffe0ff */
[----:B------:R-:W-:Y:S01]  /*2ee0*/  SHF.R.U32.HI R9, RZ, 0x2, R4 ;  /* 0x00000002ff097819 */ /* 0x000fe20000011604 */
[----:B------:R-:W-:-:S04]  /*2ef0*/  IMAD R4, R35, R40, RZ ;  /* 0x0000002823047224 */ /* 0x000fc800078e02ff */
[----:B------:R-:W-:Y:S01]  /*2f00*/  IMAD.WIDE.U32 R8, R9, 0x10, R24 ;  /* 0x0000001009087825 */ /* 0x000fe200078e0018 */
[----:B------:R-:W-:-:S05]  /*2f10*/  SHF.R.U32.HI R5, RZ, 0x2, R4 ;  /* 0x00000002ff057819 */ /* 0x000fca0000011604 */
[----:B------:R-:W2:Y:S01]  /*2f20*/  LDG.E.128 R8, desc[UR36][R8.64] ;  /* 0x0000002408087981 */ /* 0x000ea2000c1e1d00 */
        /* <DEDUP_REMOVED lines=42> */
.L_x_5119:
[----:B------:R-:W-:Y:S05]  /*31d0*/  BSYNC.RECONVERGENT B0 ;  /* 0x0000000000007941 */ /* 0x000fea0003800200 */
.L_x_5118:
        /* <DEDUP_REMOVED lines=15> */
.L_x_5122:
[----:B------:R-:W-:Y:S05]  /*32d0*/  BSYNC.RECONVERGENT B0 ;  /* 0x0000000000007941 */ /* 0x000fea0003800200 */
.L_x_5121:
[----:B------:R-:W-:Y:S04]  /*32e0*/  BSSY.RECONVERGENT B0, `(.L_x_5123) ;  /* 0x000002b000007945 */ /* 0x000fe80003800200 */
[----:B------:R-:W-:Y:S05]  /*32f0*/  @P0 BRA `(.L_x_5124) ;  /* 0x0000000000a40947 */ /* 0x000fea0003800000 */
[----:B------:R-:W-:Y:S01]  /*3300*/  IADD3 R37, PT, PT, R22, 0x1, RZ ;  /* 0x0000000116257810 */ /* 0x000fe20007ffe0ff */
[----:B------:R-:W-:Y:S02]  /*3310*/  IMAD.IADD R33, R40, 0x1, R33 ;  /* 0x0000000128217824 */ /* 0x000fe400078e0221 */
[----:B-1---5:R-:W-:Y:S01]  /*3320*/  FADD.FTZ R24, -R15, R8 ;  /* 0x000000080f187221 */ /* 0x022fe20000010100 */
[----:B------:R-:W-:Y:S01]  /*3330*/  FADD.FTZ R25, -R14, R9 ;  /* 0x000000090e197221 */ /* 0x000fe20000010100 */
[----:B------:R-:W-:Y:S01]  /*3340*/  I2FP.F32.S32 R39, R37 ;  /* 0x0000002500277245 */ /* 0x000fe20000201400 */
[----:B------:R-:W-:Y:S01]  /*3350*/  FADD.FTZ R35, -R28, R11 ;  /* 0x0000000b1c237221 */ /* 0x000fe20000010100 */
[----:B------:R-:W-:Y:S01]  /*3360*/  ISETP.GE.U32.AND P0, PT, R33, R26, PT ;  /* 0x0000001a2100720c */ /* 0x000fe20003f06070 */
[----:B------:R-:W-:Y:S01]  /*3370*/  FADD.FTZ R26, -R23, R10 ;  /* 0x0000000a171a7221 */ /* 0x000fe20000010100 */
[----:B------:R-:W1:Y:S02]  /*3380*/  MUFU.RCP R38, R39 ;  /* 0x0000002700267308 */ /* 0x000e640000001000 */
        /* <DEDUP_REMOVED lines=32> */
.L_x_5124:
[----:B------:R-:W-:Y:S05]  /*3590*/  BSYNC.RECONVERGENT B0 ;  /* 0x0000000000007941 */ /* 0x000fea0003800200 */
.L_x_5123:
        /* <DEDUP_REMOVED lines=19> */
[----:B------:R-:W-:Y:S01]  /*36d0*/  MOV R6, 0xffffffff ;  /* 0xffffffff00067802 */ /* 0x000fe20000000f00 */
[----:B--2---:R-:W-:-:S04]  /*36e0*/  FMUL.FTZ R5, R5, R36 ;  /* 0x0000002405057220 */ /* 0x004fc80000410000 */
[----:B------:R-:W-:Y:S01]  /*36f0*/  FFMA.FTZ R4, R4, R5, R15 ;  /* 0x0000000504047223 */ /* 0x000fe2000001000f */
[----:B------:R-:W-:-:S07]  /*3700*/  FFMA.FTZ R5, R5, R8, R34 ;  /* 0x0000000805057223 */ /* 0x000fce0000010022 */
.L_x_5126:
[----:B------:R-:W-:Y:S05]  /*3710*/  BSYNC.RECONVERGENT B0 ;  /* 0x0000000000007941 */ /* 0x000fea0003800200 */
.L_x_5125:
        /* <DEDUP_REMOVED lines=20> */
[C---:B------:R-:W-:Y:S01]  /*3860*/  FFMA.FTZ R8, R15.reuse, R9, R14 ;  /* 0x000000090f087223 */ /* 0x040fe2000001000e */
[----:B------:R-:W-:-:S07]  /*3870*/  FFMA.FTZ R9, R15, R12, R13 ;  /* 0x0000000c0f097223 */ /* 0x000fce000001000d */
.L_x_5128:
[----:B------:R-:W-:Y:S05]  /*3880*/  BSYNC.RECONVERGENT B0 ;  /* 0x0000000000007941 */ /* 0x000fea0003800200 */
.L_x_5127:
        /* <DEDUP_REMOVED lines=15> */
[----:B------:R-:W-:Y:S01]  /*3980*/  FMUL.FTZ R14, R12, R12 ;  /* 0x0000000c0c0e7220 */ /* 0x000fe20000410000 */
[----:B-1----:R-:W-:Y:S01]  /*3990*/  FMUL.FTZ R24, R13, R36 ;  /* 0x000000240d187220 */ /* 0x002fe20000410000 */
[----:B------:R-:W-:Y:S02]  /*39a0*/  FADD.FTZ R13, R20, R21 ;  /* 0x00000015140d7221 */ /* 0x000fe40000010000 */
[----:B------:R-:W-:Y:S01]  /*39b0*/  FMUL.FTZ R20, R14, R39 ;  /* 0x000000270e147220 */ /* 0x000fe20000410000 */
[----:B------:R-:W-:Y:S01]  /*39c0*/  MOV R14, 0xffffffff ;  /* 0xffffffff000e7802 */ /* 0x000fe20000000f00 */
[C---:B------:R-:W-:Y:S02]  /*39d0*/  FFMA.FTZ R12, R24.reuse, R12, R23 ;  /* 0x0000000c180c7223 */ /* 0x040fe40000010017 */
[----:B------:R-:W-:-:S07]  /*39e0*/  FFMA.FTZ R13, R24, R20, R13 ;  /* 0x00000014180d7223 */ /* 0x000fce000001000d */
.L_x_5130:
[----:B------:R-:W-:Y:S05]  /*39f0*/  BSYNC.RECONVERGENT B0 ;  /* 0x0000000000007941 */ /* 0x000fea0003800200 */
.L_x_5129:
        /* <DEDUP_REMOVED lines=14> */
[----:B-1----:R-:W1:Y:S01]  /*3ae0*/  MUFU.RCP R25, R23 ;  /* 0x0000001700197308 */ /* 0x002e620000001000 */
[----:B------:R-:W-:-:S04]  /*3af0*/  FMUL.FTZ R0, R21, R21 ;  /* 0x0000001515007220 */ /* 0x000fc80000410000 */
[----:B------:R-:W-:Y:S01]  /*3b00*/  FMUL.FTZ R0, R0, R39 ;  /* 0x0000002700007220 */ /* 0x000fe20000410000 */
[----:B-1----:R-:W-:-:S04]  /*3b10*/  FMUL.FTZ R25, R25, R36 ;  /* 0x0000002419197220 */ /* 0x002fc80000410000 */
[C---:B------:R-:W-:Y:S01]  /*3b20*/  FFMA.FTZ R20, R25.reuse, R21, R28 ;  /* 0x0000001519147223 */ /* 0x040fe2000001001c */
[----:B------:R-:W-:Y:S01]  /*3b30*/  FFMA.FTZ R21, R25, R0, R3 ;  /* 0x0000000019157223 */ /* 0x000fe20000010003 */
[----:B------:R-:W-:Y:S06]  /*3b40*/  BRA `(.L_x_5091) ;  /* 0x0000005400287947 */ /* 0x000fec0003800000 */
.L_x_5117:
[----:B------:R-:W1:Y:S01]  /*3b50*/  LDCU UR5, c[0x0][0x3a4] ;  /* 0x00007480ff0577ac */ /* 0x000e620008000800 */
[----:B------:R-:W2:Y:S01]  /*3b60*/  LDC R0, c[0x0][0x388] ;  /* 0x0000e200ff007b82 */ /* 0x000ea20000000800 */
[----:B------:R-:W-:Y:S01]  /*3b70*/  BSSY.RECONVERGENT B0, `(.L_x_5131) ;  /* 0x000027e000007945 */ /* 0x000fe20003800200 */
[----:B------:R-:W3:Y:S06]  /*3b80*/  LDCU UR4, c[0x0][0x394] ;  /* 0x00007280ff0477ac */ /* 0x000eec0008000800 */
[----:B------:R-:W4:Y:S08]  /*3b90*/  LDC R20, c[0x0][0x38c] ;  /* 0x0000e300ff147b82 */ /* 0x000f300000000800 */
[----:B------:R-:W0:Y:S01]  /*3ba0*/  LDC R22, c[0x0][0x390] ;  /* 0x0000e400ff167b82 */ /* 0x000e220000000800 */
[----:B-1----:R-:W-:-:S02]  /*3bb0*/  MOV R41, UR5 ;  /* 0x0000000500297c02 */ /* 0x002fc40008000f00 */
[----:B---3--:R-:W-:-:S03]  /*3bc0*/  MOV R31, UR4 ;  /* 0x00000004001f7c02 */ /* 0x008fc60008000f00 */
[----:B------:R-:W-:Y:S02]  /*3bd0*/  IMAD.IADD R3, R40, 0x1, R41 ;  /* 0x0000000128037824 */ /* 0x000fe400078e0229 */
[--C-:B--2---:R-:W-:Y:S01]  /*3be0*/  IMAD.MOV.U32 R30, RZ, RZ, R0.reuse ;  /* 0x000000ffff1e7224 */ /* 0x104fe200078e0000 */
[----:B------:R-:W-:Y:S01]  /*3bf0*/  MOV R35, R0 ;  /* 0x0000000000237202 */ /* 0x000fe20000000f00 */
[----:B------:R-:W-:Y:S01]  /*3c00*/  IMAD.MOV.U32 R23, RZ, RZ, R0 ;  /* 0x000000ffff177224 */ /* 0x000fe200078e0000 */
[----:B------:R-:W-:Y:S02]  /*3c10*/  ISETP.GE.U32.AND P0, PT, R3, R26, PT ;  /* 0x0000001a0300720c */ /* 0x000fe40003f06070 */
        /* <DEDUP_REMOVED lines=13> */
[----:B------:R0:W5:Y:S01]  /*3cf0*/  @!P0 LDG.E.128 R4, desc[UR36][R24.64] ;  /* 0x0000002418048981 */ /* 0x000162000c1e1d00 */
[----:B------:R-:W-:Y:S01]  /*3d00*/  IADD3 R31, PT, PT, R8, -0x1, RZ ;  /* 0xffffffff081f7810 */ /* 0x000fe20007ffe0ff */
[----:B------:R-:W-:Y:S01]  /*3d10*/  BSSY.RECONVERGENT B1, `(.L_x_5133) ;  /* 0x0000262000017945 */ /* 0x000fe20003800200 */
        /* <DEDUP_REMOVED lines=14> */
[----:B------:R-:W-:Y:S02]  /*3e00*/  MOV R34, R0 ;  /* 0x0000000000227202 */ /* 0x000fe40000000f00 */
[----:B0-----:R-:W-:-:S07]  /*3e10*/  IADD3 R42, PT, PT, R42, 0x1, RZ ;  /* 0x000000012a2a7810 */ /* 0x001fce0007ffe0ff */
.L_x_5137:
[----:B------:R-:W0:Y:S01]  /*3e20*/  LDCU UR4, c[0x0][0x3a4] ;  /* 0x00007480ff0477ac */ /* 0x000e220008000800 */
[----:B-----5:R-:W-:Y:S01]  /*3e30*/  @!P0 MOV R8, R4 ;  /* 0x0000000400088202 */ /* 0x020fe20000000f00 */
[----:B------:R-:W-:Y:S01]  /*3e40*/  @!P0 IMAD.MOV.U32 R9, RZ, RZ, R5 ;  /* 0x000000ffff098224 */ /* 0x000fe200078e0005 */
[-C--:B------:R-:W-:Y:S01]  /*3e50*/  @!P0 MOV R10, R6.reuse ;  /* 0x00000006000a8202 */ /* 0x080fe20000000f00 */
[----:B------:R-:W-:Y:S01]  /*3e60*/  @!P0 IMAD.MOV.U32 R15, RZ, RZ, R7 ;  /* 0x000000ffff0f8224 */ /* 0x000fe200078e0007 */
[----:B------:R-:W-:Y:S01]  /*3e70*/  @!P0 MOV R11, R7 ;  /* 0x00000007000b8202 */ /* 0x000fe20000000f00 */
        /* <DEDUP_REMOVED lines=300> */
.L_x_5135:
[----:B------:R-:W-:-:S04]  /*5140*/  LOP3.LUT R13, R12, 0xfffffff0, RZ, 0xc0, !PT ;  /* 0xfffffff00c0d7812 */ /* 0x000fc800078ec0ff */
[----:B------:R-:W-:-:S05]  /*5150*/  IADD3 R12, P2, PT, R13, R24, RZ ;  /* 0x000000180d0c7210 */ /* 0x000fca0007f5e0ff */
[----:B------:R-:W-:-:S06]  /*5160*/  IMAD.X R13, RZ, RZ, R25, P2 ;  /* 0x000000ffff0d7224 */ /* 0x000fcc00010e0619 */
[----:B------:R-:W5:Y:S01]  /*5170*/  LDG.E.128 R12, desc[UR36][R12.64] ;  /* 0x000000240c0c7981 */ /* 0x000f62000c1e1d00 */
[----:B0-----:R-:W-:Y:S02]  /*5180*/  IADD3 R9, PT, PT, R40, UR4, RZ ;  /* 0x0000000428097c10 */ /* 0x001fe4000fffe0ff */
        /* <DEDUP_REMOVED lines=236> */
.L_x_5136:
[----:B------:R-:W-:-:S04]  /*6050*/  LOP3.LUT R9, R26, 0xfffffff0, RZ, 0xc0, !PT ;  /* 0xfffffff01a097812 */ /* 0x000fc800078ec0ff */
[----:B------:R-:W-:-:S05]  /*6060*/  IADD3 R8, P1, PT, R9, R24, RZ ;  /* 0x0000001809087210 */ /* 0x000fca0007f3e0ff */
[----:B------:R-:W-:-:S06]  /*6070*/  IMAD.X R9, RZ, RZ, R25, P1 ;  /* 0x000000ffff097224 */ /* 0x000fcc00008e0619 */
[----:B------:R-:W5:Y:S02]  /*6080*/  LDG.E.128 R8, desc[UR36][R8.64] ;  /* 0x0000002408087981 */ /* 0x000f64000c1e1d00 */
.L_x_5134:
[----:B------:R-:W-:Y:S01]  /*6090*/  IADD3 R22, PT, PT, R22, 0x1, RZ ;  /* 0x0000000116167810 */ /* 0x000fe20007ffe0ff */
[----:B------:R-:W1:Y:S01]  /*60a0*/  LDCU UR5, c[0x0][0x39c] ;  /* 0x00007380ff0577ac */ /* 0x000e620008000800 */
[----:B0-----:R-:W-:Y:S01]  /*60b0*/  MOV R41, UR4 ;  /* 0x0000000400297c02 */ /* 0x001fe20008000f00 */
[----:B-----5:R-:W-:Y:S01]  /*60c0*/  FADD.FTZ R49, R12, -R38 ;  /* 0x800000260c317221 */ /* 0x020fe20000010000 */
[----:B------:R-:W-:Y:S01]  /*60d0*/  I2FP.F32.S32 R43, R22 ;  /* 0x00000016002b7245 */ /* 0x000fe20000201400 */
[----:B------:R-:W-:Y:S01]  /*60e0*/  FADD.FTZ R51, R13, -R34 ;  /* 0x800000220d337221 */ /* 0x000fe20000010000 */
[----:B------:R-:W-:Y:S01]  /*60f0*/  FADD.FTZ R52, R14, -R23 ;  /* 0x800000170e347221 */ /* 0x000fe20000010000 */
[----:B------:R-:W-:Y:S01]  /*6100*/  IMAD R40, R41, 0x2, R40 ;  /* 0x0000000229287824 */ /* 0x000fe200078e0228 */
[----:B------:R-:W0:Y:S01]  /*6110*/  MUFU.RCP R48, R43 ;  /* 0x0000002b00307308 */ /* 0x000e220000001000 */
[----:B------:R-:W-:Y:S01]  /*6120*/  FADD.FTZ R54, R15, -R0 ;  /* 0x800000000f367221 */ /* 0x000fe20000010000 */
[----:B------:R-:W-:Y:S01]  /*6130*/  FADD.FTZ R44, R8, -R39 ;  /* 0x80000027082c7221 */ /* 0x000fe20000010000 */
[----:B------:R-:W-:Y:S01]  /*6140*/  FADD.FTZ R46, R9, -R35 ;  /* 0x80000023092e7221 */ /* 0x000fe20000010000 */
[----:B------:R-:W-:Y:S01]  /*6150*/  IADD3 R53, PT, PT, R40, R41, RZ ;  /* 0x0000002928357210 */ /* 0x000fe20007ffe0ff */
[----:B------:R-:W-:Y:S01]  /*6160*/  FADD.FTZ R45, R10, -R30 ;  /* 0x8000001e0a2d7221 */ /* 0x000fe20000010000 */
[----:B------:R-:W-:Y:S01]  /*6170*/  FADD.FTZ R47, R11, -R3 ;  /* 0x800000030b2f7221 */ /* 0x000fe20000010000 */
[----:B-1----:R-:W-:-:S04]  /*6180*/  MOV R26, UR5 ;  /* 0x00000005001a7c02 */ /* 0x002fc80008000f00 */
[----:B------:R-:W-:Y:S01]  /*6190*/  ISETP.GE.U32.AND P1, PT, R53, R26, PT ;  /* 0x0000001a3500720c */ /* 0x000fe20003f26070 */
[-C--:B0-----:R-:W-:Y:S01]  /*61a0*/  FFMA.FTZ R38, R49, R48.reuse, R38 ;  /* 0x0000003031267223 */ /* 0x081fe20000010026 */
[-C--:B------:R-:W-:Y:S01]  /*61b0*/  FFMA.FTZ R34, R51, R48.reuse, R34 ;  /* 0x0000003033227223 */ /* 0x080fe20000010022 */
[-C--:B------:R-:W-:Y:S01]  /*61c0*/  FFMA.FTZ R23, R52, R48.reuse, R23 ;  /* 0x0000003034177223 */ /* 0x080fe20000010017 */
[-C--:B------:R-:W-:Y:S01]  /*61d0*/  FFMA.FTZ R0, R54, R48.reuse, R0 ;  /* 0x0000003036007223 */ /* 0x080fe20000010000 */
[-C--:B------:R-:W-:Y:S01]  /*61e0*/  FFMA.FTZ R39, R44, R48.reuse, R39 ;  /* 0x000000302c277223 */ /* 0x080fe20000010027 */
        /* <DEDUP_REMOVED lines=21> */
.L_x_5133:
[----:B------:R-:W-:-:S07]  /*6340*/  IMAD.MOV.U32 R31, RZ, RZ, R43 ;  /* 0x000000ffff1f7224 */ /* 0x000fce00078e002b */
.L_x_5132:
[----:B------:R-:W-:Y:S05]  /*6350*/  BSYNC.RECONVERGENT B0 ;  /* 0x0000000000007941 */ /* 0x000fea0003800200 */
.L_x_5131:
        /* <DEDUP_REMOVED lines=284> */
.L_x_5141:
[----:B------:R-:W-:Y:S01]  /*7520*/  SHF.R.U32.HI R12, RZ, 0x4, R12 ;  /* 0x00000004ff0c7819 */ /* 0x000fe2000001160c */
[----:B------:R-:W-:-:S07]  /*7530*/  IMAD.MOV.U32 R13, RZ, RZ, RZ ;  /* 0x000000ffff0d7224 */ /* 0x000fce00078e00ff */
.L_x_5140:
        /* <DEDUP_REMOVED lines=284> */
.L_x_5143:
[----:B------:R-:W-:Y:S02]  /*8700*/  SHF.R.U32.HI R8, RZ, 0x4, R8 ;  /* 0x00000004ff087819 */ /* 0x000fe40000011608 */
[----:B------:R-:W-:-:S07]  /*8710*/  MOV R9, RZ ;  /* 0x000000ff00097202 */ /* 0x000fce0000000f00 */
.L_x_5142:
[----:B------:R-:W-:-:S04]  /*8720*/  LEA R10, P0, R8, R27, 0x4 ;  /* 0x0000001b080a7211 */ /* 0x000fc800078020ff */
[----:B------:R-:W-:-:S06]  /*8730*/  LEA.HI.X R11, R8, R25, R9, 0x4, P0 ;  /* 0x00000019080b7211 */ /* 0x000fcc00000f2409 */
[----:B------:R-:W5:Y:S03]  /*8740*/  LDG.E.128 R8, desc[UR36][R10.64] ;  /* 0x000000240a087981 */ /* 0x000f66000c1e1d00 */
.L_x_5139:
[----:B------:R-:W-:Y:S05]  /*8750*/  BSYNC.RECONVERGENT B0 ;  /* 0x0000000000007941 */ /* 0x000fea0003800200 */
.L_x_5138:
[----:B------:R-:W-:Y:S01]  /*8760*/  ISETP.GE.U32.AND P0, PT, R40, R26, PT ;  /* 0x0000001a2800720c */ /* 0x000fe20003f06070 */
[----:B------:R-:W-:Y:S01]  /*8770*/  BSSY.RECONVERGENT B0, `(.L_x_5144) ;  /* 0x000002d000007945 */ /* 0x000fe20003800200 */
[----:B------:R-:W-:Y:S01]  /*8780*/  IMAD.MOV.U32 R42, RZ, RZ, R31 ;  /* 0x000000ffff2a7224 */ /* 0x000fe200078e001f */
[----:B------:R-:W-:-:S10]  /*8790*/  MOV R24, R22 ;  /* 0x0000001600187202 */ /* 0x000fd40000000f00 */
[----:B------:R-:W-:Y:S05]  /*87a0*/  @P0 BRA `(.L_x_5145) ;  /* 0x0000000000a40947 */ /* 0x000fea0003800000 */
[----:B------:R-:W-:Y:S01]  /*87b0*/  IADD3 R24, PT, PT, R22, 0x1, RZ ;  /* 0x0000000116187810 */ /* 0x000fe20007ffe0ff */
[----:B------:R-:W-:Y:S02]  /*87c0*/  IMAD.IADD R41, R40, 0x1, R41 ;  /* 0x0000000128297824 */ /* 0x000fe400078e0229 */
[----:B-----5:R-:W-:Y:S01]  /*87d0*/  FADD.FTZ R5, -R38, R12 ;  /* 0x0000000c26057221 */ /* 0x020fe20000010100 */
[----:B------:R-:W-:Y:S01]  /*87e0*/  FADD.FTZ R7, -R34, R13 ;  /* 0x0000000d22077221 */ /* 0x000fe20000010100 */
[----:B------:R-:W-:Y:S01]  /*87f0*/  I2FP.F32.S32 R42, R24 ;  /* 0x00000018002a7245 */ /* 0x000fe20000201400 */
[----:B------:R-:W-:Y:S01]  /*8800*/  FADD.FTZ R4, -R23, R14 ;  /* 0x0000000e17047221 */ /* 0x000fe20000010100 */
[----:B------:R-:W-:Y:S01]  /*8810*/  ISETP.GE.U32.AND P0, PT, R41, R26, PT ;  /* 0x0000001a2900720c */ /* 0x000fe20003f06070 */
[----:B------:R-:W-:Y:S01]  /*8820*/  FADD.FTZ R6, -R0, R15 ;  /* 0x0000000f00067221 */ /* 0x000fe20000010100 */
[----:B------:R-:W0:Y:S02]  /*8830*/  MUFU.RCP R25, R42 ;  /* 0x0000002a00197308 */ /* 0x000e240000001000 */
        /* <DEDUP_REMOVED lines=13> */
[----:B------:R-:W0:Y:S01]  /*8910*/  MUFU.RCP R12, R42 ;  /* 0x0000002a000c7308 */ /* 0x000e220000001000 */
[----:B------:R-:W-:Y:S01]  /*8920*/  FADD.FTZ R4, -R39, R8 ;  /* 0x0000000827047221 */ /* 0x000fe20000010100 */
[----:B------:R-:W-:Y:S01]  /*8930*/  FADD.FTZ R6, -R35, R9 ;  /* 0x0000000923067221 */ /* 0x000fe20000010100 */
[----:B------:R-:W-:Y:S01]  /*8940*/  FADD.FTZ R5, -R30, R10 ;  /* 0x0000000a1e057221 */ /* 0x000fe20000010100 */
[----:B------:R-:W-:Y:S01]  /*8950*/  FADD.FTZ R7, -R3, R11 ;  /* 0x0000000b03077221 */ /* 0x000fe20000010100 */
[----:B------:R-:W-:Y:S02]  /*8960*/  MOV R31, R42 ;  /* 0x0000002a001f7202 */ /* 0x000fe40000000f00 */
[----:B------:R-:W-:Y:S01]  /*8970*/  MOV R22, R24 ;  /* 0x0000001800167202 */ /* 0x000fe20000000f00 */
        /* <DEDUP_REMOVED lines=11> */
[----:B------:R-:W-:-:S07]  /*8a30*/  FFMA.FTZ R28, R7, R11, R28 ;  /* 0x0000000b071c7223 */ /* 0x000fce000001001c */
.L_x_5145:
[----:B------:R-:W-:Y:S05]  /*8a40*/  BSYNC.RECONVERGENT B0 ;  /* 0x0000000000007941 */ /* 0x000fea0003800200 */
.L_x_5144:
        /* <DEDUP_REMOVED lines=18> */
[----:B-----5:R-:W-:-:S04]  /*8b70*/  FMUL.FTZ R9, R39, R39 ;  /* 0x0000002727097220 */ /* 0x020fc80000410000 */
[----:B------:R-:W-:Y:S01]  /*8b80*/  FMUL.FTZ R9, R9, R42 ;  /* 0x0000002a09097220 */ /* 0x000fe20000410000 */
[----:B0-----:R-:W-:-:S04]  /*8b90*/  FMUL.FTZ R5, R4, R31 ;  /* 0x0000001f04057220 */ /* 0x001fc80000410000 */
[----:B------:R-:W-:Y:S01]  /*8ba0*/  FFMA.FTZ R4, R39, R5, R38 ;  /* 0x0000000527047223 */ /* 0x000fe20000010026 */
[----:B------:R-:W-:-:S07]  /*8bb0*/  FFMA.FTZ R5, R5, R9, R36 ;  /* 0x0000000905057223 */ /* 0x000fce0000010024 */
.L_x_5147:
[----:B------:R-:W-:Y:S05]  /*8bc0*/  BSYNC.RECONVERGENT B0 ;  /* 0x0000000000007941 */ /* 0x000fea0003800200 */
.L_x_5146:
[----:B------:R-:W-:Y:S01]  /*8bd0*/  BSSY.RECONVERGENT B0, `(.L_x_5148) ;  /* 0x0000016000007945 */ /* 0x000fe20003800200 */
[----:B-----5:R-:W-:Y:S01]  /*8be0*/  IMAD.MOV.U32 R8, RZ, RZ, R35 ;  /* 0x000000ffff087224 */ /* 0x020fe200078e0023 */
        /* <DEDUP_REMOVED lines=18> */
[C---:B------:R-:W-:Y:S01]  /*8d10*/  FFMA.FTZ R8, R15.reuse, R35, R34 ;  /* 0x000000230f087223 */ /* 0x040fe20000010022 */
[----:B------:R-:W-:-:S07]  /*8d20*/  FFMA.FTZ R9, R15, R12, R9 ;  /* 0x0000000c0f097223 */ /* 0x000fce0000010009 */
.L_x_5149:
[----:B------:R-:W-:Y:S05]  /*8d30*/  BSYNC.RECONVERGENT B0 ;  /* 0x0000000000007941 */ /* 0x000fea0003800200 */
.L_x_5148:
        /* <DEDUP_REMOVED lines=15> */
[----:B------:R-:W0:Y:S01]  /*8e30*/  MUFU.RCP R14, R15 ;  /* 0x0000000f000e7308 */ /* 0x000e220000001000 */
[----:B------:R-:W-:-:S04]  /*8e40*/  FMUL.FTZ R25, R12, R12 ;  /* 0x0000000c0c197220 */ /* 0x000fc80000410000 */
[----:B------:R-:W-:Y:S01]  /*8e50*/  FMUL.FTZ R20, R25, R42 ;  /* 0x0000002a19147220 */ /* 0x000fe20000410000 */
[----:B0-----:R-:W-:Y:S01]  /*8e60*/  FMUL.FTZ R26, R14, R31 ;  /* 0x0000001f0e1a7220 */ /* 0x001fe20000410000 */
[----:B------:R-:W-:-:S03]  /*8e70*/  MOV R14, 0xffffffff ;  /* 0xffffffff000e7802 */ /* 0x000fc60000000f00 */
[C---:B------:R-:W-:Y:S01]  /*8e80*/  FFMA.FTZ R12, R26.reuse, R12, R23 ;  /* 0x0000000c1a0c7223 */ /* 0x040fe20000010017 */
[----:B------:R-:W-:-:S07]  /*8e90*/  FFMA.FTZ R13, R26, R20, R13 ;  /* 0x000000141a0d7223 */ /* 0x000fce000001000d */
.L_x_5151:
[----:B------:R-:W-:Y:S05]  /*8ea0*/  BSYNC.RECONVERGENT B0 ;  /* 0x0000000000007941 */ /* 0x000fea0003800200 */
.L_x_5150:
        /* <DEDUP_REMOVED lines=20> */
.L_x_5091:
[----:B------:R-:W-:Y:S05]  /*8ff0*/  BSYNC.RECONVERGENT B6 ;  /* 0x0000000000067941 */ /* 0x000fea0003800200 */
.L_x_5090:
[----:B------:R-:W2:Y:S02]  /*9000*/  LDCU UR4, c[0x0][0x3b4] ;  /* 0x00007680ff0477ac */ /* 0x000ea40008000800 */
[----:B--2---:R-:W-:-:S09]  /*9010*/  UISETP.NE.AND UP0, UPT, UR4, URZ, UPT ;  /* 0x000000ff0400728c */ /* 0x004fd2000bf05270 */
[----:B------:R-:W-:Y:S05]  /*9020*/  BRA.U !UP0, `(.L_x_5152) ;  /* 0x0000000908547547 */ /* 0x000fea000b800000 */
[----:B-1----:R-:W1:Y:S01]  /*9030*/  S2R R25, SR_CgaCtaId ;  /* 0x0000000000197919 */ /* 0x002e620000008800 */
        /* <DEDUP_REMOVED lines=14> */
.L_x_5163:
        /* <DEDUP_REMOVED lines=8> */
[----:B------:R-:W-:Y:S01]  /*91a0*/  IMAD R25, R24, R0, R17 ;  /* 0x0000000018197224 */ /* 0x000fe200078e0211 */
[----:B------:R-:W-:Y:S01]  /*91b0*/  FSETP.NEU.FTZ.AND P1, PT, R7, RZ, PT ;  /* 0x000000ff0700720b */ /* 0x000fe20003f3d000 */
[----:B------:R-:W-:Y:S01]  /*91c0*/  BSSY.RECONVERGENT B1, `(.L_x_5155) ;  /* 0x000001d000017945 */ /* 0x000fe20003800200 */
[----:B------:R-:W-:Y:S01]  /*91d0*/  FSETP.NEU.FTZ.AND P2, PT, R11, RZ, PT ;  /* 0x000000ff0b00720b */ /* 0x000fe20003f5d000 */
[----:B------:R-:W-:Y:S01]  /*91e0*/  IMAD R42, R25, 0x40, R56 ;  /* 0x00000040192a7824 */ /* 0x000fe200078e0238 */
[----:B------:R-:W-:Y:S02]  /*91f0*/  FSETP.NEU.FTZ.AND P3, PT, R15, RZ, PT ;  /* 0x000000ff0f00720b */ /* 0x000fe40003f7d000 */
[----:B------:R-:W-:Y:S02]  /*9200*/  FSETP.NEU.FTZ.AND P0, PT, R23, RZ, PT ;  /* 0x000000ff1700720b */ /* 0x000fe40003f1d000 */
        /* <DEDUP_REMOVED lines=17> */
[----:B------:R-:W-:Y:S01]  /*9320*/  MOV R26, 0xffffffff ;  /* 0xffffffff001a7802 */ /* 0x000fe20000000f00 */
[----:B------:R-:W1:Y:S01]  /*9330*/  MUFU.RCP R6, R43 ;  /* 0x0000002b00067308 */ /* 0x000e620000001000 */
[----:B------:R-:W-:-:S04]  /*9340*/  FMUL.FTZ R24, R41, R41 ;  /* 0x0000002929187220 */ /* 0x000fc80000410000 */
[----:B------:R-:W-:Y:S01]  /*9350*/  FMUL.FTZ R24, R7, R24 ;  /* 0x0000001807187220 */ /* 0x000fe20000410000 */
[----:B-1----:R-:W-:-:S04]  /*9360*/  FMUL.FTZ R6, R27, R6 ;  /* 0x000000061b067220 */ /* 0x002fc80000410000 */
[----:B------:R-:W-:Y:S01]  /*9370*/  FFMA.FTZ R40, R41, R6, R4 ;  /* 0x0000000629287223 */ /* 0x000fe20000010004 */
[----:B------:R-:W-:-:S07]  /*9380*/  FFMA.FTZ R41, R6, R24, R5 ;  /* 0x0000001806297223 */ /* 0x000fce0000010005 */
.L_x_5156:
[----:B------:R-:W-:Y:S05]  /*9390*/  BSYNC.RECONVERGENT B1 ;  /* 0x0000000000017941 */ /* 0x000fea0003800200 */
.L_x_5155:
        /* <DEDUP_REMOVED lines=21> */
.L_x_5158:
[----:B------:R-:W-:Y:S05]  /*94f0*/  BSYNC.RECONVERGENT B1 ;  /* 0x0000000000017941 */ /* 0x000fea0003800200 */
.L_x_5157:
        /* <DEDUP_REMOVED lines=22> */
.L_x_5160:
[----:B------:R-:W-:Y:S05]  /*9660*/  BSYNC.RECONVERGENT B1 ;  /* 0x0000000000017941 */ /* 0x000fea0003800200 */
.L_x_5159:
        /* <DEDUP_REMOVED lines=20> */
.L_x_5162:
[----:B------:R-:W-:Y:S05]  /*97b0*/  BSYNC.RECONVERGENT B1 ;  /* 0x0000000000017941 */ /* 0x000fea0003800200 */
.L_x_5161:
        /* <DEDUP_REMOVED lines=24> */
.L_x_5154:
[----:B------:R-:W-:Y:S05]  /*9940*/  BSYNC.RECONVERGENT B0 ;  /* 0x0000000000007941 */ /* 0x000fea0003800200 */
.L_x_5153:
[----:B------:R-:W-:Y:S02]  /*9950*/  ISETP.GT.U32.AND P0, PT, R59, 0x3, PT ;  /* 0x000000033b00780c */ /* 0x000fe40003f04070 */
[----:B------:R-:W-:-:S11]  /*9960*/  MOV R59, R61 ;  /* 0x0000003d003b7202 */ /* 0x000fd60000000f00 */
[----:B------:R-:W-:Y:S05]  /*9970*/  @P0 BRA `(.L_x_5163) ;  /* 0xfffffff400e80947 */ /* 0x000fea000383ffff */
.L_x_5152:
        /* <DEDUP_REMOVED lines=21> */
.L_x_5176:
        /* <DEDUP_REMOVED lines=38> */
.L_x_5169:
[----:B------:R-:W-:Y:S05]  /*9d30*/  BSYNC.RECONVERGENT B1 ;  /* 0x0000000000017941 */ /* 0x000fea0003800200 */
.L_x_5168:
        /* <DEDUP_REMOVED lines=21> */
.L_x_5171:
[----:B------:R-:W-:Y:S05]  /*9e90*/  BSYNC.RECONVERGENT B1 ;  /* 0x0000000000017941 */ /* 0x000fea0003800200 */
.L_x_5170:
        /* <DEDUP_REMOVED lines=22> */
.L_x_5173:
[----:B------:R-:W-:Y:S05]  /*a000*/  BSYNC.RECONVERGENT B1 ;  /* 0x0000000000017941 */ /* 0x000fea0003800200 */
.L_x_5172:
        /* <DEDUP_REMOVED lines=20> */
.L_x_5175:
[----:B------:R-:W-:Y:S05]  /*a150*/  BSYNC.RECONVERGENT B1 ;  /* 0x0000000000017941 */ /* 0x000fea0003800200 */
.L_x_5174:
        /* <DEDUP_REMOVED lines=24> */
.L_x_5167:
[----:B------:R-:W-:Y:S05]  /*a2e0*/  BSYNC.RECONVERGENT B0 ;  /* 0x0000000000007941 */ /* 0x000fea0003800200 */
.L_x_5166:
[----:B------:R-:W-:Y:S01]  /*a2f0*/  ISETP.GT.U32.AND P0, PT, R57, 0x7f, PT ;  /* 0x0000007f3900780c */ /* 0x000fe20003f04070 */
[----:B------:R-:W-:-:S12]  /*a300*/  IMAD.MOV.U32 R57, RZ, RZ, R60 ;  /* 0x000000ffff397224 */ /* 0x000fd800078e003c */
[----:B------:R-:W-:Y:S05]  /*a310*/  @P0 BRA `(.L_x_5176) ;  /* 0xfffffff400ec0947 */ /* 0x000fea000383ffff */
.L_x_5165:
[----:B------:R-:W-:Y:S01]  /*a320*/  ISETP.GE.U32.AND P0, PT, R3, 0x2, PT ;  /* 0x000000020300780c */ /* 0x000fe20003f06070 */
[----:B------:R-:W-:Y:S05]  /*a330*/  WARPSYNC.ALL ;  /* 0x0000000000007948 */ /* 0x000fea0003800000 */
[----:B------:R-:W-:Y:S07]  /*a340*/  BAR.SYNC.DEFER_BLOCKING 0x0 ;  /* 0x0000000000007b1d */ /* 0x000fee0000010000 */
[----:B------:R-:W-:Y:S05]  /*a350*/  @!P0 BRA `(.L_x_5164) ;  /* 0x0000000800008947 */ /* 0x000fea0003800000 */
[----:B------:R-:W-:-:S07]  /*a360*/  HFMA2 R0, -RZ, RZ, 0, 5.9604644775390625e-08 ;  /* 0x00000001ff007431 */ /* 0x000fce00000001ff */
.L_x_5185:
[----:B------:R-:W4:Y:S01]  /*a370*/  SHFL.DOWN PT, R26, R4, R0, 0x1f ;  /* 0x08001f00041a7589 */ /* 0x000f2200000e0000 */
[----:B------:R-:W-:Y:S01]  /*a380*/  FSETP.NEU.FTZ.AND P0, PT, R7, RZ, PT ;  /* 0x000000ff0700720b */ /* 0x000fe20003f1d000 */
[----:B------:R-:W-:Y:S01]  /*a390*/  BSSY.RECONVERGENT B0, `(.L_x_5177) ;  /* 0x000001c000007945 */ /* 0x000fe20003800200 */
[----:B---3--:R-:W-:Y:S01]  /*a3a0*/  MOV R30, R6 ;  /* 0x00000006001e7202 */ /* 0x008fe20000000f00 */
[----:B------:R-:W5:Y:S01]  /*a3b0*/  SHFL.DOWN PT, R29, R5, R0, 0x1f ;  /* 0x08001f00051d7589 */ /* 0x000f6200000e0000 */
[----:B-1----:R-:W-:Y:S01]  /*a3c0*/  MOV R24, R5 ;  /* 0x0000000500187202 */ /* 0x002fe20000000f00 */
[----:B------:R-:W-:Y:S01]  /*a3d0*/  IMAD.MOV.U32 R27, RZ, RZ, R4 ;  /* 0x000000ffff1b7224 */ /* 0x000fe200078e0004 */
[----:B------:R-:W-:Y:S01]  /*a3e0*/  MOV R25, R7 ;  /* 0x0000000700197202 */ /* 0x000fe20000000f00 */
[----:B------:R-:W1:Y:S04]  /*a3f0*/  SHFL.DOWN PT, R28, R7, R0, 0x1f ;  /* 0x08001f00071c7589 */ /* 0x000e6800000e0000 */
[----:B--23--:R2:W3:Y:S01]  /*a400*/  SHFL.DOWN PT, R6, R6, R0, 0x1f ;  /* 0x08001f0006067589 */ /* 0x00c4e200000e0000 */
[----:B----4-:R-:W-:Y:S01]  /*a410*/  IMAD.MOV.U32 R4, RZ, RZ, R26 ;  /* 0x000000ffff047224 */ /* 0x010fe200078e001a */
[----:B-----5:R-:W-:-:S02]  /*a420*/  MOV R5, R29 ;  /* 0x0000001d00057202 */ /* 0x020fc40000000f00 */
[----:B-1----:R-:W-:Y:S01]  /*a430*/  MOV R7, R28 ;  /* 0x0000001c00077202 */ /* 0x002fe20000000f00 */
[----:B--2---:R-:W-:Y:S06]  /*a440*/  @!P0 BRA `(.L_x_5178) ;  /* 0x0000000000408947 */ /* 0x004fec0003800000 */
        /* <DEDUP_REMOVED lines=16> */
.L_x_5178:
[----:B------:R-:W-:Y:S05]  /*a550*/  BSYNC.RECONVERGENT B0 ;  /* 0x0000000000007941 */ /* 0x000fea0003800200 */
.L_x_5177:
        /* <DEDUP_REMOVED lines=8> */
[----:B------:R-:W4:Y:S04]  /*a5e0*/  SHFL.DOWN PT, R30, R11, R0, 0x1f ;  /* 0x08001f000b1e7589 */ /* 0x000f2800000e0000 */
[----:B------:R0:W0:Y:S01]  /*a5f0*/  SHFL.DOWN PT, R10, R10, R0, 0x1f ;  /* 0x08001f000a0a7589 */ /* 0x00002200000e0000 */
[----:B-1----:R-:W-:Y:S01]  /*a600*/  IMAD.MOV.U32 R8, RZ, RZ, R28 ;  /* 0x000000ffff087224 */ /* 0x002fe200078e001c */
[----:B--2---:R-:W-:-:S02]  /*a610*/  MOV R9, R29 ;  /* 0x0000001d00097202 */ /* 0x004fc40000000f00 */
[----:B----4-:R-:W-:Y:S01]  /*a620*/  MOV R11, R30 ;  /* 0x0000001e000b7202 */ /* 0x010fe20000000f00 */
[----:B------:R-:W-:Y:S06]  /*a630*/  @!P0 BRA `(.L_x_5180) ;  /* 0x0000000000408947 */ /* 0x000fec0003800000 */
        /* <DEDUP_REMOVED lines=16> */
.L_x_5180:
[----:B------:R-:W-:Y:S05]  /*a740*/  BSYNC.RECONVERGENT B0 ;  /* 0x0000000000007941 */ /* 0x000fea0003800200 */
.L_x_5179:
        /* <DEDUP_REMOVED lines=30> */
.L_x_5182:
[----:B------:R-:W-:Y:S05]  /*a930*/  BSYNC.RECONVERGENT B0 ;  /* 0x0000000000007941 */ /* 0x000fea0003800200 */
.L_x_5181:
[----:B------:R-:W1:Y:S01]  /*a940*/  SHFL.DOWN PT, R26, R20, R0, 0x1f ;  /* 0x08001f00141a7589 */ /* 0x000e6200000e0000 */
[----:B------:R-:W-:Y:S01]  /*a950*/  FSETP.NEU.FTZ.AND P0, PT, R23, RZ, PT ;  /* 0x000000ff1700720b */ /* 0x000fe20003f1d000 */
[----:B------:R-:W-:Y:S01]  /*a960*/  BSSY.RECONVERGENT B0, `(.L_x_5183) ;  /* 0x000001c000007945 */ /* 0x000fe20003800200 */
[----:B------:R-:W-:Y:S01]  /*a970*/  MOV R30, R22 ;  /* 0x00000016001e7202 */ /* 0x000fe20000000f00 */
[----:B------:R-:W2:Y:S01]  /*a980*/  SHFL.DOWN PT, R29, R21, R0, 0x1f ;  /* 0x08001f00151d7589 */ /* 0x000ea200000e0000 */
[----:B------:R-:W-:Y:S01]  /*a990*/  IMAD.MOV.U32 R25, RZ, RZ, R23 ;  /* 0x000000ffff197224 */ /* 0x000fe200078e0017 */
[----:B------:R-:W-:Y:S02]  /*a9a0*/  MOV R24, R21 ;  /* 0x0000001500187202 */ /* 0x000fe40000000f00 */
[----:B------:R-:W4:Y:S01]  /*a9b0*/  SHFL.DOWN PT, R28, R23, R0, 0x1f ;  /* 0x08001f00171c7589 */ /* 0x000f2200000e0000 */
[----:B------:R-:W-:-:S03]  /*a9c0*/  MOV R27, R20 ;  /* 0x00000014001b7202 */ /* 0x000fc60000000f00 */
[----:B------:R0:W0:Y:S01]  /*a9d0*/  SHFL.DOWN PT, R22, R22, R0, 0x1f ;  /* 0x08001f0016167589 */ /* 0x00002200000e0000 */
[----:B-1----:R-:W-:Y:S01]  /*a9e0*/  IMAD.MOV.U32 R20, RZ, RZ, R26 ;  /* 0x000000ffff147224 */ /* 0x002fe200078e001a */
[----:B--2---:R-:W-:Y:S02]  /*a9f0*/  MOV R21, R29 ;  /* 0x0000001d00157202 */ /* 0x004fe40000000f00 */
        /* <DEDUP_REMOVED lines=18> */
.L_x_5184:
[----:B------:R-:W-:Y:S05]  /*ab20*/  BSYNC.RECONVERGENT B0 ;  /* 0x0000000000007941 */ /* 0x000fea0003800200 */
.L_x_5183:
[----:B0-----:R-:W-:-:S04]  /*ab30*/  SHF.L.U32 R0, R0, 0x1, RZ ;  /* 0x0000000100007819 */ /* 0x001fc800000006ff */
[----:B------:R-:W-:-:S13]  /*ab40*/  ISETP.GE.AND P0, PT, R0, R3, PT ;  /* 0x000000030000720c */ /* 0x000fda0003f06270 */
[----:B------:R-:W-:Y:S05]  /*ab50*/  @!P0 BRA `(.L_x_5185) ;  /* 0xfffffff800048947 */ /* 0x000fea000383ffff */
.L_x_5164:
[----:B------:R-:W4:Y:S01]  /*ab60*/  LDC R0, c[0x0][0x56c] ;  /* 0x00015b00ff007b82 */ /* 0x000f220000000800 */
[----:B-1----:R-:W-:Y:S01]  /*ab70*/  HFMA2 R25, -RZ, RZ, 0, 0 ;  /* 0x00000000ff197431 */ /* 0x002fe200000001ff */
[C---:B----4-:R-:W-:Y:S01]  /*ab80*/  ISETP.NE.AND P0, PT, R0.reuse, RZ, PT ;  /* 0x000000ff0000720c */ /* 0x050fe20003f05270 */
        /* <DEDUP_REMOVED lines=8> */
[----:B------:R-:W4:Y:S01]  /*ac10*/  LDCU UR5, c[0x0][0x578] ;  /* 0x0000af00ff0577ac */ /* 0x000f220008000800 */
[----:B------:R-:W5:Y:S01]  /*ac20*/  LDCU UR4, c[0x0][0x69c] ;  /* 0x0000d380ff0477ac */ /* 0x000f620008000800 */
[----:B-1----:R-:W-:-:S05]  /*ac30*/  IMAD.HI.U32 R24, R19, UR7, R24 ;  /* 0x0000000713187c27 */ /* 0x002fca000f8e0018 */
[----:B----4-:R-:W-:-:S04]  /*ac40*/  SHF.R.U32.HI R29, RZ, UR5, R24 ;  /* 0x00000005ff1d7c19 */ /* 0x010fc80008011618 */
[----:B------:R-:W-:-:S05]  /*ac50*/  IADD3 R3, PT, PT, -R29, RZ, RZ ;  /* 0x000000ff1d037210 */ /* 0x000fca0007ffe1ff */
[----:B------:R-:W-:-:S04]  /*ac60*/  IMAD R3, R3, UR6, R19 ;  /* 0x0000000603037c24 */ /* 0x000fc8000f8e0213 */
[----:B-----5:R-:W-:Y:S01]  /*ac70*/  IMAD R25, R3, UR4, RZ ;  /* 0x0000000403197c24 */ /* 0x020fe2000f8e02ff */
[----:B------:R-:W-:Y:S06]  /*ac80*/  @!P1 BRA `(.L_x_5186) ;  /* 0x0000001000189947 */ /* 0x000fec0003800000 */
[----:B------:R-:W1:Y:S01]  /*ac90*/  LDCU.64 UR6, c[0x0][0x580] ;  /* 0x0000b000ff0677ac */ /* 0x000e620008000a00 */
[----:B------:R-:W-:Y:S01]  /*aca0*/  IMAD.MOV.U32 R28, RZ, RZ, RZ ;  /* 0x000000ffff1c7224 */ /* 0x000fe200078e00ff */
[----:B------:R-:W-:Y:S01]  /*acb0*/  ISETP.NE.AND P1, PT, R0, 0x2, PT ;  /* 0x000000020000780c */ /* 0x000fe20003f25270 */
[----:B------:R-:W4:Y:S01]  /*acc0*/  LDCU UR5, c[0x0][0x57c] ;  /* 0x0000af80ff0577ac */ /* 0x000f220008000800 */
[----:B------:R-:W5:Y:S01]  /*acd0*/  LDCU UR4, c[0x0][0x6a4] ;  /* 0x0000d480ff0477ac */ /* 0x000f620008000800 */
[----:B-1----:R-:W-:-:S05]  /*ace0*/  IMAD.HI.U32 R30, R29, UR6, R28 ;  /* 0x000000061d1e7c27 */ /* 0x002fca000f8e001c */
[----:B------:R-:W-:-:S04]  /*acf0*/  SHF.R.U32.HI R31, RZ, UR7, R30 ;  /* 0x00000007ff1f7c19 */ /* 0x000fc8000801161e */
[----:B------:R-:W-:-:S05]  /*ad00*/  IADD3 R3, PT, PT, -R31, RZ, RZ ;  /* 0x000000ff1f037210 */ /* 0x000fca0007ffe1ff */
[----:B----4-:R-:W-:-:S04]  /*ad10*/  IMAD R28, R3, UR5, R29 ;  /* 0x00000005031c7c24 */ /* 0x010fc8000f8e021d */
[----:B-----5:R-:W-:Y:S01]  /*ad20*/  IMAD R25, R28, UR4, R25 ;  /* 0x000000041c197c24 */ /* 0x020fe2000f8e0219 */
[----:B------:R-:W-:Y:S06]  /*ad30*/  @!P1 BRA `(.L_x_5186) ;  /* 0x0000000c00ec9947 */ /* 0x000fec0003800000 */
[----:B------:R-:W1:Y:S01]  /*ad40*/  LDCU.64 UR6, c[0x0][0x588] ;  /* 0x0000b100ff0677ac */ /* 0x000e620008000a00 */
[----:B------:R-:W-:Y:S02]  /*ad50*/  MOV R30, RZ ;  /* 0x000000ff001e7202 */ /* 0x000fe40000000f00 */
[----:B------:R-:W-:Y:S01]  /*ad60*/  ISETP.NE.AND P1, PT, R0, 0x3, PT ;  /* 0x000000030000780c */ /* 0x000fe20003f25270 */
[----:B------:R-:W4:Y:S01]  /*ad70*/  LDCU UR5, c[0x0][0x590] ;  /* 0x0000b200ff0577ac */ /* 0x000f220008000800 */
[----:B------:R-:W5:Y:S01]  /*ad80*/  LDCU UR4, c[0x0][0x6ac] ;  /* 0x0000d580ff0477ac */ /* 0x000f620008000800 */
[----:B-1----:R-:W-:-:S05]  /*ad90*/  IMAD.HI.U32 R28, R31, UR7, R30 ;  /* 0x000000071f1c7c27 */ /* 0x002fca000f8e001e */
[----:B----4-:R-:W-:-:S05]  /*ada0*/  SHF.R.U32.HI R29, RZ, UR5, R28 ;  /* 0x00000005ff1d7c19 */ /* 0x010fca000801161c */
[----:B------:R-:W-:-:S04]  /*adb0*/  IMAD.MOV R3, RZ, RZ, -R29 ;  /* 0x000000ffff037224 */ /* 0x000fc800078e0a1d */
[----:B------:R-:W-:-:S04]  /*adc0*/  IMAD R30, R3, UR6, R31 ;  /* 0x00000006031e7c24 */ /* 0x000fc8000f8e021f */
[----:B-----5:R-:W-:Y:S01]  /*add0*/  IMAD R25, R30, UR4, R25 ;  /* 0x000000041e197c24 */ /* 0x020fe2000f8e0219 */
[----:B------:R-:W-:Y:S06]  /*ade0*/  @!P1 BRA `(.L_x_5186) ;  /* 0x0000000c00c09947 */ /* 0x000fec0003800000 */
[----:B------:R-:W1:Y:S01]  /*adf0*/  LDCU.64 UR6, c[0x0][0x598] ;  /* 0x0000b300ff0677ac */ /* 0x000e620008000a00 */
[----:B------:R-:W-:Y:S01]  /*ae00*/  HFMA2 R28, -RZ, RZ, 0, 0 ;  /* 0x00000000ff1c7431 */ /* 0x000fe200000001ff */
[----:B------:R-:W-:Y:S01]  /*ae10*/  ISETP.NE.AND P1, PT, R0, 0x4, PT ;  /* 0x000000040000780c */ /* 0x000fe20003f25270 */
[----:B------:R-:W4:Y:S01]  /*ae20*/  LDCU UR5, c[0x0][0x594] ;  /* 0x0000b280ff0577ac */ /* 0x000f220008000800 */
[----:B------:R-:W5:Y:S02]  /*ae30*/  LDCU UR4, c[0x0][0x6b4] ;  /* 0x0000d680ff0477ac */ /* 0x000f640008000800 */
[----:B-1----:R-:W-:-:S05]  /*ae40*/  IMAD.HI.U32 R30, R29, UR6, R28 ;  /* 0x000000061d1e7c27 */ /* 0x002fca000f8e001c */
[----:B------:R-:W-:-:S04]  /*ae50*/  SHF.R.U32.HI R31, RZ, UR7, R30 ;  /* 0x00000007ff1f7c19 */ /* 0x000fc8000801161e */
[----:B------:R-:W-:-:S05]  /*ae60*/  IADD3 R3, PT, PT, -R31, RZ, RZ ;  /* 0x000000ff1f037210 */ /* 0x000fca0007ffe1ff */
[----:B----4-:R-:W-:-:S04]  /*ae70*/  IMAD R28, R3, UR5, R29 ;  /* 0x00000005031c7c24 */ /* 0x010fc8000f8e021d */
[----:B-----5:R-:W-:Y:S01]  /*ae80*/  IMAD R25, R28, UR4, R25 ;  /* 0x000000041c197c24 */ /* 0x020fe2000f8e0219 */
[----:B------:R-:W-:Y:S06]  /*ae90*/  @!P1 BRA `(.L_x_5186) ;  /* 0x0000000c00949947 */ /* 0x000fec0003800000 */
[----:B------:R-:W1:Y:S01]  /*aea0*/  LDCU.64 UR6, c[0x0][0x5a0] ;  /* 0x0000b400ff0677ac */ /* 0x000e620008000a00 */
[----:B------:R-:W-:Y:S01]  /*aeb0*/  IMAD.MOV.U32 R30, RZ, RZ, RZ ;  /* 0x000000ffff1e7224 */ /* 0x000fe200078e00ff */
[----:B------:R-:W-:Y:S01]  /*aec0*/  ISETP.NE.AND P1, PT, R0, 0x5, PT ;  /* 0x000000050000780c */ /* 0x000fe20003f25270 */
[----:B------:R-:W4:Y:S01]  /*aed0*/  LDCU UR5, c[0x0][0x5a8] ;  /* 0x0000b500ff0577ac */ /* 0x000f220008000800 */
[----:B------:R-:W5:Y:S01]  /*aee0*/  LDCU UR4, c[0x0][0x6bc] ;  /* 0x0000d780ff0477ac */ /* 0x000f620008000800 */
[----:B-1----:R-:W-:-:S05]  /*aef0*/  IMAD.HI.U32 R28, R31, UR7, R30 ;  /* 0x000000071f1c7c27 */ /* 0x002fca000f8e001e */
[----:B----4-:R-:W-:-:S04]  /*af00*/  SHF.R.U32.HI R29, RZ, UR5, R28 ;  /* 0x00000005ff1d7c19 */ /* 0x010fc8000801161c */
[----:B------:R-:W-:-:S05]  /*af10*/  IADD3 R3, PT, PT, -R29, RZ, RZ ;  /* 0x000000ff1d037210 */ /* 0x000fca0007ffe1ff */
[----:B------:R-:W-:-:S04]  /*af20*/  IMAD R30, R3, UR6, R31 ;  /* 0x00000006031e7c24 */ /* 0x000fc8000f8e021f */
        /* <DEDUP_REMOVED lines=8> */
[----:B------:R-:W-:-:S05]  /*afb0*/  SHF.R.U32.HI R31, RZ, UR7, R30 ;  /* 0x00000007ff1f7c19 */ /* 0x000fca000801161e */
[----:B------:R-:W-:-:S04]  /*afc0*/  IMAD.MOV R3, RZ, RZ, -R31 ;  /* 0x000000ffff037224 */ /* 0x000fc800078e0a1f */
[----:B----4-:R-:W-:-:S04]  /*afd0*/  IMAD R28, R3, UR5, R29 ;  /* 0x00000005031c7c24 */ /* 0x010fc8000f8e021d */
        /* <DEDUP_REMOVED lines=8> */
[----:B----4-:R-:W-:-:S04]  /*b060*/  SHF.R.U32.HI R29, RZ, UR5, R28 ;  /* 0x00000005ff1d7c19 */ /* 0x010fc8000801161c */
[----:B------:R-:W-:-:S05]  /*b070*/  IADD3 R3, PT, PT, -R29, RZ, RZ ;  /* 0x000000ff1d037210 */ /* 0x000fca0007ffe1ff */
[----:B------:R-:W-:-:S04]  /*b080*/  IMAD R30, R3, UR6, R31 ;  /* 0x00000006031e7c24 */ /* 0x000fc8000f8e021f */
        /* <DEDUP_REMOVED lines=191> */
[----:B------:R-:W4:Y:S01]  /*bc80*/  LDCU UR5, c[0x0][0x698] ;  /* 0x0000d300ff0577ac */ /* 0x000f220008000800 */
[----:B------:R-:W5:Y:S03]  /*bc90*/  LDCU UR4, c[0x0][0x75c] ;  /* 0x0000eb80ff0477ac */ /* 0x000f660008000800 */
[----:B-1----:R-:W-:-:S05]  /*bca0*/  IMAD.HI.U32 R3, R31, UR7, R30 ;  /* 0x000000071f037c27 */ /* 0x002fca000f8e001e */
[----:B----4-:R-:W-:-:S04]  /*bcb0*/  SHF.R.U32.HI R3, RZ, UR5, R3 ;  /* 0x00000005ff037c19 */ /* 0x010fc80008011603 */
[----:B------:R-:W-:-:S05]  /*bcc0*/  IADD3 R3, PT, PT, -R3, RZ, RZ ;  /* 0x000000ff03037210 */ /* 0x000fca0007ffe1ff */
[----:B------:R-:W-:-:S04]  /*bcd0*/  IMAD R30, R3, UR6, R31 ;  /* 0x00000006031e7c24 */ /* 0x000fc8000f8e021f */
[----:B-----5:R-:W-:-:S07]  /*bce0*/  IMAD R25, R30, UR4, R25 ;  /* 0x000000041e197c24 */ /* 0x020fce000f8e0219 */
.L_x_5186:
[----:B------:R-:W-:Y:S01]  /*bcf0*/  IMAD.MOV.U32 R27, RZ, RZ, RZ ;  /* 0x000000ffff1b7224 */ /* 0x000fe200078e00ff */
[----:B------:R-:W-:Y:S06]  /*bd00*/  @!P0 BRA `(.L_x_5187) ;  /* 0x0000001000488947 */ /* 0x000fec0003800000 */
[----:B------:R-:W1:Y:S01]  /*bd10*/  LDCU.64 UR6, c[0x0][0x570] ;  /* 0x0000ae00ff0677ac */ /* 0x000e620008000a00 */
[----:B------:R-:W-:Y:S02]  /*bd20*/  IADD3 R29, PT, PT, R19, 0x1, RZ ;  /* 0x00000001131d7810 */ /* 0x000fe40007ffe0ff */
[----:B------:R-:W-:Y:S01]  /*bd30*/  MOV R28, RZ ;  /* 0x000000ff001c7202 */ /* 0x000fe20000000f00 */
[----:B------:R-:W4:Y:S01]  /*bd40*/  LDCU UR4, c[0x0][0x578] ;  /* 0x0000af00ff0477ac */ /* 0x000f220008000800 */
[----:B------:R-:W-:Y:S01]  /*bd50*/  ISETP.NE.AND P1, PT, R26, RZ, PT ;  /* 0x000000ff1a00720c */ /* 0x000fe20003f25270 */
[----:B------:R-:W5:Y:S02]  /*bd60*/  LDCU UR5, c[0x0][0x69c] ;  /* 0x0000d380ff0577ac */ /* 0x000f640008000800 */
[----:B-1----:R-:W-:-:S05]  /*bd70*/  IMAD.HI.U32 R30, R29, UR7, R28 ;  /* 0x000000071d1e7c27 */ /* 0x002fca000f8e001c */
[----:B----4-:R-:W-:-:S05]  /*bd80*/  SHF.R.U32.HI R31, RZ, UR4, R30 ;  /* 0x00000004ff1f7c19 */ /* 0x010fca000801161e */
[----:B------:R-:W-:-:S04]  /*bd90*/  IMAD.MOV R27, RZ, RZ, -R31 ;  /* 0x000000ffff1b7224 */ /* 0x000fc800078e0a1f */
[----:B------:R-:W-:-:S04]  /*bda0*/  IMAD R27, R27, UR6, R29 ;  /* 0x000000061b1b7c24 */ /* 0x000fc8000f8e021d */
[----:B-----5:R-:W-:Y:S01]  /*bdb0*/  IMAD R27, R27, UR5, RZ ;  /* 0x000000051b1b7c24 */ /* 0x020fe2000f8e02ff */
        /* <DEDUP_REMOVED lines=255> */
[----:B------:R-:W-:Y:S01]  /*cdb0*/  MOV R28, RZ ;  /* 0x000000ff001c7202 */ /* 0x000fe20000000f00 */
[----:B------:R-:W4:Y:S01]  /*cdc0*/  LDCU UR4, c[0x0][0x698] ;  /* 0x0000d300ff0477ac */ /* 0x000f220008000800 */
[----:B------:R-:W5:Y:S03]  /*cdd0*/  LDCU UR5, c[0x0][0x75c] ;  /* 0x0000eb80ff0577ac */ /* 0x000f660008000800 */
[----:B-1----:R-:W-:-:S05]  /*cde0*/  IMAD.HI.U32 R3, R29, UR7, R28 ;  /* 0x000000071d037c27 */ /* 0x002fca000f8e001c */
[----:B----4-:R-:W-:-:S05]  /*cdf0*/  SHF.R.U32.HI R3, RZ, UR4, R3 ;  /* 0x00000004ff037c19 */ /* 0x010fca0008011603 */
[----:B------:R-:W-:-:S04]  /*ce00*/  IMAD.MOV R3, RZ, RZ, -R3 ;  /* 0x000000ffff037224 */ /* 0x000fc800078e0a03 */
[----:B------:R-:W-:-:S04]  /*ce10*/  IMAD R28, R3, UR6, R29 ;  /* 0x00000006031c7c24 */ /* 0x000fc8000f8e021d */
[----:B-----5:R-:W-:-:S07]  /*ce20*/  IMAD R27, R28, UR5, R27 ;  /* 0x000000051c1b7c24 */ /* 0x020fce000f8e021b */
.L_x_5187:
[----:B------:R-:W-:Y:S01]  /*ce30*/  MOV R29, RZ ;  /* 0x000000ff001d7202 */ /* 0x000fe20000000f00 */
[----:B------:R-:W-:Y:S06]  /*ce40*/  @!P0 BRA `(.L_x_5188) ;  /* 0x0000001000488947 */ /* 0x000fec0003800000 */
[----:B------:R-:W1:Y:S01]  /*ce50*/  LDCU.64 UR6, c[0x0][0x570] ;  /* 0x0000ae00ff0677ac */ /* 0x000e620008000a00 */
[----:B------:R-:W-:Y:S01]  /*ce60*/  IADD3 R29, PT, PT, R19, 0x2, RZ ;  /* 0x00000002131d7810 */ /* 0x000fe20007ffe0ff */
        /* <DEDUP_REMOVED lines=16> */
[----:B------:R-:W-:-:S05]  /*cf70*/  SHF.R.U32.HI R33, RZ, UR5, R32 ;  /* 0x00000005ff217c19 */ /* 0x000fca0008011620 */
[----:B------:R-:W-:-:S04]  /*cf80*/  IMAD.MOV R30, RZ, RZ, -R33 ;  /* 0x000000ffff1e7224 */ /* 0x000fc800078e0a21 */
        /* <DEDUP_REMOVED lines=247> */
[----:B------:R-:W4:Y:S01]  /*df00*/  LDCU UR4, c[0x0][0x698] ;  /* 0x0000d300ff0477ac */ /* 0x000f220008000800 */
[----:B------:R-:W5:Y:S02]  /*df10*/  LDCU UR5, c[0x0][0x75c] ;  /* 0x0000eb80ff0577ac */ /* 0x000f640008000800 */
[----:B-1----:R-:W-:-:S05]  /*df20*/  IMAD.HI.U32 R3, R33, UR7, R32 ;  /* 0x0000000721037c27 */ /* 0x002fca000f8e0020 */
[----:B----4-:R-:W-:-:S04]  /*df30*/  SHF.R.U32.HI R3, RZ, UR4, R3 ;  /* 0x00000004ff037c19 */ /* 0x010fc80008011603 */
[----:B------:R-:W-:-:S05]  /*df40*/  IADD3 R3, PT, PT, -R3, RZ, RZ ;  /* 0x000000ff03037210 */ /* 0x000fca0007ffe1ff */
[----:B------:R-:W-:-:S04]  /*df50*/  IMAD R32, R3, UR6, R33 ;  /* 0x0000000603207c24 */ /* 0x000fc8000f8e0221 */
[----:B-----5:R-:W-:-:S07]  /*df60*/  IMAD R29, R32, UR5, R29 ;  /* 0x00000005201d7c24 */ /* 0x020fce000f8e021d */
.L_x_5188:
[----:B------:R-:W-:Y:S01]  /*df70*/  MOV R31, RZ ;  /* 0x000000ff001f7202 */ /* 0x000fe20000000f00 */
[----:B------:R-:W-:Y:S06]  /*df80*/  @!P0 BRA `(.L_x_5189) ;  /* 0x0000001000488947 */ /* 0x000fec0003800000 */
[----:B------:R-:W1:Y:S01]  /*df90*/  LDCU.64 UR6, c[0x0][0x570] ;  /* 0x0000ae00ff0677ac */ /* 0x000e620008000a00 */
[----:B------:R-:W-:Y:S01]  /*dfa0*/  MOV R30, RZ ;  /* 0x000000ff001e7202 */ /* 0x000fe20000000f00 */
[----:B------:R-:W-:Y:S01]  /*dfb0*/  VIADD R31, R19, 0x3 ;  /* 0x00000003131f7836 */ /* 0x000fe20000000000 */
        /* <DEDUP_REMOVED lines=26> */
[----:B----4-:R-:W-:-:S05]  /*e160*/  SHF.R.U32.HI R33, RZ, UR4, R32 ;  /* 0x00000004ff217c19 */ /* 0x010fca0008011620 */
[----:B------:R-:W-:-:S04]  /*e170*/  IMAD.MOV R34, RZ, RZ, -R33 ;  /* 0x000000ffff227224 */ /* 0x000fc800078e0a21 */
        /* <DEDUP_REMOVED lines=243> */
.L_x_5189:
        /* <DEDUP_REMOVED lines=9> */
.L_x_5192:
[----:B------:R-:W1:Y:S08]  /*f140*/  I2F.U32.RP R24, R3 ;  /* 0x0000000300187306 */ /* 0x000e700000209000 */
[----:B-1----:R-:W1:Y:S02]  /*f150*/  MUFU.RCP R24, R24 ;  /* 0x0000001800187308 */ /* 0x002e640000001000 */
[----:B-1----:R-:W-:-:S06]  /*f160*/  IADD3 R32, PT, PT, R24, 0xffffffe, RZ ;  /* 0x0ffffffe18207810 */ /* 0x002fcc0007ffe0ff */
[----:B------:R1:W4:Y:S02]  /*f170*/  F2I.FTZ.U32.TRUNC.NTZ R33, R32 ;  /* 0x0000002000217305 */ /* 0x000324000021f000 */
[----:B-1----:R-:W-:Y:S02]  /*f180*/  HFMA2 R32, -RZ, RZ, 0, 0 ;  /* 0x00000000ff207431 */ /* 0x002fe400000001ff */
[----:B----4-:R-:W-:-:S04]  /*f190*/  IMAD.MOV R28, RZ, RZ, -R33 ;  /* 0x000000ffff1c7224 */ /* 0x010fc800078e0a21 */
        /* <DEDUP_REMOVED lines=17> */
.L_x_5191:
        /* <DEDUP_REMOVED lines=26> */
[----:B-1----:R-:W-:-:S06]  /*f450*/  VIADD R34, R24, 0xffffffe ;  /* 0x0ffffffe18227836 */ /* 0x002fcc0000000000 */
[----:B------:R1:W4:Y:S02]  /*f460*/  F2I.FTZ.U32.TRUNC.NTZ R35, R34 ;  /* 0x0000002200237305 */ /* 0x000324000021f000 */
[----:B-1----:R-:W-:Y:S02]  /*f470*/  HFMA2 R34, -RZ, RZ, 0, 0 ;  /* 0x00000000ff227431 */ /* 0x002fe400000001ff */
        /* <DEDUP_REMOVED lines=14> */
.L_x_5194:
[----:B------:R-:W-:-:S07]  /*f560*/  MOV R24, 0xf580 ;  /* 0x0000f58000187802 */ /* 0x000fce0000000f00 */
[----:B0-23--:R-:W-:Y:S05]  /*f570*/  CALL.REL.NOINC `($__internal_14_$__cuda_sm20_div_u64) ;  /* 0x000000a800687944 */ /* 0x00dfea0003c00000 */
[----:B------:R-:W-:Y:S01]  /*f580*/  IMAD.MOV.U32 R32, RZ, RZ, R3 ;  /* 0x000000ffff207224 */ /* 0x000fe200078e0003 */
[----:B------:R-:W-:-:S07]  /*f590*/  MOV R33, R28 ;  /* 0x0000001c00217202 */ /* 0x000fce0000000f00 */
.L_x_5195:
[----:B------:R-:W-:Y:S05]  /*f5a0*/  BSYNC.RECONVERGENT B0 ;  /* 0x0000000000007941 */ /* 0x000fea0003800200 */
.L_x_5193:
[----:B------:R-:W1:Y:S02]  /*f5b0*/  LDCU.64 UR4, c[0x0][0x780] ;  /* 0x0000f000ff0477ac */ /* 0x000e640008000a00 */
[----:B-1----:R-:W-:Y:S02]  /*f5c0*/  UISETP.NE.U32.AND UP0, UPT, UR4, URZ, UPT ;  /* 0x000000ff0400728c */ /* 0x002fe4000bf05070 */
[----:B------:R-:W-:Y:S02]  /*f5d0*/  IADD3 R60, P1, PT, R32, UR4, RZ ;  /* 0x00000004203c7c10 */ /* 0x000fe4000ff3e0ff */
[----:B------:R-:W-:Y:S02]  /*f5e0*/  UISETP.NE.AND.EX UP0, UPT, UR5, URZ, UPT, UP0 ;  /* 0x000000ff0500728c */ /* 0x000fe4000bf05300 */
[----:B------:R-:W-:-:S04]  /*f5f0*/  IADD3.X R61, PT, PT, R33, UR5, RZ, P1, !PT ;  /* 0x00000005213d7c10 */ /* 0x000fc80008ffe4ff */
[----:B------:R-:W-:-:S04]  /*f600*/  PLOP3.LUT P0, PT, PT, PT, UP0, 0x80, 0x8 ;  /* 0x000000000008781c */ /* 0x000fc80003f0f008 */
[----:B------:R-:W-:-:S13]  /*f610*/  PLOP3.LUT P0, PT, P0, PT, PT, 0x8, 0x80 ;  /* 0x000000000080781c */ /* 0x000fda000070e170 */
.L_x_5190:
[----:B------:R-:W1:Y:S02]  /*f620*/  LDCU UR4, c[0x0][0x3b8] ;  /* 0x00007700ff0477ac */ /* 0x000e640008000800 */
[----:B-1----:R-:W-:-:S09]  /*f630*/  UISETP.NE.AND UP0, UPT, UR4, URZ, UPT ;  /* 0x000000ff0400728c */ /* 0x002fd2000bf05270 */
[----:B------:R-:W-:Y:S05]  /*f640*/  BRA.U !UP0, `(.L_x_5196) ;  /* 0x0000009108687547 */ /* 0x000fea000b800000 */
[----:B------:R-:W1:Y:S01]  /*f650*/  LDCU UR4, c[0x0][0x3bc] ;  /* 0x00007780ff0477ac */ /* 0x000e620008000800 */
[----:B--2---:R-:W-:Y:S01]  /*f660*/  HFMA2 R57, -RZ, RZ, 0, 0 ;  /* 0x00000000ff397431 */ /* 0x004fe200000001ff */
[----:B------:R-:W2:Y:S01]  /*f670*/  LDCU UR7, c[0x0][0x56c] ;  /* 0x0000ad80ff0777ac */ /* 0x000ea20008000800 */
[----:B------:R-:W4:Y:S01]  /*f680*/  LDCU UR5, c[0x0][0x3c0] ;  /* 0x00007800ff0577ac */ /* 0x000f220008000800 */
[----:B------:R-:W5:Y:S01]  /*f690*/  LDCU UR6, c[0x0][0x3a8] ;  /* 0x00007500ff0677ac */ /* 0x000f620008000800 */
[----:B-1----:R-:W-:Y:S01]  /*f6a0*/  IMAD R3, R17, UR4, RZ ;  /* 0x0000000411037c24 */ /* 0x002fe2000f8e02ff */
[----:B--2---:R-:W-:-:S03]  /*f6b0*/  UISETP.NE.AND UP0, UPT, UR7, URZ, UPT ;  /* 0x000000ff0700728c */ /* 0x004fc6000bf05270 */
[----:B----4-:R-:W-:-:S04]  /*f6c0*/  IMAD R3, R2, UR5, R3 ;  /* 0x0000000502037c24 */ /* 0x010fc8000f8e0203 */
[----:B-----5:R-:W-:-:S04]  /*f6d0*/  IMAD R3, R16, UR6, R3 ;  /* 0x0000000610037c24 */ /* 0x020fc8000f8e0203 */
[----:B------:R-:W-:Y:S01]  /*f6e0*/  IMAD.SHL.U32 R25, R3, 0x4, RZ ;  /* 0x0000000403197824 */ /* 0x000fe200078e00ff */
[----:B------:R-:W-:Y:S06]  /*f6f0*/  BRA.U !UP0, `(.L_x_5197) ;  /* 0x0000001108447547 */ /* 0x000fec000b800000 */
[----:B------:R-:W1:Y:S01]  /*f700*/  LDCU.64 UR6, c[0x0][0x570] ;  /* 0x0000ae00ff0677ac */ /* 0x000e620008000a00 */
[----:B------:R-:W-:Y:S02]  /*f710*/  MOV R24, RZ ;  /* 0x000000ff00187202 */ /* 0x000fe40000000f00 */
        /* <DEDUP_REMOVED lines=271> */
.L_x_5197:
        /* <DEDUP_REMOVED lines=276> */
.L_x_5198:
        /* <DEDUP_REMOVED lines=276> */
.L_x_5199:
        /* <DEDUP_REMOVED lines=276> */
.L_x_5200:
        /* <DEDUP_REMOVED lines=37> */
.L_x_5202:
[----:B------:R-:W-:Y:S05]  /*13e20*/  BSYNC.RECONVERGENT B0 ;  /* 0x0000000000007941 */ /* 0x000fea0003800200 */
.L_x_5201:
        /* <DEDUP_REMOVED lines=35> */
.L_x_5204:
[----:B------:R-:W-:Y:S05]  /*14060*/  BSYNC.RECONVERGENT B0 ;  /* 0x0000000000007941 */ /* 0x000fea0003800200 */
.L_x_5203:
        /* <DEDUP_REMOVED lines=23> */
[----:B---3--:R-:W-:Y:S02]  /*141e0*/  MOV R20, UR8 ;  /* 0x0000000800147c02 */ /* 0x008fe40008000f00 */
[----:B------:R-:W-:-:S03]  /*141f0*/  MOV R21, UR9 ;  /* 0x0000000900157c02 */ /* 0x000fc60008000f00 */
[----:B------:R-:W-:Y:S05]  /*14200*/  BRA.U !UP0, `(.L_x_5206) ;  /* 0x00000009089c7547 */ /* 0x000fea000b800000 */
        /* <DEDUP_REMOVED lines=8> */
[----:B------:R-:W3:Y:S01]  /*14290*/  LDCU UR10, c[0x0][0x3ac] ;  /* 0x00007580ff0a77ac */ /* 0x000ee20008000800 */
[----:B------:R-:W-:Y:S02]  /*142a0*/  MOV R9, UR9 ;  /* 0x0000000900097c02 */ /* 0x000fe40008000f00 */
[----:B------:R-:W-:-:S02]  /*142b0*/  MOV R10, UR6 ;  /* 0x00000006000a7c02 */ /* 0x000fc40008000f00 */
[----:B------:R-:W-:Y:S02]  /*142c0*/  MOV R11, UR7 ;  /* 0x00000007000b7c02 */ /* 0x000fe40008000f00 */
[----:B------:R-:W-:Y:S02]  /*142d0*/  MOV R5, UR9 ;  /* 0x0000000900057c02 */ /* 0x000fe40008000f00 */
[----:B------:R-:W-:Y:S01]  /*142e0*/  MOV R6, UR6 ;  /* 0x0000000600067c02 */ /* 0x000fe20008000f00 */
[----:B-1----:R-:W-:Y:S01]  /*142f0*/  IMAD R0, R2, UR4, R17 ;  /* 0x0000000402007c24 */ /* 0x002fe2000f8e0211 */
[----:B------:R-:W-:-:S04]  /*14300*/  MOV R7, UR7 ;  /* 0x0000000700077c02 */ /* 0x000fc80008000f00 */
        /* <DEDUP_REMOVED lines=8> */
[----:B------:R-:W-:Y:S01]  /*14390*/  MOV R14, UR6 ;  /* 0x00000006000e7c02 */ /* 0x000fe20008000f00 */
[----:B------:R-:W-:Y:S01]  /*143a0*/  IMAD.U32 R4, RZ, RZ, UR8 ;  /* 0x00000008ff047e24 */ /* 0x000fe2000f8e00ff */
[----:B------:R-:W-:Y:S01]  /*143b0*/  MOV R15, UR7 ;  /* 0x00000007000f7c02 */ /* 0x000fe20008000f00 */
[----:B------:R-:W3:Y:S01]  /*143c0*/  LDC.64 R24, c[0x0][0x788] ;  /* 0x0001e200ff187b82 */ /* 0x000ee20000000a00 */
[----:B------:R-:W-:-:S02]  /*143d0*/  MOV R9, UR9 ;  /* 0x0000000900097c02 */ /* 0x000fc40008000f00 */
[----:B------:R-:W-:Y:S02]  /*143e0*/  MOV R10, UR6 ;  /* 0x00000006000a7c02 */ /* 0x000fe40008000f00 */
[----:B------:R-:W-:Y:S02]  /*143f0*/  MOV R11, UR7 ;  /* 0x00000007000b7c02 */ /* 0x000fe40008000f00 */
[----:B------:R-:W-:Y:S02]  /*14400*/  MOV R5, UR9 ;  /* 0x0000000900057c02 */ /* 0x000fe40008000f00 */
[----:B------:R-:W-:Y:S01]  /*14410*/  MOV R6, UR6 ;  /* 0x0000000600067c02 */ /* 0x000fe20008000f00 */
[----:B-1----:R-:W-:Y:S01]  /*14420*/  IMAD R27, R16, UR5, RZ ;  /* 0x00000005101b7c24 */ /* 0x002fe2000f8e02ff */
[----:B------:R-:W-:Y:S01]  /*14430*/  MOV R7, UR7 ;  /* 0x0000000700077c02 */ /* 0x000fe20008000f00 */
[----:B--2---:R-:W-:-:S07]  /*14440*/  IMAD R3, R3, UR4, RZ ;  /* 0x0000000403037c24 */ /* 0x004fce000f8e02ff */
.L_x_5217:
[----:B------:R-:W-:Y:S01]  /*14450*/  IMAD.IADD R29, R27, 0x1, R0 ;  /* 0x000000011b1d7824 */ /* 0x000fe200078e0200 */
[----:B------:R-:W-:-:S03]  /*14460*/  MOV R31, R6 ;  /* 0x00000006001f7202 */ /* 0x000fc60000000f00 */
[----:B---3--:R-:W-:Y:S01]  /*14470*/  IMAD.WIDE.U32 R28, R29, 0x40, R24 ;  /* 0x000000401d1c7825 */ /* 0x008fe200078e0018 */
[----:B------:R-:W-:-:S04]  /*14480*/  MOV R38, R22 ;  /* 0x0000001600267202 */ /* 0x000fc80000000f00 */
[----:B------:R-:W2:Y:S01]  /*14490*/  LDG.E R44, desc[UR36][R28.64] ;  /* 0x000000241c2c7981 */ /* 0x000ea2000c1e1900 */
[----:B------:R-:W-:-:S03]  /*144a0*/  MOV R42, R14 ;  /* 0x0000000e002a7202 */ /* 0x000fc60000000f00 */
[----:B------:R-:W3:Y:S01]  /*144b0*/  LDG.E R43, desc[UR36][R28.64+0x4] ;  /* 0x000004241c2b7981 */ /* 0x000ee2000c1e1900 */
[----:B------:R-:W-:-:S03]  /*144c0*/  IMAD.MOV.U32 R35, RZ, RZ, R10 ;  /* 0x000000ffff237224 */ /* 0x000fc600078e000a */
        /* <DEDUP_REMOVED lines=41> */
.L_x_5210:
[----:B------:R-:W-:Y:S05]  /*14760*/  BSYNC.RECONVERGENT B2 ;  /* 0x0000000000027941 */ /* 0x000fea0003800200 */
.L_x_5209:
        /* <DEDUP_REMOVED lines=24> */
.L_x_5212:
[----:B------:R-:W-:Y:S05]  /*148f0*/  BSYNC.RECONVERGENT B2 ;  /* 0x0000000000027941 */ /* 0x000fea0003800200 */
.L_x_5211:
        /* <DEDUP_REMOVED lines=25> */
.L_x_5214:
[----:B------:R-:W-:Y:S05]  /*14a90*/  BSYNC.RECONVERGENT B2 ;  /* 0x0000000000027941 */ /* 0x000fea0003800200 */
.L_x_5213:
        /* <DEDUP_REMOVED lines=26> */
.L_x_5216:
[----:B------:R-:W-:Y:S05]  /*14c40*/  BSYNC.RECONVERGENT B2 ;  /* 0x0000000000027941 */ /* 0x000fea0003800200 */
.L_x_5215:
[----:B------:R-:W-:Y:S05]  /*14c50*/  @!P3 BRA `(.L_x_5217) ;  /* 0xfffffff400fcb947 */ /* 0x000fea000383ffff */
[----:B------:R-:W-:Y:S05]  /*14c60*/  BSYNC.RECONVERGENT B0 ;  /* 0x0000000000007941 */ /* 0x000fea0003800200 */
.L_x_5208:
[----:B------:R-:W-:Y:S05]  /*14c70*/  BRA `(.L_x_5207) ;  /* 0x0000000800907947 */ /* 0x000fea0003800000 */
.L_x_5206:
        /* <DEDUP_REMOVED lines=29> */
[----:B------:R-:W-:Y:S01]  /*14e50*/  MOV R4, UR8 ;  /* 0x0000000800047c02 */ /* 0x000fe20008000f00 */
[----:B------:R-:W4:Y:S01]  /*14e60*/  LDC R3, c[0x0][0x364] ;  /* 0x0000d900ff037b82 */ /* 0x000f220000000800 */
[----:B------:R-:W-:Y:S01]  /*14e70*/  MOV R6, UR6 ;  /* 0x0000000600067c02 */ /* 0x000fe20008000f00 */
[----:B-1----:R-:W-:Y:S01]  /*14e80*/  IMAD R29, R16, UR4, RZ ;  /* 0x00000004101d7c24 */ /* 0x002fe2000f8e02ff */
[----:B------:R-:W-:-:S07]  /*14e90*/  MOV R7, UR7 ;  /* 0x0000000700077c02 */ /* 0x000fce0008000f00 */
.L_x_5226:
[----:B------:R-:W-:Y:S01]  /*14ea0*/  IADD3 R16, PT, PT, R29, R28, RZ ;  /* 0x0000001c1d107210 */ /* 0x000fe20007ffe0ff */
[----:B------:R-:W-:-:S04]  /*14eb0*/  IMAD.MOV.U32 R32, RZ, RZ, R6 ;  /* 0x000000ffff207224 */ /* 0x000fc800078e0006 */
[----:B--2---:R-:W-:-:S04]  /*14ec0*/  IMAD R27, R16, R0, R17 ;  /* 0x00000000101b7224 */ /* 0x004fc800078e0211 */
[----:B---3--:R-:W-:Y:S01]  /*14ed0*/  IMAD.WIDE.U32 R26, R27, 0x40, R24 ;  /* 0x000000401b1a7825 */ /* 0x008fe200078e0018 */
[----:B------:R-:W-:-:S04]  /*14ee0*/  MOV R43, R22 ;  /* 0x00000016002b7202 */ /* 0x000fc80000000f00 */
[----:B------:R-:W2:Y:S01]  /*14ef0*/  LDG.E R39, desc[UR36][R26.64] ;  /* 0x000000241a277981 */ /* 0x000ea2000c1e1900 */
[----:B------:R-:W-:-:S03]  /*14f00*/  MOV R44, R14 ;  /* 0x0000000e002c7202 */ /* 0x000fc60000000f00 */
        /* <DEDUP_REMOVED lines=24> */
[----:B---3--:R-:W-:Y:S01]  /*15090*/  IMAD.MOV.U32 R21, RZ, RZ, R40 ;  /* 0x000000ffff157224 */ /* 0x008fe200078e0028 */
        /* <DEDUP_REMOVED lines=18> */
.L_x_5219:
[----:B------:R-:W-:Y:S05]  /*151c0*/  BSYNC.RECONVERGENT B0 ;  /* 0x0000000000007941 */ /* 0x000fea0003800200 */
.L_x_5218:
        /* <DEDUP_REMOVED lines=24> */
.L_x_5221:
[----:B------:R-:W-:Y:S05]  /*15350*/  BSYNC.RECONVERGENT B0 ;  /* 0x0000000000007941 */ /* 0x000fea0003800200 */
.L_x_5220:
        /* <DEDUP_REMOVED lines=25> */
.L_x_5223:
[----:B------:R-:W-:Y:S05]  /*154f0*/  BSYNC.RECONVERGENT B0 ;  /* 0x0000000000007941 */ /* 0x000fea0003800200 */
.L_x_5222:
        /* <DEDUP_REMOVED lines=26> */
.L_x_5225:
[----:B------:R-:W-:Y:S05]  /*156a0*/  BSYNC.RECONVERGENT B0 ;  /* 0x0000000000007941 */ /* 0x000fea0003800200 */
.L_x_5224:
[----:B------:R-:W-:Y:S05]  /*156b0*/  @!P3 BRA `(.L_x_5226) ;  /* 0xfffffff400f8b947 */ /* 0x000fea000383ffff */
.L_x_5207:
[----:B------:R-:W-:Y:S05]  /*156c0*/  BSYNC.RECONVERGENT B1 ;  /* 0x0000000000017941 */ /* 0x000fea0003800200 */
.L_x_5205:
        /* <DEDUP_REMOVED lines=15> */
.L_x_5238:
        /* <DEDUP_REMOVED lines=38> */
.L_x_5231:
[----:B------:R-:W-:Y:S05]  /*15a20*/  BSYNC.RECONVERGENT B1 ;  /* 0x0000000000017941 */ /* 0x000fea0003800200 */
.L_x_5230:
        /* <DEDUP_REMOVED lines=21> */
.L_x_5233:
[----:B------:R-:W-:Y:S05]  /*15b80*/  BSYNC.RECONVERGENT B1 ;  /* 0x0000000000017941 */ /* 0x000fea0003800200 */
.L_x_5232:
        /* <DEDUP_REMOVED lines=22> */
.L_x_5235:
[----:B------:R-:W-:Y:S05]  /*15cf0*/  BSYNC.RECONVERGENT B1 ;  /* 0x0000000000017941 */ /* 0x000fea0003800200 */
.L_x_5234:
        /* <DEDUP_REMOVED lines=20> */
.L_x_5237:
[----:B------:R-:W-:Y:S05]  /*15e40*/  BSYNC.RECONVERGENT B1 ;  /* 0x0000000000017941 */ /* 0x000fea0003800200 */
.L_x_5236:
        /* <DEDUP_REMOVED lines=24> */
.L_x_5229:
[----:B------:R-:W-:Y:S05]  /*15fd0*/  BSYNC.RECONVERGENT B0 ;  /* 0x0000000000007941 */ /* 0x000fea0003800200 */
.L_x_5228:
[----:B------:R-:W-:-:S03]  /*15fe0*/  UISETP.GT.U32.AND UP0, UPT, UR4, 0x3, UPT ;  /* 0x000000030400788c */ /* 0x000fc6000bf04070 */
[----:B------:R-:W-:-:S06]  /*15ff0*/  UMOV UR4, UR7 ;  /* 0x0000000700047c82 */ /* 0x000fcc0008000000 */
[----:B------:R-:W-:Y:S05]  /*16000*/  BRA.U UP0, `(.L_x_5238) ;  /* 0xfffffff500ec7547 */ /* 0x000fea000b83ffff */
.L_x_5227:
        /* <DEDUP_REMOVED lines=14> */
.L_x_5251:
        /* <DEDUP_REMOVED lines=11> */
[----:B------:R-:W1:Y:S01]  /*161a0*/  LDS.128 R24, [R3] ;  /* 0x0000000003187984 */ /* 0x000e620000000c00 */
[----:B------:R-:W-:Y:S02]  /*161b0*/  FSETP.NEU.FTZ.AND P2, PT, R11, RZ, PT ;  /* 0x000000ff0b00720b */ /* 0x000fe40003f5d000 */
[----:B------:R-:W-:Y:S01]  /*161c0*/  FSETP.NEU.FTZ.AND P3, PT, R7, RZ, PT ;  /* 0x000000ff0700720b */ /* 0x000fe20003f7d000 */
[----:B------:R4:W0:Y:S04]  /*161d0*/  LDS.128 R28, [R3+0x10] ;  /* 0x00001000031c7984 */ /* 0x0008280000000c00 */
[----:B------:R4:W0:Y:S04]  /*161e0*/  LDS.128 R32, [R3+0x20] ;  /* 0x0000200003207984 */ /* 0x0008280000000c00 */
[----:B------:R4:W0:Y:S01]  /*161f0*/  LDS.128 R36, [R3+0x30] ;  /* 0x0000300003247984 */ /* 0x0008220000000c00 */
[----:B-1----:R-:W-:-:S02]  /*16200*/  MOV R40, R24 ;  /* 0x0000001800287202 */ /* 0x002fc40000000f00 */
[----:B------:R-:W-:Y:S02]  /*16210*/  MOV R41, R25 ;  /* 0x0000001900297202 */ /* 0x000fe40000000f00 */
        /* <DEDUP_REMOVED lines=18> */
.L_x_5244:
[----:B------:R-:W-:Y:S05]  /*16340*/  BSYNC.RECONVERGENT B1 ;  /* 0x0000000000017941 */ /* 0x000fea0003800200 */
.L_x_5243:
[----:B------:R-:W-:Y:S01]  /*16350*/  BSSY.RECONVERGENT B1, `(.L_x_5245) ;  /* 0x0000015000017945 */ /* 0x000fe20003800200 */
        /* <DEDUP_REMOVED lines=20> */
.L_x_5246:
[----:B------:R-:W-:Y:S05]  /*164a0*/  BSYNC.RECONVERGENT B1 ;  /* 0x0000000000017941 */ /* 0x000fea0003800200 */
.L_x_5245:
        /* <DEDUP_REMOVED lines=22> */
.L_x_5248:
[----:B------:R-:W-:Y:S05]  /*16610*/  BSYNC.RECONVERGENT B1 ;  /* 0x0000000000017941 */ /* 0x000fea0003800200 */
.L_x_5247:
        /* <DEDUP_REMOVED lines=20> */
.L_x_5250:
[----:B------:R-:W-:Y:S05]  /*16760*/  BSYNC.RECONVERGENT B1 ;  /* 0x0000000000017941 */ /* 0x000fea0003800200 */
.L_x_5249:
        /* <DEDUP_REMOVED lines=24> */
.L_x_5242:
[----:B------:R-:W-:Y:S05]  /*168f0*/  BSYNC.RECONVERGENT B0 ;  /* 0x0000000000007941 */ /* 0x000fea0003800200 */
.L_x_5241:
[----:B------:R-:W-:Y:S02]  /*16900*/  ISETP.GT.U32.AND P2, PT, R2, 0x7f, PT ;  /* 0x0000007f0200780c */ /* 0x000fe40003f44070 */
[----:B------:R-:W-:-:S11]  /*16910*/  MOV R2, R16 ;  /* 0x0000001000027202 */ /* 0x000fd60000000f00 */
[----:B------:R-:W-:Y:S05]  /*16920*/  @P2 BRA `(.L_x_5251) ;  /* 0xfffffff400f02947 */ /* 0x000fea000383ffff */
.L_x_5240:
[----:B------:R-:W-:Y:S01]  /*16930*/  BAR.SYNC.DEFER_BLOCKING 0x0 ;  /* 0x0000000000007b1d */ /* 0x000fe20000010000 */
[----:B------:R-:W-:-:S09]  /*16940*/  UISETP.GE.U32.AND UP0, UPT, UR4, 0x2, UPT ;  /* 0x000000020400788c */ /* 0x000fd2000bf06070 */
[----:B------:R-:W-:Y:S05]  /*16950*/  BRA.U !UP0, `(.L_x_5239) ;  /* 0x0000000908007547 */ /* 0x000fea000b800000 */
[----:B-1234-:R-:W-:-:S07]  /*16960*/  HFMA2 R0, -RZ, RZ, 0, 5.9604644775390625e-08 ;  /* 0x00000001ff007431 */ /* 0x01efce00000001ff */
.L_x_5260:
        /* <DEDUP_REMOVED lines=10> */
[----:B-1----:R-:W-:Y:S01]  /*16a10*/  MOV R20, R2 ;  /* 0x0000000200147202 */ /* 0x002fe20000000f00 */
[----:B--2---:R-:W-:Y:S01]  /*16a20*/  IMAD.MOV.U32 R21, RZ, RZ, R16 ;  /* 0x000000ffff157224 */ /* 0x004fe200078e0010 */
[----:B---3--:R-:W-:Y:S01]  /*16a30*/  MOV R23, R24 ;  /* 0x0000001800177202 */ /* 0x008fe20000000f00 */
        /* <DEDUP_REMOVED lines=17> */
.L_x_5253:
[----:B------:R-:W-:Y:S05]  /*16b50*/  BSYNC.RECONVERGENT B0 ;  /* 0x0000000000007941 */ /* 0x000fea0003800200 */
.L_x_5252:
        /* <DEDUP_REMOVED lines=30> */
.L_x_5255:
[----:B------:R-:W-:Y:S05]  /*16d40*/  BSYNC.RECONVERGENT B0 ;  /* 0x0000000000007941 */ /* 0x000fea0003800200 */
.L_x_5254:
        /* <DEDUP_REMOVED lines=30> */
.L_x_5257:
[----:B------:R-:W-:Y:S05]  /*16f30*/  BSYNC.RECONVERGENT B0 ;  /* 0x0000000000007941 */ /* 0x000fea0003800200 */
.L_x_5256:
        /* <DEDUP_REMOVED lines=30> */
.L_x_5259:
[----:B------:R-:W-:Y:S05]  /*17120*/  BSYNC.RECONVERGENT B0 ;  /* 0x0000000000007941 */ /* 0x000fea0003800200 */
.L_x_5258:
[----:B------:R-:W-:-:S04]  /*17130*/  SHF.L.U32 R0, R0, 0x1, RZ ;  /* 0x0000000100007819 */ /* 0x000fc800000006ff */
[----:B------:R-:W-:-:S13]  /*17140*/  ISETP.GE.AND P2, PT, R0, UR4, PT ;  /* 0x0000000400007c0c */ /* 0x000fda000bf46270 */
[----:B------:R-:W-:Y:S05]  /*17150*/  @!P2 BRA `(.L_x_5260) ;  /* 0xfffffff80004a947 */ /* 0x000fea000383ffff */
.L_x_5239:
        /* <DEDUP_REMOVED lines=13> */
[----:B-1----:R-:W-:Y:S01]  /*17230*/  IMAD.U32 R4, RZ, RZ, UR4 ;  /* 0x00000004ff047e24 */ /* 0x002fe2000f8e00ff */
[----:B------:R-:W-:Y:S02]  /*17240*/  MOV R5, UR5 ;  /* 0x0000000500057c02 */ /* 0x000fe40008000f00 */
[----:B0-----:R-:W-:-:S02]  /*17250*/  MOV R6, UR8 ;  /* 0x0000000800067c02 */ /* 0x001fc40008000f00 */
[----:B------:R-:W-:Y:S01]  /*17260*/  MOV R7, UR9 ;  /* 0x0000000900077c02 */ /* 0x000fe20008000f00 */
[----:B----4-:R-:W-:Y:S01]  /*17270*/  IMAD.U32 R10, RZ, RZ, UR6 ;  /* 0x00000006ff0a7e24 */ /* 0x010fe2000f8e00ff */
[----:B--2---:R-:W-:-:S07]  /*17280*/  MOV R11, UR7 ;  /* 0x00000007000b7c02 */ /* 0x004fce0008000f00 */
[----:B------:R-:W-:-:S07]  /*17290*/  LEPC R20, `(.L_x_5263) ;  /* 0x000000001014794e */ /* 0x000fce0000000000 */
[----:B---3--:R-:W-:Y:S05]  /*172a0*/  CALL.ABS.NOINC R2 ;  /* 0x0000000002007343 */ /* 0x008fea0003c00000 */
.L_x_5263:
        /* <DEDUP_REMOVED lines=15> */
.L_x_5262:
        /* <DEDUP_REMOVED lines=8> */
[C---:B------:R-:W-:Y:S01]  /*17420*/  FSETP.GT.FTZ.AND P2, PT, R15.reuse, UR5, PT ;  /* 0x000000050f007c0b */ /* 0x040fe2000bf54000 */
[----:B------:R-:W-:Y:S01]  /*17430*/  FADD.FTZ R15, R15, -UR5 ;  /* 0x800000050f0f7e21 */ /* 0x000fe20008010000 */
[----:B-----5:R-:W-:Y:S02]  /*17440*/  ISETP.GE.AND P0, PT, R2, 0x1, PT ;  /* 0x000000010200780c */ /* 0x020fe40003f06270 */
[----:B------:R-:W-:-:S02]  /*17450*/  FSEL R0, R0, RZ, P1 ;  /* 0x000000ff00007208 */ /* 0x000fc40000800000 */
[----:B------:R-:W-:Y:S02]  /*17460*/  ISETP.GE.AND P1, PT, R2, 0x2, PT ;  /* 0x000000020200780c */ /* 0x000fe40003f26270 */
[----:B------:R-:W-:Y:S01]  /*17470*/  FSEL R15, R15, RZ, P2 ;  /* 0x000000ff0f0f7208 */ /* 0x000fe20001000000 */
[----:B------:R1:W2:Y:S01]  /*17480*/  MUFU.RCP R2, R0 ;  /* 0x0000000000027308 */ /* 0x0002a20000001000 */
[C---:B------:R-:W-:Y:S01]  /*17490*/  FSETP.GT.FTZ.AND P3, PT, R11.reuse, UR5, PT ;  /* 0x000000050b007c0b */ /* 0x040fe2000bf74000 */
[----:B------:R-:W-:Y:S01]  /*174a0*/  FADD.FTZ R11, R11, -UR5 ;  /* 0x800000050b0b7e21 */ /* 0x000fe20008010000 */
[C---:B------:R-:W-:Y:S01]  /*174b0*/  FSETP.GT.FTZ.AND P4, PT, R7.reuse, UR5, PT ;  /* 0x0000000507007c0b */ /* 0x040fe2000bf94000 */
[----:B------:R-:W-:Y:S01]  /*174c0*/  FADD.FTZ R7, R7, -UR5 ;  /* 0x8000000507077e21 */ /* 0x000fe20008010000 */
[----:B0-----:R-:W-:Y:S01]  /*174d0*/  ISETP.NE.AND P2, PT, RZ, UR4, PT ;  /* 0x00000004ff007c0c */ /* 0x001fe2000bf45270 */
[----:B------:R-:W0:Y:S01]  /*174e0*/  @P0 LDC.64 R24, c[0x0][0x770] ;  /* 0x0001dc00ff180b82 */ /* 0x000e220000000a00 */
[----:B------:R-:W-:Y:S01]  /*174f0*/  FSEL R16, R11, RZ, P3 ;  /* 0x000000ff0b107208 */ /* 0x000fe20001800000 */
[----:B------:R-:W3:Y:S01]  /*17500*/  MUFU.RCP R14, R15 ;  /* 0x0000000f000e7308 */ /* 0x000ee20000001000 */
[----:B-1----:R-:W-:-:S02]  /*17510*/  FSEL R0, R7, RZ, P4 ;  /* 0x000000ff07007208 */ /* 0x002fc40002000000 */
[----:B------:R-:W-:-:S03]  /*17520*/  @P1 LOP3.LUT R23, R57, 0xfffffffc, RZ, 0xc0, !PT ;  /* 0xfffffffc39171812 */ /* 0x000fc600078ec0ff */
[----:B------:R-:W1:Y:S02]  /*17530*/  @P1 LDC.64 R26, c[0x0][0x778] ;  /* 0x0001de00ff1a1b82 */ /* 0x000e640000000a00 */
[----:B------:R0:W4:Y:S01]  /*17540*/  MUFU.RCP R22, R16 ;  /* 0x0000001000167308 */ /* 0x0001220000001000 */
[----:B--2---:R-:W-:-:S05]  /*17550*/  FMUL.FTZ R21, R2, R21 ;  /* 0x0000001502157220 */ /* 0x004fca0000410000 */
[----:B------:R-:W2:Y:S02]  /*17560*/  @P0 LDC.64 R28, c[0x0][0x770] ;  /* 0x0001dc00ff1c0b82 */ /* 0x000ea40000000a00 */
[----:B------:R-:W5:Y:S01]  /*17570*/  MUFU.RCP R0, R0 ;  /* 0x0000000000007308 */ /* 0x000f620000001000 */
[----:B---3--:R-:W-:-:S05]  /*17580*/  FMUL.FTZ R13, R14, R13 ;  /* 0x0000000d0e0d7220 */ /* 0x008fca0000410000 */
[----:B------:R-:W3:Y:S01]  /*17590*/  @P1 LDC.64 R10, c[0x0][0x778] ;  /* 0x0001de00ff0a1b82 */ /* 0x000ee20000000a00 */
[----:B0-----:R-:W-:Y:S01]  /*175a0*/  @P0 IADD3 R16, P3, PT, R57, R24, RZ ;  /* 0x0000001839100210 */ /* 0x001fe20007f7e0ff */
[----:B------:R-:W0:Y:S01]  /*175b0*/  @P2 MUFU.SQRT R21, R21 ;  /* 0x0000001500152308 */ /* 0x000e220000002000 */
[----:B----4-:R-:W-:Y:S02]  /*175c0*/  FMUL.FTZ R9, R22, R9 ;  /* 0x0000000916097220 */ /* 0x010fe40000410000 */
[----:B------:R-:W-:-:S03]  /*175d0*/  @P0 IADD3.X R17, PT, PT, RZ, R25, RZ, P3, !PT ;  /* 0x00000019ff110210 */ /* 0x000fc60001ffe4ff */
[----:B------:R-:W4:Y:S01]  /*175e0*/  @P0 LDC.64 R2, c[0x0][0x770] ;  /* 0x0001dc00ff020b82 */ /* 0x000f220000000a00 */
[----:B-1----:R-:W-:Y:S01]  /*175f0*/  @P1 IADD3 R22, P4, PT, R23, R26, RZ ;  /* 0x0000001a17161210 */ /* 0x002fe20007f9e0ff */
[----:B------:R-:W1:Y:S01]  /*17600*/  @P2 MUFU.SQRT R13, R13 ;  /* 0x0000000d000d2308 */ /* 0x000e620000002000 */
[----:B-----5:R-:W-:Y:S01]  /*17610*/  FMUL.FTZ R25, R0, R5 ;  /* 0x0000000500197220 */ /* 0x020fe20000410000 */
[C---:B------:R-:W-:Y:S02]  /*17620*/  @P1 LOP3.LUT R5, R56.reuse, 0xfffffffc, RZ, 0xc0, !PT ;  /* 0xfffffffc38051812 */ /* 0x040fe400078ec0ff */
[----:B------:R-:W-:Y:S02]  /*17630*/  @P1 IADD3.X R23, PT, PT, RZ, R27, RZ, P4, !PT ;  /* 0x0000001bff171210 */ /* 0x000fe400027fe4ff */
[----:B------:R-:W5:Y:S01]  /*17640*/  @P1 LDC.64 R6, c[0x0][0x778] ;  /* 0x0001de00ff061b82 */ /* 0x000f620000000a00 */
[----:B--2---:R-:W-:Y:S01]  /*17650*/  @P0 IADD3 R56, P4, PT, R56, R28, RZ ;  /* 0x0000001c38380210 */ /* 0x004fe20007f9e0ff */
[----:B------:R-:W2:Y:S01]  /*17660*/  @P2 MUFU.SQRT R9, R9 ;  /* 0x0000000900092308 */ /* 0x000ea20000002000 */
[----:B0-----:R0:W-:Y:S02]  /*17670*/  @P0 STG.E desc[UR36][R16.64], R21 ;  /* 0x0000001510000986 */ /* 0x0011e4000c101924 */
[----:B------:R-:W-:-:S03]  /*17680*/  @P0 IADD3.X R57, PT, PT, RZ, R29, RZ, P4, !PT ;  /* 0x0000001dff390210 */ /* 0x000fc600027fe4ff */
[----:B------:R-:W0:Y:S01]  /*17690*/  @P0 LDC.64 R14, c[0x0][0x770] ;  /* 0x0001dc00ff0e0b82 */ /* 0x000e220000000a00 */
[----:B---3--:R-:W-:Y:S01]  /*176a0*/  @P1 IADD3 R10, P3, PT, R5, R10, RZ ;  /* 0x0000000a050a1210 */ /* 0x008fe20007f7e0ff */
[----:B------:R-:W3:Y:S01]  /*176b0*/  @P2 MUFU.SQRT R25, R25 ;  /* 0x0000001900192308 */ /* 0x000ee20000002000 */
[C---:B------:R-:W-:Y:S01]  /*176c0*/  @P1 LOP3.LUT R5, R19.reuse, 0xfffffffc, RZ, 0xc0, !PT ;  /* 0xfffffffc13051812 */ /* 0x040fe200078ec0ff */
[----:B------:R0:W-:Y:S02]  /*176d0*/  @P1 STG.E desc[UR36][R22.64], R20 ;  /* 0x0000001416001986 */ /* 0x0001e4000c101924 */
[----:B------:R-:W-:Y:S01]  /*176e0*/  @P1 IMAD.X R11, RZ, RZ, R11, P3 ;  /* 0x000000ffff0b1224 */ /* 0x000fe200018e060b */
[----:B----4-:R-:W-:Y:S01]  /*176f0*/  @P0 IADD3 R2, P2, PT, R19, R2, RZ ;  /* 0x0000000213020210 */ /* 0x010fe20007f5e0ff */
[----:B-1----:R1:W-:Y:S03]  /*17700*/  @P0 STG.E desc[UR36][R56.64], R13 ;  /* 0x0000000d38000986 */ /* 0x0023e6000c101924 */
[----:B------:R-:W-:Y:S01]  /*17710*/  @P0 IADD3.X R3, PT, PT, RZ, R3, RZ, P2, !PT ;  /* 0x00000003ff030210 */ /* 0x000fe200017fe4ff */
[----:B------:R1:W-:Y:S01]  /*17720*/  @P1 STG.E desc[UR36][R10.64], R12 ;  /* 0x0000000c0a001986 */ /* 0x0003e2000c101924 */
[----:B-----5:R-:W-:-:S03]  /*17730*/  @P1 IADD3 R6, P4, PT, R5, R6, RZ ;  /* 0x0000000605061210 */ /* 0x020fc60007f9e0ff */
[----:B--2---:R1:W-:Y:S01]  /*17740*/  @P0 STG.E desc[UR36][R2.64], R9 ;  /* 0x0000000902000986 */ /* 0x0043e2000c101924 */
[----:B------:R-:W-:Y:S02]  /*17750*/  @P1 IADD3.X R7, PT, PT, RZ, R7, RZ, P4, !PT ;  /* 0x00000007ff071210 */ /* 0x000fe400027fe4ff */
[----:B0-----:R-:W-:-:S03]  /*17760*/  @P0 IADD3 R14, P3, PT, R18, R14, RZ ;  /* 0x0000000e120e0210 */ /* 0x001fc60007f7e0ff */
[----:B------:R1:W-:Y:S01]  /*17770*/  @P1 STG.E desc[UR36][R6.64], R8 ;  /* 0x0000000806001986 */ /* 0x0003e2000c101924 */
[----:B------:R-:W-:-:S05]  /*17780*/  @P0 IADD3.X R15, PT, PT, RZ, R15, RZ, P3, !PT ;  /* 0x0000000fff0f0210 */ /* 0x000fca0001ffe4ff */
[----:B---3--:R1:W-:Y:S01]  /*17790*/  @P0 STG.E desc[UR36][R14.64], R25 ;  /* 0x000000190e000986 */ /* 0x0083e2000c101924 */
[----:B------:R-:W-:Y:S05]  /*177a0*/  @!P1 EXIT ;  /* 0x000000000000994d */ /* 0x000fea0003800000 */
[----:B------:R-:W0:Y:S01]  /*177b0*/  LDCU.64 UR4, c[0x0][0x778] ;  /* 0x0000ef00ff0477ac */ /* 0x000e220008000a00 */
[----:B-1----:R-:W-:-:S04]  /*177c0*/  LOP3.LUT R2, R18, 0xfffffffc, RZ, 0xc0, !PT ;  /* 0xfffffffc12027812 */ /* 0x002fc800078ec0ff */
[----:B0-----:R-:W-:-:S05]  /*177d0*/  IADD3 R2, P0, PT, R2, UR4, RZ ;  /* 0x0000000402027c10 */ /* 0x001fca000ff1e0ff */
[----:B------:R-:W-:-:S05]  /*177e0*/  IMAD.X R3, RZ, RZ, UR5, P0 ;  /* 0x00000005ff037e24 */ /* 0x000fca00080e06ff */
[----:B------:R-:W-:Y:S01]  /*177f0*/  STG.E desc[UR36][R2.64], R4 ;  /* 0x0000000402007986 */ /* 0x000fe2000c101924 */
[----:B------:R-:W-:Y:S05]  /*17800*/  EXIT ;  /* 0x000000000000794d */ /* 0x000fea0003800000 */
.L_x_5264:
        /* <DEDUP_REMOVED lines=8> */
[----:B-----5:R-:W-:Y:S02]  /*17890*/  MOV R4, UR6 ;  /* 0x0000000600047c02 */ /* 0x020fe40008000f00 */
[----:B------:R-:W-:-:S02]  /*178a0*/  MOV R5, UR7 ;  /* 0x0000000700057c02 */ /* 0x000fc40008000f00 */
[----:B---3--:R-:W-:Y:S01]  /*178b0*/  MOV R6, UR8 ;  /* 0x0000000800067c02 */ /* 0x008fe20008000f00 */
[----:B------:R-:W-:Y:S01]  /*178c0*/  IMAD.U32 R7, RZ, RZ, UR9 ;  /* 0x00000009ff077e24 */ /* 0x000fe2000f8e00ff */
[----:B-1----:R-:W-:Y:S02]  /*178d0*/  MOV R10, UR4 ;  /* 0x00000004000a7c02 */ /* 0x002fe40008000f00 */
[----:B0-----:R-:W-:-:S07]  /*178e0*/  MOV R11, UR5 ;  /* 0x00000005000b7c02 */ /* 0x001fce0008000f00 */
[----:B------:R-:W-:-:S07]  /*178f0*/  LEPC R20, `(.L_x_5265) ;  /* 0x000000001014794e */ /* 0x000fce0000000000 */
[----:B--2-4-:R-:W-:Y:S05]  /*17900*/  CALL.ABS.NOINC R14 ;  /* 0x000000000e007343 */ /* 0x014fea0003c00000 */
.L_x_5265:
        /* <DEDUP_REMOVED lines=15> */
.L_x_5266:
        /* <DEDUP_REMOVED lines=15> */
.L_x_5267:
        /* <DEDUP_REMOVED lines=15> */
.L_x_5268:
[----:B------:R-:W-:Y:S05]  /*17be0*/  EXIT ;  /* 0x000000000000794d */ /* 0x000fea0003800000 */
.L_x_5261:
[----:B------:R-:W5:Y:S01]  /*17bf0*/  LDCU.U8 UR4, c[0x0][0x7a0] ;  /* 0x0000f400ff0477ac */ /* 0x000f620008000000 */
        /* <DEDUP_REMOVED lines=33> */
[----:B------:R-:W-:-:S03]  /*17e10*/  @P1 FFMA.FTZ R20, R2, R3, R25 ;  /* 0x0000000302141223 */ /* 0x000fc60000010019 */
[----:B------:R-:W-:Y:S01]  /*17e20*/  @P1 FMUL.FTZ R17, R17, R16 ;  /* 0x0000001011111220 */ /* 0x000fe20000410000 */
[----:B---3--:R-:W-:Y:S01]  /*17e30*/  @P1 FADD.FTZ R16, R21, R27 ;  /* 0x0000001b15101221 */ /* 0x008fe20000010000 */
[----:B----4-:R-:W-:-:S03]  /*17e40*/  @P1 MOV R22, 0xffffffff ;  /* 0xffffffff00161802 */ /* 0x010fc60000000f00 */
[----:B-1----:R-:W-:-:S07]  /*17e50*/  @P1 FFMA.FTZ R27, R3, R17, R16 ;  /* 0x00000011031b1223 */ /* 0x002fce0000010010 */
.L_x_5271:
[----:B------:R-:W-:Y:S05]  /*17e60*/  BSYNC.RECONVERGENT B0 ;  /* 0x0000000000007941 */ /* 0x000fea0003800200 */
.L_x_5270:
[----:B------:R-:W-:Y:S01]  /*17e70*/  BSSY.RECONVERGENT B0, `(.L_x_5272) ;  /* 0x0000015000007945 */ /* 0x000fe20003800200 */
[----:B------:R-:W-:Y:S02]  /*17e80*/  MOV R3, R13 ;  /* 0x0000000d00037202 */ /* 0x000fe40000000f00 */
[----:B------:R-:W-:Y:S01]  /*17e90*/  MOV R31, R15 ;  /* 0x0000000f001f7202 */ /* 0x000fe20000000f00 */
        /* <DEDUP_REMOVED lines=17> */
[----:B-1----:R-:W-:-:S07]  /*17fb0*/  @P1 FFMA.FTZ R3, R15, R17, R16 ;  /* 0x000000110f031223 */ /* 0x002fce0000010010 */
.L_x_5273:
[----:B------:R-:W-:Y:S05]  /*17fc0*/  BSYNC.RECONVERGENT B0 ;  /* 0x0000000000007941 */ /* 0x000fea0003800200 */
.L_x_5272:
        /* <DEDUP_REMOVED lines=18> */
[----:B----4-:R-:W-:-:S03]  /*180f0*/  @P1 IMAD.MOV.U32 R10, RZ, RZ, -0x1 ;  /* 0xffffffffff0a1424 */ /* 0x010fc600078e00ff */
[----:B-1----:R-:W-:-:S07]  /*18100*/  @P1 FFMA.FTZ R17, R11, R13, R16 ;  /* 0x0000000d0b111223 */ /* 0x002fce0000010010 */
.L_x_5275:
[----:B------:R-:W-:Y:S05]  /*18110*/  BSYNC.RECONVERGENT B0 ;  /* 0x0000000000007941 */ /* 0x000fea0003800200 */
.L_x_5274:
[----:B------:R-:W-:Y:S01]  /*18120*/  BSSY.RECONVERGENT B0, `(.L_x_5269) ;  /* 0x0000014000007945 */ /* 0x000fe20003800200 */
[----:B------:R-:W-:Y:S02]  /*18130*/  MOV R25, R5 ;  /* 0x0000000500197202 */ /* 0x000fe40000000f00 */
[----:B------:R-:W-:Y:S01]  /*18140*/  MOV R35, R7 ;  /* 0x0000000700237202 */ /* 0x000fe20000000f00 */
        /* <DEDUP_REMOVED lines=17> */
.L_x_5276:
[----:B------:R-:W-:Y:S05]  /*18260*/  BSYNC.RECONVERGENT B0 ;  /* 0x0000000000007941 */ /* 0x000fea0003800200 */
.L_x_5269:
[----:B------:R-:W5:Y:S02]  /*18270*/  LDCU.U8 UR4, c[0x0][0x7a1] ;  /* 0x0000f420ff0477ac */ /* 0x000f640008000000 */
[----:B-----5:R-:W-:-:S09]  /*18280*/  UISETP.NE.AND UP0, UPT, UR4, URZ, UPT ;  /* 0x000000ff0400728c */ /* 0x020fd2000bf05270 */
[----:B------:R-:W-:Y:S05]  /*18290*/  BRA.U !UP0, `(.L_x_5277) ;  /* 0x0000000508107547 */ /* 0x000fea000b800000 */
[----:B------:R-:W1:Y:S01]  /*182a0*/  LDCU UR5, c[0x0][0x380] ;  /* 0x00007000ff0577ac */ /* 0x000e620008000800 */
[----:B------:R-:W5:Y:S01]  /*182b0*/  LDC R2, c[0x0][0x7a4] ;  /* 0x0001e900ff027b82 */ /* 0x000f620000000800 */
[----:B------:R-:W0:Y:S01]  /*182c0*/  LDCU.U8 UR4, c[0x0][0x384] ;  /* 0x00007080ff0477ac */ /* 0x000e220008000000 */
[C---:B-1234-:R-:W-:Y:S01]  /*182d0*/  FADD.FTZ R0, R29.reuse, -UR5 ;  /* 0x800000051d007e21 */ /* 0x05efe20008010000 */
[----:B------:R-:W-:Y:S02]  /*182e0*/  FSETP.GT.FTZ.AND P1, PT, R29, UR5, PT ;  /* 0x000000051d007c0b */ /* 0x000fe4000bf34000 */
[C---:B------:R-:W-:Y:S01]  /*182f0*/  FSETP.GT.FTZ.AND P2, PT, R31.reuse, UR5, PT ;  /* 0x000000051f007c0b */ /* 0x040fe2000bf54000 */
[----:B------:R-:W-:Y:S01]  /*18300*/  FADD.FTZ R31, R31, -UR5 ;  /* 0x800000051f1f7e21 */ /* 0x000fe20008010000 */
[----:B------:R-:W-:Y:S02]  /*18310*/  FSEL R0, R0, RZ, P1 ;  /* 0x000000ff00007208 */ /* 0x000fe40000800000 */
[----:B-----5:R-:W-:-:S02]  /*18320*/  ISETP.GE.AND P1, PT, R2, 0x2, PT ;  /* 0x000000020200780c */ /* 0x020fc40003f26270 */
[----:B------:R-:W-:Y:S02]  /*18330*/  ISETP.GE.AND P0, PT, R2, 0x1, PT ;  /* 0x000000010200780c */ /* 0x000fe40003f06270 */
[----:B------:R-:W1:Y:S01]  /*18340*/  MUFU.RCP R0, R0 ;  /* 0x0000000000007308 */ /* 0x000e620000001000 */
[----:B------:R-:W-:Y:S02]  /*18350*/  FSEL R31, R31, RZ, P2 ;  /* 0x000000ff1f1f7208 */ /* 0x000fe40001000000 */
[C---:B------:R-:W-:Y:S01]  /*18360*/  FSETP.GT.FTZ.AND P3, PT, R33.reuse, UR5, PT ;  /* 0x0000000521007c0b */ /* 0x040fe2000bf74000 */
[----:B------:R-:W-:Y:S01]  /*18370*/  FADD.FTZ R33, R33, -UR5 ;  /* 0x8000000521217e21 */ /* 0x000fe20008010000 */
[C---:B------:R-:W-:Y:S01]  /*18380*/  FSETP.GT.FTZ.AND P4, PT, R35.reuse, UR5, PT ;  /* 0x0000000523007c0b */ /* 0x040fe2000bf94000 */
[----:B------:R-:W-:Y:S01]  /*18390*/  FADD.FTZ R35, R35, -UR5 ;  /* 0x8000000523237e21 */ /* 0x000fe20008010000 */
[----:B0-----:R-:W-:Y:S01]  /*183a0*/  ISETP.NE.AND P2, PT, RZ, UR4, PT ;  /* 0x00000004ff007c0c */ /* 0x001fe2000bf45270 */
[----:B------:R-:W0:Y:S01]  /*183b0*/  MUFU.RCP R2, R31 ;  /* 0x0000001f00027308 */ /* 0x000e220000001000 */
[----:B------:R-:W-:Y:S01]  /*183c0*/  FSEL R33, R33, RZ, P3 ;  /* 0x000000ff21217208 */ /* 0x000fe20001800000 */
[----:B------:R-:W2:Y:S01]  /*183d0*/  @P1 LDC.64 R10, c[0x0][0x778] ;  /* 0x0001de00ff0a1b82 */ /* 0x000ea20000000a00 */
[----:B------:R-:W-:-:S02]  /*183e0*/  FSEL R35, R35, RZ, P4 ;  /* 0x000000ff23237208 */ /* 0x000fc40002000000 */
[----:B------:R-:W-:-:S03]  /*183f0*/  @P1 LOP3.LUT R13, R57, 0xfffffffc, RZ, 0xc0, !PT ;  /* 0xfffffffc390d1812 */ /* 0x000fc600078ec0ff */
[----:B------:R-:W3:Y:S02]  /*18400*/  MUFU.RCP R16, R33 ;  /* 0x0000002100107308 */ /* 0x000ee40000001000 */
[----:B------:R-:W4:Y:S01]  /*18410*/  @P0 LDC.64 R6, c[0x0][0x770] ;  /* 0x0001dc00ff060b82 */ /* 0x000f220000000a00 */
[----:B-1----:R-:W-:-:S05]  /*18420*/  FMUL.FTZ R5, R0, R27 ;  /* 0x0000001b00057220 */ /* 0x002fca0000410000 */
[----:B------:R-:W1:Y:S02]  /*18430*/  MUFU.RCP R24, R35 ;  /* 0x0000002300187308 */ /* 0x000e640000001000 */
[----:B------:R-:W5:Y:S01]  /*18440*/  @P0 LDC.64 R28, c[0x0][0x770] ;  /* 0x0001dc00ff1c0b82 */ /* 0x000f620000000a00 */
[----:B0-----:R-:W-:-:S05]  /*18450*/  FMUL.FTZ R9, R2, R3 ;  /* 0x0000000302097220 */ /* 0x001fca0000410000 */
[----:B------:R-:W0:Y:S02]  /*18460*/  @P2 MUFU.SQRT R5, R5 ;  /* 0x0000000500052308 */ /* 0x000e240000002000 */
[----:B------:R-:W0:Y:S01]  /*18470*/  @P1 LDC.64 R26, c[0x0][0x778] ;  /* 0x0001de00ff1a1b82 */ /* 0x000e220000000a00 */
[----:B---3--:R-:W-:Y:S01]  /*18480*/  FMUL.FTZ R17, R16, R17 ;  /* 0x0000001110117220 */ /* 0x008fe20000410000 */
[----:B--2---:R-:W-:Y:S02]  /*18490*/  @P1 IADD3 R10, P4, PT, R13, R10, RZ ;  /* 0x0000000a0d0a1210 */ /* 0x004fe40007f9e0ff */
[----:B------:R-:W-:Y:S02]  /*184a0*/  @P1 LOP3.LUT R13, R56, 0xfffffffc, RZ, 0xc0, !PT ;  /* 0xfffffffc380d1812 */ /* 0x000fe400078ec0ff */
[----:B------:R-:W2:Y:S01]  /*184b0*/  @P2 MUFU.SQRT R9, R9 ;  /* 0x0000000900092308 */ /* 0x000ea20000002000 */
[----:B------:R-:W-:Y:S01]  /*184c0*/  @P1 IADD3.X R11, PT, PT, RZ, R11, RZ, P4, !PT ;  /* 0x0000000bff0b1210 */ /* 0x000fe200027fe4ff */
[----:B------:R-:W3:Y:S01]  /*184d0*/  @P0 LDC.64 R14, c[0x0][0x770] ;  /* 0x0001dc00ff0e0b82 */ /* 0x000ee20000000a00 */
[----:B-1----:R-:W-:Y:S01]  /*184e0*/  FMUL.FTZ R25, R24, R25 ;  /* 0x0000001918197220 */ /* 0x002fe20000410000 */
[----:B----4-:R-:W-:-:S04]  /*184f0*/  @P0 IADD3 R6, P3, PT, R57, R6, RZ ;  /* 0x0000000639060210 */ /* 0x010fc80007f7e0ff */
[----:B------:R-:W1:Y:S01]  /*18500*/  @P2 MUFU.SQRT R17, R17 ;  /* 0x0000001100112308 */ /* 0x000e620000002000 */
[----:B------:R-:W-:Y:S01]  /*18510*/  @P0 IADD3.X R7, PT, PT, RZ, R7, RZ, P3, !PT ;  /* 0x00000007ff070210 */ /* 0x000fe20001ffe4ff */
[----:B------:R-:W4:Y:S01]  /*18520*/  @P1 LDC.64 R22, c[0x0][0x778] ;  /* 0x0001de00ff161b82 */ /* 0x000f220000000a00 */
[----:B-----5:R-:W-:-:S03]  /*18530*/  @P0 IADD3 R28, P4, PT, R56, R28, RZ ;  /* 0x0000001c381c0210 */ /* 0x020fc60007f9e0ff */
[----:B0-----:R0:W-:Y:S02]  /*18540*/  @P0 STG.E desc[UR36][R6.64], R5 ;  /* 0x0000000506000986 */ /* 0x0011e4000c101924 */
[----:B------:R-:W5:Y:S01]  /*18550*/  @P2 MUFU.SQRT R25, R25 ;  /* 0x0000001900192308 */ /* 0x000f620000002000 */
[----:B------:R-:W-:Y:S01]  /*18560*/  @P0 IMAD.X R29, RZ, RZ, R29, P4 ;  /* 0x000000ffff1d0224 */ /* 0x000fe200020e061d */
[----:B------:R-:W0:Y:S01]  /*18570*/  @P0 LDC.64 R2, c[0x0][0x770] ;  /* 0x0001dc00ff020b82 */ /* 0x000e220000000a00 */
[----:B------:R-:W-:Y:S01]  /*18580*/  @P1 IADD3 R26, P3, PT, R13, R26, RZ ;  /* 0x0000001a0d1a1210 */ /* 0x000fe20007f7e0ff */
[----:B------:R0:W-:Y:S01]  /*18590*/  @P1 STG.E desc[UR36][R10.64], R20 ;  /* 0x000000140a001986 */ /* 0x0001e2000c101924 */
[C---:B------:R-:W-:Y:S02]  /*185a0*/  @P1 LOP3.LUT R13, R19.reuse, 0xfffffffc, RZ, 0xc0, !PT ;  /* 0xfffffffc130d1812 */ /* 0x040fe400078ec0ff */
[----:B------:R-:W-:Y:S01]  /*185b0*/  @P1 IADD3.X R27, PT, PT, RZ, R27, RZ, P3, !PT ;  /* 0x0000001bff1b1210 */ /* 0x000fe20001ffe4ff */
[----:B--2---:R2:W-:Y:S01]  /*185c0*/  @P0 STG.E desc[UR36][R28.64], R9 ;  /* 0x000000091c000986 */ /* 0x0045e2000c101924 */
[----:B---3--:R-:W-:-:S03]  /*185d0*/  @P0 IADD3 R14, P2, PT, R19, R14, RZ ;  /* 0x0000000e130e0210 */ /* 0x008fc60007f5e0ff */
[----:B------:R2:W-:Y:S01]  /*185e0*/  @P1 STG.E desc[UR36][R26.64], R12 ;  /* 0x0000000c1a001986 */ /* 0x0005e2000c101924 */
[----:B------:R-:W-:Y:S02]  /*185f0*/  @P0 IADD3.X R15, PT, PT, RZ, R15, RZ, P2, !PT ;  /* 0x0000000fff0f0210 */ /* 0x000fe400017fe4ff */
[----:B----4-:R-:W-:-:S03]  /*18600*/  @P1 IADD3 R22, P4, PT, R13, R22, RZ ;  /* 0x000000160d161210 */ /* 0x010fc60007f9e0ff */
[----:B-1----:R2:W-:Y:S01]  /*18610*/  @P0 STG.E desc[UR36][R14.64], R17 ;  /* 0x000000110e000986 */ /* 0x0025e2000c101924 */
[----:B------:R-:W-:Y:S02]  /*18620*/  @P1 IADD3.X R23, PT, PT, RZ, R23, RZ, P4, !PT ;  /* 0x00000017ff171210 */ /* 0x000fe400027fe4ff */
[----:B0-----:R-:W-:-:S03]  /*18630*/  @P0 IADD3 R2, P3, PT, R18, R2, RZ ;  /* 0x0000000212020210 */ /* 0x001fc60007f7e0ff */
[----:B------:R2:W-:Y:S02]  /*18640*/  @P1 STG.E desc[UR36][R22.64], R8 ;  /* 0x0000000816001986 */ /* 0x0005e4000c101924 */
[----:B------:R-:W-:-:S05]  /*18650*/  @P0 IMAD.X R3, RZ, RZ, R3, P3 ;  /* 0x000000ffff030224 */ /* 0x000fca00018e0603 */
[----:B-----5:R2:W-:Y:S01]  /*18660*/  @P0 STG.E desc[UR36][R2.64], R25 ;  /* 0x0000001902000986 */ /* 0x0205e2000c101924 */
[----:B------:R-:W-:Y:S05]  /*18670*/  @!P1 EXIT ;  /* 0x000000000000994d */ /* 0x000fea0003800000 */
[----:B------:R-:W0:Y:S01]  /*18680*/  LDCU.64 UR4, c[0x0][0x778] ;  /* 0x0000ef00ff0477ac */ /* 0x000e220008000a00 */
[----:B--2---:R-:W-:-:S04]  /*18690*/  LOP3.LUT R2, R18, 0xfffffffc, RZ, 0xc0, !PT ;  /* 0xfffffffc12027812 */ /* 0x004fc800078ec0ff */
[----:B0-----:R-:W-:-:S04]  /*186a0*/  IADD3 R2, P0, PT, R2, UR4, RZ ;  /* 0x0000000402027c10 */ /* 0x001fc8000ff1e0ff */
[----:B------:R-:W-:-:S05]  /*186b0*/  IADD3.X R3, PT, PT, RZ, UR5, RZ, P0, !PT ;  /* 0x00000005ff037c10 */ /* 0x000fca00087fe4ff */
[----:B------:R-:W-:Y:S01]  /*186c0*/  STG.E desc[UR36][R2.64], R4 ;  /* 0x0000000402007986 */ /* 0x000fe2000c101924 */
[----:B------:R-:W-:Y:S05]  /*186d0*/  EXIT ;  /* 0x000000000000794d */ /* 0x000fea0003800000 */
.L_x_5277:
        /* <DEDUP_REMOVED lines=17> */
.L_x_5196:
        /* <DEDUP_REMOVED lines=16> */
[----:B------:R-:W1:Y:S01]  /*188f0*/  LDCU.64 UR4, c[0x4][0x580] ;  /* 0x0100b000ff0477ac */ /* 0x000e620008000a00 */
[----:B--23--:R-:W-:Y:S02]  /*18900*/  HFMA2 R12, -RZ, RZ, 0, 5.9604644775390625e-08 ;  /* 0x00000001ff0c7431 */ /* 0x00cfe400000001ff */
        /* <DEDUP_REMOVED lines=13> */
.L_x_5280:
        /* <DEDUP_REMOVED lines=15> */
.L_x_5279:
[----:B------:R-:W1:Y:S02]  /*18ad0*/  LDCU.U8 UR4, c[0x0][0x7a1] ;  /* 0x0000f420ff0477ac */ /* 0x000e640008000000 */
[----:B-1----:R-:W-:-:S09]  /*18ae0*/  UISETP.NE.AND UP0, UPT, UR4, URZ, UPT ;  /* 0x000000ff0400728c */ /* 0x002fd2000bf05270 */
[----:B------:R-:W-:Y:S05]  /*18af0*/  BRA.U !UP0, `(.L_x_5281) ;  /* 0x0000000508107547 */ /* 0x000fea000b800000 */
[----:B------:R-:W1:Y:S01]  /*18b00*/  LDC R2, c[0x0][0x7a4] ;  /* 0x0001e900ff027b82 */ /* 0x000e620000000800 */
[----:B------:R-:W4:Y:S01]  /*18b10*/  LDCU UR5, c[0x0][0x380] ;  /* 0x00007000ff0577ac */ /* 0x000f220008000800 */
[----:B------:R-:W5:Y:S01]  /*18b20*/  LDCU.U8 UR4, c[0x0][0x384] ;  /* 0x00007080ff0477ac */ /* 0x000f620008000000 */
[C---:B----4-:R-:W-:Y:S01]  /*18b30*/  FADD.FTZ R0, R7.reuse, -UR5 ;  /* 0x8000000507007e21 */ /* 0x050fe20008010000 */
[----:B------:R-:W-:Y:S02]  /*18b40*/  FSETP.GT.FTZ.AND P1, PT, R7, UR5, PT ;  /* 0x0000000507007c0b */ /* 0x000fe4000bf34000 */
[C---:B------:R-:W-:Y:S01]  /*18b50*/  FSETP.GT.FTZ.AND P2, PT, R11.reuse, UR5, PT ;  /* 0x000000050b007c0b */ /* 0x040fe2000bf54000 */
[----:B--23--:R-:W-:Y:S01]  /*18b60*/  FADD.FTZ R11, R11, -UR5 ;  /* 0x800000050b0b7e21 */ /* 0x00cfe20008010000 */
[----:B-1----:R-:W-:Y:S02]  /*18b70*/  ISETP.GE.AND P0, PT, R2, 0x1, PT ;  /* 0x000000010200780c */ /* 0x002fe40003f06270 */
[----:B------:R-:W-:-:S02]  /*18b80*/  FSEL R0, R0, RZ, P1 ;  /* 0x000000ff00007208 */ /* 0x000fc40000800000 */
[----:B------:R-:W-:Y:S02]  /*18b90*/  ISETP.GE.AND P1, PT, R2, 0x2, PT ;  /* 0x000000020200780c */ /* 0x000fe40003f26270 */
[----:B------:R-:W-:Y:S02]  /*18ba0*/  FSEL R11, R11, RZ, P2 ;  /* 0x000000ff0b0b7208 */ /* 0x000fe40001000000 */
[C---:B------:R-:W-:Y:S01]  /*18bb0*/  FSETP.GT.FTZ.AND P3, PT, R15.reuse, UR5, PT ;  /* 0x000000050f007c0b */ /* 0x040fe2000bf74000 */
[----:B------:R-:W-:Y:S01]  /*18bc0*/  FADD.FTZ R15, R15, -UR5 ;  /* 0x800000050f0f7e21 */ /* 0x000fe20008010000 */
[C---:B------:R-:W-:Y:S01]  /*18bd0*/  FSETP.GT.FTZ.AND P4, PT, R23.reuse, UR5, PT ;  /* 0x0000000517007c0b */ /* 0x040fe2000bf94000 */
[----:B------:R-:W1:Y:S01]  /*18be0*/  MUFU.RCP R14, R11 ;  /* 0x0000000b000e7308 */ /* 0x000e620000001000 */
[----:B------:R-:W-:Y:S01]  /*18bf0*/  FADD.FTZ R23, R23, -UR5 ;  /* 0x8000000517177e21 */ /* 0x000fe20008010000 */
[----:B------:R-:W2:Y:S01]  /*18c00*/  @P0 LDC.64 R32, c[0x0][0x770] ;  /* 0x0001dc00ff200b82 */ /* 0x000ea20000000a00 */
[----:B------:R-:W-:-:S02]  /*18c10*/  FSEL R16, R15, RZ, P3 ;  /* 0x000000ff0f107208 */ /* 0x000fc40001800000 */
[----:B-----5:R-:W-:Y:S02]  /*18c20*/  ISETP.NE.AND P2, PT, RZ, UR4, PT ;  /* 0x00000004ff007c0c */ /* 0x020fe4000bf45270 */
[----:B------:R-:W-:Y:S01]  /*18c30*/  FSEL R23, R23, RZ, P4 ;  /* 0x000000ff17177208 */ /* 0x000fe20002000000 */
[----:B------:R-:W3:Y:S01]  /*18c40*/  MUFU.RCP R0, R0 ;  /* 0x0000000000007308 */ /* 0x000ee20000001000 */
[----:B------:R-:W-:Y:S01]  /*18c50*/  @P1 LOP3.LUT R19, R25, 0xfffffffc, RZ, 0xc0, !PT ;  /* 0xfffffffc19131812 */ /* 0x000fe200078ec0ff */
[----:B------:R-:W4:Y:S06]  /*18c60*/  @P1 LDC.64 R34, c[0x0][0x778] ;  /* 0x0001de00ff221b82 */ /* 0x000f2c0000000a00 */
[----:B------:R2:W5:Y:S02]  /*18c70*/  MUFU.RCP R18, R16 ;  /* 0x0000001000127308 */ /* 0x0005640000001000 */
[----:B------:R-:W0:Y:S01]  /*18c80*/  @P0 LDC.64 R36, c[0x0][0x770] ;  /* 0x0001dc00ff240b82 */ /* 0x000e220000000a00 */
[----:B-1----:R-:W-:-:S05]  /*18c90*/  FMUL.FTZ R9, R14, R9 ;  /* 0x000000090e097220 */ /* 0x002fca0000410000 */
[----:B------:R-:W1:Y:S02]  /*18ca0*/  MUFU.RCP R22, R23 ;  /* 0x0000001700167308 */ /* 0x000e640000001000 */
[----:B------:R-:W0:Y:S01]  /*18cb0*/  @P1 LDC.64 R10, c[0x0][0x778] ;  /* 0x0001de00ff0a1b82 */ /* 0x000e220000000a00 */
[----:B---3--:R-:W-:Y:S01]  /*18cc0*/  FMUL.FTZ R5, R0, R5 ;  /* 0x0000000500057220 */ /* 0x008fe20000410000 */
[----:B--2---:R-:W-:-:S04]  /*18cd0*/  @P0 IADD3 R16, P3, PT, R25, R32, RZ ;  /* 0x0000002019100210 */ /* 0x004fc80007f7e0ff */
[----:B------:R-:W-:Y:S01]  /*18ce0*/  @P2 MUFU.SQRT R9, R9 ;  /* 0x0000000900092308 */ /* 0x000fe20000002000 */
[----:B------:R-:W-:Y:S01]  /*18cf0*/  @P0 IADD3.X R17, PT, PT, RZ, R33, RZ, P3, !PT ;  /* 0x00000021ff110210 */ /* 0x000fe20001ffe4ff */
[----:B------:R-:W2:Y:S01]  /*18d00*/  @P0 LDC.64 R2, c[0x0][0x770] ;  /* 0x0001dc00ff020b82 */ /* 0x000ea20000000a00 */
[----:B-----5:R-:W-:Y:S01]  /*18d10*/  FMUL.FTZ R25, R18, R13 ;  /* 0x0000000d12197220 */ /* 0x020fe20000410000 */
[----:B----4-:R-:W-:Y:S02]  /*18d20*/  @P1 IADD3 R18, P4, PT, R19, R34, RZ ;  /* 0x0000002213121210 */ /* 0x010fe40007f9e0ff */
[C---:B------:R-:W-:Y:S02]  /*18d30*/  @P1 LOP3.LUT R13, R27.reuse, 0xfffffffc, RZ, 0xc0, !PT ;  /* 0xfffffffc1b0d1812 */ /* 0x040fe400078ec0ff */
[----:B------:R-:W3:Y:S01]  /*18d40*/  @P2 MUFU.SQRT R5, R5 ;  /* 0x0000000500052308 */ /* 0x000ee20000002000 */
[----:B------:R-:W-:Y:S01]  /*18d50*/  @P1 IMAD.X R19, RZ, RZ, R35, P4 ;  /* 0x000000ffff131224 */ /* 0x000fe200020e0623 */
[----:B------:R-:W4:Y:S01]  /*18d60*/  @P1 LDC.64 R6, c[0x0][0x778] ;  /* 0x0001de00ff061b82 */ /* 0x000f220000000a00 */
[----:B-1----:R-:W-:Y:S01]  /*18d70*/  FMUL.FTZ R21, R22, R21 ;  /* 0x0000001516157220 */ /* 0x002fe20000410000 */
[----:B0-----:R-:W-:-:S04]  /*18d80*/  @P0 IADD3 R22, P4, PT, R27, R36, RZ ;  /* 0x000000241b160210 */ /* 0x001fc80007f9e0ff */
[----:B------:R-:W0:Y:S01]  /*18d90*/  @P2 MUFU.SQRT R25, R25 ;  /* 0x0000001900192308 */ /* 0x000e220000002000 */
[----:B------:R-:W-:Y:S01]  /*18da0*/  @P0 IADD3.X R23, PT, PT, RZ, R37, RZ, P4, !PT ;  /* 0x00000025ff170210 */ /* 0x000fe200027fe4ff */
[----:B------:R-:W1:Y:S01]  /*18db0*/  @P0 LDC.64 R14, c[0x0][0x770] ;  /* 0x0001dc00ff0e0b82 */ /* 0x000e620000000a00 */
[----:B------:R-:W-:Y:S02]  /*18dc0*/  @P1 IADD3 R10, P3, PT, R13, R10, RZ ;  /* 0x0000000a0d0a1210 */ /* 0x000fe40007f7e0ff */
[C---:B------:R-:W-:Y:S02]  /*18dd0*/  @P1 LOP3.LUT R13, R29.reuse, 0xfffffffc, RZ, 0xc0, !PT ;  /* 0xfffffffc1d0d1812 */ /* 0x040fe400078ec0ff */
[----:B------:R-:W-:Y:S01]  /*18de0*/  @P1 IADD3.X R11, PT, PT, RZ, R11, RZ, P3, !PT ;  /* 0x0000000bff0b1210 */ /* 0x000fe20001ffe4ff */
[----:B------:R-:W5:Y:S01]  /*18df0*/  @P2 MUFU.SQRT R21, R21 ;  /* 0x0000001500152308 */ /* 0x000f620000002000 */
[----:B--2---:R-:W-:Y:S01]  /*18e00*/  @P0 IADD3 R2, P2, PT, R29, R2, RZ ;  /* 0x000000021d020210 */ /* 0x004fe20007f5e0ff */
[----:B---3--:R2:W-:Y:S03]  /*18e10*/  @P0 STG.E desc[UR36][R16.64], R5 ;  /* 0x0000000510000986 */ /* 0x0085e6000c101924 */
[----:B------:R-:W-:Y:S01]  /*18e20*/  @P0 IADD3.X R3, PT, PT, RZ, R3, RZ, P2, !PT ;  /* 0x00000003ff030210 */ /* 0x000fe200017fe4ff */
[----:B------:R2:W-:Y:S01]  /*18e30*/  @P1 STG.E desc[UR36][R18.64], R4 ;  /* 0x0000000412001986 */ /* 0x0005e2000c101924 */
[----:B----4-:R-:W-:-:S03]  /*18e40*/  @P1 IADD3 R6, P4, PT, R13, R6, RZ ;  /* 0x000000060d061210 */ /* 0x010fc60007f9e0ff */
[----:B------:R2:W-:Y:S02]  /*18e50*/  @P0 STG.E desc[UR36][R22.64], R9 ;  /* 0x0000000916000986 */ /* 0x0005e4000c101924 */
[----:B------:R-:W-:Y:S02]  /*18e60*/  @P1 IMAD.X R7, RZ, RZ, R7, P4 ;  /* 0x000000ffff071224 */ /* 0x000fe400020e0607 */
[----:B------:R2:W-:Y:S01]  /*18e70*/  @P1 STG.E desc[UR36][R10.64], R8 ;  /* 0x000000080a001986 */ /* 0x0005e2000c101924 */
[----:B-1----:R-:W-:-:S03]  /*18e80*/  @P0 IADD3 R14, P3, PT, R31, R14, RZ ;  /* 0x0000000e1f0e0210 */ /* 0x002fc60007f7e0ff */
[----:B0-----:R2:W-:Y:S01]  /*18e90*/  @P0 STG.E desc[UR36][R2.64], R25 ;  /* 0x0000001902000986 */ /* 0x0015e2000c101924 */
[----:B------:R-:W-:-:S03]  /*18ea0*/  @P0 IADD3.X R15, PT, PT, RZ, R15, RZ, P3, !PT ;  /* 0x0000000fff0f0210 */ /* 0x000fc60001ffe4ff */
[----:B------:R2:W-:Y:S04]  /*18eb0*/  @P1 STG.E desc[UR36][R6.64], R12 ;  /* 0x0000000c06001986 */ /* 0x0005e8000c101924 */
        /* <DEDUP_REMOVED lines=8> */
.L_x_5281:
[----:B------:R-:W-:Y:S01]  /*18f40*/  MOV R2, 0x0 ;  /* 0x0000000000027802 */ /* 0x000fe20000000f00 */
[----:B------:R-:W1:Y:S01]  /*18f50*/  LDCU.64 UR4, c[0x4][0x580] ;  /* 0x0100b000ff0477ac */ /* 0x000e620008000a00 */
[----:B--23--:R-:W-:Y:S01]  /*18f60*/  HFMA2 R8, -RZ, RZ, 0, 4.4405460357666015625e-05 ;  /* 0x000002e9ff087431 */ /* 0x00cfe200000001ff */
        /* <DEDUP_REMOVED lines=13> */
.L_x_5282:
        /* <DEDUP_REMOVED lines=15> */
.L_x_5283:
        /* <DEDUP_REMOVED lines=15> */
.L_x_5284:
        /* <DEDUP_REMOVED lines=15> */
.L_x_5285:
[----:B------:R-:W-:Y:S05]  /*19310*/  EXIT ;  /* 0x000000000000794d */ /* 0x000fea0003800000 */
.L_x_5278:
[----:B------:R-:W1:Y:S01]  /*19320*/  LDCU.U8 UR4, c[0x0][0x7a0] ;  /* 0x0000f400ff0477ac */ /* 0x000e620008000000 */
        /* <DEDUP_REMOVED lines=8> */
[----:B-1----:R-:W-:-:S09]  /*193b0*/  UISETP.NE.AND UP0, UPT, UR4, URZ, UPT ;  /* 0x000000ff0400728c */ /* 0x002fd2000bf05270 */
[----:B------:R-:W-:Y:S05]  /*193c0*/  BRA.U !UP0, `(.L_x_5286) ;  /* 0x0000000508747547 */ /* 0x000fea000b800000 */
[----:B------:R-:W4:Y:S04]  /*193d0*/  LDG.E R19, desc[UR36][R60.64+0xc] ;  /* 0x00000c243c137981 */ /* 0x000f28000c1e1900 */
[----:B------:R-:W5:Y:S04]  /*193e0*/  LDG.E R24, desc[UR36][R60.64+0x1c] ;  /* 0x00001c243c187981 */ /* 0x000f68000c1e1900 */
[----:B------:R-:W2:Y:S04]  /*193f0*/  LDG.E R26, desc[UR36][R60.64+0x2c] ;  /* 0x00002c243c1a7981 */ /* 0x000ea8000c1e1900 */
[----:B------:R-:W3:Y:S01]  /*19400*/  LDG.E R0, desc[UR36][R60.64+0x3c] ;  /* 0x00003c243c007981 */ /* 0x000ee2000c1e1900 */
[----:B------:R-:W-:Y:S01]  /*19410*/  BSSY.RECONVERGENT B0, `(.L_x_5287) ;  /* 0x0000018000007945 */ /* 0x000fe20003800200 */
[----:B------:R-:W-:Y:S01]  /*19420*/  MOV R33, R5 ;  /* 0x0000000500217202 */ /* 0x000fe20000000f00 */
[----:B------:R-:W-:Y:S01]  /*19430*/  IMAD.MOV.U32 R35, RZ, RZ, R7 ;  /* 0x000000ffff237224 */ /* 0x000fe200078e0007 */
[----:B----4-:R-:W-:-:S02]  /*19440*/  FSETP.NEU.FTZ.AND P1, PT, R19, RZ, PT ;  /* 0x000000ff1300720b */ /* 0x010fc40003f3d000 */
[----:B-----5:R-:W-:Y:S02]  /*19450*/  FSETP.NEU.FTZ.AND P2, PT, R24, RZ, PT ;  /* 0x000000ff1800720b */ /* 0x020fe40003f5d000 */
[----:B--2---:R-:W-:Y:S02]  /*19460*/  FSETP.NEU.FTZ.AND P3, PT, R26, RZ, PT ;  /* 0x000000ff1a00720b */ /* 0x004fe40003f7d000 */
        /* <DEDUP_REMOVED lines=18> */
.L_x_5288:
[----:B------:R-:W-:Y:S05]  /*19590*/  BSYNC.RECONVERGENT B0 ;  /* 0x0000000000007941 */ /* 0x000fea0003800200 */
.L_x_5287:
        /* <DEDUP_REMOVED lines=21> */
.L_x_5290:
[----:B------:R-:W-:Y:S05]  /*196f0*/  BSYNC.RECONVERGENT B0 ;  /* 0x0000000000007941 */ /* 0x000fea0003800200 */
.L_x_5289:
        /* <DEDUP_REMOVED lines=21> */
.L_x_5292:
[----:B------:R-:W-:Y:S05]  /*19850*/  BSYNC.RECONVERGENT B0 ;  /* 0x0000000000007941 */ /* 0x000fea0003800200 */
.L_x_5291:
        /* <DEDUP_REMOVED lines=19> */
.L_x_5293:
[----:B------:R-:W-:Y:S05]  /*19990*/  BSYNC.RECONVERGENT B0 ;  /* 0x0000000000007941 */ /* 0x000fea0003800200 */
.L_x_5286:
[----:B------:R-:W1:Y:S02]  /*199a0*/  LDCU.U8 UR4, c[0x0][0x7a1] ;  /* 0x0000f420ff0477ac */ /* 0x000e640008000000 */
[----:B-1----:R-:W-:-:S09]  /*199b0*/  UISETP.NE.AND UP0, UPT, UR4, URZ, UPT ;  /* 0x000000ff0400728c */ /* 0x002fd2000bf05270 */
[----:B------:R-:W-:Y:S05]  /*199c0*/  BRA.U !UP0, `(.L_x_5294) ;  /* 0x0000000508107547 */ /* 0x000fea000b800000 */
[----:B------:R-:W1:Y:S01]  /*199d0*/  LDCU UR5, c[0x0][0x380] ;  /* 0x00007000ff0577ac */ /* 0x000e620008000800 */
[----:B------:R-:W4:Y:S01]  /*199e0*/  LDC R2, c[0x0][0x7a4] ;  /* 0x0001e900ff027b82 */ /* 0x000f220000000800 */
[----:B------:R-:W5:Y:S01]  /*199f0*/  LDCU.U8 UR4, c[0x0][0x384] ;  /* 0x00007080ff0477ac */ /* 0x000f620008000000 */
[C---:B-1----:R-:W-:Y:S01]  /*19a00*/  FADD.FTZ R0, R35.reuse, -UR5 ;  /* 0x8000000523007e21 */ /* 0x042fe20008010000 */
[----:B------:R-:W-:Y:S02]  /*19a10*/  FSETP.GT.FTZ.AND P1, PT, R35, UR5, PT ;  /* 0x0000000523007c0b */ /* 0x000fe4000bf34000 */
[C---:B------:R-:W-:Y:S01]  /*19a20*/  FSETP.GT.FTZ.AND P2, PT, R37.reuse, UR5, PT ;  /* 0x0000000525007c0b */ /* 0x040fe2000bf54000 */
[----:B------:R-:W-:Y:S01]  /*19a30*/  FADD.FTZ R37, R37, -UR5 ;  /* 0x8000000525257e21 */ /* 0x000fe20008010000 */
[----:B------:R-:W-:Y:S02]  /*19a40*/  FSEL R0, R0, RZ, P1 ;  /* 0x000000ff00007208 */ /* 0x000fe40000800000 */
[----:B----4-:R-:W-:-:S02]  /*19a50*/  ISETP.GE.AND P0, PT, R2, 0x1, PT ;  /* 0x000000010200780c */ /* 0x010fc40003f06270 */
[----:B------:R-:W-:Y:S02]  /*19a60*/  ISETP.GE.AND P1, PT, R2, 0x2, PT ;  /* 0x000000020200780c */ /* 0x000fe40003f26270 */
[----:B------:R-:W1:Y:S01]  /*19a70*/  MUFU.RCP R0, R0 ;  /* 0x0000000000007308 */ /* 0x000e620000001000 */
[----:B------:R-:W-:Y:S02]  /*19a80*/  FSEL R37, R37, RZ, P2 ;  /* 0x000000ff25257208 */ /* 0x000fe40001000000 */
[C---:B------:R-:W-:Y:S01]  /*19a90*/  FSETP.GT.FTZ.AND P3, PT, R41.reuse, UR5, PT ;  /* 0x0000000529007c0b */ /* 0x040fe2000bf74000 */
[----:B------:R-:W-:Y:S01]  /*19aa0*/  FADD.FTZ R41, R41, -UR5 ;  /* 0x8000000529297e21 */ /* 0x000fe20008010000 */
[C---:B------:R-:W-:Y:S01]  /*19ab0*/  FSETP.GT.FTZ.AND P4, PT, R39.reuse, UR5, PT ;  /* 0x0000000527007c0b */ /* 0x040fe2000bf94000 */
[----:B------:R-:W-:Y:S01]  /*19ac0*/  FADD.FTZ R39, R39, -UR5 ;  /* 0x8000000527277e21 */ /* 0x000fe20008010000 */
[----:B-----5:R-:W-:Y:S01]  /*19ad0*/  ISETP.NE.AND P2, PT, RZ, UR4, PT ;  /* 0x00000004ff007c0c */ /* 0x020fe2000bf45270 */
[----:B------:R-:W4:Y:S01]  /*19ae0*/  MUFU.RCP R2, R37 ;  /* 0x0000002500027308 */ /* 0x000f220000001000 */
[----:B------:R-:W-:Y:S01]  /*19af0*/  FSEL R41, R41, RZ, P3 ;  /* 0x000000ff29297208 */ /* 0x000fe20001800000 */
[----:B--23--:R-:W2:Y:S01]  /*19b00*/  @P0 LDC.64 R6, c[0x0][0x770] ;  /* 0x0001dc00ff060b82 */ /* 0x00cea20000000a00 */
[----:B------:R-:W-:-:S02]  /*19b10*/  FSEL R39, R39, RZ, P4 ;  /* 0x000000ff27277208 */ /* 0x000fc40002000000 */
[----:B------:R-:W-:-:S03]  /*19b20*/  @P1 LOP3.LUT R13, R25, 0xfffffffc, RZ, 0xc0, !PT ;  /* 0xfffffffc190d1812 */ /* 0x000fc600078ec0ff */
[----:B------:R-:W3:Y:S02]  /*19b30*/  MUFU.RCP R16, R41 ;  /* 0x0000002900107308 */ /* 0x000ee40000001000 */
[----:B------:R-:W5:Y:S01]  /*19b40*/  @P1 LDC.64 R10, c[0x0][0x778] ;  /* 0x0001de00ff0a1b82 */ /* 0x000f620000000a00 */
[----:B-1----:R-:W-:-:S05]  /*19b50*/  FMUL.FTZ R5, R0, R33 ;  /* 0x0000002100057220 */ /* 0x002fca0000410000 */
[----:B------:R-:W1:Y:S02]  /*19b60*/  MUFU.RCP R18, R39 ;  /* 0x0000002700127308 */ /* 0x000e640000001000 */
[----:B------:R-:W0:Y:S01]  /*19b70*/  @P0 LDC.64 R34, c[0x0][0x770] ;  /* 0x0001dc00ff220b82 */ /* 0x000e220000000a00 */
[----:B----4-:R-:W-:-:S05]  /*19b80*/  FMUL.FTZ R9, R2, R3 ;  /* 0x0000000302097220 */ /* 0x010fca0000410000 */
[----:B------:R-:W4:Y:S02]  /*19b90*/  @P2 MUFU.SQRT R5, R5 ;  /* 0x0000000500052308 */ /* 0x000f240000002000 */
[----:B------:R-:W4:Y:S01]  /*19ba0*/  @P1 LDC.64 R32, c[0x0][0x778] ;  /* 0x0001de00ff201b82 */ /* 0x000f220000000a00 */
[----:B---3--:R-:W-:Y:S01]  /*19bb0*/  FMUL.FTZ R17, R16, R17 ;  /* 0x0000001110117220 */ /* 0x008fe20000410000 */
[----:B--2---:R-:W-:-:S04]  /*19bc0*/  @P0 IADD3 R6, P3, PT, R25, R6, RZ ;  /* 0x0000000619060210 */ /* 0x004fc80007f7e0ff */
[----:B------:R-:W2:Y:S01]  /*19bd0*/  @P2 MUFU.SQRT R9, R9 ;  /* 0x0000000900092308 */ /* 0x000ea20000002000 */
[----:B------:R-:W-:Y:S01]  /*19be0*/  @P0 IMAD.X R7, RZ, RZ, R7, P3 ;  /* 0x000000ffff070224 */ /* 0x000fe200018e0607 */
[----:B------:R-:W3:Y:S01]  /*19bf0*/  @P0 LDC.64 R14, c[0x0][0x770] ;  /* 0x0001dc00ff0e0b82 */ /* 0x000ee20000000a00 */
[----:B-1----:R-:W-:Y:S01]  /*19c00*/  FMUL.FTZ R19, R18, R19 ;  /* 0x0000001312137220 */ /* 0x002fe20000410000 */
[----:B-----5:R-:W-:Y:S02]  /*19c10*/  @P1 IADD3 R10, P4, PT, R13, R10, RZ ;  /* 0x0000000a0d0a1210 */ /* 0x020fe40007f9e0ff */
[C---:B------:R-:W-:Y:S02]  /*19c20*/  @P1 LOP3.LUT R13, R27.reuse, 0xfffffffc, RZ, 0xc0, !PT ;  /* 0xfffffffc1b0d1812 */ /* 0x040fe400078ec0ff */
[----:B------:R-:W1:Y:S01]  /*19c30*/  @P2 MUFU.SQRT R17, R17 ;  /* 0x0000001100112308 */ /* 0x000e620000002000 */
[----:B------:R-:W-:Y:S01]  /*19c40*/  @P1 IADD3.X R11, PT, PT, RZ, R11, RZ, P4, !PT ;  /* 0x0000000bff0b1210 */ /* 0x000fe200027fe4ff */
[----:B------:R-:W5:Y:S01]  /*19c50*/  @P1 LDC.64 R22, c[0x0][0x778] ;  /* 0x0001de00ff161b82 */ /* 0x000f620000000a00 */
[----:B0-----:R-:W-:Y:S01]  /*19c60*/  @P0 IADD3 R34, P4, PT, R27, R34, RZ ;  /* 0x000000221b220210 */ /* 0x001fe20007f9e0ff */
[----:B----4-:R0:W-:Y:S03]  /*19c70*/  @P0 STG.E desc[UR36][R6.64], R5 ;  /* 0x0000000506000986 */ /* 0x0101e6000c101924 */
[----:B------:R-:W-:Y:S01]  /*19c80*/  @P0 IADD3.X R35, PT, PT, RZ, R35, RZ, P4, !PT ;  /* 0x00000023ff230210 */ /* 0x000fe200027fe4ff */
[----:B------:R-:W4:Y:S01]  /*19c90*/  @P2 MUFU.SQRT R19, R19 ;  /* 0x0000001300132308 */ /* 0x000f220000002000 */
[----:B------:R0:W-:Y:S01]  /*19ca0*/  @P1 STG.E desc[UR36][R10.64], R4 ;  /* 0x000000040a001986 */ /* 0x0001e2000c101924 */
[----:B------:R-:W0:Y:S01]  /*19cb0*/  @P0 LDC.64 R2, c[0x0][0x770] ;  /* 0x0001dc00ff020b82 */ /* 0x000e220000000a00 */
[----:B------:R-:W-:-:S02]  /*19cc0*/  @P1 IADD3 R32, P3, PT, R13, R32, RZ ;  /* 0x000000200d201210 */ /* 0x000fc40007f7e0ff */
[C---:B------:R-:W-:Y:S01]  /*19cd0*/  @P1 LOP3.LUT R13, R29.reuse, 0xfffffffc, RZ, 0xc0, !PT ;  /* 0xfffffffc1d0d1812 */ /* 0x040fe200078ec0ff */
[----:B--2---:R2:W-:Y:S01]  /*19ce0*/  @P0 STG.E desc[UR36][R34.64], R9 ;  /* 0x0000000922000986 */ /* 0x0045e2000c101924 */
[----:B------:R-:W-:Y:S02]  /*19cf0*/  @P1 IADD3.X R33, PT, PT, RZ, R33, RZ, P3, !PT ;  /* 0x00000021ff211210 */ /* 0x000fe40001ffe4ff */
[----:B---3--:R-:W-:-:S03]  /*19d00*/  @P0 IADD3 R14, P2, PT, R29, R14, RZ ;  /* 0x0000000e1d0e0210 */ /* 0x008fc60007f5e0ff */
[----:B------:R2:W-:Y:S02]  /*19d10*/  @P1 STG.E desc[UR36][R32.64], R8 ;  /* 0x0000000820001986 */ /* 0x0005e4000c101924 */
[----:B------:R-:W-:Y:S01]  /*19d20*/  @P0 IMAD.X R15, RZ, RZ, R15, P2 ;  /* 0x000000ffff0f0224 */ /* 0x000fe200010e060f */
[----:B-----5:R-:W-:-:S04]  /*19d30*/  @P1 IADD3 R22, P4, PT, R13, R22, RZ ;  /* 0x000000160d161210 */ /* 0x020fc80007f9e0ff */
[----:B-1----:R2:W-:Y:S01]  /*19d40*/  @P0 STG.E desc[UR36][R14.64], R17 ;  /* 0x000000110e000986 */ /* 0x0025e2000c101924 */
[----:B------:R-:W-:Y:S02]  /*19d50*/  @P1 IADD3.X R23, PT, PT, RZ, R23, RZ, P4, !PT ;  /* 0x00000017ff171210 */ /* 0x000fe400027fe4ff */
[----:B0-----:R-:W-:-:S03]  /*19d60*/  @P0 IADD3 R2, P3, PT, R31, R2, RZ ;  /* 0x000000021f020210 */ /* 0x001fc60007f7e0ff */
[----:B------:R2:W-:Y:S01]  /*19d70*/  @P1 STG.E desc[UR36][R22.64], R12 ;  /* 0x0000000c16001986 */ /* 0x0005e2000c101924 */
[----:B------:R-:W-:-:S05]  /*19d80*/  @P0 IADD3.X R3, PT, PT, RZ, R3, RZ, P3, !PT ;  /* 0x00000003ff030210 */ /* 0x000fca0001ffe4ff */
[----:B----4-:R2:W-:Y:S01]  /*19d90*/  @P0 STG.E desc[UR36][R2.64], R19 ;  /* 0x0000001302000986 */ /* 0x0105e2000c101924 */
[----:B------:R-:W-:Y:S05]  /*19da0*/  @!P1 EXIT ;  /* 0x000000000000994d */ /* 0x000fea0003800000 */
[----:B------:R-:W0:Y:S01]  /*19db0*/  LDCU.64 UR4, c[0x0][0x778] ;  /* 0x0000ef00ff0477ac */ /* 0x000e220008000a00 */
[----:B--2---:R-:W-:-:S04]  /*19dc0*/  LOP3.LUT R2, R31, 0xfffffffc, RZ, 0xc0, !PT ;  /* 0xfffffffc1f027812 */ /* 0x004fc800078ec0ff */
[----:B0-----:R-:W-:-:S04]  /*19dd0*/  IADD3 R2, P0, PT, R2, UR4, RZ ;  /* 0x0000000402027c10 */ /* 0x001fc8000ff1e0ff */
[----:B------:R-:W-:-:S05]  /*19de0*/  IADD3.X R3, PT, PT, RZ, UR5, RZ, P0, !PT ;  /* 0x00000005ff037c10 */ /* 0x000fca00087fe4ff */
[----:B------:R-:W-:Y:S01]  /*19df0*/  STG.E desc[UR36][R2.64], R20 ;  /* 0x0000001402007986 */ /* 0x000fe2000c101924 */
[----:B------:R-:W-:Y:S05]  /*19e00*/  EXIT ;  /* 0x000000000000794d */ /* 0x000fea0003800000 */
.L_x_5294:
        /* <DEDUP_REMOVED lines=17> */
        .weak           $__internal_14_$__cuda_sm20_div_u64
        .type           $__internal_14_$__cuda_sm20_div_u64,@function
        .size           $__internal_14_$__cuda_sm20_div_u64,(.L_x_7246 - $__internal_14_$__cuda_sm20_div_u64)
$__internal_14_$__cuda_sm20_div_u64:
        /* <DEDUP_REMOVED lines=69> */
[----:B------:R-:W-:Y:S06]  /*1a370*/  RET.REL.NODEC R32 `(_ZN2at6native13reduce_kernelILi128ELi4ENS0_8ReduceOpIfNS0_10WelfordOpsIffiN4cuda3std3__44pairIffEEEEjfLi2ELi2EEEEEvT1_) ;  /* 0xfffffe5c20207950 */ /* 0x000fec0003c3ffff */
.L_x_5295:
        /* <DEDUP_REMOVED lines=16> */
.L_x_7246:


//--------------------- .text._ZN2at6native13reduce_kernelILi512ELi1ENS0_8ReduceOpIdNS0_10WelfordOpsIddiN4cuda3std3__44pairIddEEEEjdLi2ELi2EEEEEvT1_ --------------------------
	.section	.text._ZN2at6native13reduce_kernelILi512ELi1ENS0_8ReduceOpIdNS0_10WelfordOpsIddiN4cuda3std3__44pairIddEEEEjdLi2ELi2EEEEEvT1_,"ax",@progbits
	.align	128
        .global         _ZN2at6native13reduce_kernelILi512ELi1ENS0_8ReduceOpIdNS0_10WelfordOpsIddiN4cuda3std3__44pairIddEEEEjdLi2ELi2EEEEEvT1_
        .type           _ZN2at6native13reduce_kernelILi512ELi1ENS0_8ReduceOpIdNS0_10WelfordOpsIddiN4cuda3std3__44pairIddEEEEjdLi2ELi2EEEEEvT1_,@function
        .size           _ZN2at6native13reduce_kernelILi512ELi1ENS0_8ReduceOpIdNS0_10WelfordOpsIddiN4cuda3std3__44pairIddEEEEjdLi2ELi2EEEEEvT1_,(.L_x_7249 - _ZN2at6native13reduce_kernelILi512ELi1ENS0_8ReduceOpIdNS0_10WelfordOpsIddiN4cuda3std3__44pairIddEEEEjdLi2ELi2EEEEEvT1_)
        .other          _ZN2at6native13reduce_kernelILi512ELi1ENS0_8ReduceOpIdNS0_10WelfordOpsIddiN4cuda3std3__44pairIddEEEEjdLi2ELi2EEEEEvT1_,@"STO_CUDA_ENTRY STV_DEFAULT"
_ZN2at6native13reduce_kernelILi512ELi1ENS0_8ReduceOpIdNS0_10WelfordOpsIddiN4cuda3std3__44pairIddEEEEjdLi2ELi2EEEEEvT1_:
.text._ZN2at6native13reduce_kernelILi512ELi1ENS0_8ReduceOpIdNS0_10WelfordOpsIddiN4cuda3std3__44pairIddEEEEjdLi2ELi2EEEEEvT1_:
[----:B------:R-:W0:Y:S01]  /*0000*/  LDC R1, c[0x0][0x37c] ;  /* 0x0000df00ff017b82 */ /* 0x000e220000000800 */
[----:B------:R-:W1:Y:S01]  /*0010*/  S2R R12, SR_TID.X ;  /* 0x00000000000c7919 */ /* 0x000e620000002100 */
[----:B------:R-:W1:Y:S06]  /*0020*/  LDCU.64 UR28, c[0x0][0x3d0] ;  /* 0x00007a00ff1c77ac */ /* 0x000e6c0008000a00 */
[----:B------:R-:W2:Y:S01]  /*0030*/  S2UR UR5, SR_CTAID.X ;  /* 0x00000000000579c3 */ /* 0x000ea20000002500 */
[----:B0-----:R-:W-:Y:S01]  /*0040*/  VIADD R1, R1, 0xffffffb8 ;  /* 0xffffffb801017836 */ /* 0x001fe20000000000 */
[----:B------:R-:W0:Y:S01]  /*0050*/  S2R R9, SR_TID.Y ;  /* 0x0000000000097919 */ /* 0x000e220000002200 */
[----:B------:R-:W0:Y:S01]  /*0060*/  LDCU UR6, c[0x0][0x3d8] ;  /* 0x00007b00ff0677ac */ /* 0x000e220008000800 */
[----:B------:R-:W-:Y:S01]  /*0070*/  IMAD.MOV.U32 R6, RZ, RZ, R4 ;  /* 0x000000ffff067224 */ /* 0x000fe200078e0004 */
[----:B------:R-:W3:Y:S01]  /*0080*/  S2R R8, SR_CTAID.Y ;  /* 0x0000000000087919 */ /* 0x000ee20000002600 */
[----:B------:R-:W4:Y:S02]  /*0090*/  LDCU UR4, c[0x0][0x584] ;  /* 0x0000b080ff0477ac */ /* 0x000f240008000800 */
[----:B------:R-:W2:Y:S01]  /*00a0*/  LDC R3, c[0x0][0x3c0] ;  /* 0x0000f000ff037b82 */ /* 0x000ea20000000800 */
[----:B------:R-:W-:Y:S01]  /*00b0*/  IMAD.MOV.U32 R22, RZ, RZ, RZ ;  /* 0x000000ffff167224 */ /* 0x000fe200078e00ff */
[----:B------:R-:W5:Y:S01]  /*00c0*/  LDCU.64 UR26, c[0x0][0x3c8] ;  /* 0x00007900ff1a77ac */ /* 0x000f620008000a00 */
[----:B----4-:R-:W-:Y:S01]  /*00d0*/  UISETP.NE.AND UP0, UPT, UR4, URZ, UPT ;  /* 0x000000ff0400728c */ /* 0x010fe2000bf05270 */
[----:B-1----:R-:W-:-:S02]  /*00e0*/  IMAD R0, R12, UR29, RZ ;  /* 0x0000001d0c007c24 */ /* 0x002fc4000f8e02ff */
[----:B-----5:R-:W-:Y:S02]  /*00f0*/  IMAD R2, R12, UR26, RZ ;  /* 0x0000001a0c027c24 */ /* 0x020fe4000f8e02ff */
[C---:B0-----:R-:W-:Y:S02]  /*0100*/  IMAD R0, R9.reuse, UR6, R0 ;  /* 0x0000000609007c24 */ /* 0x041fe4000f8e0200 */
[----:B------:R-:W-:Y:S02]  /*0110*/  IMAD R2, R9, UR27, R2 ;  /* 0x0000001b09027c24 */ /* 0x000fe4000f8e0202 */
[----:B--2---:R-:W-:Y:S02]  /*0120*/  IMAD R5, R3, UR5, R0 ;  /* 0x0000000503057c24 */ /* 0x004fe4000f8e0200 */
[----:B---3--:R-:W-:-:S03]  /*0130*/  IMAD R20, R8, UR28, R2 ;  /* 0x0000001c08147c24 */ /* 0x008fc6000f8e0202 */
[----:B------:R0:W-:Y:S01]  /*0140*/  STL [R1+0x2c], R5 ;  /* 0x00002c0501007387 */ /* 0x0001e20000100800 */
[----:B------:R-:W-:Y:S01]  /*0150*/  MOV R7, R5 ;  /* 0x0000000500077202 */ /* 0x000fe20000000f00 */
[----:B------:R-:W-:Y:S06]  /*0160*/  BRA.U !UP0, `(.L_x_5296) ;  /* 0x0000001108587547 */ /* 0x000fec000b800000 */
[----:B------:R-:W1:Y:S01]  /*0170*/  LDCU.64 UR6, c[0x0][0x588] ;  /* 0x0000b100ff0677ac */ /* 0x000e620008000a00 */
[----:B------:R-:W-:Y:S01]  /*0180*/  IMAD.MOV.U32 R6, RZ, RZ, RZ ;  /* 0x000000ffff067224 */ /* 0x000fe200078e00ff */
[----:B------:R-:W2:Y:S04]  /*0190*/  LDCU UR5, c[0x0][0x590] ;  /* 0x0000b200ff0577ac */ /* 0x000ea80008000800 */
[----:B------:R3:W-:Y:S01]  /*01a0*/  STL.64 [R1+0x28], R6 ;  /* 0x0000280601007387 */ /* 0x0007e20000100a00 */
[----:B------:R-:W4:Y:S01]  /*01b0*/  LDCU UR8, c[0x0][0x6b8] ;  /* 0x0000d700ff0877ac */ /* 0x000f220008000800 */
[----:B------:R-:W-:-:S04]  /*01c0*/  UIADD3 UR4, UPT, UPT, UR4, -0x1, URZ ;  /* 0xffffffff04047890 */ /* 0x000fc8000fffe0ff */
[----:B------:R-:W-:Y:S01]  /*01d0*/  UISETP.NE.AND UP0, UPT, UR4, URZ, UPT ;  /* 0x000000ff0400728c */ /* 0x000fe2000bf05270 */
[----:B-1----:R-:W-:-:S05]  /*01e0*/  IMAD.HI.U32 R2, R7, UR7, R6 ;  /* 0x0000000707027c27 */ /* 0x002fca000f8e0006 */
[----:B--2---:R-:W-:-:S04]  /*01f0*/  SHF.R.U32.HI R3, RZ, UR5, R2 ;  /* 0x00000005ff037c19 */ /* 0x004fc80008011602 */
[----:B------:R-:W-:-:S05]  /*0200*/  IADD3 R22, PT, PT, -R3, RZ, RZ ;  /* 0x000000ff03167210 */ /* 0x000fca0007ffe1ff */
[----:B------:R-:W-:-:S04]  /*0210*/  IMAD R22, R22, UR6, R7 ;  /* 0x0000000616167c24 */ /* 0x000fc8000f8e0207 */
[----:B----4-:R-:W-:Y:S01]  /*0220*/  IMAD R22, R22, UR8, RZ ;  /* 0x0000000816167c24 */ /* 0x010fe2000f8e02ff */
[----:B---3--:R-:W-:Y:S06]  /*0230*/  BRA.U !UP0, `(.L_x_5296) ;  /* 0x0000001108247547 */ /* 0x008fec000b800000 */
        /* <DEDUP_REMOVED lines=265> */
.L_x_5296:
[----:B------:R-:W1:Y:S01]  /*12d0*/  LDCU UR6, c[0x0][0x3b4] ;  /* 0x00007680ff0677ac */ /* 0x000e620008000800 */
[----:B------:R-:W-:Y:S01]  /*12e0*/  BSSY.RECONVERGENT B0, `(.L_x_5297) ;  /* 0x0000bb8000007945 */ /* 0x000fe20003800200 */
[----:B------:R-:W-:Y:S01]  /*12f0*/  IMAD.MOV.U32 R0, RZ, RZ, RZ ;  /* 0x000000ffff007224 */ /* 0x000fe200078e00ff */
[----:B------:R-:W-:Y:S01]  /*1300*/  CS2R R14, SRZ ;  /* 0x00000000000e7805 */ /* 0x000fe2000001ff00 */
[----:B------:R-:W2:Y:S01]  /*1310*/  LDCU UR5, c[0x0][0x3b8] ;  /* 0x00007700ff0577ac */ /* 0x000ea20008000800 */
[----:B0-----:R-:W-:Y:S01]  /*1320*/  CS2R R4, SRZ ;  /* 0x0000000000047805 */ /* 0x001fe2000001ff00 */
[----:B------:R-:W0:Y:S01]  /*1330*/  LDCU.64 UR36, c[0x0][0x358] ;  /* 0x00006b00ff2477ac */ /* 0x000e220008000a00 */
[----:B------:R-:W3:Y:S01]  /*1340*/  LDCU UR4, c[0x0][0x3bc] ;  /* 0x00007780ff0477ac */ /* 0x000ee20008000800 */
[----:B-1----:R-:W-:-:S05]  /*1350*/  IMAD.U32 R2, RZ, RZ, UR6 ;  /* 0x00000006ff027e24 */ /* 0x002fca000f8e00ff */
[----:B------:R-:W-:-:S04]  /*1360*/  ISETP.GE.U32.AND P0, PT, R20, R2, PT ;  /* 0x000000021400720c */ /* 0x000fc80003f06070 */
[----:B--2---:R-:W-:Y:S02]  /*1370*/  ISETP.GE.U32.OR P0, PT, R7, UR5, P0 ;  /* 0x0000000507007c0c */ /* 0x004fe40008706470 */
[----:B------:R-:W-:-:S11]  /*1380*/  CS2R R6, SRZ ;  /* 0x0000000000067805 */ /* 0x000fd6000001ff00 */
[----:B0--3--:R-:W-:Y:S05]  /*1390*/  @P0 BRA `(.L_x_5298) ;  /* 0x000000b800b00947 */ /* 0x009fea0003800000 */
[----:B------:R-:W0:Y:S01]  /*13a0*/  LDCU.U8 UR5, c[0x0][0x3e8] ;  /* 0x00007d00ff0577ac */ /* 0x000e220008000000 */
[----:B------:R-:W1:Y:S01]  /*13b0*/  LDCU.64 UR6, c[0x0][0x780] ;  /* 0x0000f000ff0677ac */ /* 0x000e620008000a00 */
[----:B0-----:R-:W-:Y:S01]  /*13c0*/  UISETP.NE.AND UP0, UPT, UR5, URZ, UPT ;  /* 0x000000ff0500728c */ /* 0x001fe2000bf05270 */
[----:B-1----:R-:W-:-:S04]  /*13d0*/  IADD3 R14, P0, PT, R22, UR6, RZ ;  /* 0x00000006160e7c10 */ /* 0x002fc8000ff1e0ff */
[----:B------:R-:W-:-:S04]  /*13e0*/  IADD3.X R15, PT, PT, RZ, UR7, RZ, P0, !PT ;  /* 0x00000007ff0f7c10 */ /* 0x000fc800087fe4ff */
[----:B------:R-:W-:Y:S05]  /*13f0*/  BRA.U !UP0, `(.L_x_5299) ;  /* 0x0000001d08f07547 */ /* 0x000fea000b800000 */
[----:B------:R-:W0:Y:S01]  /*1400*/  LDC.64 R4, c[0x0][0x398] ;  /* 0x0000e600ff047b82 */ /* 0x000e220000000a00 */
[----:B------:R-:W1:Y:S01]  /*1410*/  LDCU UR5, c[0x0][0x3b4] ;  /* 0x00007680ff0577ac */ /* 0x000e620008000800 */
[----:B------:R-:W-:Y:S01]  /*1420*/  LOP3.LUT P0, RZ, R14, 0x8, RZ, 0xc0, !PT ;  /* 0x000000080eff7812 */ /* 0x000fe2000780c0ff */
[----:B------:R-:W-:Y:S05]  /*1430*/  BSSY.RECONVERGENT B2, `(.L_x_5300) ;  /* 0x0000082000027945 */ /* 0x000fea0003800200 */
[----:B------:R-:W2:Y:S08]  /*1440*/  LDC.64 R6, c[0x0][0x3a8] ;  /* 0x0000ea00ff067b82 */ /* 0x000eb00000000a00 */
[----:B------:R-:W3:Y:S01]  /*1450*/  LDC.64 R2, c[0x0][0x390] ;  /* 0x0000e400ff027b82 */ /* 0x000ee20000000a00 */
[----:B-1----:R-:W-:-:S07]  /*1460*/  IMAD.U32 R0, RZ, RZ, UR5 ;  /* 0x00000005ff007e24 */ /* 0x002fce000f8e00ff */
[----:B------:R-:W1:Y:S01]  /*1470*/  LDC R21, c[0x0][0x3a0] ;  /* 0x0000e800ff157b82 */ /* 0x000e620000000800 */
[----:B------:R1:W-:Y:S01]  /*1480*/  STL [R1+0x20], R0 ;  /* 0x0000200001007387 */ /* 0x0003e20000100800 */
[----:B0-----:R-:W-:Y:S01]  /*1490*/  MOV R28, R4 ;  /* 0x00000004001c7202 */ /* 0x001fe20000000f00 */
[----:B------:R-:W-:Y:S02]  /*14a0*/  IMAD.MOV.U32 R29, RZ, RZ, R5 ;  /* 0x000000ffff1d7224 */ /* 0x000fe400078e0005 */
[----:B------:R0:W-:Y:S01]  /*14b0*/  STL.64 [R1], R4 ;  /* 0x0000000401007387 */ /* 0x0001e20000100a00 */
[----:B--2---:R-:W-:-:S03]  /*14c0*/  MOV R18, R6 ;  /* 0x0000000600127202 */ /* 0x004fc60000000f00 */
[----:B------:R0:W-:Y:S01]  /*14d0*/  STL.64 [R1+0x10], R6 ;  /* 0x0000100601007387 */ /* 0x0001e20000100a00 */
[----:B------:R-:W-:Y:S02]  /*14e0*/  IMAD.MOV.U32 R19, RZ, RZ, R7 ;  /* 0x000000ffff137224 */ /* 0x000fe400078e0007 */
[--C-:B---3--:R-:W-:Y:S01]  /*14f0*/  IMAD.MOV.U32 R16, RZ, RZ, R2.reuse ;  /* 0x000000ffff107224 */ /* 0x108fe200078e0002 */
[----:B------:R-:W-:Y:S01]  /*1500*/  MOV R17, R3 ;  /* 0x0000000300117202 */ /* 0x000fe20000000f00 */
[----:B------:R-:W-:Y:S02]  /*1510*/  IMAD.MOV.U32 R10, RZ, RZ, R2 ;  /* 0x000000ffff0a7224 */ /* 0x000fe400078e0002 */
[----:B------:R-:W-:Y:S02]  /*1520*/  IMAD.MOV.U32 R11, RZ, RZ, R3 ;  /* 0x000000ffff0b7224 */ /* 0x000fe400078e0003 */
[----:B-1----:R-:W-:Y:S01]  /*1530*/  IMAD.MOV.U32 R0, RZ, RZ, R21 ;  /* 0x000000ffff007224 */ /* 0x002fe200078e0015 */
[----:B0-----:R-:W-:Y:S06]  /*1540*/  @!P0 BRA `(.L_x_5301) ;  /* 0x0000000400c08947 */ /* 0x001fec0003800000 */
[----:B------:R0:W-:Y:S01]  /*1550*/  STL.64 [R1+0x10], R6 ;  /* 0x0000100601007387 */ /* 0x0001e20000100a00 */
[----:B------:R-:W-:Y:S01]  /*1560*/  ISETP.NE.AND P0, PT, R12, 0x1, PT ;  /* 0x000000010c00780c */ /* 0x000fe20003f05270 */
[----:B------:R-:W-:Y:S01]  /*1570*/  BSSY.RECONVERGENT B3, `(.L_x_5302) ;  /* 0x0000067000037945 */ /* 0x000fe20003800200 */
[----:B------:R-:W-:Y:S01]  /*1580*/  IMAD.MOV.U32 R10, RZ, RZ, R2 ;  /* 0x000000ffff0a7224 */ /* 0x000fe200078e0002 */
[----:B------:R-:W-:Y:S01]  /*1590*/  MOV R11, R3 ;  /* 0x00000003000b7202 */ /* 0x000fe20000000f00 */
[----:B------:R-:W-:Y:S02]  /*15a0*/  IMAD.MOV.U32 R28, RZ, RZ, R4 ;  /* 0x000000ffff1c7224 */ /* 0x000fe400078e0004 */
[----:B------:R-:W-:-:S07]  /*15b0*/  IMAD.MOV.U32 R29, RZ, RZ, R5 ;  /* 0x000000ffff1d7224 */ /* 0x000fce00078e0005 */
[----:B0-----:R-:W-:Y:S05]  /*15c0*/  @P0 BRA `(.L_x_5303) ;  /* 0x0000000400840947 */ /* 0x001fea0003800000 */
[----:B------:R0:W-:Y:S01]  /*15d0*/  STL.64 [R1+0x10], R6 ;  /* 0x0000100601007387 */ /* 0x0001e20000100a00 */
[----:B------:R-:W-:Y:S01]  /*15e0*/  ISETP.NE.AND P0, PT, RZ, UR27, PT ;  /* 0x0000001bff007c0c */ /* 0x000fe2000bf05270 */
[----:B------:R-:W-:Y:S01]  /*15f0*/  IMAD.MOV.U32 R11, RZ, RZ, R3 ;  /* 0x000000ffff0b7224 */ /* 0x000fe200078e0003 */
[----:B------:R-:W-:Y:S01]  /*1600*/  ISETP.NE.AND P1, PT, R9, RZ, PT ;  /* 0x000000ff0900720c */ /* 0x000fe20003f25270 */
[----:B------:R-:W-:Y:S01]  /*1610*/  IMAD.MOV.U32 R28, RZ, RZ, R4 ;  /* 0x000000ffff1c7224 */ /* 0x000fe200078e0004 */
[----:B------:R-:W-:Y:S02]  /*1620*/  MOV R10, R2 ;  /* 0x00000002000a7202 */ /* 0x000fe40000000f00 */
[----:B------:R-:W-:-:S09]  /*1630*/  MOV R29, R5 ;  /* 0x00000005001d7202 */ /* 0x000fd20000000f00 */
[----:B0-----:R-:W-:Y:S05]  /*1640*/  @P0 BRA P1, `(.L_x_5303) ;  /* 0x0000000400640947 */ /* 0x001fea0000800000 */
[----:B------:R0:W-:Y:S01]  /*1650*/  STL.64 [R1+0x10], R6 ;  /* 0x0000100601007387 */ /* 0x0001e20000100a00 */
[----:B------:R-:W-:Y:S01]  /*1660*/  ISETP.NE.AND P0, PT, RZ, UR28, PT ;  /* 0x0000001cff007c0c */ /* 0x000fe2000bf05270 */
[----:B------:R-:W-:Y:S01]  /*1670*/  IMAD.MOV.U32 R10, RZ, RZ, R2 ;  /* 0x000000ffff0a7224 */ /* 0x000fe200078e0002 */
[----:B------:R-:W-:Y:S01]  /*1680*/  ISETP.NE.AND P1, PT, R8, RZ, PT ;  /* 0x000000ff0800720c */ /* 0x000fe20003f25270 */
[----:B------:R-:W-:Y:S01]  /*1690*/  IMAD.MOV.U32 R11, RZ, RZ, R3 ;  /* 0x000000ffff0b7224 */ /* 0x000fe200078e0003 */
[----:B------:R-:W-:Y:S01]  /*16a0*/  MOV R28, R4 ;  /* 0x00000004001c7202 */ /* 0x000fe20000000f00 */
[----:B------:R-:W-:-:S10]  /*16b0*/  IMAD.MOV.U32 R29, RZ, RZ, R5 ;  /* 0x000000ffff1d7224 */ /* 0x000fd400078e0005 */
[----:B0-----:R-:W-:Y:S05]  /*16c0*/  @P0 BRA P1, `(.L_x_5303) ;  /* 0x0000000400440947 */ /* 0x001fea0000800000 */
[----:B------:R-:W2:Y:S01]  /*16d0*/  LDG.E.64 R4, desc[UR36][R14.64] ;  /* 0x000000240e047981 */ /* 0x000ea2000c1e1b00 */
[----:B------:R-:W0:Y:S01]  /*16e0*/  LDCU UR5, c[0x0][0x3a0] ;  /* 0x00007400ff0577ac */ /* 0x000e220008000800 */
[----:B------:R-:W-:Y:S01]  /*16f0*/  IMAD.MOV.U32 R2, RZ, RZ, 0x1 ;  /* 0x00000001ff027424 */ /* 0x000fe200078e00ff */
[----:B------:R-:W-:Y:S01]  /*1700*/  BSSY.RECONVERGENT B4, `(.L_x_5304) ;  /* 0x0000041000047945 */ /* 0x000fe20003800200 */
[----:B------:R-:W2:Y:S01]  /*1710*/  LDCU.64 UR6, c[0x0][0x390] ;  /* 0x00007200ff0677ac */ /* 0x000ea20008000a00 */
[----:B0-----:R-:W-:-:S06]  /*1720*/  UIADD3 UR5, UPT, UPT, UR5, 0x1, URZ ;  /* 0x0000000105057890 */ /* 0x001fcc000fffe0ff */
[----:B------:R-:W-:-:S03]  /*1730*/  MOV R21, UR5 ;  /* 0x0000000500157c02 */ /* 0x000fc60008000f00 */
[----:B------:R-:W0:Y:S02]  /*1740*/  I2F.F64 R6, UR5 ;  /* 0x0000000500067d12 */ /* 0x000e240008201c00 */
[----:B0-----:R0:W-:Y:S01]  /*1750*/  STL.64 [R1+0x10], R6 ;  /* 0x0000100601007387 */ /* 0x0011e20000100a00 */
[----:B------:R-:W1:-:S15]  /*1760*/  MUFU.RCP64H R3, R7 ;  /* 0x0000000700037308 */ /* 0x000e5e0000001800 */
[----:B------:R-:W-:-:S15]  /*1770*/  NOP ;  /* 0x0000000000007918 */ /* 0x000fde0000000000 */
[----:B------:R-:W-:-:S15]  /*1780*/  NOP ;  /* 0x0000000000007918 */ /* 0x000fde0000000000 */
[----:B------:R-:W-:-:S15]  /*1790*/  NOP ;  /* 0x0000000000007918 */ /* 0x000fde0000000000 */
[----:B------:R-:W-:-:S01]  /*17a0*/  NOP ;  /* 0x0000000000007918 */ /* 0x000fc20000000000 */
[----:B-1----:R-:W1:-:S15]  /*17b0*/  DFMA R8, -R6, R2, 1 ;  /* 0x3ff000000608742b */ /* 0x002e5e0000000102 */
[----:B------:R-:W-:-:S15]  /*17c0*/  NOP ;  /* 0x0000000000007918 */ /* 0x000fde0000000000 */
[----:B------:R-:W-:-:S15]  /*17d0*/  NOP ;  /* 0x0000000000007918 */ /* 0x000fde0000000000 */
[----:B------:R-:W-:-:S15]  /*17e0*/  NOP ;  /* 0x0000000000007918 */ /* 0x000fde0000000000 */
[----:B------:R-:W-:-:S04]  /*17f0*/  NOP ;  /* 0x0000000000007918 */ /* 0x000fc80000000000 */
[----:B-1----:R-:W1:-:S15]  /*1800*/  DFMA R8, R8, R8, R8 ;  /* 0x000000080808722b */ /* 0x002e5e0000000008 */
        /* <DEDUP_REMOVED lines=9> */
[----:B-1----:R-:W-:-:S15]  /*18a0*/  DFMA R8, -R6, R2, 1 ;  /* 0x3ff000000608742b */ /* 0x002fde0000000102 */
[----:B------:R-:W-:-:S15]  /*18b0*/  NOP ;  /* 0x0000000000007918 */ /* 0x000fde0000000000 */
[----:B------:R-:W-:-:S15]  /*18c0*/  NOP ;  /* 0x0000000000007918 */ /* 0x000fde0000000000 */
[----:B------:R-:W-:-:S15]  /*18d0*/  NOP ;  /* 0x0000000000007918 */ /* 0x000fde0000000000 */
[----:B------:R-:W-:-:S04]  /*18e0*/  NOP ;  /* 0x0000000000007918 */ /* 0x000fc80000000000 */
[----:B--2---:R-:W1:Y:S02]  /*18f0*/  DADD R28, R4, -UR6 ;  /* 0x80000006041c7e29 */ /* 0x004e640008000000 */
[----:B-1----:R-:W-:-:S15]  /*1900*/  FSETP.GEU.AND P1, PT, |R29|, 6.5827683646048100446e-37, PT ;  /* 0x036000001d00780b */ /* 0x002fde0003f2e200 */
[----:B------:R-:W-:-:S15]  /*1910*/  NOP ;  /* 0x0000000000007918 */ /* 0x000fde0000000000 */
[----:B------:R-:W-:-:S15]  /*1920*/  NOP ;  /* 0x0000000000007918 */ /* 0x000fde0000000000 */
[----:B------:R-:W-:-:S15]  /*1930*/  NOP ;  /* 0x0000000000007918 */ /* 0x000fde0000000000 */
[----:B------:R-:W-:-:S02]  /*1940*/  NOP ;  /* 0x0000000000007918 */ /* 0x000fc40000000000 */
[----:B------:R-:W1:-:S15]  /*1950*/  DFMA R2, R2, R8, R2 ;  /* 0x000000080202722b */ /* 0x000e5e0000000002 */
[----:B------:R-:W-:-:S15]  /*1960*/  NOP ;  /* 0x0000000000007918 */ /* 0x000fde0000000000 */
[----:B------:R-:W-:-:S15]  /*1970*/  NOP ;  /* 0x0000000000007918 */ /* 0x000fde0000000000 */
[----:B------:R-:W-:-:S15]  /*1980*/  NOP ;  /* 0x0000000000007918 */ /* 0x000fde0000000000 */
[----:B------:R-:W-:-:S04]  /*1990*/  NOP ;  /* 0x0000000000007918 */ /* 0x000fc80000000000 */
[----:B-1----:R-:W1:-:S15]  /*19a0*/  DMUL R8, R28, R2 ;  /* 0x000000021c087228 */ /* 0x002e5e0000000000 */
[----:B------:R-:W-:-:S15]  /*19b0*/  NOP ;  /* 0x0000000000007918 */ /* 0x000fde0000000000 */
[----:B------:R-:W-:-:S15]  /*19c0*/  NOP ;  /* 0x0000000000007918 */ /* 0x000fde0000000000 */
[----:B------:R-:W-:-:S15]  /*19d0*/  NOP ;  /* 0x0000000000007918 */ /* 0x000fde0000000000 */
[----:B------:R-:W-:-:S04]  /*19e0*/  NOP ;  /* 0x0000000000007918 */ /* 0x000fc80000000000 */
[----:B-1----:R-:W1:-:S15]  /*19f0*/  DFMA R10, -R6, R8, R28 ;  /* 0x00000008060a722b */ /* 0x002e5e000000011c */
[----:B------:R-:W-:-:S15]  /*1a00*/  NOP ;  /* 0x0000000000007918 */ /* 0x000fde0000000000 */
[----:B------:R-:W-:-:S15]  /*1a10*/  NOP ;  /* 0x0000000000007918 */ /* 0x000fde0000000000 */
[----:B------:R-:W-:-:S15]  /*1a20*/  NOP ;  /* 0x0000000000007918 */ /* 0x000fde0000000000 */
[----:B------:R-:W-:-:S04]  /*1a30*/  NOP ;  /* 0x0000000000007918 */ /* 0x000fc80000000000 */
[----:B-1----:R-:W1:Y:S02]  /*1a40*/  DFMA R2, R2, R10, R8 ;  /* 0x0000000a0202722b */ /* 0x002e640000000008 */
[----:B-1----:R-:W-:-:S05]  /*1a50*/  FFMA R8, RZ, R7, R3 ;  /* 0x00000007ff087223 */ /* 0x002fca0000000003 */
[----:B------:R-:W-:-:S13]  /*1a60*/  FSETP.GT.AND P0, PT, |R8|, 1.469367938527859385e-39, PT ;  /* 0x001000000800780b */ /* 0x000fda0003f04200 */
[----:B0-----:R-:W-:Y:S05]  /*1a70*/  @P0 BRA P1, `(.L_x_5305) ;  /* 0x0000000000240947 */ /* 0x001fea0000800000 */
[----:B------:R-:W-:Y:S01]  /*1a80*/  IMAD.MOV.U32 R2, RZ, RZ, R6 ;  /* 0x000000ffff027224 */ /* 0x000fe200078e0006 */
[----:B------:R-:W-:Y:S01]  /*1a90*/  MOV R8, R28 ;  /* 0x0000001c00087202 */ /* 0x000fe20000000f00 */
[----:B------:R-:W-:Y:S01]  /*1aa0*/  IMAD.MOV.U32 R3, RZ, RZ, R7 ;  /* 0x000000ffff037224 */ /* 0x000fe200078e0007 */
[----:B------:R-:W-:Y:S01]  /*1ab0*/  MOV R23, 0x1ae0 ;  /* 0x00001ae000177802 */ /* 0x000fe20000000f00 */
[----:B------:R-:W-:-:S07]  /*1ac0*/  IMAD.MOV.U32 R9, RZ, RZ, R29 ;  /* 0x000000ffff097224 */ /* 0x000fce00078e001d */
[----:B------:R-:W-:Y:S05]  /*1ad0*/  CALL.REL.NOINC `($__internal_15_$__cuda_sm20_div_rn_f64_full) ;  /* 0x0000015800b87944 */ /* 0x000fea0003c00000 */
[----:B------:R-:W-:-:S04]  /*1ae0*/  LOP3.LUT R3, R3, R2, RZ, 0x3c, !PT ;  /* 0x0000000203037212 */ /* 0x000fc800078e3cff */
[----:B------:R-:W-:-:S04]  /*1af0*/  LOP3.LUT R2, R3, R2, RZ, 0x3c, !PT ;  /* 0x0000000203027212 */ /* 0x000fc800078e3cff */
[----:B------:R-:W-:-:S07]  /*1b00*/  LOP3.LUT R3, R3, R2, RZ, 0x3c, !PT ;  /* 0x0000000203037212 */ /* 0x000fce00078e3cff */
.L_x_5305:
[----:B------:R-:W-:Y:S05]  /*1b10*/  BSYNC.RECONVERGENT B4 ;  /* 0x0000000000047941 */ /* 0x000fea0003800200 */
.L_x_5304:
[----:B------:R-:W0:Y:S02]  /*1b20*/  LDCU.128 UR8, c[0x0][0x390] ;  /* 0x00007200ff0877ac */ /* 0x000e240008000c00 */
[----:B0-----:R-:W0:-:S15]  /*1b30*/  DADD R10, R2, UR8 ;  /* 0x00000008020a7e29 */ /* 0x001e1e0008000000 */
[----:B------:R-:W-:-:S15]  /*1b40*/  NOP ;  /* 0x0000000000007918 */ /* 0x000fde0000000000 */
[----:B------:R-:W-:-:S15]  /*1b50*/  NOP ;  /* 0x0000000000007918 */ /* 0x000fde0000000000 */
[----:B------:R-:W-:-:S15]  /*1b60*/  NOP ;  /* 0x0000000000007918 */ /* 0x000fde0000000000 */
[----:B------:R-:W-:-:S04]  /*1b70*/  NOP ;  /* 0x0000000000007918 */ /* 0x000fc80000000000 */
[----:B0-----:R-:W0:-:S15]  /*1b80*/  DADD R4, R4, -R10 ;  /* 0x0000000004047229 */ /* 0x001e1e000000080a */
[----:B------:R-:W-:-:S15]  /*1b90*/  NOP ;  /* 0x0000000000007918 */ /* 0x000fde0000000000 */
[----:B------:R-:W-:-:S15]  /*1ba0*/  NOP ;  /* 0x0000000000007918 */ /* 0x000fde0000000000 */
[----:B------:R-:W-:-:S15]  /*1bb0*/  NOP ;  /* 0x0000000000007918 */ /* 0x000fde0000000000 */
[----:B------:R-:W-:-:S04]  /*1bc0*/  NOP ;  /* 0x0000000000007918 */ /* 0x000fc80000000000 */
[----:B0-----:R0:W1:Y:S02]  /*1bd0*/  DFMA R28, R28, R4, UR10 ;  /* 0x0000000a1c1c7e2b */ /* 0x0010640008000004 */
.L_x_5303:
[----:B------:R-:W-:Y:S05]  /*1be0*/  BSYNC.RECONVERGENT B3 ;  /* 0x0000000000037941 */ /* 0x000fea0003800200 */
.L_x_5302:
[----:B------:R-:W2:Y:S01]  /*1bf0*/  LDCU UR5, c[0x0][0x3b4] ;  /* 0x00007680ff0577ac */ /* 0x000ea20008000800 */
[----:B------:R-:W-:-:S05]  /*1c00*/  IADD3 R14, P0, PT, R14, 0x8, RZ ;  /* 0x000000080e0e7810 */ /* 0x000fca0007f1e0ff */
[----:B------:R-:W-:Y:S01]  /*1c10*/  IMAD.X R15, RZ, RZ, R15, P0 ;  /* 0x000000ffff0f7224 */ /* 0x000fe200000e060f */
[----:B--2---:R-:W-:-:S06]  /*1c20*/  UIADD3 UR5, UPT, UPT, UR5, -0x1, URZ ;  /* 0xffffffff05057890 */ /* 0x004fcc000fffe0ff */
[----:B------:R-:W-:-:S05]  /*1c30*/  MOV R2, UR5 ;  /* 0x0000000500027c02 */ /* 0x000fca0008000f00 */
[----:B------:R2:W-:Y:S02]  /*1c40*/  STL [R1+0x20], R2 ;  /* 0x0000200201007387 */ /* 0x0005e40000100800 */
.L_x_5301:
[----:B------:R-:W-:Y:S05]  /*1c50*/  BSYNC.RECONVERGENT B2 ;  /* 0x0000000000027941 */ /* 0x000fea0003800200 */
.L_x_5300:
[----:B------:R-:W3:Y:S01]  /*1c60*/  LDL R3, [R1+0x20] ;  /* 0x0000200001037983 */ /* 0x000ee20000100800 */
[----:B------:R-:W4:Y:S01]  /*1c70*/  LDCU.64 UR6, c[0x0][0x3c8] ;  /* 0x00007900ff0677ac */ /* 0x000f220008000a00 */
[----:B------:R-:W-:Y:S01]  /*1c80*/  BSSY.RECONVERGENT B2, `(.L_x_5306) ;  /* 0x00000ab000027945 */ /* 0x000fe20003800200 */
[----:B--2---:R-:W4:Y:S01]  /*1c90*/  S2R R2, SR_TID.X ;  /* 0x0000000000027919 */ /* 0x004f220000002100 */
[----:B------:R-:W2:Y:S01]  /*1ca0*/  LDCU UR5, c[0x0][0x3d0] ;  /* 0x00007a00ff0577ac */ /* 0x000ea20008000800 */
[----:B0-----:R-:W0:Y:S01]  /*1cb0*/  S2R R5, SR_TID.Y ;  /* 0x0000000000057919 */ /* 0x001e220000002200 */
[----:B------:R-:W2:Y:S01]  /*1cc0*/  S2R R4, SR_CTAID.Y ;  /* 0x0000000000047919 */ /* 0x000ea20000002600 */
[----:B----4-:R-:W-:-:S04]  /*1cd0*/  IMAD R2, R2, UR6, RZ ;  /* 0x0000000602027c24 */ /* 0x010fc8000f8e02ff */
[----:B0-----:R-:W-:-:S04]  /*1ce0*/  IMAD R2, R5, UR7, R2 ;  /* 0x0000000705027c24 */ /* 0x001fc8000f8e0202 */
[----:B--2---:R-:W-:-:S05]  /*1cf0*/  IMAD R20, R4, UR5, R2 ;  /* 0x0000000504147c24 */ /* 0x004fca000f8e0202 */
[----:B------:R-:W-:-:S04]  /*1d00*/  LEA R2, R20, 0x1, 0x1 ;  /* 0x0000000114027811 */ /* 0x000fc800078e08ff */
[----:B---3--:R-:W-:-:S13]  /*1d10*/  ISETP.GE.U32.AND P0, PT, R2, R3, PT ;  /* 0x000000030200720c */ /* 0x008fda0003f06070 */
[----:B------:R-:W-:Y:S05]  /*1d20*/  @P0 BRA `(.L_x_5307) ;  /* 0x0000000800800947 */ /* 0x000fea0003800000 */
.L_x_5312:
[----:B------:R-:W-:-:S06]  /*1d30*/  IMAD.WIDE.U32 R4, R20, 0x10, R14 ;  /* 0x0000001014047825 */ /* 0x000fcc00078e000e */
[----:B------:R-:W2:Y:S01]  /*1d40*/  LDG.E.128 R4, desc[UR36][R4.64] ;  /* 0x0000002404047981 */ /* 0x000ea2000c1e1d00 */
[----:B------:R-:W-:Y:S01]  /*1d50*/  VIADD R21, R21, 0x1 ;  /* 0x0000000115157836 */ /* 0x000fe20000000000 */
[----:B------:R-:W-:Y:S01]  /*1d60*/  BSSY.RECONVERGENT B3, `(.L_x_5308) ;  /* 0x000003c000037945 */ /* 0x000fe20003800200 */
[----:B------:R-:W-:Y:S02]  /*1d70*/  IMAD.MOV.U32 R8, RZ, RZ, 0x1 ;  /* 0x00000001ff087424 */ /* 0x000fe400078e00ff */
[----:B------:R-:W0:Y:S02]  /*1d80*/  I2F.F64 R2, R21 ;  /* 0x0000001500027312 */ /* 0x000e240000201c00 */
[----:B0-----:R0:W-:Y:S01]  /*1d90*/  STL.64 [R1+0x10], R2 ;  /* 0x0000100201007387 */ /* 0x0011e20000100a00 */
[----:B------:R-:W3:-:S15]  /*1da0*/  MUFU.RCP64H R9, R3 ;  /* 0x0000000300097308 */ /* 0x000ede0000001800 */
[----:B------:R-:W-:-:S15]  /*1db0*/  NOP ;  /* 0x0000000000007918 */ /* 0x000fde0000000000 */
[----:B------:R-:W-:-:S15]  /*1dc0*/  NOP ;  /* 0x0000000000007918 */ /* 0x000fde0000000000 */
[----:B------:R-:W-:-:S15]  /*1dd0*/  NOP ;  /* 0x0000000000007918 */ /* 0x000fde0000000000 */
[----:B------:R-:W-:-:S01]  /*1de0*/  NOP ;  /* 0x0000000000007918 */ /* 0x000fc20000000000 */
[----:B---3--:R-:W3:-:S15]  /*1df0*/  DFMA R12, -R2, R8, 1 ;  /* 0x3ff00000020c742b */ /* 0x008ede0000000108 */
[----:B------:R-:W-:-:S15]  /*1e00*/  NOP ;  /* 0x0000000000007918 */ /* 0x000fde0000000000 */
[----:B------:R-:W-:-:S15]  /*1e10*/  NOP ;  /* 0x0000000000007918 */ /* 0x000fde0000000000 */
[----:B------:R-:W-:-:S15]  /*1e20*/  NOP ;  /* 0x0000000000007918 */ /* 0x000fde0000000000 */
[----:B------:R-:W-:-:S04]  /*1e30*/  NOP ;  /* 0x0000000000007918 */ /* 0x000fc80000000000 */
[----:B---3--:R-:W3:-:S15]  /*1e40*/  DFMA R12, R12, R12, R12 ;  /* 0x0000000c0c0c722b */ /* 0x008ede000000000c */
        /* <DEDUP_REMOVED lines=9> */
[----:B---3--:R-:W3:-:S15]  /*1ee0*/  DFMA R12, -R2, R8, 1 ;  /* 0x3ff00000020c742b */ /* 0x008ede0000000108 */
[----:B------:R-:W-:-:S15]  /*1ef0*/  NOP ;  /* 0x0000000000007918 */ /* 0x000fde0000000000 */
[----:B------:R-:W-:-:S15]  /*1f00*/  NOP ;  /* 0x0000000000007918 */ /* 0x000fde0000000000 */
[----:B------:R-:W-:-:S15]  /*1f10*/  NOP ;  /* 0x0000000000007918 */ /* 0x000fde0000000000 */
[----:B------:R-:W-:-:S04]  /*1f20*/  NOP ;  /* 0x0000000000007918 */ /* 0x000fc80000000000 */
[----:B---3--:R-:W-:-:S15]  /*1f30*/  DFMA R8, R8, R12, R8 ;  /* 0x0000000c0808722b */ /* 0x008fde0000000008 */
[----:B------:R-:W-:-:S15]  /*1f40*/  NOP ;  /* 0x0000000000007918 */ /* 0x000fde0000000000 */
[----:B------:R-:W-:-:S15]  /*1f50*/  NOP ;  /* 0x0000000000007918 */ /* 0x000fde0000000000 */
[----:B------:R-:W-:-:S15]  /*1f60*/  NOP ;  /* 0x0000000000007918 */ /* 0x000fde0000000000 */
[----:B------:R-:W-:-:S04]  /*1f70*/  NOP ;  /* 0x0000000000007918 */ /* 0x000fc80000000000 */
[----:B--2---:R-:W2:Y:S02]  /*1f80*/  DADD R18, R4, -R10 ;  /* 0x0000000004127229 */ /* 0x004ea4000000080a */
[----:B--2---:R-:W-:-:S15]  /*1f90*/  FSETP.GEU.AND P1, PT, |R19|, 6.5827683646048100446e-37, PT ;  /* 0x036000001300780b */ /* 0x004fde0003f2e200 */
[----:B------:R-:W-:-:S15]  /*1fa0*/  NOP ;  /* 0x0000000000007918 */ /* 0x000fde0000000000 */
[----:B------:R-:W-:-:S15]  /*1fb0*/  NOP ;  /* 0x0000000000007918 */ /* 0x000fde0000000000 */
[----:B------:R-:W-:-:S15]  /*1fc0*/  NOP ;  /* 0x0000000000007918 */ /* 0x000fde0000000000 */
[----:B------:R-:W-:-:S02]  /*1fd0*/  NOP ;  /* 0x0000000000007918 */ /* 0x000fc40000000000 */
[----:B------:R-:W2:-:S15]  /*1fe0*/  DMUL R12, R18, R8 ;  /* 0x00000008120c7228 */ /* 0x000e9e0000000000 */
[----:B------:R-:W-:-:S15]  /*1ff0*/  NOP ;  /* 0x0000000000007918 */ /* 0x000fde0000000000 */
[----:B------:R-:W-:-:S15]  /*2000*/  NOP ;  /* 0x0000000000007918 */ /* 0x000fde0000000000 */
[----:B------:R-:W-:-:S15]  /*2010*/  NOP ;  /* 0x0000000000007918 */ /* 0x000fde0000000000 */
[----:B------:R-:W-:-:S04]  /*2020*/  NOP ;  /* 0x0000000000007918 */ /* 0x000fc80000000000 */
[----:B--2---:R-:W2:-:S15]  /*2030*/  DFMA R22, -R2, R12, R18 ;  /* 0x0000000c0216722b */ /* 0x004e9e0000000112 */
[----:B------:R-:W-:-:S15]  /*2040*/  NOP ;  /* 0x0000000000007918 */ /* 0x000fde0000000000 */
[----:B------:R-:W-:-:S15]  /*2050*/  NOP ;  /* 0x0000000000007918 */ /* 0x000fde0000000000 */
[----:B------:R-:W-:-:S15]  /*2060*/  NOP ;  /* 0x0000000000007918 */ /* 0x000fde0000000000 */
[----:B------:R-:W-:-:S04]  /*2070*/  NOP ;  /* 0x0000000000007918 */ /* 0x000fc80000000000 */
[----:B--2---:R-:W2:Y:S02]  /*2080*/  DFMA R8, R8, R22, R12 ;  /* 0x000000160808722b */ /* 0x004ea4000000000c */
[----:B--2---:R-:W-:-:S05]  /*2090*/  FFMA R12, RZ, R3, R9 ;  /* 0x00000003ff0c7223 */ /* 0x004fca0000000009 */
[----:B------:R-:W-:-:S13]  /*20a0*/  FSETP.GT.AND P0, PT, |R12|, 1.469367938527859385e-39, PT ;  /* 0x001000000c00780b */ /* 0x000fda0003f04200 */
[----:B0-----:R-:W-:Y:S05]  /*20b0*/  @P0 BRA P1, `(.L_x_5309) ;  /* 0x0000000000180947 */ /* 0x001fea0000800000 */
[----:B------:R-:W-:Y:S01]  /*20c0*/  MOV R8, R18 ;  /* 0x0000001200087202 */ /* 0x000fe20000000f00 */
[----:B------:R-:W-:Y:S01]  /*20d0*/  IMAD.MOV.U32 R9, RZ, RZ, R19 ;  /* 0x000000ffff097224 */ /* 0x000fe200078e0013 */
[----:B------:R-:W-:-:S07]  /*20e0*/  MOV R23, 0x2100 ;  /* 0x0000210000177802 */ /* 0x000fce0000000f00 */
[----:B-1----:R-:W-:Y:S05]  /*20f0*/  CALL.REL.NOINC `($__internal_15_$__cuda_sm20_div_rn_f64_full) ;  /* 0x0000015400307944 */ /* 0x002fea0003c00000 */
[----:B------:R-:W-:Y:S01]  /*2100*/  IMAD.MOV.U32 R8, RZ, RZ, R3 ;  /* 0x000000ffff087224 */ /* 0x000fe200078e0003 */
[----:B------:R-:W-:-:S07]  /*2110*/  MOV R9, R2 ;  /* 0x0000000200097202 */ /* 0x000fce0000000f00 */
.L_x_5309:
[----:B------:R-:W-:Y:S05]  /*2120*/  BSYNC.RECONVERGENT B3 ;  /* 0x0000000000037941 */ /* 0x000fea0003800200 */
.L_x_5308:
[----:B------:R-:W-:Y:S01]  /*2130*/  VIADD R0, R0, 0x1 ;  /* 0x0000000100007836 */ /* 0x000fe20000000000 */
[----:B------:R-:W0:Y:S01]  /*2140*/  DADD R10, R8, R10 ;  /* 0x00000000080a7229 */ /* 0x000e22000000000a */
[----:B------:R-:W-:-:S15]  /*2150*/  BSSY.RECONVERGENT B3, `(.L_x_5310) ;  /* 0x000004b000037945 */ /* 0x000fde0003800200 */
[----:B------:R-:W-:-:S15]  /*2160*/  NOP ;  /* 0x0000000000007918 */ /* 0x000fde0000000000 */
[----:B------:R-:W-:-:S15]  /*2170*/  NOP ;  /* 0x0000000000007918 */ /* 0x000fde0000000000 */
[----:B------:R-:W-:-:S15]  /*2180*/  NOP ;  /* 0x0000000000007918 */ /* 0x000fde0000000000 */
[----:B------:R-:W-:-:S03]  /*2190*/  NOP ;  /* 0x0000000000007918 */ /* 0x000fc60000000000 */
[----:B------:R-:W2:-:S15]  /*21a0*/  I2F.F64 R2, R0 ;  /* 0x0000000000027312 */ /* 0x000e9e0000201c00 */
[----:B------:R-:W-:-:S15]  /*21b0*/  NOP ;  /* 0x0000000000007918 */ /* 0x000fde0000000000 */
[----:B------:R-:W-:-:S15]  /*21c0*/  NOP ;  /* 0x0000000000007918 */ /* 0x000fde0000000000 */
[----:B------:R-:W-:-:S15]  /*21d0*/  NOP ;  /* 0x0000000000007918 */ /* 0x000fde0000000000 */
[----:B------:R-:W-:-:S04]  /*21e0*/  NOP ;  /* 0x0000000000007918 */ /* 0x000fc80000000000 */
[----:B0-----:R-:W1:-:S15]  /*21f0*/  DADD R4, R4, -R10 ;  /* 0x0000000004047229 */ /* 0x001e5e000000080a */
[----:B------:R-:W-:-:S15]  /*2200*/  NOP ;  /* 0x0000000000007918 */ /* 0x000fde0000000000 */
[----:B------:R-:W-:-:S15]  /*2210*/  NOP ;  /* 0x0000000000007918 */ /* 0x000fde0000000000 */
[----:B------:R-:W-:-:S15]  /*2220*/  NOP ;  /* 0x0000000000007918 */ /* 0x000fde0000000000 */
[----:B------:R-:W-:-:S04]  /*2230*/  NOP ;  /* 0x0000000000007918 */ /* 0x000fc80000000000 */
[----:B-1----:R2:W-:Y:S02]  /*2240*/  DFMA R28, R18, R4, R28 ;  /* 0x00000004121c722b */ /* 0x0025e4000000001c */
[----:B--2---:R-:W0:Y:S01]  /*2250*/  MUFU.RCP64H R5, R3 ;  /* 0x0000000300057308 */ /* 0x004e220000001800 */
[----:B------:R-:W-:-:S15]  /*2260*/  IMAD.MOV.U32 R4, RZ, RZ, 0x1 ;  /* 0x00000001ff047424 */ /* 0x000fde00078e00ff */
[----:B------:R-:W-:-:S15]  /*2270*/  NOP ;  /* 0x0000000000007918 */ /* 0x000fde0000000000 */
[----:B------:R-:W-:-:S15]  /*2280*/  NOP ;  /* 0x0000000000007918 */ /* 0x000fde0000000000 */
[----:B------:R-:W-:-:S15]  /*2290*/  NOP ;  /* 0x0000000000007918 */ /* 0x000fde0000000000 */
[----:B------:R-:W-:-:S01]  /*22a0*/  NOP ;  /* 0x0000000000007918 */ /* 0x000fc20000000000 */
[----:B0-----:R-:W0:-:S15]  /*22b0*/  DFMA R8, -R2, R4, 1 ;  /* 0x3ff000000208742b */ /* 0x001e1e0000000104 */
[----:B------:R-:W-:-:S15]  /*22c0*/  NOP ;  /* 0x0000000000007918 */ /* 0x000fde0000000000 */
[----:B------:R-:W-:-:S15]  /*22d0*/  NOP ;  /* 0x0000000000007918 */ /* 0x000fde0000000000 */
[----:B------:R-:W-:-:S15]  /*22e0*/  NOP ;  /* 0x0000000000007918 */ /* 0x000fde0000000000 */
[----:B------:R-:W-:-:S04]  /*22f0*/  NOP ;  /* 0x0000000000007918 */ /* 0x000fc80000000000 */
[----:B0-----:R-:W0:-:S15]  /*2300*/  DFMA R8, R8, R8, R8 ;  /* 0x000000080808722b */ /* 0x001e1e0000000008 */
        /* <DEDUP_REMOVED lines=9> */
[----:B0-----:R-:W0:-:S15]  /*23a0*/  DFMA R4, -R2, R8, 1 ;  /* 0x3ff000000204742b */ /* 0x001e1e0000000108 */
[----:B------:R-:W-:-:S15]  /*23b0*/  NOP ;  /* 0x0000000000007918 */ /* 0x000fde0000000000 */
[----:B------:R-:W-:-:S15]  /*23c0*/  NOP ;  /* 0x0000000000007918 */ /* 0x000fde0000000000 */
[----:B------:R-:W-:-:S15]  /*23d0*/  NOP ;  /* 0x0000000000007918 */ /* 0x000fde0000000000 */
[----:B------:R-:W-:-:S04]  /*23e0*/  NOP ;  /* 0x0000000000007918 */ /* 0x000fc80000000000 */
[----:B0-----:R-:W-:-:S15]  /*23f0*/  DFMA R8, R8, R4, R8 ;  /* 0x000000040808722b */ /* 0x001fde0000000008 */
[----:B------:R-:W-:-:S15]  /*2400*/  NOP ;  /* 0x0000000000007918 */ /* 0x000fde0000000000 */
[----:B------:R-:W-:-:S15]  /*2410*/  NOP ;  /* 0x0000000000007918 */ /* 0x000fde0000000000 */
[----:B------:R-:W-:-:S15]  /*2420*/  NOP ;  /* 0x0000000000007918 */ /* 0x000fde0000000000 */
[----:B------:R-:W-:-:S04]  /*2430*/  NOP ;  /* 0x0000000000007918 */ /* 0x000fc80000000000 */
[----:B------:R-:W0:Y:S02]  /*2440*/  DADD R4, R6, -R16 ;  /* 0x0000000006047229 */ /* 0x000e240000000810 */
[----:B0-----:R-:W-:-:S15]  /*2450*/  FSETP.GEU.AND P1, PT, |R5|, 6.5827683646048100446e-37, PT ;  /* 0x036000000500780b */ /* 0x001fde0003f2e200 */
[----:B------:R-:W-:-:S15]  /*2460*/  NOP ;  /* 0x0000000000007918 */ /* 0x000fde0000000000 */
[----:B------:R-:W-:-:S15]  /*2470*/  NOP ;  /* 0x0000000000007918 */ /* 0x000fde0000000000 */
[----:B------:R-:W-:-:S15]  /*2480*/  NOP ;  /* 0x0000000000007918 */ /* 0x000fde0000000000 */
[----:B------:R-:W-:-:S02]  /*2490*/  NOP ;  /* 0x0000000000007918 */ /* 0x000fc40000000000 */
[----:B------:R-:W0:-:S15]  /*24a0*/  DMUL R12, R4, R8 ;  /* 0x00000008040c7228 */ /* 0x000e1e0000000000 */
[----:B------:R-:W-:-:S15]  /*24b0*/  NOP ;  /* 0x0000000000007918 */ /* 0x000fde0000000000 */
[----:B------:R-:W-:-:S15]  /*24c0*/  NOP ;  /* 0x0000000000007918 */ /* 0x000fde0000000000 */
[----:B------:R-:W-:-:S15]  /*24d0*/  NOP ;  /* 0x0000000000007918 */ /* 0x000fde0000000000 */
[----:B------:R-:W-:-:S04]  /*24e0*/  NOP ;  /* 0x0000000000007918 */ /* 0x000fc80000000000 */
[----:B0-----:R-:W0:-:S15]  /*24f0*/  DFMA R18, -R2, R12, R4 ;  /* 0x0000000c0212722b */ /* 0x001e1e0000000104 */
[----:B------:R-:W-:-:S15]  /*2500*/  NOP ;  /* 0x0000000000007918 */ /* 0x000fde0000000000 */
[----:B------:R-:W-:-:S15]  /*2510*/  NOP ;  /* 0x0000000000007918 */ /* 0x000fde0000000000 */
[----:B------:R-:W-:-:S15]  /*2520*/  NOP ;  /* 0x0000000000007918 */ /* 0x000fde0000000000 */
[----:B------:R-:W-:-:S04]  /*2530*/  NOP ;  /* 0x0000000000007918 */ /* 0x000fc80000000000 */
[----:B0-----:R-:W0:Y:S02]  /*2540*/  DFMA R8, R8, R18, R12 ;  /* 0x000000120808722b */ /* 0x001e24000000000c */
[----:B0-----:R-:W-:Y:S01]  /*2550*/  FFMA R12, RZ, R3, R9 ;  /* 0x00000003ff0c7223 */ /* 0x001fe20000000009 */
[----:B------:R-:W-:Y:S01]  /*2560*/  MOV R18, R2 ;  /* 0x0000000200127202 */ /* 0x000fe20000000f00 */
[----:B------:R-:W-:-:S03]  /*2570*/  IMAD.MOV.U32 R19, RZ, RZ, R3 ;  /* 0x000000ffff137224 */ /* 0x000fc600078e0003 */
[----:B------:R-:W-:-:S13]  /*2580*/  FSETP.GT.AND P0, PT, |R12|, 1.469367938527859385e-39, PT ;  /* 0x001000000c00780b */ /* 0x000fda0003f04200 */
[----:B------:R-:W-:Y:S05]  /*2590*/  @P0 BRA P1, `(.L_x_5311) ;  /* 0x0000000000180947 */ /* 0x000fea0000800000 */
[----:B------:R-:W-:Y:S01]  /*25a0*/  IMAD.MOV.U32 R8, RZ, RZ, R4 ;  /* 0x000000ffff087224 */ /* 0x000fe200078e0004 */
[----:B------:R-:W-:Y:S02]  /*25b0*/  MOV R9, R5 ;  /* 0x0000000500097202 */ /* 0x000fe40000000f00 */
[----:B------:R-:W-:-:S07]  /*25c0*/  MOV R23, 0x25e0 ;  /* 0x000025e000177802 */ /* 0x000fce0000000f00 */
[----:B------:R-:W-:Y:S05]  /*25d0*/  CALL.REL.NOINC `($__internal_15_$__cuda_sm20_div_rn_f64_full) ;  /* 0x0000014c00f87944 */ /* 0x000fea0003c00000 */
[----:B------:R-:W-:Y:S02]  /*25e0*/  IMAD.MOV.U32 R8, RZ, RZ, R3 ;  /* 0x000000ffff087224 */ /* 0x000fe400078e0003 */
[----:B------:R-:W-:-:S07]  /*25f0*/  IMAD.MOV.U32 R9, RZ, RZ, R2 ;  /* 0x000000ffff097224 */ /* 0x000fce00078e0002 */
.L_x_5311:
[----:B------:R-:W-:Y:S05]  /*2600*/  BSYNC.RECONVERGENT B3 ;  /* 0x0000000000037941 */ /* 0x000fea0003800200 */
.L_x_5310:
[----:B------:R-:W2:Y:S01]  /*2610*/  LDL.LU.64 R12, [R1] ;  /* 0x00000000010c7983 */ /* 0x000ea20000300a00 */
[----:B------:R-:W0:Y:S03]  /*2620*/  LDCU UR5, c[0x0][0x3bc] ;  /* 0x00007780ff0577ac */ /* 0x000e260008000800 */
[----:B------:R-:W3:Y:S01]  /*2630*/  LDL R3, [R1+0x20] ;  /* 0x0000200001037983 */ /* 0x000ee20000100800 */
[----:B------:R-:W1:Y:S01]  /*2640*/  DADD R16, R8, R16 ;  /* 0x0000000008107229 */ /* 0x000e620000000010 */
[----:B0-----:R-:W-:-:S04]  /*2650*/  IADD3 R20, PT, PT, R20, UR5, RZ ;  /* 0x0000000514147c10 */ /* 0x001fc8000fffe0ff */
[----:B------:R-:W-:-:S15]  /*2660*/  LEA R2, R20, 0x1, 0x1 ;  /* 0x0000000114027811 */ /* 0x000fde00078e08ff */
[----:B------:R-:W-:-:S15]  /*2670*/  NOP ;  /* 0x0000000000007918 */ /* 0x000fde0000000000 */
[----:B------:R-:W-:-:S15]  /*2680*/  NOP ;  /* 0x0000000000007918 */ /* 0x000fde0000000000 */
[----:B------:R-:W-:-:S14]  /*2690*/  NOP ;  /* 0x0000000000007918 */ /* 0x000fdc0000000000 */
[----:B-1----:R-:W2:-:S15]  /*26a0*/  DADD R6, R6, -R16 ;  /* 0x0000000006067229 */ /* 0x002e9e0000000810 */
[----:B------:R-:W-:-:S15]  /*26b0*/  NOP ;  /* 0x0000000000007918 */ /* 0x000fde0000000000 */
[----:B------:R-:W-:-:S15]  /*26c0*/  NOP ;  /* 0x0000000000007918 */ /* 0x000fde0000000000 */
[----:B------:R-:W-:-:S15]  /*26d0*/  NOP ;  /* 0x0000000000007918 */ /* 0x000fde0000000000 */
[----:B------:R-:W-:-:S04]  /*26e0*/  NOP ;  /* 0x0000000000007918 */ /* 0x000fc80000000000 */
[----:B--2---:R-:W0:Y:S02]  /*26f0*/  DFMA R12, R4, R6, R12 ;  /* 0x00000006040c722b */ /* 0x004e24000000000c */
[----:B0-----:R0:W-:Y:S01]  /*2700*/  STL.64 [R1], R12 ;  /* 0x0000000c01007387 */ /* 0x0011e20000100a00 */
[----:B---3--:R-:W-:-:S13]  /*2710*/  ISETP.GE.U32.AND P0, PT, R2, R3, PT ;  /* 0x000000030200720c */ /* 0x008fda0003f06070 */
[----:B0-----:R-:W-:Y:S05]  /*2720*/  @!P0 BRA `(.L_x_5312) ;  /* 0xfffffff400808947 */ /* 0x001fea000383ffff */
.L_x_5307:
[----:B------:R-:W-:Y:S05]  /*2730*/  BSYNC.RECONVERGENT B2 ;  /* 0x0000000000027941 */ /* 0x000fea0003800200 */
.L_x_5306:
[----:B------:R-:W0:Y:S01]  /*2740*/  S2R R3, SR_TID.Y ;  /* 0x0000000000037919 */ /* 0x000e220000002200 */
[----:B------:R-:W2:Y:S01]  /*2750*/  LDCU UR5, c[0x0][0x3cc] ;  /* 0x00007980ff0577ac */ /* 0x000ea20008000800 */
[----:B------:R-:W-:Y:S01]  /*2760*/  BSSY.RECONVERGENT B2, `(.L_x_5313) ;  /* 0x000005e000027945 */ /* 0x000fe20003800200 */
[----:B------:R-:W3:Y:S01]  /*2770*/  S2R R2, SR_CTAID.Y ;  /* 0x0000000000027919 */ /* 0x000ee20000002600 */
[----:B------:R-:W4:Y:S01]  /*2780*/  LDCU UR6, c[0x0][0x3d0] ;  /* 0x00007a00ff0677ac */ /* 0x000f220008000800 */
[----:B--2---:R-:W-:Y:S02]  /*2790*/  ISETP.NE.AND P0, PT, RZ, UR5, PT ;  /* 0x00000005ff007c0c */ /* 0x004fe4000bf05270 */
[----:B----4-:R-:W-:Y:S02]  /*27a0*/  ISETP.NE.AND P1, PT, RZ, UR6, PT ;  /* 0x00000006ff007c0c */ /* 0x010fe4000bf25270 */
[----:B0-----:R-:W-:Y:S02]  /*27b0*/  ISETP.NE.AND P0, PT, R3, RZ, P0 ;  /* 0x000000ff0300720c */ /* 0x001fe40000705270 */
[----:B---3--:R-:W-:-:S04]  /*27c0*/  ISETP.NE.AND P1, PT, R2, RZ, P1 ;  /* 0x000000ff0200720c */ /* 0x008fc80000f25270 */
[----:B------:R-:W-:-:S13]  /*27d0*/  PLOP3.LUT P0, PT, P0, P1, PT, 0xf8, 0x8f ;  /* 0x00000000008f781c */ /* 0x000fda0000703f70 */
[----:B------:R-:W-:Y:S05]  /*27e0*/  @P0 BRA `(.L_x_5314) ;  /* 0x0000000400540947 */ /* 0x000fea0003800000 */
[----:B------:R-:W2:Y:S01]  /*27f0*/  LDL.LU R2, [R1+0x20] ;  /* 0x0000200001027983 */ /* 0x000ea20000300800 */
[----:B------:R-:W0:Y:S01]  /*2800*/  S2R R4, SR_TID.X ;  /* 0x0000000000047919 */ /* 0x000e220000002100 */
[----:B--2---:R-:W-:-:S05]  /*2810*/  IMAD.MOV.U32 R3, RZ, RZ, R2 ;  /* 0x000000ffff037224 */ /* 0x004fca00078e0002 */
[----:B------:R-:W-:-:S05]  /*2820*/  LOP3.LUT R2, R3, 0xfffffffe, RZ, 0xc0, !PT ;  /* 0xfffffffe03027812 */ /* 0x000fca00078ec0ff */
[----:B0-----:R-:W-:-:S05]  /*2830*/  IMAD.IADD R7, R2, 0x1, R4 ;  /* 0x0000000102077824 */ /* 0x001fca00078e0204 */
[----:B------:R-:W-:-:S13]  /*2840*/  ISETP.GE.U32.AND P0, PT, R7, R3, PT ;  /* 0x000000030700720c */ /* 0x000fda0003f06070 */
[----:B------:R-:W-:Y:S05]  /*2850*/  @P0 BRA `(.L_x_5314) ;  /* 0x0000000400380947 */ /* 0x000fea0003800000 */
[----:B------:R-:W-:-:S06]  /*2860*/  IMAD.WIDE R6, R7, 0x8, R14 ;  /* 0x0000000807067825 */ /* 0x000fcc00078e020e */
[----:B------:R-:W2:Y:S01]  /*2870*/  LDG.E.64 R6, desc[UR36][R6.64] ;  /* 0x0000002406067981 */ /* 0x000ea2000c1e1b00 */
[----:B------:R-:W-:Y:S01]  /*2880*/  IADD3 R21, PT, PT, R21, 0x1, RZ ;  /* 0x0000000115157810 */ /* 0x000fe20007ffe0ff */
[----:B------:R-:W-:Y:S01]  /*2890*/  IMAD.MOV.U32 R2, RZ, RZ, 0x1 ;  /* 0x00000001ff027424 */ /* 0x000fe200078e00ff */
[----:B------:R-:W-:Y:S02]  /*28a0*/  BSSY.RECONVERGENT B3, `(.L_x_5315) ;  /* 0x000003e000037945 */ /* 0x000fe40003800200 */
        /* <DEDUP_REMOVED lines=22> */
[----:B---3--:R-:W-:-:S15]  /*2a10*/  DFMA R2, -R8, R12, 1 ;  /* 0x3ff000000802742b */ /* 0x008fde000000010c */
[----:B------:R-:W-:-:S15]  /*2a20*/  NOP ;  /* 0x0000000000007918 */ /* 0x000fde0000000000 */
[----:B------:R-:W-:-:S15]  /*2a30*/  NOP ;  /* 0x0000000000007918 */ /* 0x000fde0000000000 */
[----:B------:R-:W-:-:S15]  /*2a40*/  NOP ;  /* 0x0000000000007918 */ /* 0x000fde0000000000 */
[----:B------:R-:W-:-:S04]  /*2a50*/  NOP ;  /* 0x0000000000007918 */ /* 0x000fc80000000000 */
[----:B--2---:R-:W2:Y:S02]  /*2a60*/  DADD R4, -R10, R6 ;  /* 0x000000000a047229 */ /* 0x004ea40000000106 */
[----:B--2---:R-:W-:-:S15]  /*2a70*/  FSETP.GEU.AND P1, PT, |R5|, 6.5827683646048100446e-37, PT ;  /* 0x036000000500780b */ /* 0x004fde0003f2e200 */
[----:B------:R-:W-:-:S15]  /*2a80*/  NOP ;  /* 0x0000000000007918 */ /* 0x000fde0000000000 */
[----:B------:R-:W-:-:S15]  /*2a90*/  NOP ;  /* 0x0000000000007918 */ /* 0x000fde0000000000 */
[----:B------:R-:W-:-:S15]  /*2aa0*/  NOP ;  /* 0x0000000000007918 */ /* 0x000fde0000000000 */
[----:B------:R-:W-:-:S02]  /*2ab0*/  NOP ;  /* 0x0000000000007918 */ /* 0x000fc40000000000 */
[----:B------:R-:W2:-:S15]  /*2ac0*/  DFMA R2, R12, R2, R12 ;  /* 0x000000020c02722b */ /* 0x000e9e000000000c */
[----:B------:R-:W-:-:S15]  /*2ad0*/  NOP ;  /* 0x0000000000007918 */ /* 0x000fde0000000000 */
[----:B------:R-:W-:-:S15]  /*2ae0*/  NOP ;  /* 0x0000000000007918 */ /* 0x000fde0000000000 */
[----:B------:R-:W-:-:S15]  /*2af0*/  NOP ;  /* 0x0000000000007918 */ /* 0x000fde0000000000 */
[----:B------:R-:W-:-:S04]  /*2b00*/  NOP ;  /* 0x0000000000007918 */ /* 0x000fc80000000000 */
[----:B--2---:R-:W2:-:S15]  /*2b10*/  DMUL R12, R4, R2 ;  /* 0x00000002040c7228 */ /* 0x004e9e0000000000 */
        /* <DEDUP_REMOVED lines=13> */
[----:B------:R-:W-:Y:S01]  /*2bf0*/  IMAD.MOV.U32 R2, RZ, RZ, R8 ;  /* 0x000000ffff027224 */ /* 0x000fe200078e0008 */
[----:B------:R-:W-:Y:S01]  /*2c00*/  MOV R3, R9 ;  /* 0x0000000900037202 */ /* 0x000fe20000000f00 */
[----:B------:R-:W-:Y:S01]  /*2c10*/  IMAD.MOV.U32 R8, RZ, RZ, R4 ;  /* 0x000000ffff087224 */ /* 0x000fe200078e0004 */
[----:B------:R-:W-:Y:S01]  /*2c20*/  MOV R23, 0x2c50 ;  /* 0x00002c5000177802 */ /* 0x000fe20000000f00 */
[----:B------:R-:W-:-:S07]  /*2c30*/  IMAD.MOV.U32 R9, RZ, RZ, R5 ;  /* 0x000000ffff097224 */ /* 0x000fce00078e0005 */
[----:B-1----:R-:W-:Y:S05]  /*2c40*/  CALL.REL.NOINC `($__internal_15_$__cuda_sm20_div_rn_f64_full) ;  /* 0x00000148005c7944 */ /* 0x002fea0003c00000 */
[----:B------:R-:W-:-:S04]  /*2c50*/  LOP3.LUT R3, R3, R2, RZ, 0x3c, !PT ;  /* 0x0000000203037212 */ /* 0x000fc800078e3cff */
[----:B------:R-:W-:-:S04]  /*2c60*/  LOP3.LUT R2, R3, R2, RZ, 0x3c, !PT ;  /* 0x0000000203027212 */ /* 0x000fc800078e3cff */
[----:B------:R-:W-:-:S07]  /*2c70*/  LOP3.LUT R3, R3, R2, RZ, 0x3c, !PT ;  /* 0x0000000203037212 */ /* 0x000fce00078e3cff */
.L_x_5316:
[----:B------:R-:W-:Y:S05]  /*2c80*/  BSYNC.RECONVERGENT B3 ;  /* 0x0000000000037941 */ /* 0x000fea0003800200 */
.L_x_5315:
[----:B------:R-:W0:-:S15]  /*2c90*/  DADD R10, R10, R2 ;  /* 0x000000000a0a7229 */ /* 0x000e1e0000000002 */
        /* <DEDUP_REMOVED lines=9> */
[----:B-1----:R0:W2:Y:S02]  /*2d30*/  DFMA R28, R4, R6, R28 ;  /* 0x00000006041c722b */ /* 0x0020a4000000001c */
.L_x_5314:
[----:B------:R-:W-:Y:S05]  /*2d40*/  BSYNC.RECONVERGENT B2 ;  /* 0x0000000000027941 */ /* 0x000fea0003800200 */
.L_x_5313:
[----:B------:R-:W3:Y:S01]  /*2d50*/  LDL.64 R8, [R1+0x10] ;  /* 0x0000100001087983 */ /* 0x000ee20000100a00 */
[----:B------:R-:W-:Y:S01]  /*2d60*/  MOV R14, R18 ;  /* 0x00000012000e7202 */ /* 0x000fe20000000f00 */
[----:B------:R-:W-:Y:S02]  /*2d70*/  IMAD.MOV.U32 R15, RZ, RZ, R19 ;  /* 0x000000ffff0f7224 */ /* 0x000fe400078e0013 */
[----:B0-----:R0:W5:Y:S01]  /*2d80*/  LDL.64 R6, [R1] ;  /* 0x0000000001067983 */ /* 0x0011620000100a00 */
[----:B------:R-:W-:Y:S01]  /*2d90*/  IMAD.MOV.U32 R4, RZ, RZ, R16 ;  /* 0x000000ffff047224 */ /* 0x000fe200078e0010 */
[----:B------:R-:W-:Y:S01]  /*2da0*/  MOV R5, R17 ;  /* 0x0000001100057202 */ /* 0x000fe20000000f00 */
[----:B---3--:R-:W3:Y:S02]  /*2db0*/  DSETP.NEU.AND P0, PT, R8, RZ, PT ;  /* 0x000000ff0800722a */ /* 0x008ee40003f0d000 */
[----:B0--3--:R-:W-:Y:S05]  /*2dc0*/  @!P0 BRA `(.L_x_5298) ;  /* 0x000000a000248947 */ /* 0x009fea0003800000 */
[----:B------:R-:W0:Y:S01]  /*2dd0*/  DSETP.NEU.AND P0, PT, R18, RZ, PT ;  /* 0x000000ff1200722a */ /* 0x000e220003f0d000 */
[----:B------:R-:W-:Y:S01]  /*2de0*/  IMAD.MOV.U32 R0, RZ, RZ, R21 ;  /* 0x000000ffff007224 */ /* 0x000fe200078e0015 */
[----:B------:R-:W-:Y:S01]  /*2df0*/  MOV R15, R9 ;  /* 0x00000009000f7202 */ /* 0x000fe20000000f00 */
[----:B------:R-:W-:Y:S01]  /*2e00*/  IMAD.MOV.U32 R14, RZ, RZ, R8 ;  /* 0x000000ffff0e7224 */ /* 0x000fe200078e0008 */
[----:B------:R-:W-:Y:S01]  /*2e10*/  MOV R4, R10 ;  /* 0x0000000a00047202 */ /* 0x000fe20000000f00 */
[----:B-12--5:R-:W-:Y:S02]  /*2e20*/  IMAD.MOV.U32 R6, RZ, RZ, R28 ;  /* 0x000000ffff067224 */ /* 0x026fe400078e001c */
[----:B------:R-:W-:Y:S02]  /*2e30*/  IMAD.MOV.U32 R7, RZ, RZ, R29 ;  /* 0x000000ffff077224 */ /* 0x000fe400078e001d */
[----:B------:R-:W-:Y:S01]  /*2e40*/  IMAD.MOV.U32 R5, RZ, RZ, R11 ;  /* 0x000000ffff057224 */ /* 0x000fe200078e000b */
[----:B0-----:R-:W-:Y:S06]  /*2e50*/  @!P0 BRA `(.L_x_5298) ;  /* 0x000000a000008947 */ /* 0x001fec0003800000 */
[----:B------:R-:W0:Y:S01]  /*2e60*/  DADD R14, R8, R18 ;  /* 0x00000000080e7229 */ /* 0x000e220000000012 */
[----:B------:R-:W-:Y:S01]  /*2e70*/  IMAD.MOV.U32 R2, RZ, RZ, 0x1 ;  /* 0x00000001ff027424 */ /* 0x000fe200078e00ff */
[----:B0-----:R-:W0:Y:S01]  /*2e80*/  MUFU.RCP64H R3, R15 ;  /* 0x0000000f00037308 */ /* 0x001e220000001800 */
[----:B------:R-:W-:Y:S01]  /*2e90*/  FSETP.GEU.AND P1, PT, |R19|, 6.5827683646048100446e-37, PT ;  /* 0x036000001300780b */ /* 0x000fe20003f2e200 */
[----:B------:R-:W-:-:S15]  /*2ea0*/  BSSY.RECONVERGENT B2, `(.L_x_5317) ;  /* 0x0000038000027945 */ /* 0x000fde0003800200 */
[----:B------:R-:W-:-:S15]  /*2eb0*/  NOP ;  /* 0x0000000000007918 */ /* 0x000fde0000000000 */
[----:B------:R-:W-:-:S15]  /*2ec0*/  NOP ;  /* 0x0000000000007918 */ /* 0x000fde0000000000 */
[----:B------:R-:W-:-:S15]  /*2ed0*/  NOP ;  /* 0x0000000000007918 */ /* 0x000fde0000000000 */
        /* <DEDUP_REMOVED lines=25> */
[----:B0-----:R-:W0:-:S15]  /*3070*/  DMUL R4, R2, R18 ;  /* 0x0000001202047228 */ /* 0x001e1e0000000000 */
        /* <DEDUP_REMOVED lines=10> */
[----:B0-----:R-:W-:-:S05]  /*3120*/  FFMA R0, RZ, R15, R3 ;  /* 0x0000000fff007223 */ /* 0x001fca0000000003 */
[----:B------:R-:W-:-:S15]  /*3130*/  FSETP.GT.AND P0, PT, |R0|, 1.469367938527859385e-39, PT ;  /* 0x001000000000780b */ /* 0x000fde0003f04200 */
[----:B------:R-:W-:-:S15]  /*3140*/  NOP ;  /* 0x0000000000007918 */ /* 0x000fde0000000000 */
[----:B------:R-:W-:-:S15]  /*3150*/  NOP ;  /* 0x0000000000007918 */ /* 0x000fde0000000000 */
[----:B------:R-:W-:-:S12]  /*3160*/  NOP ;  /* 0x0000000000007918 */ /* 0x000fd80000000000 */
[----:B------:R0:W1:Y:S02]  /*3170*/  DADD R16, -R10, R16 ;  /* 0x000000000a107229 */ /* 0x0000640000000110 */
[----:B01----:R-:W-:Y:S05]  /*3180*/  @P0 BRA P1, `(.L_x_5318) ;  /* 0x0000000000240947 */ /* 0x003fea0000800000 */
[----:B------:R-:W-:Y:S01]  /*3190*/  MOV R8, R18 ;  /* 0x0000001200087202 */ /* 0x000fe20000000f00 */
[----:B------:R-:W-:Y:S01]  /*31a0*/  IMAD.MOV.U32 R9, RZ, RZ, R19 ;  /* 0x000000ffff097224 */ /* 0x000fe200078e0013 */
[----:B------:R-:W-:Y:S01]  /*31b0*/  MOV R3, R15 ;  /* 0x0000000f00037202 */ /* 0x000fe20000000f00 */
[----:B------:R-:W-:Y:S01]  /*31c0*/  IMAD.MOV.U32 R2, RZ, RZ, R14 ;  /* 0x000000ffff027224 */ /* 0x000fe200078e000e */
[----:B------:R-:W-:-:S07]  /*31d0*/  MOV R23, 0x31f0 ;  /* 0x000031f000177802 */ /* 0x000fce0000000f00 */
[----:B------:R-:W-:Y:S05]  /*31e0*/  CALL.REL.NOINC `($__internal_15_$__cuda_sm20_div_rn_f64_full) ;  /* 0x0000014000f47944 */ /* 0x000fea0003c00000 */
[----:B------:R-:W-:-:S04]  /*31f0*/  LOP3.LUT R3, R3, R2, RZ, 0x3c, !PT ;  /* 0x0000000203037212 */ /* 0x000fc800078e3cff */
[----:B------:R-:W-:-:S04]  /*3200*/  LOP3.LUT R2, R3, R2, RZ, 0x3c, !PT ;  /* 0x0000000203027212 */ /* 0x000fc800078e3cff */
[----:B------:R-:W-:-:S07]  /*3210*/  LOP3.LUT R3, R3, R2, RZ, 0x3c, !PT ;  /* 0x0000000203037212 */ /* 0x000fce00078e3cff */
.L_x_5318:
[----:B------:R-:W-:Y:S05]  /*3220*/  BSYNC.RECONVERGENT B2 ;  /* 0x0000000000027941 */ /* 0x000fea0003800200 */
.L_x_5317:
[----:B------:R-:W2:Y:S04]  /*3230*/  LDL.LU.64 R4, [R1] ;  /* 0x0000000001047983 */ /* 0x000ea80000300a00 */
[----:B------:R-:W3:Y:S01]  /*3240*/  LDL.LU.64 R8, [R1+0x10] ;  /* 0x0000100001087983 */ /* 0x000ee20000300a00 */
[----:B------:R-:W-:Y:S01]  /*3250*/  IMAD.MOV.U32 R0, RZ, RZ, -0x1 ;  /* 0xffffffffff007424 */ /* 0x000fe200078e00ff */
[----:B--2---:R-:W-:-:S15]  /*3260*/  DADD R6, R28, R4 ;  /* 0x000000001c067229 */ /* 0x004fde0000000004 */
[----:B------:R-:W-:-:S15]  /*3270*/  NOP ;  /* 0x0000000000007918 */ /* 0x000fde0000000000 */
[----:B------:R-:W-:-:S15]  /*3280*/  NOP ;  /* 0x0000000000007918 */ /* 0x000fde0000000000 */
[----:B------:R-:W-:-:S15]  /*3290*/  NOP ;  /* 0x0000000000007918 */ /* 0x000fde0000000000 */
[----:B------:R-:W-:-:S04]  /*32a0*/  NOP ;  /* 0x0000000000007918 */ /* 0x000fc80000000000 */
[----:B------:R-:W-:-:S15]  /*32b0*/  DFMA R4, R16, R2, R10 ;  /* 0x000000021004722b */ /* 0x000fde000000000a */
[----:B------:R-:W-:-:S15]  /*32c0*/  NOP ;  /* 0x0000000000007918 */ /* 0x000fde0000000000 */
[----:B------:R-:W-:-:S15]  /*32d0*/  NOP ;  /* 0x0000000000007918 */ /* 0x000fde0000000000 */
[----:B------:R-:W-:-:S15]  /*32e0*/  NOP ;  /* 0x0000000000007918 */ /* 0x000fde0000000000 */
[----:B------:R-:W-:-:S04]  /*32f0*/  NOP ;  /* 0x0000000000007918 */ /* 0x000fc80000000000 */
[----:B------:R-:W3:-:S15]  /*3300*/  DMUL R16, R16, R16 ;  /* 0x0000001010107228 */ /* 0x000ede0000000000 */
[----:B------:R-:W-:-:S15]  /*3310*/  NOP ;  /* 0x0000000000007918 */ /* 0x000fde0000000000 */
[----:B------:R-:W-:-:S15]  /*3320*/  NOP ;  /* 0x0000000000007918 */ /* 0x000fde0000000000 */
[----:B------:R-:W-:-:S15]  /*3330*/  NOP ;  /* 0x0000000000007918 */ /* 0x000fde0000000000 */
[----:B------:R-:W-:-:S04]  /*3340*/  NOP ;  /* 0x0000000000007918 */ /* 0x000fc80000000000 */
[----:B---3--:R-:W0:-:S15]  /*3350*/  DMUL R16, R16, R8 ;  /* 0x0000000810107228 */ /* 0x008e1e0000000000 */
[----:B------:R-:W-:-:S15]  /*3360*/  NOP ;  /* 0x0000000000007918 */ /* 0x000fde0000000000 */
[----:B------:R-:W-:-:S15]  /*3370*/  NOP ;  /* 0x0000000000007918 */ /* 0x000fde0000000000 */
[----:B------:R-:W-:-:S15]  /*3380*/  NOP ;  /* 0x0000000000007918 */ /* 0x000fde0000000000 */
[----:B------:R-:W-:-:S04]  /*3390*/  NOP ;  /* 0x0000000000007918 */ /* 0x000fc80000000000 */
[----:B0-----:R0:W1:Y:S02]  /*33a0*/  DFMA R6, R16, R2, R6 ;  /* 0x000000021006722b */ /* 0x0010640000000006 */
[----:B01----:R-:W-:Y:S05]  /*33b0*/  BRA `(.L_x_5298) ;  /* 0x0000009800a87947 */ /* 0x003fea0003800000 */
.L_x_5299:
[----:B------:R-:W0:Y:S08]  /*33c0*/  LDC R0, c[0x0][0x520] ;  /* 0x00014800ff007b82 */ /* 0x000e300000000800 */
[----:B------:R-:W1:Y:S01]  /*33d0*/  LDC R4, c[0x0][0x3f0] ;  /* 0x0000fc00ff047b82 */ /* 0x000e620000000800 */
[----:B0-----:R-:W-:-:S04]  /*33e0*/  SHF.R.U32.HI R3, RZ, 0x3, R0 ;  /* 0x00000003ff037819 */ /* 0x001fc80000011600 */
[----:B------:R-:W-:-:S04]  /*33f0*/  ISETP.NE.AND P0, PT, R3, 0x1, PT ;  /* 0x000000010300780c */ /* 0x000fc80003f05270 */
[----:B-1----:R-:W-:-:S13]  /*3400*/  ISETP.NE.OR P0, PT, R4, 0x1, P0 ;  /* 0x000000010400780c */ /* 0x002fda0000705670 */
[----:B------:R-:W-:Y:S05]  /*3410*/  @P0 BRA `(.L_x_5319) ;  /* 0x0000001c00080947 */ /* 0x000fea0003800000 */
[----:B------:R-:W0:Y:S01]  /*3420*/  LDC.64 R28, c[0x0][0x398] ;  /* 0x0000e600ff1c7b82 */ /* 0x000e220000000a00 */
[----:B------:R-:W1:Y:S01]  /*3430*/  LDCU UR8, c[0x0][0x3bc] ;  /* 0x00007780ff0877ac */ /* 0x000e620008000800 */
[----:B------:R-:W-:Y:S01]  /*3440*/  BSSY.RECONVERGENT B2, `(.L_x_5320) ;  /* 0x00000af000027945 */ /* 0x000fe20003800200 */
[----:B------:R-:W-:Y:S01]  /*3450*/  IMAD.MOV.U32 R22, RZ, RZ, R20 ;  /* 0x000000ffff167224 */ /* 0x000fe200078e0014 */
[----:B------:R-:W2:Y:S04]  /*3460*/  LDCU UR5, c[0x0][0x3a0] ;  /* 0x00007400ff0577ac */ /* 0x000ea80008000800 */
[----:B------:R-:W3:Y:S01]  /*3470*/  LDC.64 R16, c[0x0][0x390] ;  /* 0x0000e400ff107b82 */ /* 0x000ee20000000a00 */
[----:B------:R-:W4:Y:S01]  /*3480*/  LDCU.64 UR6, c[0x0][0x3a8] ;  /* 0x00007500ff0677ac */ /* 0x000f220008000a00 */
[----:B-1----:R-:W-:Y:S01]  /*3490*/  IMAD.U32 R3, RZ, RZ, UR8 ;  /* 0x00000008ff037e24 */ /* 0x002fe2000f8e00ff */
[----:B--2---:R-:W-:Y:S01]  /*34a0*/  MOV R0, UR5 ;  /* 0x0000000500007c02 */ /* 0x004fe20008000f00 */
[----:B0-----:R0:W-:Y:S03]  /*34b0*/  STL.64 [R1], R28 ;  /* 0x0000001c01007387 */ /* 0x0011e60000100a00 */
[----:B------:R-:W-:Y:S01]  /*34c0*/  IADD3 R5, PT, PT, R20, R3, RZ ;  /* 0x0000000314057210 */ /* 0x000fe20007ffe0ff */
[----:B----4-:R-:W-:Y:S01]  /*34d0*/  IMAD.U32 R10, RZ, RZ, UR6 ;  /* 0x00000006ff0a7e24 */ /* 0x010fe2000f8e00ff */
[----:B------:R-:W-:-:S02]  /*34e0*/  MOV R11, UR7 ;  /* 0x00000007000b7c02 */ /* 0x000fc40008000f00 */
[----:B------:R-:W-:Y:S01]  /*34f0*/  ISETP.GE.U32.AND P0, PT, R5, R2, PT ;  /* 0x000000020500720c */ /* 0x000fe20003f06070 */
[----:B---3--:R-:W-:Y:S01]  /*3500*/  IMAD.MOV.U32 R18, RZ, RZ, R16 ;  /* 0x000000ffff127224 */ /* 0x008fe200078e0010 */
[----:B------:R-:W-:-:S11]  /*3510*/  MOV R19, R17 ;  /* 0x0000001100137202 */ /* 0x000fd60000000f00 */
[----:B0-----:R-:W-:Y:S05]  /*3520*/  @P0 BRA `(.L_x_5321) ;  /* 0x0000000800800947 */ /* 0x001fea0003800000 */
.L_x_5326:
[----:B------:R-:W-:-:S06]  /*3530*/  IMAD.WIDE.U32 R20, R22, 0x8, R14 ;  /* 0x0000000816147825 */ /* 0x000fcc00078e000e */
[----:B------:R-:W2:Y:S01]  /*3540*/  LDG.E.64 R20, desc[UR36][R20.64] ;  /* 0x0000002414147981 */ /* 0x000ea2000c1e1b00 */
[----:B------:R-:W-:Y:S01]  /*3550*/  VIADD R0, R0, 0x1 ;  /* 0x0000000100007836 */ /* 0x000fe20000000000 */
[----:B------:R-:W-:Y:S01]  /*3560*/  MOV R4, 0x1 ;  /* 0x0000000100047802 */ /* 0x000fe20000000f00 */
[----:B------:R-:W-:Y:S02]  /*3570*/  VIADD R22, R22, UR4 ;  /* 0x0000000416167c36 */ /* 0x000fe40008000000 */
[----:B0-----:R-:W0:Y:S02]  /*3580*/  I2F.F64 R2, R0 ;  /* 0x0000000000027312 */ /* 0x001e240000201c00 */
[----:B0-----:R-:W0:-:S15]  /*3590*/  MUFU.RCP64H R5, R3 ;  /* 0x0000000300057308 */ /* 0x001e1e0000001800 */
[----:B------:R-:W-:-:S15]  /*35a0*/  NOP ;  /* 0x0000000000007918 */ /* 0x000fde0000000000 */
[----:B------:R-:W-:-:S15]  /*35b0*/  NOP ;  /* 0x0000000000007918 */ /* 0x000fde0000000000 */
[----:B------:R-:W-:-:S15]  /*35c0*/  NOP ;  /* 0x0000000000007918 */ /* 0x000fde0000000000 */
[----:B------:R-:W-:-:S02]  /*35d0*/  NOP ;  /* 0x0000000000007918 */ /* 0x000fc40000000000 */
        /* <DEDUP_REMOVED lines=20> */
[----:B--2---:R-:W-:-:S15]  /*3720*/  DADD R6, R20, -R16 ;  /* 0x0000000014067229 */ /* 0x004fde0000000810 */
        /* <DEDUP_REMOVED lines=19> */
[----:B0-----:R0:W1:Y:S02]  /*3860*/  DFMA R8, R4, R10, R8 ;  /* 0x0000000a0408722b */ /* 0x0010640000000008 */
[----:B0-----:R-:W-:-:S06]  /*3870*/  IMAD.WIDE.U32 R4, R22, 0x8, R14 ;  /* 0x0000000816047825 */ /* 0x001fcc00078e000e */
[----:B------:R-:W5:Y:S01]  /*3880*/  LDG.E.64 R4, desc[UR36][R4.64] ;  /* 0x0000002404047981 */ /* 0x000f62000c1e1b00 */
[----:B-1----:R-:W-:Y:S01]  /*3890*/  FFMA R10, RZ, R3, R9 ;  /* 0x00000003ff0a7223 */ /* 0x002fe20000000009 */
[----:B------:R-:W-:Y:S01]  /*38a0*/  FSETP.GEU.AND P1, PT, |R7|, 6.5827683646048100446e-37, PT ;  /* 0x036000000700780b */ /* 0x000fe20003f2e200 */
[----:B------:R-:W-:Y:S01]  /*38b0*/  BSSY.RECONVERGENT B3, `(.L_x_5322) ;  /* 0x000000b000037945 */ /* 0x000fe20003800200 */
[----:B------:R-:W-:Y:S02]  /*38c0*/  IMAD.MOV.U32 R11, RZ, RZ, R3 ;  /* 0x000000ffff0b7224 */ /* 0x000fe400078e0003 */
[----:B------:R-:W-:Y:S02]  /*38d0*/  FSETP.GT.AND P0, PT, |R10|, 1.469367938527859385e-39, PT ;  /* 0x001000000a00780b */ /* 0x000fe40003f04200 */
[----:B------:R-:W-:-:S11]  /*38e0*/  MOV R10, R2 ;  /* 0x00000002000a7202 */ /* 0x000fd60000000f00 */
[----:B------:R-:W-:Y:S05]  /*38f0*/  @P0 BRA P1, `(.L_x_5323) ;  /* 0x0000000000180947 */ /* 0x000fea0000800000 */
[----:B------:R-:W-:Y:S01]  /*3900*/  MOV R8, R6 ;  /* 0x0000000600087202 */ /* 0x000fe20000000f00 */
[----:B------:R-:W-:Y:S01]  /*3910*/  IMAD.MOV.U32 R9, RZ, RZ, R7 ;  /* 0x000000ffff097224 */ /* 0x000fe200078e0007 */
[----:B------:R-:W-:-:S07]  /*3920*/  MOV R23, 0x3940 ;  /* 0x0000394000177802 */ /* 0x000fce0000000f00 */
[----:B-----5:R-:W-:Y:S05]  /*3930*/  CALL.REL.NOINC `($__internal_15_$__cuda_sm20_div_rn_f64_full) ;  /* 0x0000013c00207944 */ /* 0x020fea0003c00000 */
[----:B------:R-:W-:Y:S01]  /*3940*/  MOV R8, R3 ;  /* 0x0000000300087202 */ /* 0x000fe20000000f00 */
[----:B------:R-:W-:-:S07]  /*3950*/  IMAD.MOV.U32 R9, RZ, RZ, R2 ;  /* 0x000000ffff097224 */ /* 0x000fce00078e0002 */
.L_x_5323:
[----:B------:R-:W-:Y:S05]  /*3960*/  BSYNC.RECONVERGENT B3 ;  /* 0x0000000000037941 */ /* 0x000fea0003800200 */
.L_x_5322:
[----:B------:R-:W0:Y:S01]  /*3970*/  DADD R16, R8, R16 ;  /* 0x0000000008107229 */ /* 0x000e220000000010 */
[----:B------:R-:W-:-:S15]  /*3980*/  BSSY.RECONVERGENT B3, `(.L_x_5324) ;  /* 0x0000047000037945 */ /* 0x000fde0003800200 */
[----:B------:R-:W-:-:S15]  /*3990*/  NOP ;  /* 0x0000000000007918 */ /* 0x000fde0000000000 */
[----:B------:R-:W-:-:S15]  /*39a0*/  NOP ;  /* 0x0000000000007918 */ /* 0x000fde0000000000 */
[----:B------:R-:W-:-:S15]  /*39b0*/  NOP ;  /* 0x0000000000007918 */ /* 0x000fde0000000000 */
[----:B------:R-:W-:-:S03]  /*39c0*/  NOP ;  /* 0x0000000000007918 */ /* 0x000fc60000000000 */
[----:B0-----:R-:W0:-:S15]  /*39d0*/  DADD R2, R20, -R16 ;  /* 0x0000000014027229 */ /* 0x001e1e0000000810 */
[----:B------:R-:W-:-:S15]  /*39e0*/  NOP ;  /* 0x0000000000007918 */ /* 0x000fde0000000000 */
[----:B------:R-:W-:-:S15]  /*39f0*/  NOP ;  /* 0x0000000000007918 */ /* 0x000fde0000000000 */
[----:B------:R-:W-:-:S15]  /*3a00*/  NOP ;  /* 0x0000000000007918 */ /* 0x000fde0000000000 */
[----:B------:R-:W-:-:S04]  /*3a10*/  NOP ;  /* 0x0000000000007918 */ /* 0x000fc80000000000 */
[----:B0-----:R0:W-:Y:S02]  /*3a20*/  DFMA R28, R6, R2, R28 ;  /* 0x00000002061c722b */ /* 0x0011e4000000001c */
[----:B0-----:R-:W0:Y:S01]  /*3a30*/  MUFU.RCP64H R3, R11 ;  /* 0x0000000b00037308 */ /* 0x001e220000001800 */
[----:B------:R-:W-:-:S15]  /*3a40*/  MOV R2, 0x1 ;  /* 0x0000000100027802 */ /* 0x000fde0000000f00 */
        /* <DEDUP_REMOVED lines=29> */
[----:B-----5:R-:W0:Y:S02]  /*3c20*/  DADD R6, R4, -R18 ;  /* 0x0000000004067229 */ /* 0x020e240000000812 */
        /* <DEDUP_REMOVED lines=17> */
[----:B------:R-:W-:-:S13]  /*3d40*/  FSETP.GT.AND P0, PT, |R8|, 1.469367938527859385e-39, PT ;  /* 0x001000000800780b */ /* 0x000fda0003f04200 */
[----:B------:R-:W-:Y:S05]  /*3d50*/  @P0 BRA P1, `(.L_x_5325) ;  /* 0x0000000000240947 */ /* 0x000fea0000800000 */
[----:B------:R-:W-:Y:S01]  /*3d60*/  IMAD.MOV.U32 R8, RZ, RZ, R6 ;  /* 0x000000ffff087224 */ /* 0x000fe200078e0006 */
[----:B------:R-:W-:Y:S01]  /*3d70*/  MOV R9, R7 ;  /* 0x0000000700097202 */ /* 0x000fe20000000f00 */
[----:B------:R-:W-:Y:S01]  /*3d80*/  IMAD.MOV.U32 R2, RZ, RZ, R10 ;  /* 0x000000ffff027224 */ /* 0x000fe200078e000a */
[----:B------:R-:W-:Y:S02]  /*3d90*/  MOV R3, R11 ;  /* 0x0000000b00037202 */ /* 0x000fe40000000f00 */
[----:B------:R-:W-:-:S07]  /*3da0*/  MOV R23, 0x3dc0 ;  /* 0x00003dc000177802 */ /* 0x000fce0000000f00 */
[----:B------:R-:W-:Y:S05]  /*3db0*/  CALL.REL.NOINC `($__internal_15_$__cuda_sm20_div_rn_f64_full) ;  /* 0x0000013800007944 */ /* 0x000fea0003c00000 */
[----:B------:R-:W-:-:S04]  /*3dc0*/  LOP3.LUT R3, R3, R2, RZ, 0x3c, !PT ;  /* 0x0000000203037212 */ /* 0x000fc800078e3cff */
[----:B------:R-:W-:-:S04]  /*3dd0*/  LOP3.LUT R2, R3, R2, RZ, 0x3c, !PT ;  /* 0x0000000203027212 */ /* 0x000fc800078e3cff */
[----:B------:R-:W-:-:S07]  /*3de0*/  LOP3.LUT R3, R3, R2, RZ, 0x3c, !PT ;  /* 0x0000000203037212 */ /* 0x000fce00078e3cff */
.L_x_5325:
[----:B------:R-:W-:Y:S05]  /*3df0*/  BSYNC.RECONVERGENT B3 ;  /* 0x0000000000037941 */ /* 0x000fea0003800200 */
.L_x_5324:
[----:B------:R-:W2:Y:S01]  /*3e00*/  LDL.LU.64 R24, [R1] ;  /* 0x0000000001187983 */ /* 0x000ea20000300a00 */
[----:B------:R-:W0:Y:S01]  /*3e10*/  LDCU UR5, c[0x0][0x3b4] ;  /* 0x00007680ff0577ac */ /* 0x000e220008000800 */
[----:B------:R1:W3:Y:S02]  /*3e20*/  DADD R18, R2, R18 ;  /* 0x0000000002127229 */ /* 0x0002e40000000012 */
[----:B-1----:R-:W-:-:S05]  /*3e30*/  IMAD.U32 R3, RZ, RZ, UR4 ;  /* 0x00000004ff037e24 */ /* 0x002fca000f8e00ff */
[----:B------:R-:W-:-:S04]  /*3e40*/  IADD3 R22, PT, PT, R22, R3, RZ ;  /* 0x0000000316167210 */ /* 0x000fc80007ffe0ff */
[----:B------:R-:W-:Y:S01]  /*3e50*/  IADD3 R13, PT, PT, R22, R3, RZ ;  /* 0x00000003160d7210 */ /* 0x000fe20007ffe0ff */
[----:B0-----:R-:W-:-:S05]  /*3e60*/  IMAD.U32 R2, RZ, RZ, UR5 ;  /* 0x00000005ff027e24 */ /* 0x001fca000f8e00ff */
[----:B------:R-:W-:-:S15]  /*3e70*/  ISETP.GE.U32.AND P0, PT, R13, R2, PT ;  /* 0x000000020d00720c */ /* 0x000fde0003f06070 */
[----:B------:R-:W-:-:S15]  /*3e80*/  NOP ;  /* 0x0000000000007918 */ /* 0x000fde0000000000 */
[----:B------:R-:W-:-:S15]  /*3e90*/  NOP ;  /* 0x0000000000007918 */ /* 0x000fde0000000000 */
[----:B------:R-:W-:-:S02]  /*3ea0*/  NOP ;  /* 0x0000000000007918 */ /* 0x000fc40000000000 */
[----:B---3--:R-:W2:-:S15]  /*3eb0*/  DADD R8, R4, -R18 ;  /* 0x0000000004087229 */ /* 0x008e9e0000000812 */
[----:B------:R-:W-:-:S15]  /*3ec0*/  NOP ;  /* 0x0000000000007918 */ /* 0x000fde0000000000 */
[----:B------:R-:W-:-:S15]  /*3ed0*/  NOP ;  /* 0x0000000000007918 */ /* 0x000fde0000000000 */
[----:B------:R-:W-:-:S15]  /*3ee0*/  NOP ;  /* 0x0000000000007918 */ /* 0x000fde0000000000 */
[----:B------:R-:W-:-:S04]  /*3ef0*/  NOP ;  /* 0x0000000000007918 */ /* 0x000fc80000000000 */
[----:B--2---:R-:W0:Y:S02]  /*3f00*/  DFMA R24, R6, R8, R24 ;  /* 0x000000080618722b */ /* 0x004e240000000018 */
[----:B0-----:R0:W-:Y:S01]  /*3f10*/  STL.64 [R1], R24 ;  /* 0x0000001801007387 */ /* 0x0011e20000100a00 */
[----:B------:R-:W-:Y:S05]  /*3f20*/  @!P0 BRA `(.L_x_5326) ;  /* 0xfffffff400808947 */ /* 0x000fea000383ffff */
.L_x_5321:
[----:B------:R-:W-:Y:S05]  /*3f30*/  BSYNC.RECONVERGENT B2 ;  /* 0x0000000000027941 */ /* 0x000fea0003800200 */
.L_x_5320:
[----:B------:R-:W-:Y:S01]  /*3f40*/  ISETP.GE.U32.AND P0, PT, R22, R2, PT ;  /* 0x000000021600720c */ /* 0x000fe20003f06070 */
[----:B------:R-:W-:-:S12]  /*3f50*/  BSSY.RECONVERGENT B1, `(.L_x_5327) ;  /* 0x0000008000017945 */ /* 0x000fd80003800200 */
[----:B------:R-:W-:Y:S05]  /*3f60*/  @P0 BRA `(.L_x_5328) ;  /* 0x0000000000180947 */ /* 0x000fea0003800000 */
[C---:B------:R-:W-:Y:S02]  /*3f70*/  IMAD.IADD R3, R22.reuse, 0x1, R3 ;  /* 0x0000000116037824 */ /* 0x040fe400078e0203 */
[----:B------:R-:W-:-:S03]  /*3f80*/  IMAD.WIDE.U32 R20, R22, 0x8, R14 ;  /* 0x0000000816147825 */ /* 0x000fc600078e000e */
[----:B------:R-:W-:-:S03]  /*3f90*/  ISETP.GE.U32.AND P1, PT, R3, R2, PT ;  /* 0x000000020300720c */ /* 0x000fc60003f26070 */
[----:B------:R-:W5:Y:S10]  /*3fa0*/  LDG.E.64 R20, desc[UR36][R20.64] ;  /* 0x0000002414147981 */ /* 0x000f74000c1e1b00 */
[----:B------:R-:W-:-:S05]  /*3fb0*/  @!P1 IMAD.WIDE.U32 R14, R3, 0x8, R14 ;  /* 0x00000008030e9825 */ /* 0x000fca00078e000e */
[----:B------:R1:W5:Y:S02]  /*3fc0*/  @!P1 LDG.E.64 R4, desc[UR36][R14.64] ;  /* 0x000000240e049981 */ /* 0x000364000c1e1b00 */
.L_x_5328:
[----:B------:R-:W-:Y:S05]  /*3fd0*/  BSYNC.RECONVERGENT B1 ;  /* 0x0000000000017941 */ /* 0x000fea0003800200 */
.L_x_5327:
[----:B------:R2:W-:Y:S01]  /*3fe0*/  STL [R1+0x20], R0 ;  /* 0x0000200001007387 */ /* 0x0005e20000100800 */
[----:B------:R-:W-:Y:S03]  /*3ff0*/  BSSY.RECONVERGENT B2, `(.L_x_5329) ;  /* 0x000009a000027945 */ /* 0x000fe60003800200 */
[----:B------:R2:W-:Y:S01]  /*4000*/  STL.64 [R1+0x10], R10 ;  /* 0x0000100a01007387 */ /* 0x0005e20000100a00 */
[----:B------:R-:W-:Y:S05]  /*4010*/  @P0 BRA `(.L_x_5330) ;  /* 0x00000008005c0947 */ /* 0x000fea0003800000 */
[----:B------:R-:W-:Y:S01]  /*4020*/  IADD3 R2, PT, PT, R0, 0x1, RZ ;  /* 0x0000000100027810 */ /* 0x000fe20007ffe0ff */
[----:B------:R-:W-:Y:S01]  /*4030*/  IMAD.MOV.U32 R6, RZ, RZ, 0x1 ;  /* 0x00000001ff067424 */ /* 0x000fe200078e00ff */
[----:B------:R-:W-:Y:S03]  /*4040*/  BSSY.RECONVERGENT B3, `(.L_x_5331) ;  /* 0x000003c000037945 */ /* 0x000fe60003800200 */
[----:B------:R3:W-:Y:S02]  /*4050*/  STL [R1+0x20], R2 ;  /* 0x0000200201007387 */ /* 0x0007e40000100800 */
[----:B---3--:R-:W3:Y:S02]  /*4060*/  I2F.F64 R2, R2 ;  /* 0x0000000200027312 */ /* 0x008ee40000201c00 */
[----:B---3--:R3:W-:Y:S01]  /*4070*/  STL.64 [R1+0x10], R2 ;  /* 0x0000100201007387 */ /* 0x0087e20000100a00 */
[----:B------:R-:W4:-:S15]  /*4080*/  MUFU.RCP64H R7, R3 ;  /* 0x0000000300077308 */ /* 0x000f1e0000001800 */
[----:B------:R-:W-:-:S15]  /*4090*/  NOP ;  /* 0x0000000000007918 */ /* 0x000fde0000000000 */
[----:B------:R-:W-:-:S15]  /*40a0*/  NOP ;  /* 0x0000000000007918 */ /* 0x000fde0000000000 */
[----:B------:R-:W-:-:S15]  /*40b0*/  NOP ;  /* 0x0000000000007918 */ /* 0x000fde0000000000 */
[----:B------:R-:W-:-:S01]  /*40c0*/  NOP ;  /* 0x0000000000007918 */ /* 0x000fc20000000000 */
[----:B----4-:R-:W4:-:S15]  /*40d0*/  DFMA R8, -R2, R6, 1 ;  /* 0x3ff000000208742b */ /* 0x010f1e0000000106 */
[----:B------:R-:W-:-:S15]  /*40e0*/  NOP ;  /* 0x0000000000007918 */ /* 0x000fde0000000000 */
[----:B------:R-:W-:-:S15]  /*40f0*/  NOP ;  /* 0x0000000000007918 */ /* 0x000fde0000000000 */
[----:B------:R-:W-:-:S15]  /*4100*/  NOP ;  /* 0x0000000000007918 */ /* 0x000fde0000000000 */
[----:B------:R-:W-:-:S04]  /*4110*/  NOP ;  /* 0x0000000000007918 */ /* 0x000fc80000000000 */
[----:B----4-:R-:W4:-:S15]  /*4120*/  DFMA R8, R8, R8, R8 ;  /* 0x000000080808722b */ /* 0x010f1e0000000008 */
        /* <DEDUP_REMOVED lines=9> */
[----:B----4-:R-:W4:-:S15]  /*41c0*/  DFMA R6, -R2, R8, 1 ;  /* 0x3ff000000206742b */ /* 0x010f1e0000000108 */
[----:B------:R-:W-:-:S15]  /*41d0*/  NOP ;  /* 0x0000000000007918 */ /* 0x000fde0000000000 */
[----:B------:R-:W-:-:S15]  /*41e0*/  NOP ;  /* 0x0000000000007918 */ /* 0x000fde0000000000 */
[----:B------:R-:W-:-:S15]  /*41f0*/  NOP ;  /* 0x0000000000007918 */ /* 0x000fde0000000000 */
[----:B------:R-:W-:-:S04]  /*4200*/  NOP ;  /* 0x0000000000007918 */ /* 0x000fc80000000000 */
[----:B----4-:R-:W-:-:S15]  /*4210*/  DFMA R8, R8, R6, R8 ;  /* 0x000000060808722b */ /* 0x010fde0000000008 */
[----:B------:R-:W-:-:S15]  /*4220*/  NOP ;  /* 0x0000000000007918 */ /* 0x000fde0000000000 */
[----:B------:R-:W-:-:S15]  /*4230*/  NOP ;  /* 0x0000000000007918 */ /* 0x000fde0000000000 */
[----:B------:R-:W-:-:S15]  /*4240*/  NOP ;  /* 0x0000000000007918 */ /* 0x000fde0000000000 */
[----:B------:R-:W-:-:S04]  /*4250*/  NOP ;  /* 0x0000000000007918 */ /* 0x000fc80000000000 */
[----:B-----5:R-:W4:Y:S02]  /*4260*/  DADD R6, -R16, R20 ;  /* 0x0000000010067229 */ /* 0x020f240000000114 */
[----:B----4-:R-:W-:-:S15]  /*4270*/  FSETP.GEU.AND P1, PT, |R7|, 6.5827683646048100446e-37, PT ;  /* 0x036000000700780b */ /* 0x010fde0003f2e200 */
[----:B------:R-:W-:-:S15]  /*4280*/  NOP ;  /* 0x0000000000007918 */ /* 0x000fde0000000000 */
[----:B------:R-:W-:-:S15]  /*4290*/  NOP ;  /* 0x0000000000007918 */ /* 0x000fde0000000000 */
[----:B------:R-:W-:-:S15]  /*42a0*/  NOP ;  /* 0x0000000000007918 */ /* 0x000fde0000000000 */
[----:B------:R-:W-:-:S02]  /*42b0*/  NOP ;  /* 0x0000000000007918 */ /* 0x000fc40000000000 */
[----:B------:R-:W1:-:S15]  /*42c0*/  DMUL R12, R6, R8 ;  /* 0x00000008060c7228 */ /* 0x000e5e0000000000 */
        /* <DEDUP_REMOVED lines=12> */
[----:B---3--:R-:W-:Y:S05]  /*4390*/  @P0 BRA P1, `(.L_x_5332) ;  /* 0x0000000000180947 */ /* 0x008fea0000800000 */
[----:B------:R-:W-:Y:S01]  /*43a0*/  MOV R8, R6 ;  /* 0x0000000600087202 */ /* 0x000fe20000000f00 */
[----:B------:R-:W-:Y:S01]  /*43b0*/  IMAD.MOV.U32 R9, RZ, RZ, R7 ;  /* 0x000000ffff097224 */ /* 0x000fe200078e0007 */
[----:B------:R-:W-:-:S07]  /*43c0*/  MOV R23, 0x43e0 ;  /* 0x000043e000177802 */ /* 0x000fce0000000f00 */
[----:B0-2---:R-:W-:Y:S05]  /*43d0*/  CALL.REL.NOINC `($__internal_15_$__cuda_sm20_div_rn_f64_full) ;  /* 0x0000013000787944 */ /* 0x005fea0003c00000 */
[----:B------:R-:W-:Y:S01]  /*43e0*/  MOV R8, R3 ;  /* 0x0000000300087202 */ /* 0x000fe20000000f00 */
[----:B------:R-:W-:-:S07]  /*43f0*/  IMAD.MOV.U32 R9, RZ, RZ, R2 ;  /* 0x000000ffff097224 */ /* 0x000fce00078e0002 */
.L_x_5332:
[----:B------:R-:W-:Y:S05]  /*4400*/  BSYNC.RECONVERGENT B3 ;  /* 0x0000000000037941 */ /* 0x000fea0003800200 */
.L_x_5331:
[----:B------:R-:W1:Y:S01]  /*4410*/  LDCU UR5, c[0x0][0x3bc] ;  /* 0x00007780ff0577ac */ /* 0x000e620008000800 */
[----:B------:R-:W3:Y:S01]  /*4420*/  DADD R16, R16, R8 ;  /* 0x0000000010107229 */ /* 0x000ee20000000008 */
[----:B------:R-:W4:Y:S01]  /*4430*/  LDCU UR6, c[0x0][0x3b4] ;  /* 0x00007680ff0677ac */ /* 0x000f220008000800 */
[----:B-1----:R-:W-:-:S04]  /*4440*/  IADD3 R22, PT, PT, R22, UR5, RZ ;  /* 0x0000000516167c10 */ /* 0x002fc8000fffe0ff */
[----:B----4-:R-:W-:-:S15]  /*4450*/  ISETP.GE.U32.AND P0, PT, R22, UR6, PT ;  /* 0x0000000616007c0c */ /* 0x010fde000bf06070 */
[----:B------:R-:W-:-:S15]  /*4460*/  NOP ;  /* 0x0000000000007918 */ /* 0x000fde0000000000 */
[----:B------:R-:W-:-:S15]  /*4470*/  NOP ;  /* 0x0000000000007918 */ /* 0x000fde0000000000 */
[----:B------:R-:W-:-:S13]  /*4480*/  NOP ;  /* 0x0000000000007918 */ /* 0x000fda0000000000 */
[----:B---3--:R-:W1:-:S15]  /*4490*/  DADD R20, -R16, R20 ;  /* 0x0000000010147229 */ /* 0x008e5e0000000114 */
[----:B------:R-:W-:-:S15]  /*44a0*/  NOP ;  /* 0x0000000000007918 */ /* 0x000fde0000000000 */
[----:B------:R-:W-:-:S15]  /*44b0*/  NOP ;  /* 0x0000000000007918 */ /* 0x000fde0000000000 */
[----:B------:R-:W-:-:S15]  /*44c0*/  NOP ;  /* 0x0000000000007918 */ /* 0x000fde0000000000 */
[----:B------:R-:W-:-:S04]  /*44d0*/  NOP ;  /* 0x0000000000007918 */ /* 0x000fc80000000000 */
[----:B-1----:R3:W4:Y:S02]  /*44e0*/  DFMA R28, R6, R20, R28 ;  /* 0x00000014061c722b */ /* 0x002724000000001c */
[----:B---34-:R-:W-:Y:S05]  /*44f0*/  @P0 BRA `(.L_x_5330) ;  /* 0x0000000400240947 */ /* 0x018fea0003800000 */
[----:B------:R-:W3:Y:S01]  /*4500*/  LDL.64 R12, [R1+0x10] ;  /* 0x00001000010c7983 */ /* 0x000ee20000100a00 */
[----:B------:R-:W-:Y:S01]  /*4510*/  IMAD.MOV.U32 R2, RZ, RZ, 0x1 ;  /* 0x00000001ff027424 */ /* 0x000fe200078e00ff */
[----:B------:R-:W1:Y:S01]  /*4520*/  DADD R6, -R18, R4 ;  /* 0x0000000012067229 */ /* 0x000e620000000104 */
[----:B------:R-:W-:Y:S01]  /*4530*/  BSSY.RECONVERGENT B3, `(.L_x_5333) ;  /* 0x0000037000037945 */ /* 0x000fe20003800200 */
[----:B-1----:R-:W-:Y:S01]  /*4540*/  FSETP.GEU.AND P1, PT, |R7|, 6.5827683646048100446e-37, PT ;  /* 0x036000000700780b */ /* 0x002fe20003f2e200 */
[----:B---3--:R-:W1:-:S15]  /*4550*/  MUFU.RCP64H R3, R13 ;  /* 0x0000000d00037308 */ /* 0x008e5e0000001800 */
        /* <DEDUP_REMOVED lines=29> */
[----:B-1----:R-:W2:-:S15]  /*4730*/  DMUL R8, R6, R2 ;  /* 0x0000000206087228 */ /* 0x002e9e0000000000 */
[----:B------:R-:W-:-:S15]  /*4740*/  NOP ;  /* 0x0000000000007918 */ /* 0x000fde0000000000 */
[----:B------:R-:W-:-:S15]  /*4750*/  NOP ;  /* 0x0000000000007918 */ /* 0x000fde0000000000 */
[----:B------:R-:W-:-:S15]  /*4760*/  NOP ;  /* 0x0000000000007918 */ /* 0x000fde0000000000 */
[----:B------:R-:W-:-:S04]  /*4770*/  NOP ;  /* 0x0000000000007918 */ /* 0x000fc80000000000 */
[----:B--2---:R-:W1:-:S15]  /*4780*/  DFMA R10, -R12, R8, R6 ;  /* 0x000000080c0a722b */ /* 0x004e5e0000000106 */
[----:B------:R-:W-:-:S15]  /*4790*/  NOP ;  /* 0x0000000000007918 */ /* 0x000fde0000000000 */
[----:B------:R-:W-:-:S15]  /*47a0*/  NOP ;  /* 0x0000000000007918 */ /* 0x000fde0000000000 */
[----:B------:R-:W-:-:S15]  /*47b0*/  NOP ;  /* 0x0000000000007918 */ /* 0x000fde0000000000 */
[----:B------:R-:W-:-:S04]  /*47c0*/  NOP ;  /* 0x0000000000007918 */ /* 0x000fc80000000000 */
[----:B-1----:R-:W1:Y:S02]  /*47d0*/  DFMA R2, R2, R10, R8 ;  /* 0x0000000a0202722b */ /* 0x002e640000000008 */
[----:B-1----:R-:W-:-:S05]  /*47e0*/  FFMA R0, RZ, R13, R3 ;  /* 0x0000000dff007223 */ /* 0x002fca0000000003 */
[----:B------:R-:W-:-:S13]  /*47f0*/  FSETP.GT.AND P0, PT, |R0|, 1.469367938527859385e-39, PT ;  /* 0x001000000000780b */ /* 0x000fda0003f04200 */
[----:B------:R-:W-:Y:S05]  /*4800*/  @P0 BRA P1, `(.L_x_5334) ;  /* 0x0000000000240947 */ /* 0x000fea0000800000 */
[----:B------:R-:W-:Y:S01]  /*4810*/  MOV R8, R6 ;  /* 0x0000000600087202 */ /* 0x000fe20000000f00 */
[----:B------:R-:W-:Y:S01]  /*4820*/  IMAD.MOV.U32 R9, RZ, RZ, R7 ;  /* 0x000000ffff097224 */ /* 0x000fe200078e0007 */
[----:B------:R-:W-:Y:S01]  /*4830*/  MOV R2, R12 ;  /* 0x0000000c00027202 */ /* 0x000fe20000000f00 */
[----:B------:R-:W-:Y:S01]  /*4840*/  IMAD.MOV.U32 R3, RZ, RZ, R13 ;  /* 0x000000ffff037224 */ /* 0x000fe200078e000d */
[----:B------:R-:W-:-:S07]  /*4850*/  MOV R23, 0x4870 ;  /* 0x0000487000177802 */ /* 0x000fce0000000f00 */
[----:B0-----:R-:W-:Y:S05]  /*4860*/  CALL.REL.NOINC `($__internal_15_$__cuda_sm20_div_rn_f64_full) ;  /* 0x0000012c00547944 */ /* 0x001fea0003c00000 */
[----:B------:R-:W-:-:S04]  /*4870*/  LOP3.LUT R3, R3, R2, RZ, 0x3c, !PT ;  /* 0x0000000203037212 */ /* 0x000fc800078e3cff */
[----:B------:R-:W-:-:S04]  /*4880*/  LOP3.LUT R2, R3, R2, RZ, 0x3c, !PT ;  /* 0x0000000203027212 */ /* 0x000fc800078e3cff */
[----:B------:R-:W-:-:S07]  /*4890*/  LOP3.LUT R3, R3, R2, RZ, 0x3c, !PT ;  /* 0x0000000203037212 */ /* 0x000fce00078e3cff */
.L_x_5334:
[----:B------:R-:W-:Y:S05]  /*48a0*/  BSYNC.RECONVERGENT B3 ;  /* 0x0000000000037941 */ /* 0x000fea0003800200 */
.L_x_5333:
[----:B------:R-:W2:Y:S01]  /*48b0*/  LDL.LU.64 R8, [R1] ;  /* 0x0000000001087983 */ /* 0x000ea20000300a00 */
[----:B------:R-:W1:Y:S03]  /*48c0*/  DADD R18, R18, R2 ;  /* 0x0000000012127229 */ /* 0x000e660000000002 */
[----:B------:R3:W5:Y:S04]  /*48d0*/  LDL R0, [R1+0x20] ;  /* 0x0000200001007983 */ /* 0x0007680000100800 */
[----:B------:R3:W5:-:S15]  /*48e0*/  LDL.64 R10, [R1+0x10] ;  /* 0x00001000010a7983 */ /* 0x00075e0000100a00 */
[----:B------:R-:W-:-:S15]  /*48f0*/  NOP ;  /* 0x0000000000007918 */ /* 0x000fde0000000000 */
[----:B------:R-:W-:-:S15]  /*4900*/  NOP ;  /* 0x0000000000007918 */ /* 0x000fde0000000000 */
[----:B------:R-:W-:-:S12]  /*4910*/  NOP ;  /* 0x0000000000007918 */ /* 0x000fd80000000000 */
[----:B-1----:R-:W2:-:S15]  /*4920*/  DADD R4, -R18, R4 ;  /* 0x0000000012047229 */ /* 0x002e9e0000000104 */
[----:B------:R-:W-:-:S15]  /*4930*/  NOP ;  /* 0x0000000000007918 */ /* 0x000fde0000000000 */
[----:B------:R-:W-:-:S15]  /*4940*/  NOP ;  /* 0x0000000000007918 */ /* 0x000fde0000000000 */
[----:B------:R-:W-:-:S15]  /*4950*/  NOP ;  /* 0x0000000000007918 */ /* 0x000fde0000000000 */
[----:B------:R-:W-:-:S04]  /*4960*/  NOP ;  /* 0x0000000000007918 */ /* 0x000fc80000000000 */
[----:B--2---:R-:W1:Y:S02]  /*4970*/  DFMA R8, R6, R4, R8 ;  /* 0x000000040608722b */ /* 0x004e640000000008 */
[----:B-1----:R3:W-:Y:S02]  /*4980*/  STL.64 [R1], R8 ;  /* 0x0000000801007387 */ /* 0x0027e40000100a00 */
.L_x_5330:
[----:B------:R-:W-:Y:S05]  /*4990*/  BSYNC.RECONVERGENT B2 ;  /* 0x0000000000027941 */ /* 0x000fea0003800200 */
.L_x_5329:
[----:B---3--:R-:W3:Y:S04]  /*49a0*/  LDL.64 R8, [R1+0x10] ;  /* 0x0000100001087983 */ /* 0x008ee80000100a00 */
[----:B-----5:R-:W4:Y:S01]  /*49b0*/  LDL.64 R4, [R1] ;  /* 0x0000000001047983 */ /* 0x020f220000100a00 */
[----:B-1----:R-:W-:Y:S01]  /*49c0*/  MOV R14, R10 ;  /* 0x0000000a000e7202 */ /* 0x002fe20000000f00 */
[----:B------:R-:W-:Y:S01]  /*49d0*/  IMAD.MOV.U32 R15, RZ, RZ, R11 ;  /* 0x000000ffff0f7224 */ /* 0x000fe200078e000b */
[----:B---3--:R-:W1:Y:S01]  /*49e0*/  DSETP.NEU.AND P0, PT, R8, RZ, PT ;  /* 0x000000ff0800722a */ /* 0x008e620003f0d000 */
[----:B----4-:R-:W-:Y:S01]  /*49f0*/  MOV R6, R4 ;  /* 0x0000000400067202 */ /* 0x010fe20000000f00 */
[----:B------:R-:W-:Y:S01]  /*4a00*/  IMAD.MOV.U32 R7, RZ, RZ, R5 ;  /* 0x000000ffff077224 */ /* 0x000fe200078e0005 */
[----:B------:R-:W-:Y:S01]  /*4a10*/  MOV R4, R18 ;  /* 0x0000001200047202 */ /* 0x000fe20000000f00 */
[----:B------:R-:W-:Y:S01]  /*4a20*/  IMAD.MOV.U32 R5, RZ, RZ, R19 ;  /* 0x000000ffff057224 */ /* 0x000fe200078e0013 */
[----:B-1----:R-:W-:Y:S06]  /*4a30*/  @!P0 BRA `(.L_x_5298) ;  /* 0x0000008400088947 */ /* 0x002fec0003800000 */
[----:B------:R-:W2:Y:S01]  /*4a40*/  LDL.LU R3, [R1+0x20] ;  /* 0x0000200001037983 */ /* 0x000ea20000300800 */
[----:B------:R-:W1:Y:S01]  /*4a50*/  DSETP.NEU.AND P0, PT, R10, RZ, PT ;  /* 0x000000ff0a00722a */ /* 0x000e620003f0d000 */
[----:B------:R-:W-:Y:S01]  /*4a60*/  IMAD.MOV.U32 R14, RZ, RZ, R8 ;  /* 0x000000ffff0e7224 */ /* 0x000fe200078e0008 */
[----:B------:R-:W-:Y:S01]  /*4a70*/  MOV R15, R9 ;  /* 0x00000009000f7202 */ /* 0x000fe20000000f00 */
[----:B------:R-:W-:Y:S01]  /*4a80*/  IMAD.MOV.U32 R6, RZ, RZ, R28 ;  /* 0x000000ffff067224 */ /* 0x000fe200078e001c */
[----:B------:R-:W-:Y:S01]  /*4a90*/  MOV R7, R29 ;  /* 0x0000001d00077202 */ /* 0x000fe20000000f00 */
[----:B------:R-:W-:Y:S01]  /*4aa0*/  IMAD.MOV.U32 R4, RZ, RZ, R16 ;  /* 0x000000ffff047224 */ /* 0x000fe200078e0010 */
[----:B------:R-:W-:Y:S02]  /*4ab0*/  MOV R5, R17 ;  /* 0x0000001100057202 */ /* 0x000fe40000000f00 */
[----:B--2---:R-:W-:Y:S01]  /*4ac0*/  MOV R0, R3 ;  /* 0x0000000300007202 */ /* 0x004fe20000000f00 */
[----:B-1----:R-:W-:Y:S06]  /*4ad0*/  @!P0 BRA `(.L_x_5298) ;  /* 0x0000008000e08947 */ /* 0x002fec0003800000 */
[----:B------:R-:W1:Y:S01]  /*4ae0*/  DADD R14, R8, R10 ;  /* 0x00000000080e7229 */ /* 0x000e62000000000a */
[----:B------:R-:W-:Y:S01]  /*4af0*/  IMAD.MOV.U32 R2, RZ, RZ, 0x1 ;  /* 0x00000001ff027424 */ /* 0x000fe200078e00ff */
[----:B-1----:R-:W1:Y:S01]  /*4b00*/  MUFU.RCP64H R3, R15 ;  /* 0x0000000f00037308 */ /* 0x002e620000001800 */
[----:B------:R-:W-:Y:S01]  /*4b10*/  FSETP.GEU.AND P1, PT, |R11|, 6.5827683646048100446e-37, PT ;  /* 0x036000000b00780b */ /* 0x000fe20003f2e200 */
[----:B------:R-:W-:-:S15]  /*4b20*/  BSSY.RECONVERGENT B2, `(.L_x_5335) ;  /* 0x0000038000027945 */ /* 0x000fde0003800200 */
[----:B------:R-:W-:-:S15]  /*4b30*/  NOP ;  /* 0x0000000000007918 */ /* 0x000fde0000000000 */
[----:B------:R-:W-:-:S15]  /*4b40*/  NOP ;  /* 0x0000000000007918 */ /* 0x000fde0000000000 */
[----:B------:R-:W-:-:S15]  /*4b50*/  NOP ;  /* 0x0000000000007918 */ /* 0x000fde0000000000 */
        /* <DEDUP_REMOVED lines=37> */
[----:B------:R-:W-:-:S15]  /*4db0*/  FSETP.GT.AND P0, PT, |R0|, 1.469367938527859385e-39, PT ;  /* 0x001000000000780b */ /* 0x000fde0003f04200 */
[----:B------:R-:W-:-:S15]  /*4dc0*/  NOP ;  /* 0x0000000000007918 */ /* 0x000fde0000000000 */
[----:B------:R-:W-:-:S15]  /*4dd0*/  NOP ;  /* 0x0000000000007918 */ /* 0x000fde0000000000 */
[----:B------:R-:W-:-:S12]  /*4de0*/  NOP ;  /* 0x0000000000007918 */ /* 0x000fd80000000000 */
[----:B------:R1:W2:Y:S02]  /*4df0*/  DADD R18, -R16, R18 ;  /* 0x0000000010127229 */ /* 0x0002a40000000112 */
[----:B-12---:R-:W-:Y:S05]  /*4e00*/  @P0 BRA P1, `(.L_x_5336) ;  /* 0x0000000000240947 */ /* 0x006fea0000800000 */
        /* <DEDUP_REMOVED lines=9> */
.L_x_5336:
[----:B------:R-:W-:Y:S05]  /*4ea0*/  BSYNC.RECONVERGENT B2 ;  /* 0x0000000000027941 */ /* 0x000fea0003800200 */
.L_x_5335:
[----:B------:R-:W2:Y:S04]  /*4eb0*/  LDL.LU.64 R4, [R1] ;  /* 0x0000000001047983 */ /* 0x000ea80000300a00 */
[----:B------:R-:W3:Y:S01]  /*4ec0*/  LDL.LU.64 R8, [R1+0x10] ;  /* 0x0000100001087983 */ /* 0x000ee20000300a00 */
[----:B------:R-:W-:Y:S01]  /*4ed0*/  MOV R0, 0xffffffff ;  /* 0xffffffff00007802 */ /* 0x000fe20000000f00 */
        /* <DEDUP_REMOVED lines=15> */
[----:B---3--:R-:W1:-:S15]  /*4fd0*/  DMUL R18, R18, R8 ;  /* 0x0000000812127228 */ /* 0x008e5e0000000000 */
[----:B------:R-:W-:-:S15]  /*4fe0*/  NOP ;  /* 0x0000000000007918 */ /* 0x000fde0000000000 */
[----:B------:R-:W-:-:S15]  /*4ff0*/  NOP ;  /* 0x0000000000007918 */ /* 0x000fde0000000000 */
[----:B------:R-:W-:-:S15]  /*5000*/  NOP ;  /* 0x0000000000007918 */ /* 0x000fde0000000000 */
[----:B------:R-:W-:-:S04]  /*5010*/  NOP ;  /* 0x0000000000007918 */ /* 0x000fc80000000000 */
[----:B-1----:R1:W3:Y:S02]  /*5020*/  DFMA R6, R18, R2, R6 ;  /* 0x000000021206722b */ /* 0x0022e40000000006 */
[----:B-1-3--:R-:W-:Y:S05]  /*5030*/  BRA `(.L_x_5298) ;  /* 0x0000007c00887947 */ /* 0x00afea0003800000 */
.L_x_5319:
[----:B------:R-:W-:-:S13]  /*5040*/  ISETP.NE.AND P0, PT, R4, 0x1, PT ;  /* 0x000000010400780c */ /* 0x000fda0003f05270 */
        /* <DEDUP_REMOVED lines=18> */
.L_x_5344:
[----:B------:R-:W0:Y:S01]  /*5170*/  LDC R12, c[0x0][0x520] ;  /* 0x00014800ff0c7b82 */ /* 0x000e220000000800 */
[----:B------:R-:W-:Y:S01]  /*5180*/  VIADD R0, R0, 0x1 ;  /* 0x0000000100007836 */ /* 0x000fe20000000000 */
[----:B------:R-:W1:Y:S01]  /*5190*/  LDCU UR5, c[0x0][0x3bc] ;  /* 0x00007780ff0577ac */ /* 0x000e620008000800 */
[----:B0-----:R-:W-:-:S05]  /*51a0*/  SHF.R.U32.HI R12, RZ, 0x3, R12 ;  /* 0x00000003ff0c7819 */ /* 0x001fca000001160c */
[----:B------:R-:W-:-:S04]  /*51b0*/  IMAD R21, R12, R22, RZ ;  /* 0x000000160c157224 */ /* 0x000fc800078e02ff */
[----:B------:R-:W-:-:S06]  /*51c0*/  IMAD.WIDE.U32 R20, R21, 0x8, R14 ;  /* 0x0000000815147825 */ /* 0x000fcc00078e000e */
[----:B------:R-:W2:Y:S01]  /*51d0*/  LDG.E.64 R20, desc[UR36][R20.64] ;  /* 0x0000002414147981 */ /* 0x000ea2000c1e1b00 */
[----:B------:R-:W0:Y:S01]  /*51e0*/  I2F.F64 R2, R0 ;  /* 0x0000000000027312 */ /* 0x000e220000201c00 */
[----:B------:R-:W-:Y:S01]  /*51f0*/  MOV R4, 0x1 ;  /* 0x0000000100047802 */ /* 0x000fe20000000f00 */
[----:B-1----:R-:W-:Y:S01]  /*5200*/  VIADD R22, R22, UR5 ;  /* 0x0000000516167c36 */ /* 0x002fe20008000000 */
[----:B0-----:R-:W0:-:S15]  /*5210*/  MUFU.RCP64H R5, R3 ;  /* 0x0000000300057308 */ /* 0x001e1e0000001800 */
        /* <DEDUP_REMOVED lines=45> */
[----:B0-----:R-:W-:-:S04]  /*54f0*/  IMAD R5, R12, R22, RZ ;  /* 0x000000160c057224 */ /* 0x001fc800078e02ff */
[----:B------:R-:W-:-:S06]  /*5500*/  IMAD.WIDE.U32 R4, R5, 0x8, R14 ;  /* 0x0000000805047825 */ /* 0x000fcc00078e000e */
        /* <DEDUP_REMOVED lines=14> */
.L_x_5341:
[----:B------:R-:W-:Y:S05]  /*55f0*/  BSYNC.RECONVERGENT B3 ;  /* 0x0000000000037941 */ /* 0x000fea0003800200 */
.L_x_5340:
        /* <DEDUP_REMOVED lines=72> */
.L_x_5343:
[----:B------:R-:W-:Y:S05]  /*5a80*/  BSYNC.RECONVERGENT B3 ;  /* 0x0000000000037941 */ /* 0x000fea0003800200 */
.L_x_5342:
[----:B------:R-:W2:Y:S01]  /*5a90*/  LDL.LU.64 R12, [R1] ;  /* 0x00000000010c7983 */ /* 0x000ea20000300a00 */
[----:B------:R-:W0:Y:S01]  /*5aa0*/  LDCU UR5, c[0x0][0x3bc] ;  /* 0x00007780ff0577ac */ /* 0x000e220008000800 */
[----:B------:R-:W1:Y:S01]  /*5ab0*/  DADD R18, R2, R18 ;  /* 0x0000000002127229 */ /* 0x000e620000000012 */
[----:B------:R-:W3:Y:S01]  /*5ac0*/  LDCU UR6, c[0x0][0x3b4] ;  /* 0x00007680ff0677ac */ /* 0x000ee20008000800 */
[----:B0-----:R-:W-:-:S05]  /*5ad0*/  IMAD.U32 R9, RZ, RZ, UR5 ;  /* 0x00000005ff097e24 */ /* 0x001fca000f8e00ff */
[----:B------:R-:W-:-:S15]  /*5ae0*/  IADD3 R22, PT, PT, R22, R9, RZ ;  /* 0x0000000916167210 */ /* 0x000fde0007ffe0ff */
[----:B------:R-:W-:-:S15]  /*5af0*/  NOP ;  /* 0x0000000000007918 */ /* 0x000fde0000000000 */
[----:B------:R-:W-:-:S15]  /*5b00*/  NOP ;  /* 0x0000000000007918 */ /* 0x000fde0000000000 */
[----:B------:R-:W-:-:S12]  /*5b10*/  NOP ;  /* 0x0000000000007918 */ /* 0x000fd80000000000 */
[----:B-1----:R-:W2:-:S15]  /*5b20*/  DADD R2, R4, -R18 ;  /* 0x0000000004027229 */ /* 0x002e9e0000000812 */
[----:B------:R-:W-:-:S15]  /*5b30*/  NOP ;  /* 0x0000000000007918 */ /* 0x000fde0000000000 */
[----:B------:R-:W-:-:S15]  /*5b40*/  NOP ;  /* 0x0000000000007918 */ /* 0x000fde0000000000 */
[----:B------:R-:W-:-:S15]  /*5b50*/  NOP ;  /* 0x0000000000007918 */ /* 0x000fde0000000000 */
[----:B------:R-:W-:-:S04]  /*5b60*/  NOP ;  /* 0x0000000000007918 */ /* 0x000fc80000000000 */
[----:B--2---:R3:W0:Y:S02]  /*5b70*/  DFMA R12, R6, R2, R12 ;  /* 0x00000002060c722b */ /* 0x004624000000000c */
[----:B---3--:R-:W-:Y:S01]  /*5b80*/  IMAD.U32 R2, RZ, RZ, UR6 ;  /* 0x00000006ff027e24 */ /* 0x008fe2000f8e00ff */
[----:B0-----:R0:W-:Y:S01]  /*5b90*/  STL.64 [R1], R12 ;  /* 0x0000000c01007387 */ /* 0x0011e20000100a00 */
[----:B------:R-:W-:-:S04]  /*5ba0*/  IADD3 R3, PT, PT, R22, R9, RZ ;  /* 0x0000000916037210 */ /* 0x000fc80007ffe0ff */
[----:B------:R-:W-:-:S13]  /*5bb0*/  ISETP.GE.U32.AND P0, PT, R3, R2, PT ;  /* 0x000000020300720c */ /* 0x000fda0003f06070 */
[----:B0-----:R-:W-:Y:S05]  /*5bc0*/  @!P0 BRA `(.L_x_5344) ;  /* 0xfffffff400688947 */ /* 0x001fea000383ffff */
.L_x_5339:
[----:B------:R-:W-:Y:S05]  /*5bd0*/  BSYNC.RECONVERGENT B2 ;  /* 0x0000000000027941 */ /* 0x000fea0003800200 */
.L_x_5338:
[----:B------:R-:W-:Y:S01]  /*5be0*/  ISETP.GE.U32.AND P0, PT, R22, R2, PT ;  /* 0x000000021600720c */ /* 0x000fe20003f06070 */
[----:B------:R-:W-:-:S12]  /*5bf0*/  BSSY.RECONVERGENT B1, `(.L_x_5345) ;  /* 0x000000c000017945 */ /* 0x000fd80003800200 */
[----:B------:R-:W-:Y:S05]  /*5c00*/  @P0 BRA `(.L_x_5346) ;  /* 0x0000000000280947 */ /* 0x000fea0003800000 */
[----:B------:R-:W0:Y:S01]  /*5c10*/  LDC R6, c[0x0][0x520] ;  /* 0x00014800ff067b82 */ /* 0x000e220000000800 */
[----:B------:R-:W-:-:S05]  /*5c20*/  IMAD.IADD R3, R22, 0x1, R9 ;  /* 0x0000000116037824 */ /* 0x000fca00078e0209 */
[----:B------:R-:W-:Y:S02]  /*5c30*/  ISETP.GE.U32.AND P1, PT, R3, R2, PT ;  /* 0x000000020300720c */ /* 0x000fe40003f26070 */
[----:B0-----:R-:W-:-:S05]  /*5c40*/  SHF.R.U32.HI R6, RZ, 0x3, R6 ;  /* 0x00000003ff067819 */ /* 0x001fca0000011606 */
[----:B------:R-:W-:-:S06]  /*5c50*/  IMAD R21, R6, R22, RZ ;  /* 0x0000001606157224 */ /* 0x000fcc00078e02ff */
[----:B------:R-:W-:Y:S02]  /*5c60*/  @!P1 IMAD R3, R6, R3, RZ ;  /* 0x0000000306039224 */ /* 0x000fe400078e02ff */
[----:B------:R-:W-:-:S04]  /*5c70*/  IMAD.WIDE.U32 R20, R21, 0x8, R14 ;  /* 0x0000000815147825 */ /* 0x000fc800078e000e */
[----:B------:R-:W-:Y:S02]  /*5c80*/  @!P1 IMAD.WIDE.U32 R14, R3, 0x8, R14 ;  /* 0x00000008030e9825 */ /* 0x000fe400078e000e */
[----:B------:R-:W5:Y:S04]  /*5c90*/  LDG.E.64 R20, desc[UR36][R20.64] ;  /* 0x0000002414147981 */ /* 0x000f68000c1e1b00 */
[----:B------:R0:W5:Y:S02]  /*5ca0*/  @!P1 LDG.E.64 R4, desc[UR36][R14.64] ;  /* 0x000000240e049981 */ /* 0x000164000c1e1b00 */
.L_x_5346:
[----:B------:R-:W-:Y:S05]  /*5cb0*/  BSYNC.RECONVERGENT B1 ;  /* 0x0000000000017941 */ /* 0x000fea0003800200 */
.L_x_5345:
        /* <DEDUP_REMOVED lines=8> */
[----:B--2---:R-:W2:Y:S02]  /*5d40*/  I2F.F64 R2, R2 ;  /* 0x0000000200027312 */ /* 0x004ea40000201c00 */
[----:B--2---:R2:W-:Y:S01]  /*5d50*/  STL.64 [R1+0x10], R2 ;  /* 0x0000100201007387 */ /* 0x0045e20000100a00 */
        /* <DEDUP_REMOVED lines=30> */
[----:B-----5:R-:W3:Y:S02]  /*5f40*/  DADD R6, -R16, R20 ;  /* 0x0000000010067229 */ /* 0x020ee40000000114 */
[----:B---3--:R-:W-:-:S15]  /*5f50*/  FSETP.GEU.AND P1, PT, |R7|, 6.5827683646048100446e-37, PT ;  /* 0x036000000700780b */ /* 0x008fde0003f2e200 */
        /* <DEDUP_REMOVED lines=17> */
[----:B--2---:R-:W-:Y:S05]  /*6070*/  @P0 BRA P1, `(.L_x_5350) ;  /* 0x0000000000180947 */ /* 0x004fea0000800000 */
[----:B------:R-:W-:Y:S01]  /*6080*/  MOV R8, R6 ;  /* 0x0000000600087202 */ /* 0x000fe20000000f00 */
[----:B------:R-:W-:Y:S01]  /*6090*/  IMAD.MOV.U32 R9, RZ, RZ, R7 ;  /* 0x000000ffff097224 */ /* 0x000fe200078e0007 */
[----:B------:R-:W-:-:S07]  /*60a0*/  MOV R23, 0x60c0 ;  /* 0x000060c000177802 */ /* 0x000fce0000000f00 */
[----:B-1----:R-:W-:Y:S05]  /*60b0*/  CALL.REL.NOINC `($__internal_15_$__cuda_sm20_div_rn_f64_full) ;  /* 0x0000011400407944 */ /* 0x002fea0003c00000 */
[----:B------:R-:W-:Y:S01]  /*60c0*/  MOV R8, R3 ;  /* 0x0000000300087202 */ /* 0x000fe20000000f00 */
[----:B------:R-:W-:-:S07]  /*60d0*/  IMAD.MOV.U32 R9, RZ, RZ, R2 ;  /* 0x000000ffff097224 */ /* 0x000fce00078e0002 */
.L_x_5350:
[----:B------:R-:W-:Y:S05]  /*60e0*/  BSYNC.RECONVERGENT B3 ;  /* 0x0000000000037941 */ /* 0x000fea0003800200 */
.L_x_5349:
[----:B------:R-:W0:Y:S01]  /*60f0*/  LDCU UR5, c[0x0][0x3bc] ;  /* 0x00007780ff0577ac */ /* 0x000e220008000800 */
[----:B------:R-:W2:Y:S01]  /*6100*/  DADD R16, R16, R8 ;  /* 0x0000000010107229 */ /* 0x000ea20000000008 */
[----:B------:R-:W3:Y:S01]  /*6110*/  LDCU UR6, c[0x0][0x3b4] ;  /* 0x00007680ff0677ac */ /* 0x000ee20008000800 */
[----:B0-----:R-:W-:-:S04]  /*6120*/  IADD3 R22, PT, PT, R22, UR5, RZ ;  /* 0x0000000516167c10 */ /* 0x001fc8000fffe0ff */
[----:B---3--:R-:W-:-:S15]  /*6130*/  ISETP.GE.U32.AND P0, PT, R22, UR6, PT ;  /* 0x0000000616007c0c */ /* 0x008fde000bf06070 */
[----:B------:R-:W-:-:S15]  /*6140*/  NOP ;  /* 0x0000000000007918 */ /* 0x000fde0000000000 */
[----:B------:R-:W-:-:S15]  /*6150*/  NOP ;  /* 0x0000000000007918 */ /* 0x000fde0000000000 */
[----:B------:R-:W-:-:S13]  /*6160*/  NOP ;  /* 0x0000000000007918 */ /* 0x000fda0000000000 */
[----:B--2---:R-:W0:-:S15]  /*6170*/  DADD R20, -R16, R20 ;  /* 0x0000000010147229 */ /* 0x004e1e0000000114 */
[----:B------:R-:W-:-:S15]  /*6180*/  NOP ;  /* 0x0000000000007918 */ /* 0x000fde0000000000 */
[----:B------:R-:W-:-:S15]  /*6190*/  NOP ;  /* 0x0000000000007918 */ /* 0x000fde0000000000 */
[----:B------:R-:W-:-:S15]  /*61a0*/  NOP ;  /* 0x0000000000007918 */ /* 0x000fde0000000000 */
[----:B------:R-:W-:-:S04]  /*61b0*/  NOP ;  /* 0x0000000000007918 */ /* 0x000fc80000000000 */
[----:B0-----:R2:W3:Y:S02]  /*61c0*/  DFMA R28, R6, R20, R28 ;  /* 0x00000014061c722b */ /* 0x0014e4000000001c */
[----:B--23--:R-:W-:Y:S05]  /*61d0*/  @P0 BRA `(.L_x_5348) ;  /* 0x0000000400240947 */ /* 0x00cfea0003800000 */
[----:B------:R-:W2:Y:S01]  /*61e0*/  LDL.64 R12, [R1+0x10] ;  /* 0x00001000010c7983 */ /* 0x000ea20000100a00 */
[----:B------:R-:W-:Y:S01]  /*61f0*/  IMAD.MOV.U32 R2, RZ, RZ, 0x1 ;  /* 0x00000001ff027424 */ /* 0x000fe200078e00ff */
[----:B------:R-:W0:Y:S01]  /*6200*/  DADD R6, -R18, R4 ;  /* 0x0000000012067229 */ /* 0x000e220000000104 */
[----:B------:R-:W-:Y:S01]  /*6210*/  BSSY.RECONVERGENT B3, `(.L_x_5351) ;  /* 0x0000037000037945 */ /* 0x000fe20003800200 */
[----:B0-----:R-:W-:Y:S01]  /*6220*/  FSETP.GEU.AND P1, PT, |R7|, 6.5827683646048100446e-37, PT ;  /* 0x036000000700780b */ /* 0x001fe20003f2e200 */
[----:B--2---:R-:W0:-:S15]  /*6230*/  MUFU.RCP64H R3, R13 ;  /* 0x0000000d00037308 */ /* 0x004e1e0000001800 */
        /* <DEDUP_REMOVED lines=29> */
[----:B0-----:R-:W1:-:S15]  /*6410*/  DMUL R8, R6, R2 ;  /* 0x0000000206087228 */ /* 0x001e5e0000000000 */
[----:B------:R-:W-:-:S15]  /*6420*/  NOP ;  /* 0x0000000000007918 */ /* 0x000fde0000000000 */
[----:B------:R-:W-:-:S15]  /*6430*/  NOP ;  /* 0x0000000000007918 */ /* 0x000fde0000000000 */
[----:B------:R-:W-:-:S15]  /*6440*/  NOP ;  /* 0x0000000000007918 */ /* 0x000fde0000000000 */
[----:B------:R-:W-:-:S04]  /*6450*/  NOP ;  /* 0x0000000000007918 */ /* 0x000fc80000000000 */
[----:B-1----:R-:W0:-:S15]  /*6460*/  DFMA R10, -R12, R8, R6 ;  /* 0x000000080c0a722b */ /* 0x002e1e0000000106 */
        /* <DEDUP_REMOVED lines=17> */
.L_x_5352:
[----:B------:R-:W-:Y:S05]  /*6580*/  BSYNC.RECONVERGENT B3 ;  /* 0x0000000000037941 */ /* 0x000fea0003800200 */
.L_x_5351:
[----:B------:R-:W2:Y:S01]  /*6590*/  LDL.LU.64 R8, [R1] ;  /* 0x0000000001087983 */ /* 0x000ea20000300a00 */
[----:B------:R-:W0:Y:S03]  /*65a0*/  DADD R18, R18, R2 ;  /* 0x0000000012127229 */ /* 0x000e260000000002 */
[----:B------:R3:W5:Y:S04]  /*65b0*/  LDL R0, [R1+0x20] ;  /* 0x0000200001007983 */ /* 0x0007680000100800 */
[----:B------:R3:W5:-:S15]  /*65c0*/  LDL.64 R10, [R1+0x10] ;  /* 0x00001000010a7983 */ /* 0x00075e0000100a00 */
[----:B------:R-:W-:-:S15]  /*65d0*/  NOP ;  /* 0x0000000000007918 */ /* 0x000fde0000000000 */
[----:B------:R-:W-:-:S15]  /*65e0*/  NOP ;  /* 0x0000000000007918 */ /* 0x000fde0000000000 */
[----:B------:R-:W-:-:S12]  /*65f0*/  NOP ;  /* 0x0000000000007918 */ /* 0x000fd80000000000 */
[----:B0-----:R-:W2:-:S15]  /*6600*/  DADD R4, -R18, R4 ;  /* 0x0000000012047229 */ /* 0x001e9e0000000104 */
[----:B------:R-:W-:-:S15]  /*6610*/  NOP ;  /* 0x0000000000007918 */ /* 0x000fde0000000000 */
[----:B------:R-:W-:-:S15]  /*6620*/  NOP ;  /* 0x0000000000007918 */ /* 0x000fde0000000000 */
[----:B------:R-:W-:-:S15]  /*6630*/  NOP ;  /* 0x0000000000007918 */ /* 0x000fde0000000000 */
[----:B------:R-:W-:-:S04]  /*6640*/  NOP ;  /* 0x0000000000007918 */ /* 0x000fc80000000000 */
[----:B--2---:R-:W0:Y:S02]  /*6650*/  DFMA R8, R6, R4, R8 ;  /* 0x000000040608722b */ /* 0x004e240000000008 */
[----:B0-----:R3:W-:Y:S02]  /*6660*/  STL.64 [R1], R8 ;  /* 0x0000000801007387 */ /* 0x0017e40000100a00 */
.L_x_5348:
[----:B------:R-:W-:Y:S05]  /*6670*/  BSYNC.RECONVERGENT B2 ;  /* 0x0000000000027941 */ /* 0x000fea0003800200 */
.L_x_5347:
[----:B---3--:R-:W2:Y:S04]  /*6680*/  LDL.64 R8, [R1+0x10] ;  /* 0x0000100001087983 */ /* 0x008ea80000100a00 */
[----:B-----5:R-:W3:Y:S01]  /*6690*/  LDL.64 R4, [R1] ;  /* 0x0000000001047983 */ /* 0x020ee20000100a00 */
[----:B0-----:R-:W-:Y:S01]  /*66a0*/  MOV R14, R10 ;  /* 0x0000000a000e7202 */ /* 0x001fe20000000f00 */
[----:B------:R-:W-:Y:S01]  /*66b0*/  IMAD.MOV.U32 R15, RZ, RZ, R11 ;  /* 0x000000ffff0f7224 */ /* 0x000fe200078e000b */
[----:B--2---:R-:W0:Y:S01]  /*66c0*/  DSETP.NEU.AND P0, PT, R8, RZ, PT ;  /* 0x000000ff0800722a */ /* 0x004e220003f0d000 */
[----:B---3--:R-:W-:Y:S01]  /*66d0*/  MOV R6, R4 ;  /* 0x0000000400067202 */ /* 0x008fe20000000f00 */
[----:B------:R-:W-:Y:S01]  /*66e0*/  IMAD.MOV.U32 R7, RZ, RZ, R5 ;  /* 0x000000ffff077224 */ /* 0x000fe200078e0005 */
[----:B------:R-:W-:Y:S01]  /*66f0*/  MOV R4, R18 ;  /* 0x0000001200047202 */ /* 0x000fe20000000f00 */
[----:B------:R-:W-:Y:S01]  /*6700*/  IMAD.MOV.U32 R5, RZ, RZ, R19 ;  /* 0x000000ffff057224 */ /* 0x000fe200078e0013 */
[----:B0-----:R-:W-:Y:S06]  /*6710*/  @!P0 BRA `(.L_x_5298) ;  /* 0x0000006400d08947 */ /* 0x001fec0003800000 */
[----:B------:R-:W1:Y:S01]  /*6720*/  LDL.LU R3, [R1+0x20] ;  /* 0x0000200001037983 */ /* 0x000e620000300800 */
[----:B------:R-:W0:Y:S01]  /*6730*/  DSETP.NEU.AND P0, PT, R10, RZ, PT ;  /* 0x000000ff0a00722a */ /* 0x000e220003f0d000 */
[----:B------:R-:W-:Y:S01]  /*6740*/  IMAD.MOV.U32 R14, RZ, RZ, R8 ;  /* 0x000000ffff0e7224 */ /* 0x000fe200078e0008 */
[----:B------:R-:W-:Y:S01]  /*6750*/  MOV R15, R9 ;  /* 0x00000009000f7202 */ /* 0x000fe20000000f00 */
[----:B------:R-:W-:Y:S01]  /*6760*/  IMAD.MOV.U32 R6, RZ, RZ, R28 ;  /* 0x000000ffff067224 */ /* 0x000fe200078e001c */
[----:B------:R-:W-:Y:S01]  /*6770*/  MOV R7, R29 ;  /* 0x0000001d00077202 */ /* 0x000fe20000000f00 */
[----:B------:R-:W-:Y:S01]  /*6780*/  IMAD.MOV.U32 R4, RZ, RZ, R16 ;  /* 0x000000ffff047224 */ /* 0x000fe200078e0010 */
[----:B------:R-:W-:Y:S02]  /*6790*/  MOV R5, R17 ;  /* 0x0000001100057202 */ /* 0x000fe40000000f00 */
[----:B-1----:R-:W-:Y:S01]  /*67a0*/  MOV R0, R3 ;  /* 0x0000000300007202 */ /* 0x002fe20000000f00 */
        /* <DEDUP_REMOVED lines=61> */
.L_x_5354:
[----:B------:R-:W-:Y:S05]  /*6b80*/  BSYNC.RECONVERGENT B2 ;  /* 0x0000000000027941 */ /* 0x000fea0003800200 */
.L_x_5353:
        /* <DEDUP_REMOVED lines=23> */
[----:B0-----:R3:W4:Y:S02]  /*6d00*/  DFMA R6, R18, R2, R6 ;  /* 0x000000021206722b */ /* 0x0017240000000006 */
[----:B---34-:R-:W-:Y:S05]  /*6d10*/  BRA `(.L_x_5298) ;  /* 0x0000006000507947 */ /* 0x018fea0003800000 */
.L_x_5337:
[----:B------:R-:W0:Y:S01]  /*6d20*/  LDC.64 R28, c[0x0][0x398] ;  /* 0x0000e600ff1c7b82 */ /* 0x000e220000000a00 */
[----:B------:R-:W1:Y:S01]  /*6d30*/  LDCU UR5, c[0x0][0x3bc] ;  /* 0x00007780ff0577ac */ /* 0x000e620008000800 */
[----:B------:R-:W-:Y:S01]  /*6d40*/  BSSY.RECONVERGENT B2, `(.L_x_5355) ;  /* 0x00002ce000027945 */ /* 0x000fe20003800200 */
[----:B------:R-:W2:Y:S05]  /*6d50*/  LDCU.64 UR6, c[0x0][0x3a8] ;  /* 0x00007500ff0677ac */ /* 0x000eaa0008000a00 */
[----:B------:R-:W3:Y:S08]  /*6d60*/  LDC.64 R10, c[0x0][0x390] ;  /* 0x0000e400ff0a7b82 */ /* 0x000ef00000000a00 */
[----:B------:R-:W4:Y:S01]  /*6d70*/  LDC R0, c[0x0][0x3a0] ;  /* 0x0000e800ff007b82 */ /* 0x000f220000000800 */
[----:B-1----:R-:W-:-:S02]  /*6d80*/  IMAD.U32 R3, RZ, RZ, UR5 ;  /* 0x00000005ff037e24 */ /* 0x002fc4000f8e00ff */
[----:B--2---:R-:W-:Y:S01]  /*6d90*/  IMAD.U32 R18, RZ, RZ, UR6 ;  /* 0x00000006ff127e24 */ /* 0x004fe2000f8e00ff */
[----:B0-----:R0:W-:Y:S02]  /*6da0*/  STL.64 [R1], R28 ;  /* 0x0000001c01007387 */ /* 0x0011e40000100a00 */
[----:B------:R-:W-:Y:S02]  /*6db0*/  IADD3 R5, PT, PT, R20, R3, RZ ;  /* 0x0000000314057210 */ /* 0x000fe40007ffe0ff */
[----:B------:R-:W-:Y:S02]  /*6dc0*/  MOV R19, UR7 ;  /* 0x0000000700137c02 */ /* 0x000fe40008000f00 */
[----:B------:R-:W-:Y:S01]  /*6dd0*/  ISETP.GE.U32.AND P0, PT, R5, R2, PT ;  /* 0x000000020500720c */ /* 0x000fe20003f06070 */
[----:B---3--:R-:W-:Y:S01]  /*6de0*/  IMAD.MOV.U32 R16, RZ, RZ, R10 ;  /* 0x000000ffff107224 */ /* 0x008fe200078e000a */
[----:B------:R-:W-:-:S11]  /*6df0*/  MOV R17, R11 ;  /* 0x0000000b00117202 */ /* 0x000fd60000000f00 */
[----:B0---4-:R-:W-:Y:S05]  /*6e00*/  @P0 BRA `(.L_x_5356) ;  /* 0x0000002c00040947 */ /* 0x011fea0003800000 */
[----:B------:R0:W-:Y:S01]  /*6e10*/  STL.64 [R1], R28 ;  /* 0x0000001c01007387 */ /* 0x0001e20000100a00 */
[----:B------:R-:W-:Y:S01]  /*6e20*/  VIADD R2, R4, 0xffffffff ;  /* 0xffffffff04027836 */ /* 0x000fe20000000000 */
[----:B------:R-:W-:Y:S01]  /*6e30*/  MOV R16, R10 ;  /* 0x0000000a00107202 */ /* 0x000fe20000000f00 */
[----:B------:R-:W-:-:S03]  /*6e40*/  IMAD.MOV.U32 R17, RZ, RZ, R11 ;  /* 0x000000ffff117224 */ /* 0x000fc600078e000b */
[----:B------:R-:W-:-:S04]  /*6e50*/  VIMNMX.U32 R21, PT, PT, R2, 0x18, PT ;  /* 0x0000001802157848 */ /* 0x000fc80003fe0000 */
[----:B------:R-:W-:-:S07]  /*6e60*/  IADD3 R21, PT, PT, R21, 0x1, RZ ;  /* 0x0000000115157810 */ /* 0x000fce0007ffe0ff */
.L_x_5364:
[----:B------:R-:W1:Y:S01]  /*6e70*/  LDCU UR5, c[0x0][0x3f0] ;  /* 0x00007e00ff0577ac */ /* 0x000e620008000800 */
[----:B------:R-:W2:Y:S01]  /*6e80*/  LDCU.64 UR6, c[0x0][0x780] ;  /* 0x0000f000ff0677ac */ /* 0x000ea20008000a00 */
[----:B-1----:R-:W-:Y:S02]  /*6e90*/  ISETP.NE.AND P0, PT, RZ, UR5, PT ;  /* 0x00000005ff007c0c */ /* 0x002fe4000bf05270 */
[----:B--2---:R-:W-:-:S05]  /*6ea0*/  IADD3 R2, P1, PT, R22, UR6, RZ ;  /* 0x0000000616027c10 */ /* 0x004fca000ff3e0ff */
[----:B------:R-:W-:-:S06]  /*6eb0*/  IMAD.X R3, RZ, RZ, UR7, P1 ;  /* 0x00000007ff037e24 */ /* 0x000fcc00088e06ff */
[----:B------:R-:W2:Y:S02]  /*6ec0*/  @!P0 LDG.E.64 R6, desc[UR36][R2.64] ;  /* 0x0000002402068981 */ /* 0x000ea4000c1e1b00 */
[----:B--2---:R-:W-:Y:S01]  /*6ed0*/  @!P0 MOV R4, R6 ;  /* 0x0000000600048202 */ /* 0x004fe20000000f00 */
[----:B------:R-:W-:Y:S01]  /*6ee0*/  @!P0 IMAD.MOV.U32 R5, RZ, RZ, R7 ;  /* 0x000000ffff058224 */ /* 0x000fe200078e0007 */
[----:B------:R-:W-:Y:S06]  /*6ef0*/  @!P0 BRA `(.L_x_5357) ;  /* 0x0000002000588947 */ /* 0x000fec0003800000 */
[----:B------:R-:W1:Y:S01]  /*6f00*/  LDC R8, c[0x0][0x3f0] ;  /* 0x0000fc00ff087b82 */ /* 0x000e620000000800 */
[----:B------:R-:W2:Y:S01]  /*6f10*/  LDCU.64 UR30, c[0x0][0x3f8] ;  /* 0x00007f00ff1e77ac */ /* 0x000ea20008000a00 */
[----:B------:R-:W-:Y:S02]  /*6f20*/  HFMA2 R4, -RZ, RZ, 0, 0 ;  /* 0x00000000ff047431 */ /* 0x000fe400000001ff */
[----:B------:R-:W-:Y:S01]  /*6f30*/  IMAD.MOV.U32 R5, RZ, RZ, R20 ;  /* 0x000000ffff057224 */ /* 0x000fe200078e0014 */
[----:B------:R-:W3:Y:S01]  /*6f40*/  LDCU UR48, c[0x0][0x3f4] ;  /* 0x00007e80ff3077ac */ /* 0x000ee20008000800 */
[----:B------:R-:W4:Y:S01]  /*6f50*/  LDCU UR5, c[0x0][0x520] ;  /* 0x0000a400ff0577ac */ /* 0x000f220008000800 */
[----:B------:R-:W0:Y:S01]  /*6f60*/  LDCU UR77, c[0x0][0x408] ;  /* 0x00008100ff4d77ac */ /* 0x000e220008000800 */
[----:B------:R-:W0:Y:S01]  /*6f70*/  LDCU UR76, c[0x0][0x524] ;  /* 0x0000a480ff4c77ac */ /* 0x000e220008000800 */
[----:B--2---:R-:W-:Y:S01]  /*6f80*/  IMAD.HI.U32 R4, R20, UR30, R4 ;  /* 0x0000001e14047c27 */ /* 0x004fe2000f8e0004 */
[----:B------:R-:W2:Y:S03]  /*6f90*/  LDCU UR75, c[0x0][0x40c] ;  /* 0x00008180ff4b77ac */ /* 0x000ea60008000800 */
[----:B-1----:R-:W-:Y:S01]  /*6fa0*/  VIADD R8, R8, 0xffffffff ;  /* 0xffffffff08087836 */ /* 0x002fe20000000000 */
[----:B------:R-:W-:Y:S01]  /*6fb0*/  SHF.R.U32.HI R7, RZ, UR31, R4 ;  /* 0x0000001fff077c19 */ /* 0x000fe20008011604 */
[----:B------:R-:W1:Y:S03]  /*6fc0*/  LDCU UR74, c[0x0][0x528] ;  /* 0x0000a500ff4a77ac */ /* 0x000e660008000800 */
[----:B------:R-:W-:Y:S01]  /*6fd0*/  ISETP.NE.AND P0, PT, R8, RZ, PT ;  /* 0x000000ff0800720c */ /* 0x000fe20003f05270 */
[----:B------:R-:W0:Y:S01]  /*6fe0*/  LDCU UR73, c[0x0][0x420] ;  /* 0x00008400ff4977ac */ /* 0x000e220008000800 */
        /* <DEDUP_REMOVED lines=272> */
.L_x_5358:
[----:B------:R-:W-:Y:S01]  /*80f0*/  LOP3.LUT R5, R4, 0xfffffff8, RZ, 0xc0, !PT ;  /* 0xfffffff804057812 */ /* 0x000fe200078ec0ff */
[----:B------:R-:W1:Y:S01]  /*8100*/  LDCU UR52, c[0x0][0x3bc] ;  /* 0x00007780ff3477ac */ /* 0x000e620008000800 */
[----:B------:R-:W-:Y:S02]  /*8110*/  IMAD.MOV.U32 R6, RZ, RZ, RZ ;  /* 0x000000ffff067224 */ /* 0x000fe400078e00ff */
[----:B------:R-:W-:Y:S01]  /*8120*/  IADD3 R4, P1, PT, R5, R2, RZ ;  /* 0x0000000205047210 */ /* 0x000fe20007f3e0ff */
[----:B------:R-:W2:Y:S03]  /*8130*/  LDCU UR53, c[0x0][0x3f4] ;  /* 0x00007e80ff3577ac */ /* 0x000ea60008000800 */
[----:B------:R-:W-:-:S06]  /*8140*/  IADD3.X R5, PT, PT, RZ, R3, RZ, P1, !PT ;  /* 0x00000003ff057210 */ /* 0x000fcc0000ffe4ff */
[----:B------:R-:W5:Y:S01]  /*8150*/  LDG.E.64 R4, desc[UR36][R4.64] ;  /* 0x0000002404047981 */ /* 0x000f62000c1e1b00 */
[----:B-1----:R-:W-:-:S05]  /*8160*/  IADD3 R7, PT, PT, R20, UR52, RZ ;  /* 0x0000003414077c10 */ /* 0x002fca000fffe0ff */
[----:B------:R-:W-:-:S05]  /*8170*/  IMAD.HI.U32 R9, R7, UR30, R6 ;  /* 0x0000001e07097c27 */ /* 0x000fca000f8e0006 */
[----:B------:R-:W-:-:S05]  /*8180*/  SHF.R.U32.HI R9, RZ, UR31, R9 ;  /* 0x0000001fff097c19 */ /* 0x000fca0008011609 */
[----:B------:R-:W-:-:S04]  /*8190*/  IMAD.MOV R6, RZ, RZ, -R9 ;  /* 0x000000ffff067224 */ /* 0x000fc800078e0a09 */
[----:B--2---:R-:W-:-:S04]  /*81a0*/  IMAD R6, R6, UR53, R7 ;  /* 0x0000003506067c24 */ /* 0x004fc8000f8e0207 */
[----:B------:R-:W-:Y:S01]  /*81b0*/  IMAD R12, R6, UR5, RZ ;  /* 0x00000005060c7c24 */ /* 0x000fe2000f8e02ff */
        /* <DEDUP_REMOVED lines=230> */
.L_x_5359:
[----:B------:R-:W-:-:S04]  /*9020*/  LOP3.LUT R7, R12, 0xfffffff8, RZ, 0xc0, !PT ;  /* 0xfffffff80c077812 */ /* 0x000fc800078ec0ff */
[----:B------:R-:W-:-:S05]  /*9030*/  IADD3 R6, P0, PT, R7, R2, RZ ;  /* 0x0000000207067210 */ /* 0x000fca0007f1e0ff */
[----:B------:R-:W-:-:S06]  /*9040*/  IMAD.X R7, RZ, RZ, R3, P0 ;  /* 0x000000ffff077224 */ /* 0x000fcc00000e0603 */
[----:B------:R-:W5:Y:S02]  /*9050*/  LDG.E.64 R6, desc[UR36][R6.64] ;  /* 0x0000002406067981 */ /* 0x000f64000c1e1b00 */
.L_x_5357:
[----:B------:R-:W-:Y:S01]  /*9060*/  IADD3 R0, PT, PT, R0, 0x1, RZ ;  /* 0x0000000100007810 */ /* 0x000fe20007ffe0ff */
[----:B------:R-:W-:Y:S01]  /*9070*/  IMAD.MOV.U32 R8, RZ, RZ, 0x1 ;  /* 0x00000001ff087424 */ /* 0x000fe200078e00ff */
[----:B-----5:R-:W1:Y:S01]  /*9080*/  DADD R14, R4, -R10 ;  /* 0x00000000040e7229 */ /* 0x020e62000000080a */
[----:B------:R-:W-:-:S15]  /*9090*/  BSSY.RECONVERGENT B3, `(.L_x_5360) ;  /* 0x000003b000037945 */ /* 0x000fde0003800200 */
[----:B------:R-:W-:-:S15]  /*90a0*/  NOP ;  /* 0x0000000000007918 */ /* 0x000fde0000000000 */
[----:B------:R-:W-:-:S15]  /*90b0*/  NOP ;  /* 0x0000000000007918 */ /* 0x000fde0000000000 */
[----:B------:R-:W-:-:S15]  /*90c0*/  NOP ;  /* 0x0000000000007918 */ /* 0x000fde0000000000 */
[----:B------:R-:W-:-:S03]  /*90d0*/  NOP ;  /* 0x0000000000007918 */ /* 0x000fc60000000000 */
[----:B------:R-:W2:Y:S01]  /*90e0*/  I2F.F64 R2, R0 ;  /* 0x0000000000027312 */ /* 0x000ea20000201c00 */
[----:B-1----:R-:W-:Y:S01]  /*90f0*/  FSETP.GEU.AND P1, PT, |R15|, 6.5827683646048100446e-37, PT ;  /* 0x036000000f00780b */ /* 0x002fe20003f2e200 */
[----:B--2---:R-:W1:-:S15]  /*9100*/  MUFU.RCP64H R9, R3 ;  /* 0x0000000300097308 */ /* 0x004e5e0000001800 */
[----:B------:R-:W-:-:S15]  /*9110*/  NOP ;  /* 0x0000000000007918 */ /* 0x000fde0000000000 */
[----:B------:R-:W-:-:S15]  /*9120*/  NOP ;  /* 0x0000000000007918 */ /* 0x000fde0000000000 */
[----:B------:R-:W-:-:S15]  /*9130*/  NOP ;  /* 0x0000000000007918 */ /* 0x000fde0000000000 */
[----:B------:R-:W-:-:S02]  /*9140*/  NOP ;  /* 0x0000000000007918 */ /* 0x000fc40000000000 */
        /* <DEDUP_REMOVED lines=36> */
[----:B-1----:R-:W-:Y:S01]  /*9390*/  FFMA R12, RZ, R3, R9 ;  /* 0x00000003ff0c7223 */ /* 0x002fe20000000009 */
[----:B------:R-:W-:Y:S01]  /*93a0*/  MOV R18, R2 ;  /* 0x0000000200127202 */ /* 0x000fe20000000f00 */
[----:B------:R-:W-:-:S03]  /*93b0*/  IMAD.MOV.U32 R19, RZ, RZ, R3 ;  /* 0x000000ffff137224 */ /* 0x000fc600078e0003 */
[----:B------:R-:W-:-:S13]  /*93c0*/  FSETP.GT.AND P0, PT, |R12|, 1.469367938527859385e-39, PT ;  /* 0x001000000c00780b */ /* 0x000fda0003f04200 */
[----:B------:R-:W-:Y:S05]  /*93d0*/  @P0 BRA P1, `(.L_x_5361) ;  /* 0x0000000000180947 */ /* 0x000fea0000800000 */
[----:B------:R-:W-:Y:S01]  /*93e0*/  MOV R8, R14 ;  /* 0x0000000e00087202 */ /* 0x000fe20000000f00 */
[----:B------:R-:W-:Y:S01]  /*93f0*/  IMAD.MOV.U32 R9, RZ, RZ, R15 ;  /* 0x000000ffff097224 */ /* 0x000fe200078e000f */
[----:B------:R-:W-:-:S07]  /*9400*/  MOV R23, 0x9420 ;  /* 0x0000942000177802 */ /* 0x000fce0000000f00 */
[----:B0-----:R-:W-:Y:S05]  /*9410*/  CALL.REL.NOINC `($__internal_15_$__cuda_sm20_div_rn_f64_full) ;  /* 0x000000e000687944 */ /* 0x001fea0003c00000 */
[----:B------:R-:W-:Y:S01]  /*9420*/  MOV R8, R3 ;  /* 0x0000000300087202 */ /* 0x000fe20000000f00 */
[----:B------:R-:W-:-:S07]  /*9430*/  IMAD.MOV.U32 R9, RZ, RZ, R2 ;  /* 0x000000ffff097224 */ /* 0x000fce00078e0002 */
.L_x_5361:
[----:B0-----:R-:W-:Y:S05]  /*9440*/  BSYNC.RECONVERGENT B3 ;  /* 0x0000000000037941 */ /* 0x001fea0003800200 */
.L_x_5360:
[----:B------:R-:W0:Y:S01]  /*9450*/  DADD R10, R8, R10 ;  /* 0x00000000080a7229 */ /* 0x000e22000000000a */
[----:B------:R-:W-:-:S15]  /*9460*/  BSSY.RECONVERGENT B3, `(.L_x_5362) ;  /* 0x0000047000037945 */ /* 0x000fde0003800200 */
[----:B------:R-:W-:-:S15]  /*9470*/  NOP ;  /* 0x0000000000007918 */ /* 0x000fde0000000000 */
[----:B------:R-:W-:-:S15]  /*9480*/  NOP ;  /* 0x0000000000007918 */ /* 0x000fde0000000000 */
[----:B------:R-:W-:-:S15]  /*9490*/  NOP ;  /* 0x0000000000007918 */ /* 0x000fde0000000000 */
[----:B------:R-:W-:-:S03]  /*94a0*/  NOP ;  /* 0x0000000000007918 */ /* 0x000fc60000000000 */
[----:B0-----:R-:W0:-:S15]  /*94b0*/  DADD R2, -R10, R4 ;  /* 0x000000000a027229 */ /* 0x001e1e0000000104 */
        /* <DEDUP_REMOVED lines=65> */
.L_x_5363:
[----:B------:R-:W-:Y:S05]  /*98d0*/  BSYNC.RECONVERGENT B3 ;  /* 0x0000000000037941 */ /* 0x000fea0003800200 */
.L_x_5362:
[----:B------:R-:W2:Y:S01]  /*98e0*/  LDL.LU.64 R12, [R1] ;  /* 0x00000000010c7983 */ /* 0x000ea20000300a00 */
[----:B------:R-:W0:Y:S01]  /*98f0*/  LDCU UR5, c[0x0][0x3bc] ;  /* 0x00007780ff0577ac */ /* 0x000e220008000800 */
[----:B------:R0:W1:Y:S01]  /*9900*/  DADD R16, R2, R16 ;  /* 0x0000000002107229 */ /* 0x0000620000000010 */
[----:B------:R-:W3:Y:S01]  /*9910*/  LDCU UR6, c[0x0][0x3b4] ;  /* 0x00007680ff0677ac */ /* 0x000ee20008000800 */
[----:B0-----:R-:W-:Y:S02]  /*9920*/  IMAD.U32 R3, RZ, RZ, UR5 ;  /* 0x00000005ff037e24 */ /* 0x001fe4000f8e00ff */
[----:B---3--:R-:W-:-:S03]  /*9930*/  IMAD.U32 R2, RZ, RZ, UR6 ;  /* 0x00000006ff027e24 */ /* 0x008fc6000f8e00ff */
[----:B------:R-:W-:-:S15]  /*9940*/  LEA R20, R3, R20, 0x1 ;  /* 0x0000001403147211 */ /* 0x000fde00078e08ff */
        /* <DEDUP_REMOVED lines=8> */
[----:B--2---:R-:W0:Y:S02]  /*99d0*/  DFMA R12, R14, R8, R12 ;  /* 0x000000080e0c722b */ /* 0x004e24000000000c */
[----:B0-----:R1:W-:Y:S01]  /*99e0*/  STL.64 [R1], R12 ;  /* 0x0000000c01007387 */ /* 0x0013e20000100a00 */
[----:B------:R-:W-:-:S04]  /*99f0*/  IADD3 R9, PT, PT, R20, R3, RZ ;  /* 0x0000000314097210 */ /* 0x000fc80007ffe0ff */
[----:B------:R-:W-:-:S13]  /*9a00*/  ISETP.GE.U32.AND P0, PT, R9, R2, PT ;  /* 0x000000020900720c */ /* 0x000fda0003f06070 */
[----:B-1----:R-:W-:Y:S05]  /*9a10*/  @!P0 BRA `(.L_x_5364) ;  /* 0xffffffd400148947 */ /* 0x002fea000383ffff */
.L_x_5356:
[----:B------:R-:W-:Y:S05]  /*9a20*/  BSYNC.RECONVERGENT B2 ;  /* 0x0000000000027941 */ /* 0x000fea0003800200 */
.L_x_5355:
[----:B------:R-:W-:Y:S01]  /*9a30*/  ISETP.GE.U32.AND P0, PT, R20, R2, PT ;  /* 0x000000021400720c */ /* 0x000fe20003f06070 */
[----:B------:R-:W-:Y:S01]  /*9a40*/  BSSY.RECONVERGENT B1, `(.L_x_5365) ;  /* 0x000023d000017945 */ /* 0x000fe20003800200 */
[----:B------:R-:W-:Y:S01]  /*9a50*/  IMAD.MOV.U32 R14, RZ, RZ, R6 ;  /* 0x000000ffff0e7224 */ /* 0x000fe200078e0006 */
[----:B------:R-:W-:Y:S01]  /*9a60*/  MOV R15, R7 ;  /* 0x00000007000f7202 */ /* 0x000fe20000000f00 */
[----:B------:R-:W-:Y:S01]  /*9a70*/  IMAD.MOV.U32 R6, RZ, RZ, R4 ;  /* 0x000000ffff067224 */ /* 0x000fe200078e0004 */
[----:B------:R-:W-:-:S08]  /*9a80*/  MOV R7, R5 ;  /* 0x0000000500077202 */ /* 0x000fd00000000f00 */
[----:B------:R-:W-:Y:S05]  /*9a90*/  @P0 BRA `(.L_x_5366) ;  /* 0x0000002000dc0947 */ /* 0x000fea0003800000 */
[----:B------:R-:W0:Y:S01]  /*9aa0*/  LDC R6, c[0x0][0x3f0] ;  /* 0x0000fc00ff067b82 */ /* 0x000e220000000800 */
[----:B------:R-:W1:Y:S02]  /*9ab0*/  LDCU.64 UR6, c[0x0][0x780] ;  /* 0x0000f000ff0677ac */ /* 0x000e640008000a00 */
[----:B-1----:R-:W-:Y:S02]  /*9ac0*/  IADD3 R22, P0, PT, R22, UR6, RZ ;  /* 0x0000000616167c10 */ /* 0x002fe4000ff1e0ff */
[----:B0-----:R-:W-:-:S03]  /*9ad0*/  ISETP.NE.AND P1, PT, R6, RZ, PT ;  /* 0x000000ff0600720c */ /* 0x001fc60003f25270 */
[----:B------:R-:W-:-:S10]  /*9ae0*/  IMAD.X R23, RZ, RZ, UR7, P0 ;  /* 0x00000007ff177e24 */ /* 0x000fd400080e06ff */
[----:B------:R-:W-:Y:S05]  /*9af0*/  @P1 BRA `(.L_x_5367) ;  /* 0x0000000000181947 */ /* 0x000fea0003800000 */
[----:B------:R-:W2:Y:S01]  /*9b00*/  LDG.E.64 R6, desc[UR36][R22.64] ;  /* 0x0000002416067981 */ /* 0x000ea2000c1e1b00 */
[----:B------:R-:W-:-:S04]  /*9b10*/  IADD3 R3, PT, PT, R20, R3, RZ ;  /* 0x0000000314037210 */ /* 0x000fc80007ffe0ff */
[----:B------:R-:W-:-:S04]  /*9b20*/  ISETP.GE.U32.AND P0, PT, R3, R2, PT ;  /* 0x000000020300720c */ /* 0x000fc80003f06070 */
[----:B--2---:R-:W-:Y:S02]  /*9b30*/  FSEL R14, R6, R14, !P0 ;  /* 0x0000000e060e7208 */ /* 0x004fe40004000000 */
[----:B------:R-:W-:Y:S01]  /*9b40*/  FSEL R15, R7, R15, !P0 ;  /* 0x0000000f070f7208 */ /* 0x000fe20004000000 */
[----:B------:R-:W-:Y:S06]  /*9b50*/  BRA `(.L_x_5366) ;  /* 0x0000002000ac7947 */ /* 0x000fec0003800000 */
.L_x_5367:
[----:B------:R-:W0:Y:S01]  /*9b60*/  LDC.64 R12, c[0x0][0x3f8] ;  /* 0x0000fe00ff0c7b82 */ /* 0x000e220000000a00 */
[----:B------:R-:W-:Y:S01]  /*9b70*/  MOV R5, R20 ;  /* 0x0000001400057202 */ /* 0x000fe20000000f00 */
[----:B------:R-:W-:-:S06]  /*9b80*/  IMAD.MOV.U32 R4, RZ, RZ, RZ ;  /* 0x000000ffff047224 */ /* 0x000fcc00078e00ff */
[----:B------:R-:W1:Y:S08]  /*9b90*/  LDC R24, c[0x0][0x3f4] ;  /* 0x0000fd00ff187b82 */ /* 0x000e700000000800 */
[----:B------:R-:W2:Y:S01]  /*9ba0*/  LDC R21, c[0x0][0x520] ;  /* 0x00014800ff157b82 */ /* 0x000ea20000000800 */
[----:B0-----:R-:W-:-:S05]  /*9bb0*/  IMAD.HI.U32 R4, R20, R12, R4 ;  /* 0x0000000c14047227 */ /* 0x001fca00078e0004 */
[----:B------:R-:W-:Y:S01]  /*9bc0*/  SHF.R.U32.HI R7, RZ, R13, R4 ;  /* 0x0000000dff077219 */ /* 0x000fe20000011604 */
[----:B------:R-:W-:-:S03]  /*9bd0*/  VIADD R4, R6, 0xffffffff ;  /* 0xffffffff06047836 */ /* 0x000fc60000000000 */
[----:B------:R-:W-:Y:S02]  /*9be0*/  IADD3 R5, PT, PT, -R7, RZ, RZ ;  /* 0x000000ff07057210 */ /* 0x000fe40007ffe1ff */
[C---:B------:R-:W-:Y:S02]  /*9bf0*/  ISETP.NE.AND P0, PT, R4.reuse, RZ, PT ;  /* 0x000000ff0400720c */ /* 0x040fe40003f05270 */
[----:B------:R-:W-:Y:S01]  /*9c00*/  VIMNMX.U32 R8, PT, PT, R4, 0x18, PT ;  /* 0x0000001804087848 */ /* 0x000fe20003fe0000 */
[----:B-1----:R-:W-:-:S04]  /*9c10*/  IMAD R4, R24, R5, R20 ;  /* 0x0000000518047224 */ /* 0x002fc800078e0214 */
[----:B------:R-:W-:Y:S02]  /*9c20*/  VIADD R5, R8, 0x1 ;  /* 0x0000000108057836 */ /* 0x000fe40000000000 */
[----:B--2---:R-:W-:-:S04]  /*9c30*/  IMAD R4, R4, R21, RZ ;  /* 0x0000001504047224 */ /* 0x004fc800078e02ff */
[----:B------:R-:W-:Y:S05]  /*9c40*/  @!P0 BRA `(.L_x_5368) ;  /* 0x0000001000148947 */ /* 0x000fea0003800000 */
[----:B------:R-:W0:Y:S01]  /*9c50*/  LDCU.64 UR6, c[0x0][0x400] ;  /* 0x00008000ff0677ac */ /* 0x000e220008000a00 */
[----:B------:R-:W-:Y:S01]  /*9c60*/  HFMA2 R6, -RZ, RZ, 0, 0 ;  /* 0x00000000ff067431 */ /* 0x000fe200000001ff */
[----:B------:R-:W-:Y:S01]  /*9c70*/  ISETP.NE.AND P1, PT, R5, 0x2, PT ;  /* 0x000000020500780c */ /* 0x000fe20003f25270 */
[----:B------:R-:W1:Y:S03]  /*9c80*/  LDCU UR5, c[0x0][0x408] ;  /* 0x00008100ff0577ac */ /* 0x000e660008000800 */
[----:B0-----:R-:W-:Y:S01]  /*9c90*/  IMAD.HI.U32 R8, R7, UR7, R6 ;  /* 0x0000000707087c27 */ /* 0x001fe2000f8e0006 */
[----:B------:R-:W0:Y:S04]  /*9ca0*/  LDCU UR7, c[0x0][0x524] ;  /* 0x0000a480ff0777ac */ /* 0x000e280008000800 */
[----:B-1----:R-:W-:-:S05]  /*9cb0*/  SHF.R.U32.HI R9, RZ, UR5, R8 ;  /* 0x00000005ff097c19 */ /* 0x002fca0008011608 */
[----:B------:R-:W-:-:S04]  /*9cc0*/  IMAD.MOV R6, RZ, RZ, -R9 ;  /* 0x000000ffff067224 */ /* 0x000fc800078e0a09 */
[----:B------:R-:W-:-:S04]  /*9cd0*/  IMAD R7, R6, UR6, R7 ;  /* 0x0000000606077c24 */ /* 0x000fc8000f8e0207 */
[----:B0-----:R-:W-:Y:S01]  /*9ce0*/  IMAD R4, R7, UR7, R4 ;  /* 0x0000000707047c24 */ /* 0x001fe2000f8e0204 */
        /* <DEDUP_REMOVED lines=239> */
[----:B------:R-:W-:Y:S01]  /*abe0*/  @P1 MOV R8, RZ ;  /* 0x000000ff00081202 */ /* 0x000fe20000000f00 */
[----:B------:R-:W-:-:S04]  /*abf0*/  IMAD.MOV R6, RZ, RZ, -R9 ;  /* 0x000000ffff067224 */ /* 0x000fc800078e0a09 */
[----:B------:R-:W-:-:S04]  /*ac00*/  IMAD R7, R6, UR6, R7 ;  /* 0x0000000606077c24 */ /* 0x000fc8000f8e0207 */
[----:B0-----:R-:W-:Y:S02]  /*ac10*/  IMAD R4, R7, UR7, R4 ;  /* 0x0000000707047c24 */ /* 0x001fe4000f8e0204 */
[----:B------:R-:W0:Y:S02]  /*ac20*/  @P1 LDC.64 R6, c[0x0][0x518] ;  /* 0x00014600ff061b82 */ /* 0x000e240000000a00 */
[----:B0-----:R-:W-:-:S05]  /*ac30*/  @P1 IMAD.HI.U32 R6, R9, R6, R8 ;  /* 0x0000000609061227 */ /* 0x001fca00078e0008 */
[----:B------:R-:W-:Y:S02]  /*ac40*/  @P1 SHF.R.U32.HI R7, RZ, R7, R6 ;  /* 0x00000007ff071219 */ /* 0x000fe40000011606 */
[----:B------:R-:W0:Y:S03]  /*ac50*/  @P1 LDC R6, c[0x0][0x514] ;  /* 0x00014500ff061b82 */ /* 0x000e260000000800 */
[----:B------:R-:W-:-:S04]  /*ac60*/  @P1 IMAD.MOV R7, RZ, RZ, -R7 ;  /* 0x000000ffff071224 */ /* 0x000fc800078e0a07 */
[----:B0-----:R-:W-:Y:S02]  /*ac70*/  @P1 IMAD R7, R6, R7, R9 ;  /* 0x0000000706071224 */ /* 0x001fe400078e0209 */
[----:B------:R-:W0:Y:S02]  /*ac80*/  @P1 LDC R6, c[0x0][0x580] ;  /* 0x00016000ff061b82 */ /* 0x000e240000000800 */
[----:B0-----:R-:W-:-:S07]  /*ac90*/  @P1 IMAD R4, R7, R6, R4 ;  /* 0x0000000607041224 */ /* 0x001fce00078e0204 */
.L_x_5368:
[----:B------:R-:W-:-:S04]  /*aca0*/  LOP3.LUT R7, R4, 0xfffffff8, RZ, 0xc0, !PT ;  /* 0xfffffff804077812 */ /* 0x000fc800078ec0ff */
[----:B------:R-:W-:-:S04]  /*acb0*/  IADD3 R6, P1, PT, R7, R22, RZ ;  /* 0x0000001607067210 */ /* 0x000fc80007f3e0ff */
[----:B------:R-:W-:-:S06]  /*acc0*/  IADD3.X R7, PT, PT, RZ, R23, RZ, P1, !PT ;  /* 0x00000017ff077210 */ /* 0x000fcc0000ffe4ff */
[----:B------:R-:W5:Y:S01]  /*acd0*/  LDG.E.64 R6, desc[UR36][R6.64] ;  /* 0x0000002406067981 */ /* 0x000f62000c1e1b00 */
[----:B------:R-:W-:-:S05]  /*ace0*/  IMAD.IADD R9, R20, 0x1, R3 ;  /* 0x0000000114097824 */ /* 0x000fca00078e0203 */
[----:B------:R-:W-:-:S13]  /*acf0*/  ISETP.GE.U32.AND P1, PT, R9, R2, PT ;  /* 0x000000020900720c */ /* 0x000fda0003f26070 */
[----:B------:R-:W-:Y:S05]  /*ad00*/  @P1 BRA `(.L_x_5366) ;  /* 0x0000001000401947 */ /* 0x000fea0003800000 */
[----:B------:R-:W-:-:S05]  /*ad10*/  MOV R8, RZ ;  /* 0x000000ff00087202 */ /* 0x000fca0000000f00 */
[----:B------:R-:W-:-:S05]  /*ad20*/  IMAD.HI.U32 R12, R9, R12, R8 ;  /* 0x0000000c090c7227 */ /* 0x000fca00078e0008 */
[----:B------:R-:W-:-:S05]  /*ad30*/  SHF.R.U32.HI R13, RZ, R13, R12 ;  /* 0x0000000dff0d7219 */ /* 0x000fca000001160c */
[----:B------:R-:W-:-:S04]  /*ad40*/  IMAD.MOV R3, RZ, RZ, -R13 ;  /* 0x000000ffff037224 */ /* 0x000fc800078e0a0d */
[----:B------:R-:W-:-:S04]  /*ad50*/  IMAD R8, R24, R3, R9 ;  /* 0x0000000318087224 */ /* 0x000fc800078e0209 */
[----:B------:R-:W-:Y:S01]  /*ad60*/  IMAD R3, R8, R21, RZ ;  /* 0x0000001508037224 */ /* 0x000fe200078e02ff */
        /* <DEDUP_REMOVED lines=253> */
[----:B------:R-:W-:-:S05]  /*bd40*/  IADD3 R12, PT, PT, -R9, RZ, RZ ;  /* 0x000000ff090c7210 */ /* 0x000fca0007ffe1ff */
[----:B------:R-:W-:Y:S02]  /*bd50*/  IMAD R12, R12, UR6, R13 ;  /* 0x000000060c0c7c24 */ /* 0x000fe4000f8e020d */
[----:B--2---:R-:W-:Y:S02]  /*bd60*/  @P0 IMAD.HI.U32 R8, R9, R4, R8 ;  /* 0x0000000409080227 */ /* 0x004fe400078e0008 */
[----:B------:R-:W2:Y:S03]  /*bd70*/  @P0 LDC R4, c[0x0][0x580] ;  /* 0x00016000ff040b82 */ /* 0x000ea60000000800 */
[----:B------:R-:W-:Y:S01]  /*bd80*/  @P0 SHF.R.U32.HI R5, RZ, R5, R8 ;  /* 0x00000005ff050219 */ /* 0x000fe20000011608 */
[----:B-1----:R-:W-:-:S04]  /*bd90*/  IMAD R3, R12, UR5, R3 ;  /* 0x000000050c037c24 */ /* 0x002fc8000f8e0203 */
[----:B------:R-:W-:-:S04]  /*bda0*/  @P0 IMAD.MOV R8, RZ, RZ, -R5 ;  /* 0x000000ffff080224 */ /* 0x000fc800078e0a05 */
[----:B0-----:R-:W-:-:S04]  /*bdb0*/  @P0 IMAD R15, R15, R8, R9 ;  /* 0x000000080f0f0224 */ /* 0x001fc800078e0209 */
[----:B--2---:R-:W-:-:S07]  /*bdc0*/  @P0 IMAD R3, R15, R4, R3 ;  /* 0x000000040f030224 */ /* 0x004fce00078e0203 */
.L_x_5369:
[----:B------:R-:W-:-:S04]  /*bdd0*/  LOP3.LUT R3, R3, 0xfffffff8, RZ, 0xc0, !PT ;  /* 0xfffffff803037812 */ /* 0x000fc800078ec0ff */
[----:B------:R-:W-:-:S04]  /*bde0*/  IADD3 R14, P0, PT, R3, R22, RZ ;  /* 0x00000016030e7210 */ /* 0x000fc80007f1e0ff */
[----:B------:R-:W-:-:S06]  /*bdf0*/  IADD3.X R15, PT, PT, RZ, R23, RZ, P0, !PT ;  /* 0x00000017ff0f7210 */ /* 0x000fcc00007fe4ff */
[----:B------:R-:W5:Y:S03]  /*be00*/  LDG.E.64 R14, desc[UR36][R14.64] ;  /* 0x000000240e0e7981 */ /* 0x000f66000c1e1b00 */
.L_x_5366:
[----:B------:R-:W-:Y:S05]  /*be10*/  BSYNC.RECONVERGENT B1 ;  /* 0x0000000000017941 */ /* 0x000fea0003800200 */
.L_x_5365:
[----:B------:R0:W-:Y:S01]  /*be20*/  STL.64 [R1+0x10], R18 ;  /* 0x0000101201007387 */ /* 0x0001e20000100a00 */
[----:B------:R-:W-:Y:S01]  /*be30*/  ISETP.GE.U32.AND P0, PT, R20, R2, PT ;  /* 0x000000021400720c */ /* 0x000fe20003f06070 */
[----:B------:R-:W-:Y:S01]  /*be40*/  BSSY.RECONVERGENT B2, `(.L_x_5370) ;  /* 0x000009a000027945 */ /* 0x000fe20003800200 */
[----:B------:R-:W-:-:S11]  /*be50*/  IMAD.MOV.U32 R21, RZ, RZ, R0 ;  /* 0x000000ffff157224 */ /* 0x000fd600078e0000 */
[----:B0-----:R-:W-:Y:S05]  /*be60*/  @P0 BRA `(.L_x_5371) ;  /* 0x00000008005c0947 */ /* 0x001fea0003800000 */
[----:B------:R-:W-:Y:S01]  /*be70*/  IADD3 R21, PT, PT, R0, 0x1, RZ ;  /* 0x0000000100157810 */ /* 0x000fe20007ffe0ff */
[----:B------:R-:W-:Y:S01]  /*be80*/  IMAD.MOV.U32 R4, RZ, RZ, 0x1 ;  /* 0x00000001ff047424 */ /* 0x000fe200078e00ff */
[----:B------:R-:W-:Y:S02]  /*be90*/  BSSY.RECONVERGENT B3, `(.L_x_5372) ;  /* 0x000003c000037945 */ /* 0x000fe40003800200 */
[----:B------:R-:W0:Y:S02]  /*bea0*/  I2F.F64 R2, R21 ;  /* 0x0000001500027312 */ /* 0x000e240000201c00 */
        /* <DEDUP_REMOVED lines=30> */
[----:B-----5:R-:W0:Y:S02]  /*c090*/  DADD R4, -R10, R6 ;  /* 0x000000000a047229 */ /* 0x020e240000000106 */
        /* <DEDUP_REMOVED lines=21> */
[----:B------:R-:W-:Y:S01]  /*c1f0*/  MOV R8, R4 ;  /* 0x0000000400087202 */ /* 0x000fe20000000f00 */
[----:B------:R-:W-:Y:S01]  /*c200*/  IMAD.MOV.U32 R9, RZ, RZ, R5 ;  /* 0x000000ffff097224 */ /* 0x000fe200078e0005 */
[----:B------:R-:W-:-:S07]  /*c210*/  MOV R23, 0xc230 ;  /* 0x0000c23000177802 */ /* 0x000fce0000000f00 */
[----:B------:R-:W-:Y:S05]  /*c220*/  CALL.REL.NOINC `($__internal_15_$__cuda_sm20_div_rn_f64_full) ;  /* 0x000000b000e47944 */ /* 0x000fea0003c00000 */
[----:B------:R-:W-:Y:S01]  /*c230*/  MOV R8, R3 ;  /* 0x0000000300087202 */ /* 0x000fe20000000f00 */
[----:B------:R-:W-:-:S07]  /*c240*/  IMAD.MOV.U32 R9, RZ, RZ, R2 ;  /* 0x000000ffff097224 */ /* 0x000fce00078e0002 */
.L_x_5373:
[----:B------:R-:W-:Y:S05]  /*c250*/  BSYNC.RECONVERGENT B3 ;  /* 0x0000000000037941 */ /* 0x000fea0003800200 */
.L_x_5372:
[----:B------:R-:W0:Y:S01]  /*c260*/  LDCU UR5, c[0x0][0x3bc] ;  /* 0x00007780ff0577ac */ /* 0x000e220008000800 */
[----:B------:R-:W1:Y:S01]  /*c270*/  DADD R10, R10, R8 ;  /* 0x000000000a0a7229 */ /* 0x000e620000000008 */
[----:B------:R-:W2:Y:S01]  /*c280*/  LDCU UR6, c[0x0][0x3b4] ;  /* 0x00007680ff0677ac */ /* 0x000ea20008000800 */
[----:B0-----:R-:W-:-:S04]  /*c290*/  IADD3 R20, PT, PT, R20, UR5, RZ ;  /* 0x0000000514147c10 */ /* 0x001fc8000fffe0ff */
[----:B--2---:R-:W-:-:S15]  /*c2a0*/  ISETP.GE.U32.AND P0, PT, R20, UR6, PT ;  /* 0x0000000614007c0c */ /* 0x004fde000bf06070 */
[----:B------:R-:W-:-:S15]  /*c2b0*/  NOP ;  /* 0x0000000000007918 */ /* 0x000fde0000000000 */
[----:B------:R-:W-:-:S15]  /*c2c0*/  NOP ;  /* 0x0000000000007918 */ /* 0x000fde0000000000 */
[----:B------:R-:W-:-:S13]  /*c2d0*/  NOP ;  /* 0x0000000000007918 */ /* 0x000fda0000000000 */
[----:B-1----:R-:W0:-:S15]  /*c2e0*/  DADD R6, -R10, R6 ;  /* 0x000000000a067229 */ /* 0x002e1e0000000106 */
[----:B------:R-:W-:-:S15]  /*c2f0*/  NOP ;  /* 0x0000000000007918 */ /* 0x000fde0000000000 */
[----:B------:R-:W-:-:S15]  /*c300*/  NOP ;  /* 0x0000000000007918 */ /* 0x000fde0000000000 */
[----:B------:R-:W-:-:S15]  /*c310*/  NOP ;  /* 0x0000000000007918 */ /* 0x000fde0000000000 */
[----:B------:R-:W-:-:S04]  /*c320*/  NOP ;  /* 0x0000000000007918 */ /* 0x000fc80000000000 */
[----:B0-----:R0:W1:Y:S02]  /*c330*/  DFMA R28, R4, R6, R28 ;  /* 0x00000006041c722b */ /* 0x001064000000001c */
[----:B01----:R-:W-:Y:S05]  /*c340*/  @P0 BRA `(.L_x_5371) ;  /* 0x0000000400240947 */ /* 0x003fea0003800000 */
[----:B------:R-:W0:Y:S01]  /*c350*/  MUFU.RCP64H R3, R19 ;  /* 0x0000001300037308 */ /* 0x000e220000001800 */
[----:B------:R-:W-:Y:S01]  /*c360*/  IMAD.MOV.U32 R2, RZ, RZ, 0x1 ;  /* 0x00000001ff027424 */ /* 0x000fe200078e00ff */
[----:B------:R-:W1:Y:S01]  /*c370*/  DADD R4, -R16, R14 ;  /* 0x0000000010047229 */ /* 0x000e62000000010e */
[----:B------:R-:W-:Y:S01]  /*c380*/  BSSY.RECONVERGENT B3, `(.L_x_5374) ;  /* 0x0000036000037945 */ /* 0x000fe20003800200 */
[----:B-1----:R-:W-:-:S15]  /*c390*/  FSETP.GEU.AND P1, PT, |R5|, 6.5827683646048100446e-37, PT ;  /* 0x036000000500780b */ /* 0x002fde0003f2e200 */
        /* <DEDUP_REMOVED lines=52> */
.L_x_5375:
[----:B------:R-:W-:Y:S05]  /*c6e0*/  BSYNC.RECONVERGENT B3 ;  /* 0x0000000000037941 */ /* 0x000fea0003800200 */
.L_x_5374:
[----:B------:R-:W2:Y:S01]  /*c6f0*/  LDL.LU.64 R6, [R1] ;  /* 0x0000000001067983 */ /* 0x000ea20000300a00 */
[----:B------:R-:W0:Y:S01]  /*c700*/  DADD R16, R16, R2 ;  /* 0x0000000010107229 */ /* 0x000e220000000002 */
[----:B------:R-:W-:Y:S02]  /*c710*/  MOV R0, R21 ;  /* 0x0000001500007202 */ /* 0x000fe40000000f00 */
[----:B------:R1:W-:-:S15]  /*c720*/  STL.64 [R1+0x10], R18 ;  /* 0x0000101201007387 */ /* 0x0003de0000100a00 */
[----:B------:R-:W-:-:S15]  /*c730*/  NOP ;  /* 0x0000000000007918 */ /* 0x000fde0000000000 */
[----:B------:R-:W-:-:S15]  /*c740*/  NOP ;  /* 0x0000000000007918 */ /* 0x000fde0000000000 */
[----:B------:R-:W-:-:S15]  /*c750*/  NOP ;  /* 0x0000000000007918 */ /* 0x000fde0000000000 */
[----:B------:R-:W-:-:S01]  /*c760*/  NOP ;  /* 0x0000000000007918 */ /* 0x000fc20000000000 */
[----:B0-----:R-:W2:-:S15]  /*c770*/  DADD R14, -R16, R14 ;  /* 0x00000000100e7229 */ /* 0x001e9e000000010e */
[----:B------:R-:W-:-:S15]  /*c780*/  NOP ;  /* 0x0000000000007918 */ /* 0x000fde0000000000 */
[----:B------:R-:W-:-:S15]  /*c790*/  NOP ;  /* 0x0000000000007918 */ /* 0x000fde0000000000 */
[----:B------:R-:W-:-:S15]  /*c7a0*/  NOP ;  /* 0x0000000000007918 */ /* 0x000fde0000000000 */
[----:B------:R-:W-:-:S04]  /*c7b0*/  NOP ;  /* 0x0000000000007918 */ /* 0x000fc80000000000 */
[----:B--2---:R-:W0:Y:S02]  /*c7c0*/  DFMA R6, R4, R14, R6 ;  /* 0x0000000e0406722b */ /* 0x004e240000000006 */
[----:B0-----:R1:W-:Y:S02]  /*c7d0*/  STL.64 [R1], R6 ;  /* 0x0000000601007387 */ /* 0x0013e40000100a00 */
.L_x_5371:
[----:B------:R-:W-:Y:S05]  /*c7e0*/  BSYNC.RECONVERGENT B2 ;  /* 0x0000000000027941 */ /* 0x000fea0003800200 */
.L_x_5370:
[----:B------:R-:W1:Y:S04]  /*c7f0*/  LDL.64 R4, [R1] ;  /* 0x0000000001047983 */ /* 0x000e680000100a00 */
[----:B------:R-:W2:Y:S01]  /*c800*/  LDL.64 R12, [R1+0x10] ;  /* 0x00001000010c7983 */ /* 0x000ea20000100a00 */
[----:B------:R-:W0:Y:S01]  /*c810*/  DSETP.NEU.AND P0, PT, R18, RZ, PT ;  /* 0x000000ff1200722a */ /* 0x000e220003f0d000 */
[----:B-1---5:R-:W-:Y:S01]  /*c820*/  IMAD.MOV.U32 R6, RZ, RZ, R4 ;  /* 0x000000ffff067224 */ /* 0x022fe200078e0004 */
[----:B------:R-:W-:Y:S01]  /*c830*/  MOV R7, R5 ;  /* 0x0000000500077202 */ /* 0x000fe20000000f00 */
[----:B------:R-:W-:Y:S01]  /*c840*/  IMAD.MOV.U32 R4, RZ, RZ, R16 ;  /* 0x000000ffff047224 */ /* 0x000fe200078e0010 */
[----:B------:R-:W-:Y:S01]  /*c850*/  MOV R5, R17 ;  /* 0x0000001100057202 */ /* 0x000fe20000000f00 */
[----:B--2---:R-:W-:Y:S01]  /*c860*/  IMAD.MOV.U32 R14, RZ, RZ, R12 ;  /* 0x000000ffff0e7224 */ /* 0x004fe200078e000c */
[----:B------:R-:W-:Y:S01]  /*c870*/  MOV R15, R13 ;  /* 0x0000000d000f7202 */ /* 0x000fe20000000f00 */
[----:B0-----:R-:W-:Y:S06]  /*c880*/  @!P0 BRA `(.L_x_5298) ;  /* 0x0000000400748947 */ /* 0x001fec0003800000 */
[----:B------:R-:W0:Y:S01]  /*c890*/  DSETP.NEU.AND P0, PT, R12, RZ, PT ;  /* 0x000000ff0c00722a */ /* 0x000e220003f0d000 */
[----:B------:R-:W-:Y:S01]  /*c8a0*/  IMAD.MOV.U32 R0, RZ, RZ, R21 ;  /* 0x000000ffff007224 */ /* 0x000fe200078e0015 */
[----:B------:R-:W-:Y:S01]  /*c8b0*/  MOV R14, R18 ;  /* 0x00000012000e7202 */ /* 0x000fe20000000f00 */
[----:B------:R-:W-:Y:S01]  /*c8c0*/  IMAD.MOV.U32 R15, RZ, RZ, R19 ;  /* 0x000000ffff0f7224 */ /* 0x000fe200078e0013 */
[----:B------:R-:W-:Y:S01]  /*c8d0*/  MOV R6, R28 ;  /* 0x0000001c00067202 */ /* 0x000fe20000000f00 */
[----:B------:R-:W-:Y:S01]  /*c8e0*/  IMAD.MOV.U32 R7, RZ, RZ, R29 ;  /* 0x000000ffff077224 */ /* 0x000fe200078e001d */
[----:B------:R-:W-:Y:S01]  /*c8f0*/  MOV R4, R10 ;  /* 0x0000000a00047202 */ /* 0x000fe20000000f00 */
[----:B------:R-:W-:Y:S01]  /*c900*/  IMAD.MOV.U32 R5, RZ, RZ, R11 ;  /* 0x000000ffff057224 */ /* 0x000fe200078e000b */
[----:B0-----:R-:W-:Y:S06]  /*c910*/  @!P0 BRA `(.L_x_5298) ;  /* 0x0000000400508947 */ /* 0x001fec0003800000 */
[----:B------:R-:W0:Y:S01]  /*c920*/  DADD R14, R12, R18 ;  /* 0x000000000c0e7229 */ /* 0x000e220000000012 */
[----:B------:R-:W-:Y:S01]  /*c930*/  MOV R2, 0x1 ;  /* 0x0000000100027802 */ /* 0x000fe20000000f00 */
        /* <DEDUP_REMOVED lines=58> */
.L_x_5377:
[----:B------:R-:W-:Y:S05]  /*cce0*/  BSYNC.RECONVERGENT B2 ;  /* 0x0000000000027941 */ /* 0x000fea0003800200 */
.L_x_5376:
[----:B------:R-:W2:Y:S01]  /*ccf0*/  LDL.LU.64 R4, [R1] ;  /* 0x0000000001047983 */ /* 0x000ea20000300a00 */
        /* <DEDUP_REMOVED lines=11> */
[----:B------:R-:W0:-:S15]  /*cdb0*/  DMUL R16, R16, R16 ;  /* 0x0000001010107228 */ /* 0x000e1e0000000000 */
        /* <DEDUP_REMOVED lines=9> */
[----:B0-----:R3:W4:Y:S02]  /*ce50*/  DFMA R6, R16, R2, R6 ;  /* 0x000000021006722b */ /* 0x0017240000000006 */
.L_x_5298:
[----:B------:R-:W-:Y:S05]  /*ce60*/  BSYNC.RECONVERGENT B0 ;  /* 0x0000000000007941 */ /* 0x000fea0003800200 */
.L_x_5297:
[----:B------:R-:W0:Y:S01]  /*ce70*/  LDCU UR4, c[0x0][0x3cc] ;  /* 0x00007980ff0477ac */ /* 0x000e220008000800 */
[----:B---3--:R-:W3:Y:S01]  /*ce80*/  S2R R3, SR_TID.X ;  /* 0x0000000000037919 */ /* 0x008ee20000002100 */
[----:B------:R-:W1:Y:S01]  /*ce90*/  S2R R2, SR_TID.Y ;  /* 0x0000000000027919 */ /* 0x000e620000002200 */
[----:B0-----:R-:W-:-:S09]  /*cea0*/  UISETP.NE.AND UP0, UPT, UR4, URZ, UPT ;  /* 0x000000ff0400728c */ /* 0x001fd2000bf05270 */
[----:B------:R-:W-:Y:S05]  /*ceb0*/  BRA.U !UP0, `(.L_x_5378) ;  /* 0x00000009080c7547 */ /* 0x000fea000b800000 */
[----:B------:R-:W0:Y:S01]  /*cec0*/  S2UR UR5, SR_CgaCtaId ;  /* 0x00000000000579c3 */ /* 0x000e220000008800 */
[----:B------:R-:W1:Y:S01]  /*ced0*/  LDCU UR8, c[0x0][0x360] ;  /* 0x00006c00ff0877ac */ /* 0x000e620008000800 */
[----:B------:R-:W-:Y:S01]  /*cee0*/  UMOV UR4, 0x400 ;  /* 0x0000040000047882 */ /* 0x000fe20000000000 */
[----:B------:R-:W2:Y:S01]  /*cef0*/  LDCU UR6, c[0x0][0x364] ;  /* 0x00006c80ff0677ac */ /* 0x000ea20008000800 */
[----:B------:R-:W-:Y:S01]  /*cf00*/  UIADD3 UR4, UPT, UPT, UR4, 0x10, URZ ;  /* 0x0000001004047890 */ /* 0x000fe2000fffe0ff */
[----:B-1-3--:R-:W-:-:S03]  /*cf10*/  IMAD R20, R2, UR8, R3 ;  /* 0x0000000802147c24 */ /* 0x00afc6000f8e0203 */
[----:B0-----:R-:W-:Y:S02]  /*cf20*/  ULEA UR4, UR5, UR4, 0x18 ;  /* 0x0000000405047291 */ /* 0x001fe4000f8ec0ff */
[----:B--2---:R-:W-:-:S04]  /*cf30*/  UISETP.GE.U32.AND UP0, UPT, UR6, 0x2, UPT ;  /* 0x000000020600788c */ /* 0x004fc8000bf06070 */
[----:B------:R-:W-:-:S05]  /*cf40*/  LEA R20, R20, UR4, 0x5 ;  /* 0x0000000414147c11 */ /* 0x000fca000f8e28ff */
[----:B----45:R0:W-:Y:S04]  /*cf50*/  STS.128 [R20], R4 ;  /* 0x0000000414007388 */ /* 0x0301e80000000c00 */
[----:B------:R0:W-:Y:S04]  /*cf60*/  STS [R20+0x10], R0 ;  /* 0x0000100014007388 */ /* 0x0001e80000000800 */
[----:B------:R0:W-:Y:S01]  /*cf70*/  STS.64 [R20+0x18], R14 ;  /* 0x0000180e14007388 */ /* 0x0001e20000000a00 */
[----:B------:R-:W-:Y:S05]  /*cf80*/  BRA.U !UP0, `(.L_x_5378) ;  /* 0x0000000508d87547 */ /* 0x000fea000b800000 */
[----:B------:R-:W-:-:S05]  /*cf90*/  UMOV UR5, UR6 ;  /* 0x0000000600057c82 */ /* 0x000fca0008000000 */
.L_x_5385:
[----:B-1----:R-:W1:Y:S01]  /*cfa0*/  S2R R3, SR_TID.Y ;  /* 0x0000000000037919 */ /* 0x002e620000002200 */
[----:B------:R-:W-:Y:S01]  /*cfb0*/  USHF.R.U32.HI UR7, URZ, 0x1, UR5 ;  /* 0x00000001ff077899 */ /* 0x000fe20008011605 */
[----:B------:R-:W-:Y:S01]  /*cfc0*/  BSSY.RECONVERGENT B0, `(.L_x_5379) ;  /* 0x000006f000007945 */ /* 0x000fe20003800200 */
[----:B------:R-:W-:Y:S04]  /*cfd0*/  BAR.SYNC.DEFER_BLOCKING 0x0 ;  /* 0x0000000000007b1d */ /* 0x000fe80000010000 */
[----:B-1----:R-:W-:-:S04]  /*cfe0*/  IADD3 R2, PT, PT, R3, UR7, RZ ;  /* 0x0000000703027c10 */ /* 0x002fc8000fffe0ff */
[----:B------:R-:W-:-:S04]  /*cff0*/  ISETP.GE.U32.AND P0, PT, R2, UR6, PT ;  /* 0x0000000602007c0c */ /* 0x000fc8000bf06070 */
[----:B------:R-:W-:-:S13]  /*d000*/  ISETP.GE.U32.OR P0, PT, R3, UR7, P0 ;  /* 0x0000000703007c0c */ /* 0x000fda0008706470 */
[----:B0-----:R-:W-:Y:S05]  /*d010*/  @P0 BRA `(.L_x_5380) ;  /* 0x0000000400a40947 */ /* 0x001fea0003800000 */
[----:B------:R-:W1:Y:S01]  /*d020*/  S2R R3, SR_TID.X ;  /* 0x0000000000037919 */ /* 0x000e620000002100 */
[----:B------:R-:W0:Y:S01]  /*d030*/  DSETP.NEU.AND P0, PT, R14, RZ, PT ;  /* 0x000000ff0e00722a */ /* 0x000e220003f0d000 */
[----:B------:R-:W-:Y:S01]  /*d040*/  BSSY.RECONVERGENT B2, `(.L_x_5381) ;  /* 0x0000063000027945 */ /* 0x000fe20003800200 */
[----:B-1----:R-:W-:-:S05]  /*d050*/  IMAD R2, R2, UR8, R3 ;  /* 0x0000000802027c24 */ /* 0x002fca000f8e0203 */
[----:B------:R-:W-:-:S05]  /*d060*/  LEA R12, R2, UR4, 0x5 ;  /* 0x00000004020c7c11 */ /* 0x000fca000f8e28ff */
[----:B------:R-:W1:Y:S04]  /*d070*/  LDS.64 R2, [R12+0x18] ;  /* 0x000018000c027984 */ /* 0x000e680000000a00 */
[----:B------:R-:W2:Y:S04]  /*d080*/  LDS.128 R8, [R12] ;  /* 0x000000000c087984 */ /* 0x000ea80000000c00 */
[----:B0-----:R0:W3:Y:S01]  /*d090*/  @!P0 LDS R0, [R12+0x10] ;  /* 0x000010000c008984 */ /* 0x0010e20000000800 */
[----:B-1----:R-:W-:Y:S01]  /*d0a0*/  @!P0 IMAD.MOV.U32 R14, RZ, RZ, R2 ;  /* 0x000000ffff0e8224 */ /* 0x002fe200078e0002 */
[----:B------:R-:W-:Y:S01]  /*d0b0*/  @!P0 MOV R15, R3 ;  /* 0x00000003000f8202 */ /* 0x000fe20000000f00 */
[----:B--2---:R-:W-:Y:S01]  /*d0c0*/  @!P0 IMAD.MOV.U32 R4, RZ, RZ, R8 ;  /* 0x000000ffff048224 */ /* 0x004fe200078e0008 */
[----:B------:R-:W-:Y:S01]  /*d0d0*/  @!P0 MOV R5, R9 ;  /* 0x0000000900058202 */ /* 0x000fe20000000f00 */
[----:B------:R-:W-:Y:S01]  /*d0e0*/  @!P0 IMAD.MOV.U32 R6, RZ, RZ, R10 ;  /* 0x000000ffff068224 */ /* 0x000fe200078e000a */
[----:B------:R-:W-:Y:S01]  /*d0f0*/  @!P0 MOV R7, R11 ;  /* 0x0000000b00078202 */ /* 0x000fe20000000f00 */
[----:B0--3--:R-:W-:Y:S06]  /*d100*/  @!P0 BRA `(.L_x_5382) ;  /* 0x0000000400588947 */ /* 0x009fec0003800000 */
[----:B------:R-:W0:Y:S02]  /*d110*/  DSETP.NEU.AND P0, PT, R2, RZ, PT ;  /* 0x000000ff0200722a */ /* 0x000e240003f0d000 */
[----:B0-----:R-:W-:Y:S05]  /*d120*/  @!P0 BRA `(.L_x_5382) ;  /* 0x0000000400508947 */ /* 0x001fea0003800000 */
        /* <DEDUP_REMOVED lines=57> */
[----:B------:R-:W-:Y:S01]  /*d4c0*/  MOV R12, R3 ;  /* 0x00000003000c7202 */ /* 0x000fe20000000f00 */
[----:B------:R-:W-:-:S07]  /*d4d0*/  IMAD.MOV.U32 R13, RZ, RZ, R2 ;  /* 0x000000ffff0d7224 */ /* 0x000fce00078e0002 */
.L_x_5384:
[----:B------:R-:W-:Y:S05]  /*d4e0*/  BSYNC.RECONVERGENT B3 ;  /* 0x0000000000037941 */ /* 0x000fea0003800200 */
.L_x_5383:
[----:B------:R-:W-:Y:S01]  /*d4f0*/  DFMA R4, R18, R12, R4 ;  /* 0x0000000c1204722b */ /* 0x000fe20000000004 */
[----:B------:R-:W-:-:S15]  /*d500*/  MOV R0, 0xffffffff ;  /* 0xffffffff00007802 */ /* 0x000fde0000000f00 */
[----:B------:R-:W-:-:S15]  /*d510*/  NOP ;  /* 0x0000000000007918 */ /* 0x000fde0000000000 */
[----:B------:R-:W-:-:S15]  /*d520*/  NOP ;  /* 0x0000000000007918 */ /* 0x000fde0000000000 */
[----:B------:R-:W-:-:S15]  /*d530*/  NOP ;  /* 0x0000000000007918 */ /* 0x000fde0000000000 */
[----:B------:R-:W-:-:S03]  /*d540*/  NOP ;  /* 0x0000000000007918 */ /* 0x000fc60000000000 */
[----:B------:R-:W0:-:S15]  /*d550*/  DMUL R18, R18, R18 ;  /* 0x0000001212127228 */ /* 0x000e1e0000000000 */
[----:B------:R-:W-:-:S15]  /*d560*/  NOP ;  /* 0x0000000000007918 */ /* 0x000fde0000000000 */
[----:B------:R-:W-:-:S15]  /*d570*/  NOP ;  /* 0x0000000000007918 */ /* 0x000fde0000000000 */
[----:B------:R-:W-:-:S15]  /*d580*/  NOP ;  /* 0x0000000000007918 */ /* 0x000fde0000000000 */
[----:B------:R-:W-:-:S04]  /*d590*/  NOP ;  /* 0x0000000000007918 */ /* 0x000fc80000000000 */
[----:B------:R-:W-:-:S15]  /*d5a0*/  DADD R6, R6, R10 ;  /* 0x0000000006067229 */ /* 0x000fde000000000a */
[----:B------:R-:W-:-:S15]  /*d5b0*/  NOP ;  /* 0x0000000000007918 */ /* 0x000fde0000000000 */
[----:B------:R-:W-:-:S15]  /*d5c0*/  NOP ;  /* 0x0000000000007918 */ /* 0x000fde0000000000 */
[----:B------:R-:W-:-:S15]  /*d5d0*/  NOP ;  /* 0x0000000000007918 */ /* 0x000fde0000000000 */
[----:B------:R-:W-:-:S04]  /*d5e0*/  NOP ;  /* 0x0000000000007918 */ /* 0x000fc80000000000 */
[----:B0-----:R0:W1:Y:S02]  /*d5f0*/  DMUL R18, R14, R18 ;  /* 0x000000120e127228 */ /* 0x0010640000000000 */
[----:B0-----:R-:W-:Y:S01]  /*d600*/  IMAD.MOV.U32 R14, RZ, RZ, R16 ;  /* 0x000000ffff0e7224 */ /* 0x001fe200078e0010 */
[----:B------:R-:W-:-:S15]  /*d610*/  MOV R15, R17 ;  /* 0x00000011000f7202 */ /* 0x000fde0000000f00 */
[----:B------:R-:W-:-:S15]  /*d620*/  NOP ;  /* 0x0000000000007918 */ /* 0x000fde0000000000 */
[----:B------:R-:W-:-:S15]  /*d630*/  NOP ;  /* 0x0000000000007918 */ /* 0x000fde0000000000 */
[----:B------:R-:W-:-:S15]  /*d640*/  NOP ;  /* 0x0000000000007918 */ /* 0x000fde0000000000 */
[----:B------:R-:W-:-:S01]  /*d650*/  NOP ;  /* 0x0000000000007918 */ /* 0x000fc20000000000 */
[----:B-1----:R0:W1:Y:S02]  /*d660*/  DFMA R6, R18, R12, R6 ;  /* 0x0000000c1206722b */ /* 0x0020640000000006 */
.L_x_5382:
[----:B------:R-:W-:Y:S05]  /*d670*/  BSYNC.RECONVERGENT B2 ;  /* 0x0000000000027941 */ /* 0x000fea0003800200 */
.L_x_5381:
[----:B-1----:R1:W-:Y:S04]  /*d680*/  STS.128 [R20], R4 ;  /* 0x0000000414007388 */ /* 0x0023e80000000c00 */
[----:B------:R1:W-:Y:S04]  /*d690*/  STS [R20+0x10], R0 ;  /* 0x0000100014007388 */ /* 0x0003e80000000800 */
[----:B------:R1:W-:Y:S02]  /*d6a0*/  STS.64 [R20+0x18], R14 ;  /* 0x0000180e14007388 */ /* 0x0003e40000000a00 */
.L_x_5380:
[----:B------:R-:W-:Y:S05]  /*d6b0*/  BSYNC.RECONVERGENT B0 ;  /* 0x0000000000007941 */ /* 0x000fea0003800200 */
.L_x_5379:
[----:B------:R-:W-:-:S03]  /*d6c0*/  UISETP.GT.U32.AND UP0, UPT, UR5, 0x3, UPT ;  /* 0x000000030500788c */ /* 0x000fc6000bf04070 */
[----:B------:R-:W-:-:S06]  /*d6d0*/  UMOV UR5, UR7 ;  /* 0x0000000700057c82 */ /* 0x000fcc0008000000 */
[----:B------:R-:W-:Y:S05]  /*d6e0*/  BRA.U UP0, `(.L_x_5385) ;  /* 0xfffffff9002c7547 */ /* 0x000fea000b83ffff */
.L_x_5378:
[----:B------:R-:W2:Y:S02]  /*d6f0*/  LDCU UR4, c[0x0][0x3c8] ;  /* 0x00007900ff0477ac */ /* 0x000ea40008000800 */
[----:B--2---:R-:W-:-:S09]  /*d700*/  UISETP.NE.AND UP0, UPT, UR4, URZ, UPT ;  /* 0x000000ff0400728c */ /* 0x004fd2000bf05270 */
[----:B------:R-:W-:Y:S05]  /*d710*/  BRA.U !UP0, `(.L_x_5386) ;  /* 0x0000000d08fc7547 */ /* 0x000fea000b800000 */
[----:B------:R-:W2:Y:S02]  /*d720*/  LDCU UR5, c[0x0][0x360] ;  /* 0x00006c00ff0577ac */ /* 0x000ea40008000800 */
[----:B--2---:R-:W-:Y:S02]  /*d730*/  UISETP.GE.U32.AND UP0, UPT, UR5, 0x21, UPT ;  /* 0x000000210500788c */ /* 0x004fe4000bf06070 */
[----:B------:R-:W-:-:S07]  /*d740*/  UMOV UR4, UR5 ;  /* 0x0000000500047c82 */ /* 0x000fce0008000000 */
[----:B------:R-:W-:Y:S05]  /*d750*/  BRA.U !UP0, `(.L_x_5387) ;  /* 0x0000000908087547 */ /* 0x000fea000b800000 */
[----:B-1----:R-:W0:Y:S01]  /*d760*/  S2R R2, SR_TID.Y ;  /* 0x0000000000027919 */ /* 0x002e220000002200 */
[----:B------:R-:W1:Y:S01]  /*d770*/  S2UR UR6, SR_CgaCtaId ;  /* 0x00000000000679c3 */ /* 0x000e620000008800 */
[----:B------:R-:W-:Y:S01]  /*d780*/  UMOV UR4, 0x400 ;  /* 0x0000040000047882 */ /* 0x000fe20000000000 */
[----:B------:R-:W-:Y:S01]  /*d790*/  UISETP.GE.U32.AND UP0, UPT, UR5, 0x40, UPT ;  /* 0x000000400500788c */ /* 0x000fe2000bf06070 */
[----:B---3--:R-:W0:Y:S01]  /*d7a0*/  S2R R3, SR_TID.X ;  /* 0x0000000000037919 */ /* 0x008e220000002100 */
[----:B------:R-:W-:-:S04]  /*d7b0*/  UIADD3 UR4, UPT, UPT, UR4, 0x10, URZ ;  /* 0x0000001004047890 */ /* 0x000fc8000fffe0ff */
[----:B-1----:R-:W-:Y:S01]  /*d7c0*/  ULEA UR4, UR6, UR4, 0x18 ;  /* 0x0000000406047291 */ /* 0x002fe2000f8ec0ff */
[----:B0-----:R-:W-:-:S05]  /*d7d0*/  IMAD R20, R2, UR5, R3 ;  /* 0x0000000502147c24 */ /* 0x001fca000f8e0203 */
[----:B------:R-:W-:Y:S01]  /*d7e0*/  LEA R20, R20, UR4, 0x5 ;  /* 0x0000000414147c11 */ /* 0x000fe2000f8e28ff */
[----:B------:R-:W-:-:S04]  /*d7f0*/  UMOV UR4, 0x20 ;  /* 0x0000002000047882 */ /* 0x000fc80000000000 */
[----:B----45:R2:W-:Y:S04]  /*d800*/  STS.128 [R20], R4 ;  /* 0x0000000414007388 */ /* 0x0305e80000000c00 */
[----:B------:R2:W-:Y:S04]  /*d810*/  STS [R20+0x10], R0 ;  /* 0x0000100014007388 */ /* 0x0005e80000000800 */
[----:B------:R2:W-:Y:S01]  /*d820*/  STS.64 [R20+0x18], R14 ;  /* 0x0000180e14007388 */ /* 0x0005e20000000a00 */
[----:B------:R-:W-:Y:S05]  /*d830*/  BRA.U !UP0, `(.L_x_5387) ;  /* 0x0000000508d07547 */ /* 0x000fea000b800000 */
[----:B------:R-:W-:-:S07]  /*d840*/  IMAD.U32 R22, RZ, RZ, UR5 ;  /* 0x00000005ff167e24 */ /* 0x000fce000f8e00ff */
.L_x_5394:
[----:B0-----:R-:W0:Y:S01]  /*d850*/  S2R R3, SR_TID.X ;  /* 0x0000000000037919 */ /* 0x001e220000002100 */
[----:B------:R-:W-:Y:S01]  /*d860*/  SHF.R.U32.HI R21, RZ, 0x1, R22 ;  /* 0x00000001ff157819 */ /* 0x000fe20000011616 */
[----:B------:R-:W-:Y:S01]  /*d870*/  BSSY.RECONVERGENT B0, `(.L_x_5388) ;  /* 0x000006d000007945 */ /* 0x000fe20003800200 */
[----:B------:R-:W-:Y:S02]  /*d880*/  BAR.SYNC.DEFER_BLOCKING 0x0 ;  /* 0x0000000000007b1d */ /* 0x000fe40000010000 */
[----:B0-----:R-:W-:-:S04]  /*d890*/  IADD3 R2, PT, PT, R21, R3, RZ ;  /* 0x0000000315027210 */ /* 0x001fc80007ffe0ff */
[----:B------:R-:W-:-:S04]  /*d8a0*/  ISETP.GE.U32.AND P0, PT, R2, UR5, PT ;  /* 0x0000000502007c0c */ /* 0x000fc8000bf06070 */
[----:B------:R-:W-:-:S13]  /*d8b0*/  ISETP.GE.U32.OR P0, PT, R3, R21, P0 ;  /* 0x000000150300720c */ /* 0x000fda0000706470 */
[----:B-1----:R-:W-:Y:S05]  /*d8c0*/  @P0 BRA `(.L_x_5389) ;  /* 0x00000004009c0947 */ /* 0x002fea0003800000 */
[----:B------:R-:W-:Y:S01]  /*d8d0*/  IMAD R12, R21, 0x20, R20 ;  /* 0x00000020150c7824 */ /* 0x000fe200078e0214 */
[----:B------:R-:W2:Y:S01]  /*d8e0*/  DSETP.NEU.AND P0, PT, R14, RZ, PT ;  /* 0x000000ff0e00722a */ /* 0x000ea20003f0d000 */
[----:B------:R-:W-:Y:S03]  /*d8f0*/  BSSY.RECONVERGENT B2, `(.L_x_5390) ;  /* 0x0000061000027945 */ /* 0x000fe60003800200 */
[----:B------:R-:W0:Y:S04]  /*d900*/  LDS.64 R2, [R12+0x18] ;  /* 0x000018000c027984 */ /* 0x000e280000000a00 */
[----:B------:R-:W1:Y:S04]  /*d910*/  LDS.128 R8, [R12] ;  /* 0x000000000c087984 */ /* 0x000e680000000c00 */
[----:B--2---:R2:W3:Y:S01]  /*d920*/  @!P0 LDS R0, [R12+0x10] ;  /* 0x000010000c008984 */ /* 0x0044e20000000800 */
[----:B0-----:R-:W-:Y:S01]  /*d930*/  @!P0 MOV R14, R2 ;  /* 0x00000002000e8202 */ /* 0x001fe20000000f00 */
[----:B------:R-:W-:Y:S01]  /*d940*/  @!P0 IMAD.MOV.U32 R15, RZ, RZ, R3 ;  /* 0x000000ffff0f8224 */ /* 0x000fe200078e0003 */
[----:B-1----:R-:W-:Y:S01]  /*d950*/  @!P0 MOV R4, R8 ;  /* 0x0000000800048202 */ /* 0x002fe20000000f00 */
[----:B------:R-:W-:Y:S01]  /*d960*/  @!P0 IMAD.MOV.U32 R5, RZ, RZ, R9 ;  /* 0x000000ffff058224 */ /* 0x000fe200078e0009 */
[----:B------:R-:W-:Y:S01]  /*d970*/  @!P0 MOV R6, R10 ;  /* 0x0000000a00068202 */ /* 0x000fe20000000f00 */
[----:B------:R-:W-:Y:S01]  /*d980*/  @!P0 IMAD.MOV.U32 R7, RZ, RZ, R11 ;  /* 0x000000ffff078224 */ /* 0x000fe200078e000b */
[----:B--23--:R-:W-:Y:S06]  /*d990*/  @!P0 BRA `(.L_x_5391) ;  /* 0x0000000400588947 */ /* 0x00cfec0003800000 */
[----:B------:R-:W0:Y:S02]  /*d9a0*/  DSETP.NEU.AND P0, PT, R2, RZ, PT ;  /* 0x000000ff0200722a */ /* 0x000e240003f0d000 */
[----:B0-----:R-:W-:Y:S05]  /*d9b0*/  @!P0 BRA `(.L_x_5391) ;  /* 0x0000000400508947 */ /* 0x001fea0003800000 */
        /* <DEDUP_REMOVED lines=57> */
[----:B------:R-:W-:Y:S01]  /*dd50*/  IMAD.MOV.U32 R12, RZ, RZ, R3 ;  /* 0x000000ffff0c7224 */ /* 0x000fe200078e0003 */
[----:B------:R-:W-:-:S07]  /*dd60*/  MOV R13, R2 ;  /* 0x00000002000d7202 */ /* 0x000fce0000000f00 */
.L_x_5393:
[----:B------:R-:W-:Y:S05]  /*dd70*/  BSYNC.RECONVERGENT B3 ;  /* 0x0000000000037941 */ /* 0x000fea0003800200 */
.L_x_5392:
[----:B------:R-:W-:Y:S01]  /*dd80*/  DFMA R4, R18, R12, R4 ;  /* 0x0000000c1204722b */ /* 0x000fe20000000004 */
[----:B------:R-:W-:-:S15]  /*dd90*/  IMAD.MOV.U32 R0, RZ, RZ, -0x1 ;  /* 0xffffffffff007424 */ /* 0x000fde00078e00ff */
        /* <DEDUP_REMOVED lines=15> */
[----:B0-----:R-:W-:Y:S01]  /*de90*/  MOV R14, R16 ;  /* 0x00000010000e7202 */ /* 0x001fe20000000f00 */
[----:B------:R-:W-:-:S15]  /*dea0*/  IMAD.MOV.U32 R15, RZ, RZ, R17 ;  /* 0x000000ffff0f7224 */ /* 0x000fde00078e0011 */
[----:B------:R-:W-:-:S15]  /*deb0*/  NOP ;  /* 0x0000000000007918 */ /* 0x000fde0000000000 */
[----:B------:R-:W-:-:S15]  /*dec0*/  NOP ;  /* 0x0000000000007918 */ /* 0x000fde0000000000 */
[----:B------:R-:W-:-:S15]  /*ded0*/  NOP ;  /* 0x0000000000007918 */ /* 0x000fde0000000000 */
[----:B------:R-:W-:-:S01]  /*dee0*/  NOP ;  /* 0x0000000000007918 */ /* 0x000fc20000000000 */
[----:B-1----:R0:W1:Y:S02]  /*def0*/  DFMA R6, R18, R12, R6 ;  /* 0x0000000c1206722b */ /* 0x0020640000000006 */
.L_x_5391:
[----:B------:R-:W-:Y:S05]  /*df00*/  BSYNC.RECONVERGENT B2 ;  /* 0x0000000000027941 */ /* 0x000fea0003800200 */
.L_x_5390:
[----:B-1----:R1:W-:Y:S04]  /*df10*/  STS.128 [R20], R4 ;  /* 0x0000000414007388 */ /* 0x0023e80000000c00 */
[----:B------:R1:W-:Y:S04]  /*df20*/  STS [R20+0x10], R0 ;  /* 0x0000100014007388 */ /* 0x0003e80000000800 */
[----:B------:R1:W-:Y:S02]  /*df30*/  STS.64 [R20+0x18], R14 ;  /* 0x0000180e14007388 */ /* 0x0003e40000000a00 */
.L_x_5389:
[----:B------:R-:W-:Y:S05]  /*df40*/  BSYNC.RECONVERGENT B0 ;  /* 0x0000000000007941 */ /* 0x000fea0003800200 */
.L_x_5388:
[----:B------:R-:W-:Y:S02]  /*df50*/  ISETP.GT.U32.AND P0, PT, R22, 0x7f, PT ;  /* 0x0000007f1600780c */ /* 0x000fe40003f04070 */
[----:B------:R-:W-:-:S11]  /*df60*/  MOV R22, R21 ;  /* 0x0000001500167202 */ /* 0x000fd60000000f00 */
[----:B------:R-:W-:Y:S05]  /*df70*/  @P0 BRA `(.L_x_5394) ;  /* 0xfffffff800340947 */ /* 0x000fea000383ffff */
.L_x_5387:
[----:B------:R-:W-:Y:S01]  /*df80*/  BAR.SYNC.DEFER_BLOCKING 0x0 ;  /* 0x0000000000007b1d */ /* 0x000fe20000010000 */
[----:B------:R-:W-:-:S09]  /*df90*/  UISETP.GE.U32.AND UP0, UPT, UR4, 0x2, UPT ;  /* 0x000000020400788c */ /* 0x000fd2000bf06070 */
[----:B------:R-:W-:Y:S05]  /*dfa0*/  BRA.U !UP0, `(.L_x_5386) ;  /* 0x0000000508d87547 */ /* 0x000fea000b800000 */
[----:B------:R-:W-:-:S07]  /*dfb0*/  IMAD.MOV.U32 R22, RZ, RZ, 0x1 ;  /* 0x00000001ff167424 */ /* 0x000fce00078e00ff */
.L_x_5399:
[----:B0-----:R-:W0:Y:S01]  /*dfc0*/  SHFL.DOWN PT, R12, R4, R22, 0x1f ;  /* 0x08001f16040c7589 */ /* 0x001e2200000e0000 */
[----:B-1----:R-:W-:Y:S01]  /*dfd0*/  MOV R2, R0 ;  /* 0x0000000000027202 */ /* 0x002fe20000000f00 */
[----:B------:R1:W3:Y:S01]  /*dfe0*/  DSETP.NEU.AND P0, PT, R14, RZ, PT ;  /* 0x000000ff0e00722a */ /* 0x0002e20003f0d000 */
[----:B------:R-:W-:Y:S01]  /*dff0*/  BSSY.RECONVERGENT B0, `(.L_x_5395) ;  /* 0x000006e000007945 */ /* 0x000fe20003800200 */
[----:B------:R-:W3:Y:S01]  /*e000*/  SHFL.DOWN PT, R13, R5, R22, 0x1f ;  /* 0x08001f16050d7589 */ /* 0x000ee200000e0000 */
[----:B------:R-:W-:Y:S01]  /*e010*/  IMAD.MOV.U32 R10, RZ, RZ, R4 ;  /* 0x000000ffff0a7224 */ /* 0x000fe200078e0004 */
[----:B------:R-:W-:Y:S01]  /*e020*/  MOV R11, R5 ;  /* 0x00000005000b7202 */ /* 0x000fe20000000f00 */
[----:B--2-45:R-:W-:Y:S01]  /*e030*/  IMAD.MOV.U32 R20, RZ, RZ, R6 ;  /* 0x000000ffff147224 */ /* 0x034fe200078e0006 */
[----:B------:R-:W2:Y:S01]  /*e040*/  SHFL.DOWN PT, R16, R6, R22, 0x1f ;  /* 0x08001f1606107589 */ /* 0x000ea200000e0000 */
[----:B------:R-:W-:Y:S01]  /*e050*/  MOV R21, R7 ;  /* 0x0000000700157202 */ /* 0x000fe20000000f00 */
[----:B------:R-:W-:Y:S01]  /*e060*/  IMAD.MOV.U32 R18, RZ, RZ, R14 ;  /* 0x000000ffff127224 */ /* 0x000fe200078e000e */
[----:B------:R-:W-:Y:S01]  /*e070*/  MOV R19, R15 ;  /* 0x0000000f00137202 */ /* 0x000fe20000000f00 */
[----:B------:R-:W4:Y:S04]  /*e080*/  SHFL.DOWN PT, R17, R7, R22, 0x1f ;  /* 0x08001f1607117589 */ /* 0x000f2800000e0000 */
[----:B------:R-:W1:Y:S04]  /*e090*/  SHFL.DOWN PT, R9, R15, R22, 0x1f ;  /* 0x08001f160f097589 */ /* 0x000e6800000e0000 */
[----:B------:R-:W1:Y:S04]  /*e0a0*/  SHFL.DOWN PT, R8, R14, R22, 0x1f ;  /* 0x08001f160e087589 */ /* 0x000e6800000e0000 */
[----:B------:R1:W1:Y:S01]  /*e0b0*/  SHFL.DOWN PT, R0, R0, R22, 0x1f ;  /* 0x08001f1600007589 */ /* 0x00026200000e0000 */
[----:B0-----:R-:W-:Y:S01]  /*e0c0*/  IMAD.MOV.U32 R4, RZ, RZ, R12 ;  /* 0x000000ffff047224 */ /* 0x001fe200078e000c */
[----:B---3--:R-:W-:Y:S01]  /*e0d0*/  MOV R5, R13 ;  /* 0x0000000d00057202 */ /* 0x008fe20000000f00 */
[----:B--2---:R-:W-:Y:S01]  /*e0e0*/  IMAD.MOV.U32 R6, RZ, RZ, R16 ;  /* 0x000000ffff067224 */ /* 0x004fe200078e0010 */
[----:B----4-:R-:W-:-:S02]  /*e0f0*/  MOV R7, R17 ;  /* 0x0000001100077202 */ /* 0x010fc40000000f00 */
[----:B-1----:R-:W-:Y:S01]  /*e100*/  MOV R15, R9 ;  /* 0x00000009000f7202 */ /* 0x002fe20000000f00 */
[----:B------:R-:W-:Y:S01]  /*e110*/  IMAD.MOV.U32 R14, RZ, RZ, R8 ;  /* 0x000000ffff0e7224 */ /* 0x000fe200078e0008 */
[----:B------:R-:W-:Y:S06]  /*e120*/  @!P0 BRA `(.L_x_5396) ;  /* 0x0000000400688947 */ /* 0x000fec0003800000 */
        /* <DEDUP_REMOVED lines=58> */
[----:B------:R0:W1:Y:S02]  /*e4d0*/  DADD R6, R12, -R10 ;  /* 0x000000000c067229 */ /* 0x000064000000080a */
[----:B01----:R-:W-:Y:S05]  /*e4e0*/  @P0 BRA P1, `(.L_x_5398) ;  /* 0x00000000001c0947 */ /* 0x003fea0000800000 */
[----:B------:R-:W-:Y:S01]  /*e4f0*/  IMAD.MOV.U32 R2, RZ, RZ, R14 ;  /* 0x000000ffff027224 */ /* 0x000fe200078e000e */
[----:B------:R-:W-:Y:S02]  /*e500*/  MOV R3, R15 ;  /* 0x0000000f00037202 */ /* 0x000fe40000000f00 */
[----:B------:R-:W-:-:S07]  /*e510*/  MOV R23, 0xe530 ;  /* 0x0000e53000177802 */ /* 0x000fce0000000f00 */
[----:B------:R-:W-:Y:S05]  /*e520*/  CALL.REL.NOINC `($__internal_15_$__cuda_sm20_div_rn_f64_full) ;  /* 0x0000009000247944 */ /* 0x000fea0003c00000 */
[----:B------:R-:W-:-:S04]  /*e530*/  LOP3.LUT R3, R3, R2, RZ, 0x3c, !PT ;  /* 0x0000000203037212 */ /* 0x000fc800078e3cff */
[----:B------:R-:W-:-:S04]  /*e540*/  LOP3.LUT R2, R3, R2, RZ, 0x3c, !PT ;  /* 0x0000000203027212 */ /* 0x000fc800078e3cff */
[----:B------:R-:W-:-:S07]  /*e550*/  LOP3.LUT R3, R3, R2, RZ, 0x3c, !PT ;  /* 0x0000000203037212 */ /* 0x000fce00078e3cff */
.L_x_5398:
[----:B------:R-:W-:Y:S05]  /*e560*/  BSYNC.RECONVERGENT B2 ;  /* 0x0000000000027941 */ /* 0x000fea0003800200 */
.L_x_5397:
        /* <DEDUP_REMOVED lines=21> */
[----:B0-----:R0:W1:Y:S02]  /*e6c0*/  DFMA R6, R6, R2, R16 ;  /* 0x000000020606722b */ /* 0x0010640000000010 */
.L_x_5396:
[----:B------:R-:W-:Y:S05]  /*e6d0*/  BSYNC.RECONVERGENT B0 ;  /* 0x0000000000007941 */ /* 0x000fea0003800200 */
.L_x_5395:
[----:B------:R-:W-:-:S04]  /*e6e0*/  SHF.L.U32 R22, R22, 0x1, RZ ;  /* 0x0000000116167819 */ /* 0x000fc800000006ff */
[----:B------:R-:W-:-:S13]  /*e6f0*/  ISETP.GE.AND P0, PT, R22, UR4, PT ;  /* 0x0000000416007c0c */ /* 0x000fda000bf06270 */
[----:B------:R-:W-:Y:S05]  /*e700*/  @!P0 BRA `(.L_x_5399) ;  /* 0xfffffff8002c8947 */ /* 0x000fea000383ffff */
.L_x_5386:
[----:B------:R-:W1:Y:S01]  /*e710*/  LDCU UR4, c[0x0][0x584] ;  /* 0x0000b080ff0477ac */ /* 0x000e620008000800 */
[----:B0-----:R-:W-:Y:S01]  /*e720*/  IMAD.MOV.U32 R16, RZ, RZ, RZ ;  /* 0x000000ffff107224 */ /* 0x001fe200078e00ff */
[----:B-1----:R-:W-:-:S09]  /*e730*/  UISETP.NE.AND UP0, UPT, UR4, URZ, UPT ;  /* 0x000000ff0400728c */ /* 0x002fd2000bf05270 */
[----:B------:R-:W-:Y:S05]  /*e740*/  BRA.U !UP0, `(.L_x_5400) ;  /* 0x00000011085c7547 */ /* 0x000fea000b800000 */
[----:B------:R-:W3:Y:S01]  /*e750*/  LDL.64 R10, [R1+0x28] ;  /* 0x00002800010a7983 */ /* 0x000ee20000100a00 */
[----:B------:R-:W0:Y:S01]  /*e760*/  LDCU.64 UR8, c[0x0][0x588] ;  /* 0x0000b100ff0877ac */ /* 0x000e220008000a00 */
[----:B------:R-:W-:Y:S01]  /*e770*/  MOV R2, RZ ;  /* 0x000000ff00027202 */ /* 0x000fe20000000f00 */
[----:B------:R-:W1:Y:S01]  /*e780*/  LDCU UR6, c[0x0][0x590] ;  /* 0x0000b200ff0677ac */ /* 0x000e620008000800 */
[----:B------:R-:W2:Y:S01]  /*e790*/  LDCU UR5, c[0x0][0x6b4] ;  /* 0x0000d680ff0577ac */ /* 0x000ea20008000800 */
[----:B------:R-:W-:-:S04]  /*e7a0*/  UIADD3 UR4, UPT, UPT, UR4, -0x1, URZ ;  /* 0xffffffff04047890 */ /* 0x000fc8000fffe0ff */
[----:B------:R-:W-:Y:S01]  /*e7b0*/  UISETP.NE.AND UP0, UPT, UR4, URZ, UPT ;  /* 0x000000ff0400728c */ /* 0x000fe2000bf05270 */
[----:B---3--:R-:W-:Y:S02]  /*e7c0*/  IMAD.MOV.U32 R3, RZ, RZ, R11 ;  /* 0x000000ffff037224 */ /* 0x008fe400078e000b */
        /* <DEDUP_REMOVED lines=10> */
[----:B------:R-:W-:Y:S01]  /*e870*/  USEL UR4, UR4, 0x18, UP0 ;  /* 0x0000001804047887 */ /* 0x000fe20008000000 */
[----:B------:R-:W2:Y:S03]  /*e880*/  LDCU UR5, c[0x0][0x6bc] ;  /* 0x0000d780ff0577ac */ /* 0x000ea60008000800 */
[----:B------:R-:W-:Y:S01]  /*e890*/  UIADD3 UR4, UPT, UPT, UR4, 0x1, URZ ;  /* 0x0000000104047890 */ /* 0x000fe2000fffe0ff */
[----:B0-----:R-:W-:-:S03]  /*e8a0*/  IMAD.HI.U32 R2, R9, UR6, R8 ;  /* 0x0000000609027c27 */ /* 0x001fc6000f8e0008 */
[----:B------:R-:W-:Y:S02]  /*e8b0*/  UISETP.NE.AND UP0, UPT, UR4, 0x2, UPT ;  /* 0x000000020400788c */ /* 0x000fe4000bf05270 */
        /* <DEDUP_REMOVED lines=256> */
.L_x_5400:
[----:B------:R-:W0:Y:S01]  /*f8c0*/  LDCU.64 UR4, c[0x0][0x798] ;  /* 0x0000f300ff0477ac */ /* 0x000e220008000a00 */
[----:B------:R-:W-:Y:S01]  /*f8d0*/  CS2R R28, SRZ ;  /* 0x00000000001c7805 */ /* 0x000fe2000001ff00 */
[----:B------:R-:W-:Y:S02]  /*f8e0*/  UPLOP3.LUT UP0, UPT, UPT, UPT, UPT, 0x80, 0x8 ;  /* 0x000000000008789c */ /* 0x000fe40003f0f070 */
[----:B0-----:R-:W-:-:S04]  /*f8f0*/  UISETP.NE.U32.AND UP1, UPT, UR4, URZ, UPT ;  /* 0x000000ff0400728c */ /* 0x001fc8000bf25070 */
[----:B------:R-:W-:-:S09]  /*f900*/  UISETP.NE.AND.EX UP1, UPT, UR5, URZ, UPT, UP1 ;  /* 0x000000ff0500728c */ /* 0x000fd2000bf25310 */
[----:B------:R-:W-:Y:S05]  /*f910*/  BRA.U !UP1, `(.L_x_5401) ;  /* 0x0000000509307547 */ /* 0x000fea000b800000 */
[----:B------:R-:W-:Y:S02]  /*f920*/  HFMA2 R8, -RZ, RZ, 0, 1.9073486328125e-06 ;  /* 0x00000020ff087431 */ /* 0x000fe400000001ff */
[----:B------:R-:W-:-:S07]  /*f930*/  IMAD.MOV.U32 R11, RZ, RZ, 0x8 ;  /* 0x00000008ff0b7424 */ /* 0x000fce00078e00ff */
.L_x_5402:
[----:B------:R-:W0:Y:S01]  /*f940*/  I2F.U32.RP R9, R8 ;  /* 0x0000000800097306 */ /* 0x000e220000209000 */
[----:B------:R-:W-:-:S07]  /*f950*/  IMAD.MOV.U32 R12, RZ, RZ, R8 ;  /* 0x000000ffff0c7224 */ /* 0x000fce00078e0008 */
[----:B0-----:R-:W0:Y:S02]  /*f960*/  MUFU.RCP R9, R9 ;  /* 0x0000000900097308 */ /* 0x001e240000001000 */
[----:B0-----:R-:W-:-:S06]  /*f970*/  VIADD R2, R9, 0xffffffe ;  /* 0x0ffffffe09027836 */ /* 0x001fcc0000000000 */
[----:B---3--:R0:W1:Y:S02]  /*f980*/  F2I.FTZ.U32.TRUNC.NTZ R3, R2 ;  /* 0x0000000200037305 */ /* 0x008064000021f000 */
        /* <DEDUP_REMOVED lines=26> */
[----:B------:R-:W-:Y:S01]  /*fb30*/  @P1 IMAD.IADD R2, R2, 0x1, -R12 ;  /* 0x0000000102021824 */ /* 0x000fe200078e0a0c */
[----:B------:R-:W-:-:S04]  /*fb40*/  @P1 IADD3 R9, PT, PT, R9, 0x1, RZ ;  /* 0x0000000109091810 */ /* 0x000fc80007ffe0ff */
[----:B------:R-:W-:Y:S01]  /*fb50*/  ISETP.GE.U32.AND P2, PT, R2, R12, PT ;  /* 0x0000000c0200720c */ /* 0x000fe20003f46070 */
[----:B------:R-:W-:Y:S02]  /*fb60*/  @P3 IMAD.IADD R3, R3, 0x1, -R12 ;  /* 0x0000000103033824 */ /* 0x000fe400078e0a0c */
        /* <DEDUP_REMOVED lines=13> */
[----:B0-----:R-:W-:Y:S02]  /*fc40*/  VIADD R8, R3, 0xffffffe ;  /* 0x0ffffffe03087836 */ /* 0x001fe40000000000 */
[----:B------:R-:W-:-:S04]  /*fc50*/  IMAD.MOV.U32 R3, RZ, RZ, RZ ;  /* 0x000000ffff037224 */ /* 0x000fc800078e00ff */
        /* <DEDUP_REMOVED lines=11> */
[----:B------:R-:W-:Y:S01]  /*fd10*/  @P1 VIADD R9, R9, 0x1 ;  /* 0x0000000109091836 */ /* 0x000fe20000000000 */
[----:B------:R-:W-:-:S04]  /*fd20*/  @!P2 LOP3.LUT R9, RZ, R11, RZ, 0x33, !PT ;  /* 0x0000000bff09a212 */ /* 0x000fc800078e33ff */
[----:B------:R-:W-:Y:S01]  /*fd30*/  MOV R2, R9 ;  /* 0x0000000900027202 */ /* 0x000fe20000000f00 */
[----:B------:R-:W-:Y:S06]  /*fd40*/  BRA `(.L_x_5405) ;  /* 0x0000000000087947 */ /* 0x000fec0003800000 */
.L_x_5404:
[----:B------:R-:W-:-:S07]  /*fd50*/  MOV R10, 0xfd70 ;  /* 0x0000fd70000a7802 */ /* 0x000fce0000000f00 */
[----:B--2-45:R-:W-:Y:S05]  /*fd60*/  CALL.REL.NOINC `($__internal_16_$__cuda_sm20_div_u64) ;  /* 0x0000008000b07944 */ /* 0x034fea0003c00000 */
.L_x_5405:
[----:B------:R-:W-:Y:S05]  /*fd70*/  BSYNC.RECONVERGENT B0 ;  /* 0x0000000000007941 */ /* 0x000fea0003800200 */
.L_x_5403:
[----:B------:R-:W0:Y:S02]  /*fd80*/  LDCU.64 UR4, c[0x0][0x798] ;  /* 0x0000f300ff0477ac */ /* 0x000e240008000a00 */
[----:B0-----:R-:W-:Y:S02]  /*fd90*/  UISETP.NE.U32.AND UP0, UPT, UR4, URZ, UPT ;  /* 0x000000ff0400728c */ /* 0x001fe4000bf05070 */
[----:B------:R-:W-:Y:S02]  /*fda0*/  IADD3 R28, P0, PT, R2, UR4, RZ ;  /* 0x00000004021c7c10 */ /* 0x000fe4000ff1e0ff */
[----:B------:R-:W-:Y:S02]  /*fdb0*/  UISETP.NE.AND.EX UP0, UPT, UR5, URZ, UPT, UP0 ;  /* 0x000000ff0500728c */ /* 0x000fe4000bf05300 */
[----:B------:R-:W-:Y:S02]  /*fdc0*/  IADD3.X R29, PT, PT, R3, UR5, RZ, P0, !PT ;  /* 0x00000005031d7c10 */ /* 0x000fe400087fe4ff */
[----:B------:R-:W-:-:S11]  /*fdd0*/  UPLOP3.LUT UP0, UPT, UPT, UPT, UP0, 0x40, 0x4 ;  /* 0x000000000004789c */ /* 0x000fd60003f0e800 */
.L_x_5401:
[----:B------:R-:W0:Y:S02]  /*fde0*/  LDCU UR4, c[0x0][0x3d0] ;  /* 0x00007a00ff0477ac */ /* 0x000e240008000800 */
[----:B0-----:R-:W-:-:S09]  /*fdf0*/  UISETP.NE.AND UP1, UPT, UR4, URZ, UPT ;  /* 0x000000ff0400728c */ /* 0x001fd2000bf25270 */
[----:B------:R-:W-:Y:S05]  /*fe00*/  BRA.U !UP1, `(.L_x_5406) ;  /* 0x0000005909b07547 */ /* 0x000fea000b800000 */
[----:B------:R-:W0:Y:S01]  /*fe10*/  S2R R18, SR_TID.X ;  /* 0x0000000000127919 */ /* 0x000e220000002100 */
[----:B------:R-:W1:Y:S01]  /*fe20*/  LDCU UR4, c[0x0][0x584] ;  /* 0x0000b080ff0477ac */ /* 0x000e620008000800 */
[----:B------:R-:W-:Y:S01]  /*fe30*/  HFMA2 R22, -RZ, RZ, 0, 0 ;  /* 0x00000000ff167431 */ /* 0x000fe200000001ff */
[----:B------:R-:W2:Y:S01]  /*fe40*/  S2R R17, SR_TID.Y ;  /* 0x0000000000117919 */ /* 0x000ea20000002200 */
[----:B------:R-:W0:Y:S01]  /*fe50*/  LDCU UR5, c[0x0][0x3d4] ;  /* 0x00007a80ff0577ac */ /* 0x000e220008000800 */
[----:B---3--:R-:W3:Y:S01]  /*fe60*/  S2R R3, SR_CTAID.X ;  /* 0x0000000000037919 */ /* 0x008ee20000002500 */
[----:B------:R-:W2:Y:S01]  /*fe70*/  LDCU UR6, c[0x0][0x3d8] ;  /* 0x00007b00ff0677ac */ /* 0x000ea20008000800 */
[----:B------:R-:W3:Y:S01]  /*fe80*/  LDCU UR7, c[0x0][0x3c0] ;  /* 0x00007800ff0777ac */ /* 0x000ee20008000800 */
[----:B-1----:R-:W-:Y:S01]  /*fe90*/  UISETP.NE.AND UP1, UPT, UR4, URZ, UPT ;  /* 0x000000ff0400728c */ /* 0x002fe2000bf25270 */
[----:B0-----:R-:W-:-:S04]  /*fea0*/  IMAD R2, R18, UR5, RZ ;  /* 0x0000000512027c24 */ /* 0x001fc8000f8e02ff */
[----:B--2---:R-:W-:-:S04]  /*feb0*/  IMAD R2, R17, UR6, R2 ;  /* 0x0000000611027c24 */ /* 0x004fc8000f8e0202 */
[----:B---3--:R-:W-:Y:S01]  /*fec0*/  IMAD R9, R3, UR7, R2 ;  /* 0x0000000703097c24 */ /* 0x008fe2000f8e0202 */
        /* <DEDUP_REMOVED lines=278> */
.L_x_5407:
        /* <DEDUP_REMOVED lines=23> */
[----:B----45:R0:W-:Y:S04]  /*111a0*/  STG.E.64 desc[UR36][R8.64+0x8], R6 ;  /* 0x0000080608007986 */ /* 0x0301e8000c101b24 */
[----:B------:R0:W-:Y:S04]  /*111b0*/  STG.E.64 desc[UR36][R8.64+0x18], R14 ;  /* 0x0000180e08007986 */ /* 0x0001e8000c101b24 */
[----:B------:R0:W-:Y:S02]  /*111c0*/  STG.E desc[UR36][R8.64+0x10], R0 ;  /* 0x0000100008007986 */ /* 0x0001e4000c101924 */
.L_x_5409:
[----:B------:R-:W-:Y:S05]  /*111d0*/  BSYNC.RECONVERGENT B0 ;  /* 0x0000000000007941 */ /* 0x000fea0003800200 */
.L_x_5408:
        /* <DEDUP_REMOVED lines=17> */
[----:B----45:R-:W2:Y:S01]  /*112f0*/  POPC R7, UR5 ;  /* 0x0000000500077d09 */ /* 0x030ea20008000000 */
        /* <DEDUP_REMOVED lines=12> */
[----:B0-----:R-:W-:-:S05]  /*113c0*/  IMAD.IADD R0, R0, 0x1, R9 ;  /* 0x0000000100007824 */ /* 0x001fca00078e0209 */
[----:B------:R-:W-:-:S04]  /*113d0*/  ISETP.NE.AND P1, PT, R0, UR4, PT ;  /* 0x0000000400007c0c */ /* 0x000fc8000bf25270 */
[----:B------:R-:W-:-:S05]  /*113e0*/  SEL R0, RZ, 0x1, P1 ;  /* 0x00000001ff007807 */ /* 0x000fca0000800000 */
[----:B------:R1:W-:Y:S04]  /*113f0*/  STS.U8 [UR5], R0 ;  /* 0x00000000ff007988 */ /* 0x0003e80008000005 */
.L_x_5411:
[----:B------:R-:W-:Y:S05]  /*11400*/  BSYNC.RECONVERGENT B0 ;  /* 0x0000000000007941 */ /* 0x000fea0003800200 */
.L_x_5410:
        /* <DEDUP_REMOVED lines=19> */
[----:B------:R-:W2:Y:S01]  /*11540*/  LDCU UR5, c[0x0][0x3a0] ;  /* 0x00007400ff0577ac */ /* 0x000ea20008000800 */
[----:B------:R-:W3:Y:S01]  /*11550*/  LDCU.64 UR10, c[0x0][0x3a8] ;  /* 0x00007500ff0a77ac */ /* 0x000ee20008000a00 */
[----:B------:R-:W4:Y:S01]  /*11560*/  LDCU.64 UR8, c[0x0][0x398] ;  /* 0x00007300ff0877ac */ /* 0x000f220008000a00 */
[----:B0-----:R-:W-:Y:S01]  /*11570*/  UISETP.NE.AND UP1, UPT, UR4, URZ, UPT ;  /* 0x000000ff0400728c */ /* 0x001fe2000bf25270 */
[----:B-1----:R-:W-:Y:S01]  /*11580*/  IMAD.U32 R4, RZ, RZ, UR6 ;  /* 0x00000006ff047e24 */ /* 0x002fe2000f8e00ff */
[----:B------:R-:W-:-:S02]  /*11590*/  MOV R5, UR7 ;  /* 0x0000000700057c02 */ /* 0x000fc40008000f00 */
[----:B--2---:R-:W-:Y:S01]  /*115a0*/  MOV R2, UR5 ;  /* 0x0000000500027c02 */ /* 0x004fe20008000f00 */
[----:B---3--:R-:W-:Y:S01]  /*115b0*/  IMAD.U32 R14, RZ, RZ, UR10 ;  /* 0x0000000aff0e7e24 */ /* 0x008fe2000f8e00ff */
[----:B------:R-:W-:Y:S01]  /*115c0*/  MOV R15, UR11 ;  /* 0x0000000b000f7c02 */ /* 0x000fe20008000f00 */
[----:B----45:R-:W-:Y:S01]  /*115d0*/  IMAD.U32 R6, RZ, RZ, UR8 ;  /* 0x00000008ff067e24 */ /* 0x030fe2000f8e00ff */
[----:B------:R-:W-:Y:S01]  /*115e0*/  MOV R7, UR9 ;  /* 0x0000000900077c02 */ /* 0x000fe20008000f00 */
[----:B------:R-:W-:Y:S06]  /*115f0*/  BRA.U !UP1, `(.L_x_5413) ;  /* 0x0000000509dc7547 */ /* 0x000fec000b800000 */
        /* <DEDUP_REMOVED lines=11> */
.L_x_5420:
[----:B0-----:R-:W0:Y:S01]  /*116b0*/  LDC.64 R8, c[0x0][0x7a0] ;  /* 0x0001e800ff087b82 */ /* 0x001e220000000a00 */
[----:B------:R-:W-:Y:S01]  /*116c0*/  IMAD.IADD R3, R21, 0x1, R0 ;  /* 0x0000000115037824 */ /* 0x000fe200078e0200 */
[----:B-1----:R-:W1:Y:S03]  /*116d0*/  DSETP.NEU.AND P1, PT, R14, RZ, PT ;  /* 0x000000ff0e00722a */ /* 0x002e660003f2d000 */
[----:B0-----:R-:W-:-:S05]  /*116e0*/  IMAD.WIDE.U32 R8, R3, 0x20, R8 ;  /* 0x0000002003087825 */ /* 0x001fca00078e0008 */
[----:B------:R-:W2:Y:S04]  /*116f0*/  LDG.E.64 R12, desc[UR36][R8.64+0x18] ;  /* 0x00001824080c7981 */ /* 0x000ea8000c1e1b00 */
[----:B------:R-:W3:Y:S04]  /*11700*/  LDG.E.64 R18, desc[UR36][R8.64] ;  /* 0x0000002408127981 */ /* 0x000ee8000c1e1b00 */
[----:B------:R-:W4:Y:S04]  /*11710*/  LDG.E.64 R16, desc[UR36][R8.64+0x8] ;  /* 0x0000082408107981 */ /* 0x000f28000c1e1b00 */
[----:B-1---5:R0:W5:Y:S01]  /*11720*/  @!P1 LDG.E R2, desc[UR36][R8.64+0x10] ;  /* 0x0000102408029981 */ /* 0x022162000c1e1900 */
[----:B------:R-:W-:Y:S01]  /*11730*/  IADD3 R0, PT, PT, R20, R0, RZ ;  /* 0x0000000014007210 */ /* 0x000fe20007ffe0ff */
[----:B------:R-:W-:Y:S03]  /*11740*/  BSSY.RECONVERGENT B3, `(.L_x_5416) ;  /* 0x000005f000037945 */ /* 0x000fe60003800200 */
[----:B------:R-:W-:Y:S01]  /*11750*/  ISETP.GE.U32.AND P2, PT, R0, UR6, PT ;  /* 0x0000000600007c0c */ /* 0x000fe2000bf46070 */
[----:B--2---:R-:W-:Y:S01]  /*11760*/  @!P1 IMAD.MOV.U32 R14, RZ, RZ, R12 ;  /* 0x000000ffff0e9224 */ /* 0x004fe200078e000c */
[----:B------:R-:W-:Y:S01]  /*11770*/  @!P1 MOV R15, R13 ;  /* 0x0000000d000f9202 */ /* 0x000fe20000000f00 */
[----:B---3--:R-:W-:Y:S01]  /*11780*/  @!P1 IMAD.MOV.U32 R4, RZ, RZ, R18 ;  /* 0x000000ffff049224 */ /* 0x008fe200078e0012 */
[----:B------:R-:W-:Y:S01]  /*11790*/  @!P1 MOV R5, R19 ;  /* 0x0000001300059202 */ /* 0x000fe20000000f00 */
[----:B----4-:R-:W-:Y:S01]  /*117a0*/  @!P1 IMAD.MOV.U32 R6, RZ, RZ, R16 ;  /* 0x000000ffff069224 */ /* 0x010fe200078e0010 */
[----:B------:R-:W-:Y:S01]  /*117b0*/  @!P1 MOV R7, R17 ;  /* 0x0000001100079202 */ /* 0x000fe20000000f00 */
[----:B0-----:R-:W-:Y:S06]  /*117c0*/  @!P1 BRA `(.L_x_5417) ;  /* 0x0000000400589947 */ /* 0x001fec0003800000 */
[----:B------:R-:W0:Y:S02]  /*117d0*/  DSETP.NEU.AND P1, PT, R12, RZ, PT ;  /* 0x000000ff0c00722a */ /* 0x000e240003f2d000 */
[----:B0-----:R-:W-:Y:S05]  /*117e0*/  @!P1 BRA `(.L_x_5417) ;  /* 0x0000000400509947 */ /* 0x001fea0003800000 */
[----:B------:R-:W0:Y:S01]  /*117f0*/  DADD R10, R14, R12 ;  /* 0x000000000e0a7229 */ /* 0x000e22000000000c */
[----:B-----5:R-:W-:Y:S01]  /*11800*/  IMAD.MOV.U32 R2, RZ, RZ, 0x1 ;  /* 0x00000001ff027424 */ /* 0x020fe200078e00ff */
        /* <DEDUP_REMOVED lines=57> */
.L_x_5419:
[----:B------:R-:W-:Y:S05]  /*11ba0*/  BSYNC.RECONVERGENT B4 ;  /* 0x0000000000047941 */ /* 0x000fea0003800200 */
.L_x_5418:
        /* <DEDUP_REMOVED lines=24> */
.L_x_5417:
[----:B------:R-:W-:Y:S05]  /*11d30*/  BSYNC.RECONVERGENT B3 ;  /* 0x0000000000037941 */ /* 0x000fea0003800200 */
.L_x_5416:
[----:B------:R-:W-:Y:S05]  /*11d40*/  @!P2 BRA `(.L_x_5420) ;  /* 0xfffffff80058a947 */ /* 0x000fea000383ffff */
[----:B------:R-:W-:Y:S05]  /*11d50*/  BSYNC.RECONVERGENT B2 ;  /* 0x0000000000027941 */ /* 0x000fea0003800200 */
.L_x_5415:
[----:B------:R-:W-:Y:S05]  /*11d60*/  BRA `(.L_x_5414) ;  /* 0x0000000400dc7947 */ /* 0x000fea0003800000 */
.L_x_5413:
[----:B------:R-:W0:Y:S01]  /*11d70*/  S2R R0, SR_TID.Y ;  /* 0x0000000000007919 */ /* 0x000e220000002200 */
[----:B------:R-:W0:Y:S01]  /*11d80*/  LDCU UR4, c[0x0][0x3c4] ;  /* 0x00007880ff0477ac */ /* 0x000e220008000800 */
[----:B------:R-:W1:Y:S01]  /*11d90*/  LDCU UR5, c[0x0][0x3c4] ;  /* 0x00007880ff0577ac */ /* 0x000e620008000800 */
[----:B0-----:R-:W-:-:S13]  /*11da0*/  ISETP.GE.U32.AND P1, PT, R0, UR4, PT ;  /* 0x0000000400007c0c */ /* 0x001fda000bf26070 */
[----:B-1----:R-:W-:Y:S05]  /*11db0*/  @P1 BRA `(.L_x_5414) ;  /* 0x0000000400c81947 */ /* 0x002fea0003800000 */
[----:B------:R-:W0:Y:S01]  /*11dc0*/  LDCU UR4, c[0x0][0x374] ;  /* 0x00006e80ff0477ac */ /* 0x000e220008000800 */
[----:B------:R-:W1:Y:S08]  /*11dd0*/  LDC R21, c[0x0][0x360] ;  /* 0x0000d800ff157b82 */ /* 0x000e700000000800 */
[----:B------:R-:W2:Y:S01]  /*11de0*/  LDC R20, c[0x0][0x364] ;  /* 0x0000d900ff147b82 */ /* 0x000ea20000000800 */
[----:B0-----:R-:W-:-:S05]  /*11df0*/  IMAD R3, R3, UR4, RZ ;  /* 0x0000000403037c24 */ /* 0x001fca000f8e02ff */
[----:B------:R0:W-:Y:S02]  /*11e00*/  STL [R1], R3 ;  /* 0x0000000301007387 */ /* 0x0001e40000100800 */
.L_x_5425:
[----:B------:R-:W3:Y:S01]  /*11e10*/  LDL R10, [R1] ;  /* 0x00000000010a7983 */ /* 0x000ee20000100800 */
[----:B0-----:R-:W4:Y:S01]  /*11e20*/  LDC.64 R8, c[0x0][0x7a0] ;  /* 0x0001e800ff087b82 */ /* 0x001f220000000a00 */
[----:B01----:R-:W1:Y:S01]  /*11e30*/  S2R R3, SR_TID.X ;  /* 0x0000000000037919 */ /* 0x003e620000002100 */
[----:B------:R-:W0:Y:S01]  /*11e40*/  DSETP.NEU.AND P1, PT, R14, RZ, PT ;  /* 0x000000ff0e00722a */ /* 0x000e220003f2d000 */
[----:B---3--:R-:W-:-:S04]  /*11e50*/  IMAD.IADD R10, R10, 0x1, R0 ;  /* 0x000000010a0a7824 */ /* 0x008fc800078e0200 */
[----:B-1----:R-:W-:-:S04]  /*11e60*/  IMAD R3, R10, R21, R3 ;  /* 0x000000150a037224 */ /* 0x002fc800078e0203 */
[----:B----4-:R-:W-:-:S05]  /*11e70*/  IMAD.WIDE.U32 R8, R3, 0x20, R8 ;  /* 0x0000002003087825 */ /* 0x010fca00078e0008 */
[----:B------:R-:W3:Y:S04]  /*11e80*/  LDG.E.64 R12, desc[UR36][R8.64+0x18] ;  /* 0x00001824080c7981 */ /* 0x000ee8000c1e1b00 */
[----:B------:R-:W4:Y:S04]  /*11e90*/  LDG.E.64 R18, desc[UR36][R8.64] ;  /* 0x0000002408127981 */ /* 0x000f28000c1e1b00 */
[----:B------:R-:W4:Y:S04]  /*11ea0*/  LDG.E.64 R16, desc[UR36][R8.64+0x8] ;  /* 0x0000082408107981 */ /* 0x000f28000c1e1b00 */
[----:B0----5:R0:W5:Y:S01]  /*11eb0*/  @!P1 LDG.E R2, desc[UR36][R8.64+0x10] ;  /* 0x0000102408029981 */ /* 0x021162000c1e1900 */
[----:B--2---:R-:W-:Y:S01]  /*11ec0*/  IADD3 R0, PT, PT, R20, R0, RZ ;  /* 0x0000000014007210 */ /* 0x004fe20007ffe0ff */
[----:B------:R-:W-:Y:S03]  /*11ed0*/  BSSY.RECONVERGENT B2, `(.L_x_5421) ;  /* 0x000005f000027945 */ /* 0x000fe60003800200 */
[----:B------:R-:W-:Y:S01]  /*11ee0*/  ISETP.GE.U32.AND P2, PT, R0, UR5, PT ;  /* 0x0000000500007c0c */ /* 0x000fe2000bf46070 */
[----:B---3--:R-:W-:Y:S01]  /*11ef0*/  @!P1 IMAD.MOV.U32 R14, RZ, RZ, R12 ;  /* 0x000000ffff0e9224 */ /* 0x008fe200078e000c */
[----:B------:R-:W-:Y:S01]  /*11f00*/  @!P1 MOV R15, R13 ;  /* 0x0000000d000f9202 */ /* 0x000fe20000000f00 */
[----:B----4-:R-:W-:Y:S01]  /*11f10*/  @!P1 IMAD.MOV.U32 R4, RZ, RZ, R18 ;  /* 0x000000ffff049224 */ /* 0x010fe200078e0012 */
[----:B------:R-:W-:Y:S01]  /*11f20*/  @!P1 MOV R5, R19 ;  /* 0x0000001300059202 */ /* 0x000fe20000000f00 */
[----:B------:R-:W-:Y:S01]  /*11f30*/  @!P1 IMAD.MOV.U32 R6, RZ, RZ, R16 ;  /* 0x000000ffff069224 */ /* 0x000fe200078e0010 */
        /* <DEDUP_REMOVED lines=63> */
.L_x_5424:
[----:B------:R-:W-:Y:S05]  /*12330*/  BSYNC.RECONVERGENT B3 ;  /* 0x0000000000037941 */ /* 0x000fea0003800200 */
.L_x_5423:
[----:B------:R-:W0:Y:S01]  /*12340*/  DMUL R12, R18, R18 ;  /* 0x00000012120c7228 */ /* 0x000e220000000000 */
[----:B------:R-:W-:-:S15]  /*12350*/  MOV R2, 0xffffffff ;  /* 0xffffffff00027802 */ /* 0x000fde0000000f00 */
[----:B------:R-:W-:-:S15]  /*12360*/  NOP ;  /* 0x0000000000007918 */ /* 0x000fde0000000000 */
[----:B------:R-:W-:-:S15]  /*12370*/  NOP ;  /* 0x0000000000007918 */ /* 0x000fde0000000000 */
[----:B------:R-:W-:-:S15]  /*12380*/  NOP ;  /* 0x0000000000007918 */ /* 0x000fde0000000000 */
[----:B------:R-:W-:-:S03]  /*12390*/  NOP ;  /* 0x0000000000007918 */ /* 0x000fc60000000000 */
        /* <DEDUP_REMOVED lines=12> */
[----:B------:R0:W2:-:S15]  /*12460*/  DFMA R4, R18, R8, R4 ;  /* 0x000000081204722b */ /* 0x00009e0000000004 */
[----:B------:R-:W-:-:S15]  /*12470*/  NOP ;  /* 0x0000000000007918 */ /* 0x000fde0000000000 */
[----:B------:R-:W-:-:S15]  /*12480*/  NOP ;  /* 0x0000000000007918 */ /* 0x000fde0000000000 */
[----:B------:R-:W-:-:S15]  /*12490*/  NOP ;  /* 0x0000000000007918 */ /* 0x000fde0000000000 */
[----:B------:R-:W-:-:S04]  /*124a0*/  NOP ;  /* 0x0000000000007918 */ /* 0x000fc80000000000 */
[----:B-12---:R0:W1:Y:S02]  /*124b0*/  DFMA R6, R12, R8, R6 ;  /* 0x000000080c06722b */ /* 0x0060640000000006 */
.L_x_5422:
[----:B------:R-:W-:Y:S05]  /*124c0*/  BSYNC.RECONVERGENT B2 ;  /* 0x0000000000027941 */ /* 0x000fea0003800200 */
.L_x_5421:
[----:B------:R-:W-:Y:S05]  /*124d0*/  @!P2 BRA `(.L_x_5425) ;  /* 0xfffffff8004ca947 */ /* 0x000fea000383ffff */
.L_x_5414:
[----:B------:R-:W-:Y:S05]  /*124e0*/  BSYNC.RECONVERGENT B0 ;  /* 0x0000000000007941 */ /* 0x000fea0003800200 */
.L_x_5412:
[----:B------:R-:W2:Y:S01]  /*124f0*/  S2R R3, SR_TID.Y ;  /* 0x0000000000037919 */ /* 0x000ea20000002200 */
[----:B------:R-:W3:Y:S01]  /*12500*/  S2UR UR6, SR_CgaCtaId ;  /* 0x00000000000679c3 */ /* 0x000ee20000008800 */
[----:B------:R-:W2:Y:S01]  /*12510*/  LDCU UR5, c[0x0][0x360] ;  /* 0x00006c00ff0577ac */ /* 0x000ea20008000800 */
[----:B0-----:R-:W2:Y:S01]  /*12520*/  S2R R8, SR_TID.X ;  /* 0x0000000000087919 */ /* 0x001ea20000002100 */
[----:B------:R-:W-:Y:S02]  /*12530*/  UMOV UR4, 0x400 ;  /* 0x0000040000047882 */ /* 0x000fe40000000000 */
[----:B------:R-:W-:-:S04]  /*12540*/  UIADD3 UR4, UPT, UPT, UR4, 0x10, URZ ;  /* 0x0000001004047890 */ /* 0x000fc8000fffe0ff */
[----:B---3--:R-:W-:Y:S01]  /*12550*/  ULEA UR8, UR6, UR4, 0x18 ;  /* 0x0000000406087291 */ /* 0x008fe2000f8ec0ff */
[----:B------:R-:W0:Y:S01]  /*12560*/  LDCU UR6, c[0x0][0x364] ;  /* 0x00006c80ff0677ac */ /* 0x000e220008000800 */
[----:B--2---:R-:W-:-:S05]  /*12570*/  IMAD R0, R3, UR5, R8 ;  /* 0x0000000503007c24 */ /* 0x004fca000f8e0208 */
[----:B------:R-:W-:Y:S01]  /*12580*/  LEA R0, R0, UR8, 0x5 ;  /* 0x0000000800007c11 */ /* 0x000fe2000f8e28ff */
[----:B0-----:R-:W-:-:S04]  /*12590*/  UISETP.GE.U32.AND UP1, UPT, UR6, 0x2, UPT ;  /* 0x000000020600788c */ /* 0x001fc8000bf26070 */
[----:B-1----:R0:W-:Y:S04]  /*125a0*/  STS.128 [R0], R4 ;  /* 0x0000000400007388 */ /* 0x0021e80000000c00 */
[----:B-----5:R0:W-:Y:S04]  /*125b0*/  STS [R0+0x10], R2 ;  /* 0x0000100200007388 */ /* 0x0201e80000000800 */
[----:B------:R0:W-:Y:S01]  /*125c0*/  STS.64 [R0+0x18], R14 ;  /* 0x0000180e00007388 */ /* 0x0001e20000000a00 */
[----:B------:R-:W-:Y:S05]  /*125d0*/  BRA.U !UP1, `(.L_x_5426) ;  /* 0x0000000509d87547 */ /* 0x000fea000b800000 */
[----:B------:R-:W-:-:S05]  /*125e0*/  UMOV UR4, UR6 ;  /* 0x0000000600047c82 */ /* 0x000fca0008000000 */
.L_x_5433:
[----:B-1----:R-:W1:Y:S01]  /*125f0*/  S2R R8, SR_TID.Y ;  /* 0x0000000000087919 */ /* 0x002e620000002200 */
[----:B------:R-:W-:Y:S01]  /*12600*/  USHF.R.U32.HI UR7, URZ, 0x1, UR4 ;  /* 0x00000001ff077899 */ /* 0x000fe20008011604 */
[----:B------:R-:W-:Y:S01]  /*12610*/  BSSY.RECONVERGENT B0, `(.L_x_5427) ;  /* 0x000006f000007945 */ /* 0x000fe20003800200 */
[----:B------:R-:W-:Y:S04]  /*12620*/  BAR.SYNC.DEFER_BLOCKING 0x0 ;  /* 0x0000000000007b1d */ /* 0x000fe80000010000 */
[----:B-1----:R-:W-:-:S05]  /*12630*/  VIADD R3, R8, UR7 ;  /* 0x0000000708037c36 */ /* 0x002fca0008000000 */
        /* <DEDUP_REMOVED lines=11> */
[----:B-1----:R-:W-:Y:S01]  /*126f0*/  @!P1 MOV R14, R12 ;  /* 0x0000000c000e9202 */ /* 0x002fe20000000f00 */
[----:B------:R-:W-:Y:S01]  /*12700*/  @!P1 IMAD.MOV.U32 R15, RZ, RZ, R13 ;  /* 0x000000ffff0f9224 */ /* 0x000fe200078e000d */
[----:B--2---:R-:W-:Y:S01]  /*12710*/  @!P1 MOV R4, R8 ;  /* 0x0000000800049202 */ /* 0x004fe20000000f00 */
[----:B------:R-:W-:Y:S01]  /*12720*/  @!P1 IMAD.MOV.U32 R5, RZ, RZ, R9 ;  /* 0x000000ffff059224 */ /* 0x000fe200078e0009 */
[----:B------:R-:W-:Y:S01]  /*12730*/  @!P1 MOV R6, R10 ;  /* 0x0000000a00069202 */ /* 0x000fe20000000f00 */
[----:B------:R-:W-:Y:S01]  /*12740*/  @!P1 IMAD.MOV.U32 R7, RZ, RZ, R11 ;  /* 0x000000ffff079224 */ /* 0x000fe200078e000b */
[----:B0--3--:R-:W-:Y:S06]  /*12750*/  @!P1 BRA `(.L_x_5430) ;  /* 0x0000000400589947 */ /* 0x009fec0003800000 */
        /* <DEDUP_REMOVED lines=61> */
.L_x_5432:
[----:B------:R-:W-:Y:S05]  /*12b30*/  BSYNC.RECONVERGENT B3 ;  /* 0x0000000000037941 */ /* 0x000fea0003800200 */
.L_x_5431:
        /* <DEDUP_REMOVED lines=24> */
.L_x_5430:
[----:B------:R-:W-:Y:S05]  /*12cc0*/  BSYNC.RECONVERGENT B2 ;  /* 0x0000000000027941 */ /* 0x000fea0003800200 */
.L_x_5429:
[----:B-1----:R1:W-:Y:S04]  /*12cd0*/  STS.128 [R0], R4 ;  /* 0x0000000400007388 */ /* 0x0023e80000000c00 */
[----:B------:R1:W-:Y:S04]  /*12ce0*/  STS [R0+0x10], R2 ;  /* 0x0000100200007388 */ /* 0x0003e80000000800 */
[----:B------:R1:W-:Y:S02]  /*12cf0*/  STS.64 [R0+0x18], R14 ;  /* 0x0000180e00007388 */ /* 0x0003e40000000a00 */
.L_x_5428:
[----:B------:R-:W-:Y:S05]  /*12d00*/  BSYNC.RECONVERGENT B0 ;  /* 0x0000000000007941 */ /* 0x000fea0003800200 */
.L_x_5427:
[----:B------:R-:W-:-:S03]  /*12d10*/  UISETP.GT.U32.AND UP1, UPT, UR4, 0x3, UPT ;  /* 0x000000030400788c */ /* 0x000fc6000bf24070 */
[----:B------:R-:W-:-:S06]  /*12d20*/  UMOV UR4, UR7 ;  /* 0x0000000700047c82 */ /* 0x000fcc0008000000 */
[----:B------:R-:W-:Y:S05]  /*12d30*/  BRA.U UP1, `(.L_x_5433) ;  /* 0xfffffff9012c7547 */ /* 0x000fea000b83ffff */
.L_x_5426:
        /* <DEDUP_REMOVED lines=9> */
[----:B------:R2:W-:Y:S04]  /*12dd0*/  STS [R0+0x10], R2 ;  /* 0x0000100200007388 */ /* 0x0005e80000000800 */
[----:B------:R2:W-:Y:S02]  /*12de0*/  STS.64 [R0+0x18], R14 ;  /* 0x0000180e00007388 */ /* 0x0005e40000000a00 */
[----:B------:R-:W-:Y:S05]  /*12df0*/  BRA.U !UP1, `(.L_x_5435) ;  /* 0x0000000509d07547 */ /* 0x000fea000b800000 */
[----:B0-----:R-:W-:-:S07]  /*12e00*/  MOV R21, UR5 ;  /* 0x0000000500157c02 */ /* 0x001fce0008000f00 */
.L_x_5442:
[----:B0-----:R-:W0:Y:S01]  /*12e10*/  S2R R8, SR_TID.X ;  /* 0x0000000000087919 */ /* 0x001e220000002100 */
[----:B------:R-:W-:Y:S01]  /*12e20*/  SHF.R.U32.HI R20, RZ, 0x1, R21 ;  /* 0x00000001ff147819 */ /* 0x000fe20000011615 */
[----:B------:R-:W-:Y:S01]  /*12e30*/  BSSY.RECONVERGENT B0, `(.L_x_5436) ;  /* 0x000006d000007945 */ /* 0x000fe20003800200 */
[----:B------:R-:W-:Y:S03]  /*12e40*/  BAR.SYNC.DEFER_BLOCKING 0x0 ;  /* 0x0000000000007b1d */ /* 0x000fe60000010000 */
[----:B0-----:R-:W-:-:S05]  /*12e50*/  IMAD.IADD R3, R20, 0x1, R8 ;  /* 0x0000000114037824 */ /* 0x001fca00078e0208 */
[----:B------:R-:W-:-:S04]  /*12e60*/  ISETP.GE.U32.AND P1, PT, R3, UR5, PT ;  /* 0x0000000503007c0c */ /* 0x000fc8000bf26070 */
[----:B------:R-:W-:-:S13]  /*12e70*/  ISETP.GE.U32.OR P1, PT, R8, R20, P1 ;  /* 0x000000140800720c */ /* 0x000fda0000f26470 */
[----:B---3--:R-:W-:Y:S05]  /*12e80*/  @P1 BRA `(.L_x_5437) ;  /* 0x00000004009c1947 */ /* 0x008fea0003800000 */
[----:B------:R-:W-:Y:S01]  /*12e90*/  LEA R3, R20, R0, 0x5 ;  /* 0x0000000014037211 */ /* 0x000fe200078e28ff */
[----:B------:R-:W1:Y:S01]  /*12ea0*/  DSETP.NEU.AND P1, PT, R14, RZ, PT ;  /* 0x000000ff0e00722a */ /* 0x000e620003f2d000 */
[----:B------:R-:W-:Y:S03]  /*12eb0*/  BSSY.RECONVERGENT B2, `(.L_x_5438) ;  /* 0x0000061000027945 */ /* 0x000fe60003800200 */
[----:B------:R-:W0:Y:S04]  /*12ec0*/  LDS.64 R12, [R3+0x18] ;  /* 0x00001800030c7984 */ /* 0x000e280000000a00 */
[----:B------:R-:W3:Y:S04]  /*12ed0*/  LDS.128 R8, [R3] ;  /* 0x0000000003087984 */ /* 0x000ee80000000c00 */
[----:B-12---:R1:W2:Y:S01]  /*12ee0*/  @!P1 LDS R2, [R3+0x10] ;  /* 0x0000100003029984 */ /* 0x0062a20000000800 */
[----:B0-----:R-:W-:Y:S01]  /*12ef0*/  @!P1 IMAD.MOV.U32 R14, RZ, RZ, R12 ;  /* 0x000000ffff0e9224 */ /* 0x001fe200078e000c */
[----:B------:R-:W-:Y:S01]  /*12f00*/  @!P1 MOV R15, R13 ;  /* 0x0000000d000f9202 */ /* 0x000fe20000000f00 */
[----:B---3--:R-:W-:Y:S01]  /*12f10*/  @!P1 IMAD.MOV.U32 R4, RZ, RZ, R8 ;  /* 0x000000ffff049224 */ /* 0x008fe200078e0008 */
[----:B------:R-:W-:Y:S01]  /*12f20*/  @!P1 MOV R5, R9 ;  /* 0x0000000900059202 */ /* 0x000fe20000000f00 */
[----:B------:R-:W-:Y:S01]  /*12f30*/  @!P1 IMAD.MOV.U32 R6, RZ, RZ, R10 ;  /* 0x000000ffff069224 */ /* 0x000fe200078e000a */
[----:B------:R-:W-:Y:S01]  /*12f40*/  @!P1 MOV R7, R11 ;  /* 0x0000000b00079202 */ /* 0x000fe20000000f00 */
[----:B-12---:R-:W-:Y:S06]  /*12f50*/  @!P1 BRA `(.L_x_5439) ;  /* 0x0000000400589947 */ /* 0x006fec0003800000 */
        /* <DEDUP_REMOVED lines=61> */
.L_x_5441:
[----:B------:R-:W-:Y:S05]  /*13330*/  BSYNC.RECONVERGENT B3 ;  /* 0x0000000000037941 */ /* 0x000fea0003800200 */
.L_x_5440:
        /* <DEDUP_REMOVED lines=24> */
.L_x_5439:
[----:B------:R-:W-:Y:S05]  /*134c0*/  BSYNC.RECONVERGENT B2 ;  /* 0x0000000000027941 */ /* 0x000fea0003800200 */
.L_x_5438:
[----:B-1----:R3:W-:Y:S04]  /*134d0*/  STS.128 [R0], R4 ;  /* 0x0000000400007388 */ /* 0x0027e80000000c00 */
[----:B------:R3:W-:Y:S04]  /*134e0*/  STS [R0+0x10], R2 ;  /* 0x0000100200007388 */ /* 0x0007e80000000800 */
[----:B------:R3:W-:Y:S02]  /*134f0*/  STS.64 [R0+0x18], R14 ;  /* 0x0000180e00007388 */ /* 0x0007e40000000a00 */
.L_x_5437:
[----:B------:R-:W-:Y:S05]  /*13500*/  BSYNC.RECONVERGENT B0 ;  /* 0x0000000000007941 */ /* 0x000fea0003800200 */
.L_x_5436:
[----:B------:R-:W-:Y:S01]  /*13510*/  ISETP.GT.U32.AND P1, PT, R21, 0x7f, PT ;  /* 0x0000007f1500780c */ /* 0x000fe20003f24070 */
[----:B------:R-:W-:-:S12]  /*13520*/  IMAD.MOV.U32 R21, RZ, RZ, R20 ;  /* 0x000000ffff157224 */ /* 0x000fd800078e0014 */
[----:B------:R-:W-:Y:S05]  /*13530*/  @P1 BRA `(.L_x_5442) ;  /* 0xfffffff800341947 */ /* 0x000fea000383ffff */
.L_x_5435:
[----:B------:R-:W-:Y:S01]  /*13540*/  BAR.SYNC.DEFER_BLOCKING 0x0 ;  /* 0x0000000000007b1d */ /* 0x000fe20000010000 */
[----:B------:R-:W-:-:S09]  /*13550*/  UISETP.GE.U32.AND UP1, UPT, UR4, 0x2, UPT ;  /* 0x000000020400788c */ /* 0x000fd2000bf26070 */
[----:B------:R-:W-:Y:S05]  /*13560*/  BRA.U !UP1, `(.L_x_5434) ;  /* 0x0000000509d47547 */ /* 0x000fea000b800000 */
[----:B0123--:R-:W-:-:S07]  /*13570*/  MOV R0, 0x1 ;  /* 0x0000000100007802 */ /* 0x00ffce0000000f00 */
.L_x_5447:
[----:B0-----:R-:W0:Y:S01]  /*13580*/  SHFL.DOWN PT, R24, R4, R0, 0x1f ;  /* 0x08001f0004187589 */ /* 0x001e2200000e0000 */
[----:B------:R-:W-:Y:S01]  /*13590*/  IMAD.MOV.U32 R3, RZ, RZ, R2 ;  /* 0x000000ffff037224 */ /* 0x000fe200078e0002 */
[----:B-1----:R1:W2:Y:S01]  /*135a0*/  DSETP.NEU.AND P1, PT, R14, RZ, PT ;  /* 0x000000ff0e00722a */ /* 0x0022a20003f2d000 */
[----:B------:R-:W-:Y:S01]  /*135b0*/  BSSY.RECONVERGENT B0, `(.L_x_5443) ;  /* 0x000006d000007945 */ /* 0x000fe20003800200 */
[----:B------:R-:W3:Y:S01]  /*135c0*/  SHFL.DOWN PT, R25, R5, R0, 0x1f ;  /* 0x08001f0005197589 */ /* 0x000ee200000e0000 */
[----:B------:R-:W-:Y:S01]  /*135d0*/  MOV R18, R4 ;  /* 0x0000000400127202 */ /* 0x000fe20000000f00 */
[----:B------:R-:W-:Y:S01]  /*135e0*/  IMAD.MOV.U32 R19, RZ, RZ, R5 ;  /* 0x000000ffff137224 */ /* 0x000fe200078e0005 */
[----:B------:R-:W-:Y:S01]  /*135f0*/  MOV R16, R6 ;  /* 0x0000000600107202 */ /* 0x000fe20000000f00 */
[----:B------:R-:W4:Y:S01]  /*13600*/  SHFL.DOWN PT, R20, R6, R0, 0x1f ;  /* 0x08001f0006147589 */ /* 0x000f2200000e0000 */
[----:B------:R-:W-:Y:S01]  /*13610*/  IMAD.MOV.U32 R17, RZ, RZ, R7 ;  /* 0x000000ffff117224 */ /* 0x000fe200078e0007 */
[----:B------:R-:W-:Y:S01]  /*13620*/  MOV R10, R14 ;  /* 0x0000000e000a7202 */ /* 0x000fe20000000f00 */
[----:B------:R-:W-:Y:S01]  /*13630*/  IMAD.MOV.U32 R11, RZ, RZ, R15 ;  /* 0x000000ffff0b7224 */ /* 0x000fe200078e000f */
[----:B------:R-:W5:Y:S04]  /*13640*/  SHFL.DOWN PT, R21, R7, R0, 0x1f ;  /* 0x08001f0007157589 */ /* 0x000f6800000e0000 */
[----:B------:R-:W1:Y:S04]  /*13650*/  SHFL.DOWN PT, R9, R15, R0, 0x1f ;  /* 0x08001f000f097589 */ /* 0x000e6800000e0000 */
[----:B------:R-:W2:Y:S04]  /*13660*/  SHFL.DOWN PT, R8, R14, R0, 0x1f ;  /* 0x08001f000e087589 */ /* 0x000ea800000e0000 */
[----:B------:R1:W2:Y:S01]  /*13670*/  SHFL.DOWN PT, R2, R2, R0, 0x1f ;  /* 0x08001f0002027589 */ /* 0x0002a200000e0000 */
[----:B0-----:R-:W-:Y:S01]  /*13680*/  MOV R4, R24 ;  /* 0x0000001800047202 */ /* 0x001fe20000000f00 */
[----:B---3--:R-:W-:Y:S01]  /*13690*/  IMAD.MOV.U32 R5, RZ, RZ, R25 ;  /* 0x000000ffff057224 */ /* 0x008fe200078e0019 */
[----:B----4-:R-:W-:Y:S01]  /*136a0*/  MOV R6, R20 ;  /* 0x0000001400067202 */ /* 0x010fe20000000f00 */
[----:B-----5:R-:W-:-:S02]  /*136b0*/  IMAD.MOV.U32 R7, RZ, RZ, R21 ;  /* 0x000000ffff077224 */ /* 0x020fc400078e0015 */
[----:B-1----:R-:W-:Y:S01]  /*136c0*/  IMAD.MOV.U32 R15, RZ, RZ, R9 ;  /* 0x000000ffff0f7224 */ /* 0x002fe200078e0009 */
[----:B--2---:R-:W-:Y:S01]  /*136d0*/  MOV R14, R8 ;  /* 0x00000008000e7202 */ /* 0x004fe20000000f00 */
[----:B------:R-:W-:Y:S06]  /*136e0*/  @!P1 BRA `(.L_x_5444) ;  /* 0x0000000400649947 */ /* 0x000fec0003800000 */
[----:B------:R-:W0:Y:S01]  /*136f0*/  DSETP.NEU.AND P1, PT, R8, RZ, PT ;  /* 0x000000ff0800722a */ /* 0x000e220003f2d000 */
[----:B------:R-:W-:Y:S01]  /*13700*/  MOV R2, R3 ;  /* 0x0000000300027202 */ /* 0x000fe20000000f00 */
[----:B------:R-:W-:Y:S01]  /*13710*/  IMAD.MOV.U32 R14, RZ, RZ, R10 ;  /* 0x000000ffff0e7224 */ /* 0x000fe200078e000a */
[----:B------:R-:W-:Y:S01]  /*13720*/  MOV R15, R11 ;  /* 0x0000000b000f7202 */ /* 0x000fe20000000f00 */
[----:B------:R-:W-:Y:S01]  /*13730*/  IMAD.MOV.U32 R4, RZ, RZ, R18 ;  /* 0x000000ffff047224 */ /* 0x000fe200078e0012 */
[----:B------:R-:W-:Y:S01]  /*13740*/  MOV R5, R19 ;  /* 0x0000001300057202 */ /* 0x000fe20000000f00 */
[----:B------:R-:W-:Y:S01]  /*13750*/  IMAD.MOV.U32 R6, RZ, RZ, R16 ;  /* 0x000000ffff067224 */ /* 0x000fe200078e0010 */
[----:B------:R-:W-:Y:S01]  /*13760*/  MOV R7, R17 ;  /* 0x0000001100077202 */ /* 0x000fe20000000f00 */
[----:B0-----:R-:W-:Y:S06]  /*13770*/  @!P1 BRA `(.L_x_5444) ;  /* 0x0000000400409947 */ /* 0x001fec0003800000 */
[----:B------:R-:W0:Y:S01]  /*13780*/  DADD R2, R8, R10 ;  /* 0x0000000008027229 */ /* 0x000e22000000000a */
[----:B------:R-:W-:Y:S01]  /*13790*/  IMAD.MOV.U32 R4, RZ, RZ, 0x1 ;  /* 0x00000001ff047424 */ /* 0x000fe200078e00ff */
[----:B0-----:R-:W0:Y:S01]  /*137a0*/  MUFU.RCP64H R5, R3 ;  /* 0x0000000300057308 */ /* 0x001e220000001800 */
[----:B------:R-:W-:Y:S01]  /*137b0*/  FSETP.GEU.AND P2, PT, |R9|, 6.5827683646048100446e-37, PT ;  /* 0x036000000900780b */ /* 0x000fe20003f4e200 */
[----:B------:R-:W-:Y:S01]  /*137c0*/  BSSY.RECONVERGENT B2, `(.L_x_5445) ;  /* 0x0000035000027945 */ /* 0x000fe20003800200 */
[----:B------:R-:W-:Y:S01]  /*137d0*/  MOV R14, R2 ;  /* 0x00000002000e7202 */ /* 0x000fe20000000f00 */
[----:B------:R-:W-:-:S15]  /*137e0*/  IMAD.MOV.U32 R15, RZ, RZ, R3 ;  /* 0x000000ffff0f7224 */ /* 0x000fde00078e0003 */
[----:B------:R-:W-:-:S15]  /*137f0*/  NOP ;  /* 0x0000000000007918 */ /* 0x000fde0000000000 */
[----:B------:R-:W-:-:S15]  /*13800*/  NOP ;  /* 0x0000000000007918 */ /* 0x000fde0000000000 */
[----:B------:R-:W-:-:S13]  /*13810*/  NOP ;  /* 0x0000000000007918 */ /* 0x000fda0000000000 */
        /* <DEDUP_REMOVED lines=43> */
[----:B------:R-:W-:-:S07]  /*13ad0*/  MOV R23, 0x13af0 ;  /* 0x00013af000177802 */ /* 0x000fce0000000f00 */
[----:B------:R-:W-:Y:S05]  /*13ae0*/  CALL.REL.NOINC `($__internal_15_$__cuda_sm20_div_rn_f64_full) ;  /* 0x0000003800b47944 */ /* 0x000fea0003c00000 */
[----:B------:R-:W-:Y:S01]  /*13af0*/  MOV R12, R3 ;  /* 0x00000003000c7202 */ /* 0x000fe20000000f00 */
[----:B------:R-:W-:-:S07]  /*13b00*/  IMAD.MOV.U32 R13, RZ, RZ, R2 ;  /* 0x000000ffff0d7224 */ /* 0x000fce00078e0002 */
.L_x_5446:
[----:B------:R-:W-:Y:S05]  /*13b10*/  BSYNC.RECONVERGENT B2 ;  /* 0x0000000000027941 */ /* 0x000fea0003800200 */
.L_x_5445:
        /* <DEDUP_REMOVED lines=22> */
.L_x_5444:
[----:B------:R-:W-:Y:S05]  /*13c80*/  BSYNC.RECONVERGENT B0 ;  /* 0x0000000000007941 */ /* 0x000fea0003800200 */
.L_x_5443:
[----:B------:R-:W-:-:S05]  /*13c90*/  IMAD.SHL.U32 R0, R0, 0x2, RZ ;  /* 0x0000000200007824 */ /* 0x000fca00078e00ff */
[----:B------:R-:W-:-:S13]  /*13ca0*/  ISETP.GE.AND P1, PT, R0, UR4, PT ;  /* 0x0000000400007c0c */ /* 0x000fda000bf26270 */
[----:B------:R-:W-:Y:S05]  /*13cb0*/  @!P1 BRA `(.L_x_5447) ;  /* 0xfffffff800309947 */ /* 0x000fea000383ffff */
.L_x_5434:
[----:B------:R-:W-:Y:S05]  /*13cc0*/  @!P0 EXIT ;  /* 0x000000000000894d */ /* 0x000fea0003800000 */
[----:B------:R-:W-:Y:S05]  /*13cd0*/  BRA.U !UP0, `(.L_x_5448) ;  /* 0x0000000908f07547 */ /* 0x000fea000b800000 */
[----:B------:R-:W4:Y:S02]  /*13ce0*/  LDCU.U8 UR4, c[0x0][0x7b8] ;  /* 0x0000f700ff0477ac */ /* 0x000f240008000000 */
[----:B----4-:R-:W-:-:S09]  /*13cf0*/  UISETP.NE.AND UP0, UPT, UR4, URZ, UPT ;  /* 0x000000ff0400728c */ /* 0x010fd2000bf05270 */
[----:B------:R-:W-:Y:S05]  /*13d00*/  BRA.U !UP0, `(.L_x_5449) ;  /* 0x0000000108647547 */ /* 0x000fea000b800000 */
[----:B0123--:R-:W-:Y:S01]  /*13d10*/  MOV R0, 0x0 ;  /* 0x0000000000007802 */ /* 0x00ffe20000000f00 */
[----:B------:R-:W0:Y:S01]  /*13d20*/  LDCU.64 UR4, c[0x4][0x580] ;  /* 0x0100b000ff0477ac */ /* 0x000e220008000a00 */
[----:B------:R-:W-:Y:S02]  /*13d30*/  HFMA2 R8, -RZ, RZ, 0, 4.3690204620361328125e-05 ;  /* 0x000002ddff087431 */ /* 0x000fe400000001ff */
[----:B------:R-:W-:Y:S01]  /*13d40*/  IMAD.MOV.U32 R12, RZ, RZ, 0x1 ;  /* 0x00000001ff0c7424 */ /* 0x000fe200078e00ff */
[----:B------:R1:W2:Y:S01]  /*13d50*/  LDC.64 R2, c[0x4][R0] ;  /* 0x0100000000027b82 */ /* 0x0002a20000000a00 */
[----:B------:R-:W3:Y:S01]  /*13d60*/  LDCU.64 UR6, c[0x4][0x578] ;  /* 0x0100af00ff0677ac */ /* 0x000ee20008000a00 */
[----:B------:R-:W-:Y:S01]  /*13d70*/  MOV R13, RZ ;  /* 0x000000ff000d7202 */ /* 0x000fe20000000f00 */
[----:B------:R-:W4:Y:S01]  /*13d80*/  LDCU.64 UR8, c[0x4][0xd0] ;  /* 0x01001a00ff0877ac */ /* 0x000f220008000a00 */
[----:B0-----:R-:W-:Y:S01]  /*13d90*/  MOV R4, UR4 ;  /* 0x0000000400047c02 */ /* 0x001fe20008000f00 */
[----:B------:R-:W-:Y:S01]  /*13da0*/  IMAD.U32 R5, RZ, RZ, UR5 ;  /* 0x00000005ff057e24 */ /* 0x000fe2000f8e00ff */
[----:B---3--:R-:W-:Y:S01]  /*13db0*/  MOV R6, UR6 ;  /* 0x0000000600067c02 */ /* 0x008fe20008000f00 */
[----:B------:R-:W-:Y:S01]  /*13dc0*/  IMAD.U32 R7, RZ, RZ, UR7 ;  /* 0x00000007ff077e24 */ /* 0x000fe2000f8e00ff */
[----:B----4-:R-:W-:Y:S01]  /*13dd0*/  MOV R10, UR8 ;  /* 0x00000008000a7c02 */ /* 0x010fe20008000f00 */
[----:B-1----:R-:W-:-:S07]  /*13de0*/  IMAD.U32 R11, RZ, RZ, UR9 ;  /* 0x00000009ff0b7e24 */ /* 0x002fce000f8e00ff */
[----:B------:R-:W-:-:S07]  /*13df0*/  LEPC R20, `(.L_x_5450) ;  /* 0x000000001014794e */ /* 0x000fce0000000000 */
[----:B--2---:R-:W-:Y:S05]  /*13e00*/  CALL.ABS.NOINC R2 ;  /* 0x0000000002007343 */ /* 0x004fea0003c00000 */
.L_x_5450:
[----:B------:R-:W-:Y:S01]  /*13e10*/  UMOV UR4, URZ ;  /* 0x000000ff00047c82 */ /* 0x000fe20008000000 */
[----:B------:R-:W-:Y:S01]  /*13e20*/  UMOV UR5, URZ ;  /* 0x000000ff00057c82 */ /* 0x000fe20008000000 */
[----:B------:R-:W-:Y:S01]  /*13e30*/  UMOV UR6, URZ ;  /* 0x000000ff00067c82 */ /* 0x000fe20008000000 */
[----:B------:R-:W-:Y:S01]  /*13e40*/  UMOV UR7, URZ ;  /* 0x000000ff00077c82 */ /* 0x000fe20008000000 */
[----:B------:R-:W-:Y:S01]  /*13e50*/  CS2R R14, SRZ ;  /* 0x00000000000e7805 */ /* 0x000fe2000001ff00 */
[----:B------:R-:W-:Y:S01]  /*13e60*/  IMAD.U32 R4, RZ, RZ, UR4 ;  /* 0x00000004ff047e24 */ /* 0x000fe2000f8e00ff */
[----:B------:R-:W-:Y:S01]  /*13e70*/  MOV R5, UR5 ;  /* 0x0000000500057c02 */ /* 0x000fe20008000f00 */
[----:B------:R-:W-:Y:S01]  /*13e80*/  IMAD.U32 R6, RZ, RZ, UR6 ;  /* 0x00000006ff067e24 */ /* 0x000fe2000f8e00ff */
[----:B------:R-:W-:-:S07]  /*13e90*/  MOV R7, UR7 ;  /* 0x0000000700077c02 */ /* 0x000fce0008000f00 */
.L_x_5449:
[----:B------:R-:W4:Y:S02]  /*13ea0*/  LDCU.U8 UR4, c[0x0][0x7b9] ;  /* 0x0000f720ff0477ac */ /* 0x000f240008000000 */
[----:B----4-:R-:W-:-:S09]  /*13eb0*/  UISETP.NE.AND UP0, UPT, UR4, URZ, UPT ;  /* 0x000000ff0400728c */ /* 0x010fd2000bf05270 */
[----:B------:R-:W-:Y:S05]  /*13ec0*/  BRA.U !UP0, `(.L_x_5451) ;  /* 0x0000000908307547 */ /* 0x000fea000b800000 */
[----:B------:R-:W4:Y:S01]  /*13ed0*/  LDCU.64 UR4, c[0x0][0x380] ;  /* 0x00007000ff0477ac */ /* 0x000f220008000a00 */
[----:B0123--:R-:W-:Y:S01]  /*13ee0*/  IMAD.MOV.U32 R2, RZ, RZ, 0x1 ;  /* 0x00000001ff027424 */ /* 0x00ffe200078e00ff */
[----:B------:R-:W-:Y:S01]  /*13ef0*/  FSETP.GEU.AND P1, PT, |R7|, 6.5827683646048100446e-37, PT ;  /* 0x036000000700780b */ /* 0x000fe20003f2e200 */
[----:B------:R-:W-:Y:S01]  /*13f00*/  BSSY.RECONVERGENT B0, `(.L_x_5452) ;  /* 0x000003d000007945 */ /* 0x000fe20003800200 */
[----:B----4-:R-:W-:-:S15]  /*13f10*/  DSETP.GT.AND P0, PT, R14, UR4, PT ;  /* 0x000000040e007e2a */ /* 0x010fde000bf04000 */
[----:B------:R-:W-:-:S15]  /*13f20*/  NOP ;  /* 0x0000000000007918 */ /* 0x000fde0000000000 */
[----:B------:R-:W-:-:S15]  /*13f30*/  NOP ;  /* 0x0000000000007918 */ /* 0x000fde0000000000 */
[----:B------:R-:W-:-:S15]  /*13f40*/  NOP ;  /* 0x0000000000007918 */ /* 0x000fde0000000000 */
[----:B------:R-:W-:-:S04]  /*13f50*/  NOP ;  /* 0x0000000000007918 */ /* 0x000fc80000000000 */
[----:B------:R-:W0:Y:S02]  /*13f60*/  DADD R14, R14, -UR4 ;  /* 0x800000040e0e7e29 */ /* 0x000e240008000000 */
[----:B0-----:R-:W-:Y:S02]  /*13f70*/  FSEL R11, R15, RZ, P0 ;  /* 0x000000ff0f0b7208 */ /* 0x001fe40000000000 */
[----:B------:R-:W-:Y:S02]  /*13f80*/  FSEL R10, R14, RZ, P0 ;  /* 0x000000ff0e0a7208 */ /* 0x000fe40000000000 */
[----:B------:R-:W0:-:S15]  /*13f90*/  MUFU.RCP64H R3, R11 ;  /* 0x0000000b00037308 */ /* 0x000e1e0000001800 */
        /* <DEDUP_REMOVED lines=51> */
.L_x_5453:
[----:B------:R-:W-:Y:S05]  /*142d0*/  BSYNC.RECONVERGENT B0 ;  /* 0x0000000000007941 */ /* 0x000fea0003800200 */
.L_x_5452:
[----:B------:R-:W0:Y:S02]  /*142e0*/  LDCU UR4, c[0x0][0x7bc] ;  /* 0x0000f780ff0477ac */ /* 0x000e240008000800 */
[----:B0-----:R-:W-:-:S09]  /*142f0*/  UISETP.GE.AND UP0, UPT, UR4, 0x1, UPT ;  /* 0x000000010400788c */ /* 0x001fd2000bf06270 */
[----:B------:R-:W-:Y:S05]  /*14300*/  BRA.U !UP0, `(.L_x_5454) ;  /* 0x0000000108fc7547 */ /* 0x000fea000b800000 */
[----:B------:R-:W0:Y:S01]  /*14310*/  MUFU.RSQ64H R9, R3 ;  /* 0x0000000300097308 */ /* 0x000e220000001c00 */
[----:B------:R-:W1:Y:S01]  /*14320*/  LDCU.64 UR4, c[0x0][0x788] ;  /* 0x0000f100ff0477ac */ /* 0x000e620008000a00 */
[----:B------:R-:W-:Y:S01]  /*14330*/  IADD3 R8, PT, PT, R3, -0x3500000, RZ ;  /* 0xfcb0000003087810 */ /* 0x000fe20007ffe0ff */
[----:B------:R-:W2:Y:S01]  /*14340*/  LDC.U8 R16, c[0x0][0x388] ;  /* 0x0000e200ff107b82 */ /* 0x000ea20000000000 */
[----:B------:R-:W-:Y:S01]  /*14350*/  IMAD.MOV.U32 R10, RZ, RZ, 0x0 ;  /* 0x00000000ff0a7424 */ /* 0x000fe200078e00ff */
[----:B------:R-:W-:Y:S01]  /*14360*/  MOV R11, 0x3fd80000 ;  /* 0x3fd80000000b7802 */ /* 0x000fe20000000f00 */
[----:B------:R-:W-:Y:S01]  /*14370*/  BSSY.RECONVERGENT B0, `(.L_x_5455) ;  /* 0x0000034000007945 */ /* 0x000fe20003800200 */
[----:B------:R-:W-:Y:S01]  /*14380*/  ISETP.GE.U32.AND P0, PT, R8, 0x7ca00000, PT ;  /* 0x7ca000000800780c */ /* 0x000fe20003f06070 */
[----:B0-----:R-:W0:Y:S01]  /*14390*/  DMUL R6, R8, R8 ;  /* 0x0000000808067228 */ /* 0x001e220000000000 */
[----:B-1----:R-:W-:-:S04]  /*143a0*/  IADD3 R14, P1, PT, R22, UR4, RZ ;  /* 0x00000004160e7c10 */ /* 0x002fc8000ff3e0ff */
[----:B------:R-:W-:-:S15]  /*143b0*/  IADD3.X R15, PT, PT, RZ, UR5, RZ, P1, !PT ;  /* 0x00000005ff0f7c10 */ /* 0x000fde0008ffe4ff */
[----:B------:R-:W-:-:S15]  /*143c0*/  NOP ;  /* 0x0000000000007918 */ /* 0x000fde0000000000 */
[----:B------:R-:W-:-:S15]  /*143d0*/  NOP ;  /* 0x0000000000007918 */ /* 0x000fde0000000000 */
[----:B------:R-:W-:-:S14]  /*143e0*/  NOP ;  /* 0x0000000000007918 */ /* 0x000fdc0000000000 */
[----:B0-----:R-:W0:-:S15]  /*143f0*/  DFMA R6, -R6, R2, 1 ;  /* 0x3ff000000606742b */ /* 0x001e1e0000000102 */
[----:B------:R-:W-:-:S15]  /*14400*/  NOP ;  /* 0x0000000000007918 */ /* 0x000fde0000000000 */
[----:B------:R-:W-:-:S15]  /*14410*/  NOP ;  /* 0x0000000000007918 */ /* 0x000fde0000000000 */
[----:B------:R-:W-:-:S15]  /*14420*/  NOP ;  /* 0x0000000000007918 */ /* 0x000fde0000000000 */
[----:B------:R-:W-:-:S04]  /*14430*/  NOP ;  /* 0x0000000000007918 */ /* 0x000fc80000000000 */
[----:B0-----:R-:W-:-:S15]  /*14440*/  DFMA R10, R6, R10, 0.5 ;  /* 0x3fe00000060a742b */ /* 0x001fde000000000a */
        /* <DEDUP_REMOVED lines=9> */
[----:B0-----:R-:W0:Y:S02]  /*144e0*/  DFMA R18, R10, R6, R8 ;  /* 0x000000060a12722b */ /* 0x001e240000000008 */
[----:B0-----:R-:W-:Y:S02]  /*144f0*/  VIADD R13, R19, 0xfff00000 ;  /* 0xfff00000130d7836 */ /* 0x001fe40000000000 */
[----:B------:R-:W-:-:S15]  /*14500*/  IMAD.MOV.U32 R12, RZ, RZ, R18 ;  /* 0x000000ffff0c7224 */ /* 0x000fde00078e0012 */
[----:B------:R-:W-:-:S15]  /*14510*/  NOP ;  /* 0x0000000000007918 */ /* 0x000fde0000000000 */
[----:B------:R-:W-:-:S15]  /*14520*/  NOP ;  /* 0x0000000000007918 */ /* 0x000fde0000000000 */
[----:B------:R-:W-:-:S15]  /*14530*/  NOP ;  /* 0x0000000000007918 */ /* 0x000fde0000000000 */
[----:B------:R-:W0:-:S15]  /*14540*/  DMUL R6, R18, R2 ;  /* 0x0000000212067228 */ /* 0x000e1e0000000000 */
[----:B------:R-:W-:-:S15]  /*14550*/  NOP ;  /* 0x0000000000007918 */ /* 0x000fde0000000000 */
[----:B------:R-:W-:-:S15]  /*14560*/  NOP ;  /* 0x0000000000007918 */ /* 0x000fde0000000000 */
[----:B------:R-:W-:-:S15]  /*14570*/  NOP ;  /* 0x0000000000007918 */ /* 0x000fde0000000000 */
[----:B------:R-:W-:-:S04]  /*14580*/  NOP ;  /* 0x0000000000007918 */ /* 0x000fc80000000000 */
[----:B0-----:R-:W0:-:S15]  /*14590*/  DFMA R20, R6, -R6, R2 ;  /* 0x800000060614722b */ /* 0x001e1e0000000002 */
[----:B------:R-:W-:-:S15]  /*145a0*/  NOP ;  /* 0x0000000000007918 */ /* 0x000fde0000000000 */
[----:B------:R-:W-:-:S15]  /*145b0*/  NOP ;  /* 0x0000000000007918 */ /* 0x000fde0000000000 */
[----:B------:R-:W-:-:S15]  /*145c0*/  NOP ;  /* 0x0000000000007918 */ /* 0x000fde0000000000 */
[----:B------:R-:W-:-:S04]  /*145d0*/  NOP ;  /* 0x0000000000007918 */ /* 0x000fc80000000000 */
[----:B0-----:R0:W1:Y:S02]  /*145e0*/  DFMA R10, R20, R12, R6 ;  /* 0x0000000c140a722b */ /* 0x0010640000000006 */
[----:B012---:R-:W-:Y:S05]  /*145f0*/  @!P0 BRA `(.L_x_5456) ;  /* 0x00000000002c8947 */ /* 0x007fea0003800000 */
[----:B------:R-:W-:Y:S01]  /*14600*/  IMAD.MOV.U32 R0, RZ, RZ, R7 ;  /* 0x000000ffff007224 */ /* 0x000fe200078e0007 */
[----:B------:R-:W-:Y:S01]  /*14610*/  MOV R7, R8 ;  /* 0x0000000800077202 */ /* 0x000fe20000000f00 */
[----:B------:R-:W-:Y:S01]  /*14620*/  IMAD.MOV.U32 R11, RZ, RZ, R20 ;  /* 0x000000ffff0b7224 */ /* 0x000fe200078e0014 */
[----:B------:R-:W-:Y:S01]  /*14630*/  MOV R12, R18 ;  /* 0x00000012000c7202 */ /* 0x000fe20000000f00 */
[----:B------:R-:W-:Y:S01]  /*14640*/  IMAD.MOV.U32 R8, RZ, RZ, R2 ;  /* 0x000000ffff087224 */ /* 0x000fe200078e0002 */
[----:B------:R-:W-:Y:S02]  /*14650*/  MOV R10, R21 ;  /* 0x00000015000a7202 */ /* 0x000fe40000000f00 */
[----:B------:R-:W-:Y:S02]  /*14660*/  MOV R9, R3 ;  /* 0x0000000300097202 */ /* 0x000fe40000000f00 */
[----:B------:R-:W-:-:S07]  /*14670*/  MOV R17, 0x14690 ;  /* 0x0001469000117802 */ /* 0x000fce0000000f00 */
[----:B------:R-:W-:Y:S05]  /*14680*/  CALL.REL.NOINC `($__internal_17_$__cuda_sm20_dsqrt_rn_f64_mediumpath_v1) ;  /* 0x0000003c007c7944 */ /* 0x000fea0003c00000 */
[----:B------:R-:W-:Y:S01]  /*14690*/  IMAD.MOV.U32 R10, RZ, RZ, R0 ;  /* 0x000000ffff0a7224 */ /* 0x000fe200078e0000 */
[----:B------:R-:W-:-:S07]  /*146a0*/  MOV R11, R8 ;  /* 0x00000008000b7202 */ /* 0x000fce0000000f00 */
.L_x_5456:
[----:B------:R-:W-:Y:S05]  /*146b0*/  BSYNC.RECONVERGENT B0 ;  /* 0x0000000000007941 */ /* 0x000fea0003800200 */
.L_x_5455:
[----:B------:R-:W-:-:S04]  /*146c0*/  ISETP.NE.AND P0, PT, R16, RZ, PT ;  /* 0x000000ff1000720c */ /* 0x000fc80003f05270 */
[----:B------:R-:W-:Y:S02]  /*146d0*/  FSEL R2, R2, R10, !P0 ;  /* 0x0000000a02027208 */ /* 0x000fe40004000000 */
[----:B------:R-:W-:-:S05]  /*146e0*/  FSEL R3, R3, R11, !P0 ;  /* 0x0000000b03037208 */ /* 0x000fca0004000000 */
[----:B------:R0:W-:Y:S02]  /*146f0*/  STG.E.64 desc[UR36][R14.64], R2 ;  /* 0x000000020e007986 */ /* 0x0001e4000c101b24 */
.L_x_5454:
[----:B------:R-:W1:Y:S02]  /*14700*/  LDC R0, c[0x0][0x7bc] ;  /* 0x0001ef00ff007b82 */ /* 0x000e640000000800 */
[----:B-1----:R-:W-:-:S13]  /*14710*/  ISETP.GE.AND P0, PT, R0, 0x2, PT ;  /* 0x000000020000780c */ /* 0x002fda0003f06270 */
[----:B------:R-:W-:Y:S05]  /*14720*/  @!P0 EXIT ;  /* 0x000000000000894d */ /* 0x000fea0003800000 */
[----:B------:R-:W1:Y:S01]  /*14730*/  LDCU.64 UR4, c[0x0][0x790] ;  /* 0x0000f200ff0477ac */ /* 0x000e620008000a00 */
[----:B0-----:R-:W-:-:S04]  /*14740*/  LOP3.LUT R2, R22, 0xfffffff8, RZ, 0xc0, !PT ;  /* 0xfffffff816027812 */ /* 0x001fc800078ec0ff */
[----:B-1----:R-:W-:-:S05]  /*14750*/  IADD3 R2, P0, PT, R2, UR4, RZ ;  /* 0x0000000402027c10 */ /* 0x002fca000ff1e0ff */
[----:B------:R-:W-:-:S05]  /*14760*/  IMAD.X R3, RZ, RZ, UR5, P0 ;  /* 0x00000005ff037e24 */ /* 0x000fca00080e06ff */
[----:B------:R-:W-:Y:S01]  /*14770*/  STG.E.64 desc[UR36][R2.64], R4 ;  /* 0x0000000402007986 */ /* 0x000fe2000c101b24 */
[----:B------:R-:W-:Y:S05]  /*14780*/  EXIT ;  /* 0x000000000000794d */ /* 0x000fea0003800000 */
.L_x_5451:
[----:B0123--:R-:W-:Y:S01]  /*14790*/  MOV R0, 0x0 ;  /* 0x0000000000007802 */ /* 0x00ffe20000000f00 */
[----:B------:R-:W0:Y:S01]  /*147a0*/  LDCU.64 UR6, c[0x4][0x580] ;  /* 0x0100b000ff0677ac */ /* 0x000e220008000a00 */
[----:B------:R-:W-:Y:S02]  /*147b0*/  HFMA2 R8, -RZ, RZ, 0, 4.4405460357666015625e-05 ;  /* 0x000002e9ff087431 */ /* 0x000fe400000001ff */
        /* <DEDUP_REMOVED lines=13> */
.L_x_5457:
[----:B------:R-:W-:Y:S05]  /*14890*/  EXIT ;  /* 0x000000000000794d */ /* 0x000fea0003800000 */
.L_x_5448:
[----:B------:R-:W4:Y:S01]  /*148a0*/  LDCU.U8 UR4, c[0x0][0x7b8] ;  /* 0x0000f700ff0477ac */ /* 0x000f220008000000 */
[----:B0-----:R-:W-:Y:S01]  /*148b0*/  IMAD.MOV.U32 R18, RZ, RZ, R4 ;  /* 0x000000ffff127224 */ /* 0x001fe200078e0004 */
[----:B------:R-:W-:Y:S01]  /*148c0*/  MOV R19, R5 ;  /* 0x0000000500137202 */ /* 0x000fe20000000f00 */
[----:B-1----:R-:W-:Y:S01]  /*148d0*/  IMAD.MOV.U32 R20, RZ, RZ, R6 ;  /* 0x000000ffff147224 */ /* 0x002fe200078e0006 */
[----:B------:R-:W-:Y:S01]  /*148e0*/  MOV R21, R7 ;  /* 0x0000000700157202 */ /* 0x000fe20000000f00 */
[----:B------:R-:W-:Y:S01]  /*148f0*/  IMAD.MOV.U32 R10, RZ, RZ, R14 ;  /* 0x000000ffff0a7224 */ /* 0x000fe200078e000e */
[----:B------:R-:W-:Y:S01]  /*14900*/  MOV R11, R15 ;  /* 0x0000000f000b7202 */ /* 0x000fe20000000f00 */
[----:B----4-:R-:W-:-:S09]  /*14910*/  UISETP.NE.AND UP0, UPT, UR4, URZ, UPT ;  /* 0x000000ff0400728c */ /* 0x010fd2000bf05270 */
[----:B------:R-:W-:Y:S05]  /*14920*/  BRA.U !UP0, `(.L_x_5458) ;  /* 0x0000000508907547 */ /* 0x000fea000b800000 */
[----:B------:R-:W4:Y:S01]  /*14930*/  LDG.E.64 R16, desc[UR36][R28.64+0x18] ;  /* 0x000018241c107981 */ /* 0x000f22000c1e1b00 */
[----:B------:R-:W-:Y:S01]  /*14940*/  BSSY.RECONVERGENT B0, `(.L_x_5458) ;  /* 0x0000062000007945 */ /* 0x000fe20003800200 */
[----:B------:R-:W-:Y:S01]  /*14950*/  IMAD.MOV.U32 R18, RZ, RZ, R4 ;  /* 0x000000ffff127224 */ /* 0x000fe200078e0004 */
[----:B------:R-:W-:Y:S01]  /*14960*/  MOV R19, R5 ;  /* 0x0000000500137202 */ /* 0x000fe20000000f00 */
[----:B------:R-:W-:Y:S01]  /*14970*/  IMAD.MOV.U32 R20, RZ, RZ, R6 ;  /* 0x000000ffff147224 */ /* 0x000fe200078e0006 */
[----:B------:R-:W-:Y:S01]  /*14980*/  MOV R21, R7 ;  /* 0x0000000700157202 */ /* 0x000fe20000000f00 */
[----:B------:R-:W-:Y:S01]  /*14990*/  IMAD.MOV.U32 R10, RZ, RZ, R14 ;  /* 0x000000ffff0a7224 */ /* 0x000fe200078e000e */
[----:B------:R-:W-:Y:S01]  /*149a0*/  MOV R11, R15 ;  /* 0x0000000f000b7202 */ /* 0x000fe20000000f00 */
[----:B----4-:R-:W0:Y:S02]  /*149b0*/  DSETP.NEU.AND P0, PT, R16, RZ, PT ;  /* 0x000000ff1000722a */ /* 0x010e240003f0d000 */
[----:B0-----:R-:W-:Y:S05]  /*149c0*/  @!P0 BRA `(.L_x_5459) ;  /* 0x0000000400648947 */ /* 0x001fea0003800000 */
[----:B------:R0:W5:Y:S04]  /*149d0*/  LDG.E.64 R18, desc[UR36][R28.64] ;  /* 0x000000241c127981 */ /* 0x000168000c1e1b00 */
[----:B------:R0:W5:Y:S04]  /*149e0*/  LDG.E.64 R20, desc[UR36][R28.64+0x8] ;  /* 0x000008241c147981 */ /* 0x000168000c1e1b00 */
[----:B--23--:R0:W5:Y:S01]  /*149f0*/  LDG.E R2, desc[UR36][R28.64+0x10] ;  /* 0x000010241c027981 */ /* 0x00c162000c1e1900 */
[----:B------:R-:W1:Y:S01]  /*14a00*/  DSETP.NEU.AND P0, PT, R14, RZ, PT ;  /* 0x000000ff0e00722a */ /* 0x000e620003f0d000 */
[----:B------:R-:W-:Y:S01]  /*14a10*/  IMAD.MOV.U32 R10, RZ, RZ, R16 ;  /* 0x000000ffff0a7224 */ /* 0x000fe200078e0010 */
[----:B------:R-:W-:Y:S01]  /*14a20*/  MOV R11, R17 ;  /* 0x00000011000b7202 */ /* 0x000fe20000000f00 */
[----:B-1----:R-:W-:Y:S06]  /*14a30*/  @!P0 BRA `(.L_x_5459) ;  /* 0x0000000400488947 */ /* 0x002fec0003800000 */
[----:B-----5:R-:W1:Y:S01]  /*14a40*/  DADD R2, R14, R16 ;  /* 0x000000000e027229 */ /* 0x020e620000000010 */
        /* <DEDUP_REMOVED lines=46> */
[----:B------:R-:W-:-:S15]  /*14d30*/  FSETP.GT.AND P0, PT, |R0|, 1.469367938527859385e-39, PT ;  /* 0x001000000000780b */ /* 0x000fde0003f04200 */
[----:B------:R-:W-:-:S15]  /*14d40*/  NOP ;  /* 0x0000000000007918 */ /* 0x000fde0000000000 */
[----:B------:R-:W-:-:S15]  /*14d50*/  NOP ;  /* 0x0000000000007918 */ /* 0x000fde0000000000 */
[----:B------:R-:W-:-:S12]  /*14d60*/  NOP ;  /* 0x0000000000007918 */ /* 0x000fd80000000000 */
[----:B------:R1:W2:Y:S02]  /*14d70*/  DADD R4, R4, -R18 ;  /* 0x0000000004047229 */ /* 0x0002a40000000812 */
[----:B-12---:R-:W-:Y:S05]  /*14d80*/  @P0 BRA P1, `(.L_x_5461) ;  /* 0x0000000000180947 */ /* 0x006fea0000800000 */
[----:B------:R-:W-:Y:S01]  /*14d90*/  MOV R8, R14 ;  /* 0x0000000e00087202 */ /* 0x000fe20000000f00 */
[----:B------:R-:W-:Y:S01]  /*14da0*/  IMAD.MOV.U32 R9, RZ, RZ, R15 ;  /* 0x000000ffff097224 */ /* 0x000fe200078e000f */
[----:B------:R-:W-:-:S07]  /*14db0*/  MOV R23, 0x14dd0 ;  /* 0x00014dd000177802 */ /* 0x000fce0000000f00 */
[----:B0-----:R-:W-:Y:S05]  /*14dc0*/  CALL.REL.NOINC `($__internal_15_$__cuda_sm20_div_rn_f64_full) ;  /* 0x0000002400fc7944 */ /* 0x001fea0003c00000 */
[----:B------:R-:W-:Y:S01]  /*14dd0*/  MOV R8, R3 ;  /* 0x0000000300087202 */ /* 0x000fe20000000f00 */
[----:B------:R-:W-:-:S07]  /*14de0*/  IMAD.MOV.U32 R9, RZ, RZ, R2 ;  /* 0x000000ffff097224 */ /* 0x000fce00078e0002 */
.L_x_5461:
[----:B------:R-:W-:Y:S05]  /*14df0*/  BSYNC.RECONVERGENT B2 ;  /* 0x0000000000027941 */ /* 0x000fea0003800200 */
.L_x_5460:
[----:B------:R-:W-:Y:S01]  /*14e00*/  DFMA R18, R4, R8, R18 ;  /* 0x000000080412722b */ /* 0x000fe20000000012 */
[----:B------:R-:W-:-:S15]  /*14e10*/  MOV R2, 0xffffffff ;  /* 0xffffffff00027802 */ /* 0x000fde0000000f00 */
[----:B------:R-:W-:-:S15]  /*14e20*/  NOP ;  /* 0x0000000000007918 */ /* 0x000fde0000000000 */
[----:B------:R-:W-:-:S15]  /*14e30*/  NOP ;  /* 0x0000000000007918 */ /* 0x000fde0000000000 */
[----:B------:R-:W-:-:S15]  /*14e40*/  NOP ;  /* 0x0000000000007918 */ /* 0x000fde0000000000 */
[----:B------:R-:W-:-:S03]  /*14e50*/  NOP ;  /* 0x0000000000007918 */ /* 0x000fc60000000000 */
[----:B------:R-:W1:-:S15]  /*14e60*/  DMUL R4, R4, R4 ;  /* 0x0000000404047228 */ /* 0x000e5e0000000000 */
        /* <DEDUP_REMOVED lines=14> */
[----:B-1----:R1:W4:Y:S02]  /*14f50*/  DFMA R20, R4, R8, R20 ;  /* 0x000000080414722b */ /* 0x0023240000000014 */
.L_x_5459:
[----:B------:R-:W-:Y:S05]  /*14f60*/  BSYNC.RECONVERGENT B0 ;  /* 0x0000000000007941 */ /* 0x000fea0003800200 */
.L_x_5458:
[----:B------:R-:W0:Y:S02]  /*14f70*/  LDCU.U8 UR4, c[0x0][0x7b9] ;  /* 0x0000f720ff0477ac */ /* 0x000e240008000000 */
[----:B0-----:R-:W-:-:S09]  /*14f80*/  UISETP.NE.AND UP0, UPT, UR4, URZ, UPT ;  /* 0x000000ff0400728c */ /* 0x001fd2000bf05270 */
[----:B------:R-:W-:Y:S05]  /*14f90*/  BRA.U !UP0, `(.L_x_5462) ;  /* 0x0000000908387547 */ /* 0x000fea000b800000 */
[----:B------:R-:W0:Y:S01]  /*14fa0*/  LDCU.64 UR4, c[0x0][0x380] ;  /* 0x00007000ff0477ac */ /* 0x000e220008000a00 */
[----:B--23-5:R-:W-:Y:S01]  /*14fb0*/  IMAD.MOV.U32 R2, RZ, RZ, 0x1 ;  /* 0x00000001ff027424 */ /* 0x02cfe200078e00ff */
[----:B----4-:R-:W-:Y:S01]  /*14fc0*/  FSETP.GEU.AND P1, PT, |R21|, 6.5827683646048100446e-37, PT ;  /* 0x036000001500780b */ /* 0x010fe20003f2e200 */
[----:B------:R-:W-:Y:S01]  /*14fd0*/  BSSY.RECONVERGENT B0, `(.L_x_5463) ;  /* 0x000003d000007945 */ /* 0x000fe20003800200 */
[----:B0-----:R-:W-:-:S15]  /*14fe0*/  DSETP.GT.AND P0, PT, R10, UR4, PT ;  /* 0x000000040a007e2a */ /* 0x001fde000bf04000 */
[----:B------:R-:W-:-:S15]  /*14ff0*/  NOP ;  /* 0x0000000000007918 */ /* 0x000fde0000000000 */
[----:B------:R-:W-:-:S15]  /*15000*/  NOP ;  /* 0x0000000000007918 */ /* 0x000fde0000000000 */
[----:B------:R-:W-:-:S15]  /*15010*/  NOP ;  /* 0x0000000000007918 */ /* 0x000fde0000000000 */
[----:B------:R-:W-:-:S04]  /*15020*/  NOP ;  /* 0x0000000000007918 */ /* 0x000fc80000000000 */
[----:B------:R-:W1:Y:S02]  /*15030*/  DADD R10, R10, -UR4 ;  /* 0x800000040a0a7e29 */ /* 0x000e640008000000 */
[----:B-1----:R-:W-:Y:S02]  /*15040*/  FSEL R5, R11, RZ, P0 ;  /* 0x000000ff0b057208 */ /* 0x002fe40000000000 */
        /* <DEDUP_REMOVED lines=53> */
.L_x_5464:
[----:B------:R-:W-:Y:S05]  /*153a0*/  BSYNC.RECONVERGENT B0 ;  /* 0x0000000000007941 */ /* 0x000fea0003800200 */
.L_x_5463:
[----:B------:R-:W0:Y:S02]  /*153b0*/  LDCU UR4, c[0x0][0x7bc] ;  /* 0x0000f780ff0477ac */ /* 0x000e240008000800 */
[----:B0-----:R-:W-:-:S09]  /*153c0*/  UISETP.GE.AND UP0, UPT, UR4, 0x1, UPT ;  /* 0x000000010400788c */ /* 0x001fd2000bf06270 */
[----:B------:R-:W-:Y:S05]  /*153d0*/  BRA.U !UP0, `(.L_x_5465) ;  /* 0x0000000508047547 */ /* 0x000fea000b800000 */
[----:B------:R-:W0:Y:S01]  /*153e0*/  MUFU.RSQ64H R9, R3 ;  /* 0x0000000300097308 */ /* 0x000e220000001c00 */
[----:B------:R-:W1:Y:S01]  /*153f0*/  LDCU.64 UR6, c[0x0][0x788] ;  /* 0x0000f100ff0677ac */ /* 0x000e620008000a00 */
[----:B------:R-:W-:Y:S01]  /*15400*/  IADD3 R8, PT, PT, R3, -0x3500000, RZ ;  /* 0xfcb0000003087810 */ /* 0x000fe20007ffe0ff */
[----:B------:R-:W-:Y:S01]  /*15410*/  IMAD.MOV.U32 R6, RZ, RZ, 0x0 ;  /* 0x00000000ff067424 */ /* 0x000fe200078e00ff */
[----:B------:R-:W-:Y:S01]  /*15420*/  MOV R7, 0x3fd80000 ;  /* 0x3fd8000000077802 */ /* 0x000fe20000000f00 */
[----:B------:R-:W2:Y:S01]  /*15430*/  LDCU.U8 UR4, c[0x0][0x388] ;  /* 0x00007100ff0477ac */ /* 0x000ea20008000000 */
[----:B------:R-:W-:Y:S01]  /*15440*/  ISETP.GE.U32.AND P0, PT, R8, 0x7ca00000, PT ;  /* 0x7ca000000800780c */ /* 0x000fe20003f06070 */
[----:B------:R-:W-:Y:S01]  /*15450*/  BSSY.RECONVERGENT B0, `(.L_x_5466) ;  /* 0x0000035000007945 */ /* 0x000fe20003800200 */
[----:B0-----:R-:W0:-:S15]  /*15460*/  DMUL R4, R8, R8 ;  /* 0x0000000808047228 */ /* 0x001e1e0000000000 */
        /* <DEDUP_REMOVED lines=20> */
[----:B0-----:R-:W-:Y:S01]  /*155b0*/  VIADD R13, R11, 0xfff00000 ;  /* 0xfff000000b0d7836 */ /* 0x001fe20000000000 */
[----:B-1----:R-:W-:Y:S01]  /*155c0*/  IADD3 R4, P1, PT, R22, UR6, RZ ;  /* 0x0000000616047c10 */ /* 0x002fe2000ff3e0ff */
[----:B------:R-:W-:-:S03]  /*155d0*/  IMAD.MOV.U32 R12, RZ, RZ, R10 ;  /* 0x000000ffff0c7224 */ /* 0x000fc600078e000a */
[----:B------:R-:W-:-:S15]  /*155e0*/  IADD3.X R5, PT, PT, RZ, UR7, RZ, P1, !PT ;  /* 0x00000007ff057c10 */ /* 0x000fde0008ffe4ff */
[----:B------:R-:W-:-:S15]  /*155f0*/  NOP ;  /* 0x0000000000007918 */ /* 0x000fde0000000000 */
[----:B------:R-:W-:-:S15]  /*15600*/  NOP ;  /* 0x0000000000007918 */ /* 0x000fde0000000000 */
[----:B------:R-:W-:-:S12]  /*15610*/  NOP ;  /* 0x0000000000007918 */ /* 0x000fd80000000000 */
        /* <DEDUP_REMOVED lines=20> */
[----:B------:R-:W-:-:S07]  /*15760*/  MOV R17, 0x15780 ;  /* 0x0001578000117802 */ /* 0x000fce0000000f00 */
[----:B------:R-:W-:Y:S05]  /*15770*/  CALL.REL.NOINC `($__internal_17_$__cuda_sm20_dsqrt_rn_f64_mediumpath_v1) ;  /* 0x0000002c00407944 */ /* 0x000fea0003c00000 */
[----:B------:R-:W-:Y:S01]  /*15780*/  MOV R6, R0 ;  /* 0x0000000000067202 */ /* 0x000fe20000000f00 */
[----:B------:R-:W-:-:S07]  /*15790*/  IMAD.MOV.U32 R7, RZ, RZ, R8 ;  /* 0x000000ffff077224 */ /* 0x000fce00078e0008 */
.L_x_5467:
[----:B------:R-:W-:Y:S05]  /*157a0*/  BSYNC.RECONVERGENT B0 ;  /* 0x0000000000007941 */ /* 0x000fea0003800200 */
.L_x_5466:
[----:B------:R-:W-:-:S04]  /*157b0*/  ISETP.NE.AND P0, PT, RZ, UR4, PT ;  /* 0x00000004ff007c0c */ /* 0x000fc8000bf05270 */
[----:B------:R-:W-:Y:S02]  /*157c0*/  FSEL R2, R2, R6, !P0 ;  /* 0x0000000602027208 */ /* 0x000fe40004000000 */
[----:B------:R-:W-:-:S05]  /*157d0*/  FSEL R3, R3, R7, !P0 ;  /* 0x0000000703037208 */ /* 0x000fca0004000000 */
[----:B------:R0:W-:Y:S02]  /*157e0*/  STG.E.64 desc[UR36][R4.64], R2 ;  /* 0x0000000204007986 */ /* 0x0001e4000c101b24 */
.L_x_5465:
[----:B------:R-:W1:Y:S02]  /*157f0*/  LDC R0, c[0x0][0x7bc] ;  /* 0x0001ef00ff007b82 */ /* 0x000e640000000800 */
[----:B-1----:R-:W-:-:S13]  /*15800*/  ISETP.GE.AND P0, PT, R0, 0x2, PT ;  /* 0x000000020000780c */ /* 0x002fda0003f06270 */
[----:B------:R-:W-:Y:S05]  /*15810*/  @!P0 EXIT ;  /* 0x000000000000894d */ /* 0x000fea0003800000 */
[----:B------:R-:W1:Y:S01]  /*15820*/  LDCU.64 UR4, c[0x0][0x790] ;  /* 0x0000f200ff0477ac */ /* 0x000e620008000a00 */
[----:B0-----:R-:W-:-:S04]  /*15830*/  LOP3.LUT R2, R22, 0xfffffff8, RZ, 0xc0, !PT ;  /* 0xfffffff816027812 */ /* 0x001fc800078ec0ff */
[----:B-1----:R-:W-:-:S04]  /*15840*/  IADD3 R2, P0, PT, R2, UR4, RZ ;  /* 0x0000000402027c10 */ /* 0x002fc8000ff1e0ff */
[----:B------:R-:W-:-:S05]  /*15850*/  IADD3.X R3, PT, PT, RZ, UR5, RZ, P0, !PT ;  /* 0x00000005ff037c10 */ /* 0x000fca00087fe4ff */
[----:B------:R-:W-:Y:S01]  /*15860*/  STG.E.64 desc[UR36][R2.64], R18 ;  /* 0x0000001202007986 */ /* 0x000fe2000c101b24 */
[----:B------:R-:W-:Y:S05]  /*15870*/  EXIT ;  /* 0x000000000000794d */ /* 0x000fea0003800000 */
.L_x_5462:
[----:B-----5:R-:W-:Y:S04]  /*15880*/  STG.E.64 desc[UR36][R28.64], R18 ;  /* 0x000000121c007986 */ /* 0x020fe8000c101b24 */
[----:B----4-:R-:W-:Y:S04]  /*15890*/  STG.E.64 desc[UR36][R28.64+0x8], R20 ;  /* 0x000008141c007986 */ /* 0x010fe8000c101b24 */
[----:B------:R-:W-:Y:S04]  /*158a0*/  STG.E.64 desc[UR36][R28.64+0x18], R10 ;  /* 0x0000180a1c007986 */ /* 0x000fe8000c101b24 */
[----:B------:R-:W-:Y:S01]  /*158b0*/  STG.E desc[UR36][R28.64+0x10], R2 ;  /* 0x000010021c007986 */ /* 0x000fe2000c101924 */
[----:B------:R-:W-:Y:S05]  /*158c0*/  EXIT ;  /* 0x000000000000794d */ /* 0x000fea0003800000 */
.L_x_5406:
[----:B---3--:R-:W3:Y:S01]  /*158d0*/  LDL.LU.64 R2, [R1+0x28] ;  /* 0x0000280001027983 */ /* 0x008ee20000300a00 */
[----:B------:R-:W3:Y:S02]  /*158e0*/  LDCU UR4, c[0x0][0x3b8] ;  /* 0x00007700ff0477ac */ /* 0x000ee40008000800 */
[----:B---3--:R-:W-:-:S13]  /*158f0*/  ISETP.GE.AND P0, PT, R3, UR4, PT ;  /* 0x0000000403007c0c */ /* 0x008fda000bf06270 */
[----:B------:R-:W-:Y:S05]  /*15900*/  @P0 EXIT ;  /* 0x000000000000094d */ /* 0x000fea0003800000 */
[----:B------:R-:W0:Y:S01]  /*15910*/  S2R R2, SR_TID.X ;  /* 0x0000000000027919 */ /* 0x000e220000002100 */
[----:B------:R-:W1:Y:S02]  /*15920*/  LDCU UR4, c[0x0][0x3c8] ;  /* 0x00007900ff0477ac */ /* 0x000e640008000800 */
[----:B-1----:R-:W-:Y:S02]  /*15930*/  ISETP.NE.AND P0, PT, RZ, UR4, PT ;  /* 0x00000004ff007c0c */ /* 0x002fe4000bf05270 */
[----:B0-----:R-:W-:-:S13]  /*15940*/  ISETP.NE.AND P1, PT, R2, RZ, PT ;  /* 0x000000ff0200720c */ /* 0x001fda0003f25270 */
[----:B------:R-:W-:Y:S05]  /*15950*/  @P0 EXIT P1 ;  /* 0x000000000000094d */ /* 0x000fea0000800000 */
[----:B------:R-:W0:Y:S01]  /*15960*/  S2R R2, SR_TID.Y ;  /* 0x0000000000027919 */ /* 0x000e220000002200 */
[----:B------:R-:W1:Y:S02]  /*15970*/  LDCU UR4, c[0x0][0x3cc] ;  /* 0x00007980ff0477ac */ /* 0x000e640008000800 */
[----:B-1----:R-:W-:Y:S02]  /*15980*/  ISETP.NE.AND P0, PT, RZ, UR4, PT ;  /* 0x00000004ff007c0c */ /* 0x002fe4000bf05270 */
[----:B0-----:R-:W-:-:S13]  /*15990*/  ISETP.NE.AND P1, PT, R2, RZ, PT ;  /* 0x000000ff0200720c */ /* 0x001fda0003f25270 */
[----:B------:R-:W-:Y:S05]  /*159a0*/  @P0 EXIT P1 ;  /* 0x000000000000094d */ /* 0x000fea0000800000 */
[----:B------:R-:W-:Y:S05]  /*159b0*/  BRA.U !UP0, `(.L_x_5468) ;  /* 0x0000000908f07547 */ /* 0x000fea000b800000 */
[----:B------:R-:W0:Y:S02]  /*159c0*/  LDCU.U8 UR4, c[0x0][0x7b8] ;  /* 0x0000f700ff0477ac */ /* 0x000e240008000000 */
[----:B0-----:R-:W-:-:S09]  /*159d0*/  UISETP.NE.AND UP0, UPT, UR4, URZ, UPT ;  /* 0x000000ff0400728c */ /* 0x001fd2000bf05270 */
[----:B------:R-:W-:Y:S05]  /*159e0*/  BRA.U !UP0, `(.L_x_5469) ;  /* 0x0000000108647547 */ /* 0x000fea000b800000 */
[----:B--2---:R-:W-:Y:S01]  /*159f0*/  MOV R0, 0x0 ;  /* 0x0000000000007802 */ /* 0x004fe20000000f00 */
[----:B------:R-:W0:Y:S01]  /*15a00*/  LDCU.64 UR4, c[0x4][0x580] ;  /* 0x0100b000ff0477ac */ /* 0x000e220008000a00 */
[----:B------:R-:W-:Y:S02]  /*15a10*/  HFMA2 R12, -RZ, RZ, 0, 5.9604644775390625e-08 ;  /* 0x00000001ff0c7431 */ /* 0x000fe400000001ff */
[----:B------:R-:W-:Y:S01]  /*15a20*/  IMAD.MOV.U32 R8, RZ, RZ, 0x2dd ;  /* 0x000002ddff087424 */ /* 0x000fe200078e00ff */
[----:B------:R1:W2:Y:S01]  /*15a30*/  LDC.64 R2, c[0x4][R0] ;  /* 0x0100000000027b82 */ /* 0x0002a20000000a00 */
[----:B------:R-:W4:Y:S01]  /*15a40*/  LDCU.64 UR6, c[0x4][0x578] ;  /* 0x0100af00ff0677ac */ /* 0x000f220008000a00 */
[----:B------:R-:W-:Y:S01]  /*15a50*/  IMAD.MOV.U32 R13, RZ, RZ, RZ ;  /* 0x000000ffff0d7224 */ /* 0x000fe200078e00ff */
[----:B------:R-:W3:Y:S01]  /*15a60*/  LDCU.64 UR8, c[0x4][0xd0] ;  /* 0x01001a00ff0877ac */ /* 0x000ee20008000a00 */
[----:B0-----:R-:W-:Y:S01]  /*15a70*/  IMAD.U32 R4, RZ, RZ, UR4 ;  /* 0x00000004ff047e24 */ /* 0x001fe2000f8e00ff */
[----:B------:R-:W-:Y:S01]  /*15a80*/  MOV R5, UR5 ;  /* 0x0000000500057c02 */ /* 0x000fe20008000f00 */
[----:B----45:R-:W-:Y:S01]  /*15a90*/  IMAD.U32 R6, RZ, RZ, UR6 ;  /* 0x00000006ff067e24 */ /* 0x030fe2000f8e00ff */
[----:B------:R-:W-:Y:S01]  /*15aa0*/  MOV R7, UR7 ;  /* 0x0000000700077c02 */ /* 0x000fe20008000f00 */
[----:B---3--:R-:W-:Y:S01]  /*15ab0*/  IMAD.U32 R10, RZ, RZ, UR8 ;  /* 0x00000008ff0a7e24 */ /* 0x008fe2000f8e00ff */
[----:B-1----:R-:W-:-:S07]  /*15ac0*/  MOV R11, UR9 ;  /* 0x00000009000b7c02 */ /* 0x002fce0008000f00 */
[----:B------:R-:W-:-:S07]  /*15ad0*/  LEPC R20, `(.L_x_5470) ;  /* 0x000000001014794e */ /* 0x000fce0000000000 */
[----:B--2---:R-:W-:Y:S05]  /*15ae0*/  CALL.ABS.NOINC R2 ;  /* 0x0000000002007343 */ /* 0x004fea0003c00000 */
.L_x_5470:
[----:B------:R-:W-:Y:S01]  /*15af0*/  UMOV UR4, URZ ;  /* 0x000000ff00047c82 */ /* 0x000fe20008000000 */
[----:B------:R-:W-:Y:S01]  /*15b00*/  UMOV UR5, URZ ;  /* 0x000000ff00057c82 */ /* 0x000fe20008000000 */
[----:B------:R-:W-:Y:S01]  /*15b10*/  UMOV UR6, URZ ;  /* 0x000000ff00067c82 */ /* 0x000fe20008000000 */
[----:B------:R-:W-:Y:S01]  /*15b20*/  UMOV UR7, URZ ;  /* 0x000000ff00077c82 */ /* 0x000fe20008000000 */
[----:B------:R-:W-:Y:S02]  /*15b30*/  CS2R R14, SRZ ;  /* 0x00000000000e7805 */ /* 0x000fe4000001ff00 */
[----:B------:R-:W-:Y:S01]  /*15b40*/  MOV R6, UR4 ;  /* 0x0000000400067c02 */ /* 0x000fe20008000f00 */
[----:B------:R-:W-:Y:S01]  /*15b50*/  IMAD.U32 R7, RZ, RZ, UR5 ;  /* 0x00000005ff077e24 */ /* 0x000fe2000f8e00ff */
[----:B------:R-:W-:Y:S01]  /*15b60*/  MOV R4, UR6 ;  /* 0x0000000600047c02 */ /* 0x000fe20008000f00 */
[----:B------:R-:W-:-:S07]  /*15b70*/  IMAD.U32 R5, RZ, RZ, UR7 ;  /* 0x00000007ff057e24 */ /* 0x000fce000f8e00ff */
.L_x_5469:
[----:B------:R-:W0:Y:S02]  /*15b80*/  LDCU.U8 UR4, c[0x0][0x7b9] ;  /* 0x0000f720ff0477ac */ /* 0x000e240008000000 */
[----:B0-----:R-:W-:-:S09]  /*15b90*/  UISETP.NE.AND UP0, UPT, UR4, URZ, UPT ;  /* 0x000000ff0400728c */ /* 0x001fd2000bf05270 */
[----:B------:R-:W-:Y:S05]  /*15ba0*/  BRA.U !UP0, `(.L_x_5471) ;  /* 0x0000000908307547 */ /* 0x000fea000b800000 */
[----:B------:R-:W0:Y:S01]  /*15bb0*/  LDCU.64 UR4, c[0x0][0x380] ;  /* 0x00007000ff0477ac */ /* 0x000e220008000a00 */
[----:B------:R-:W-:Y:S01]  /*15bc0*/  MOV R2, 0x1 ;  /* 0x0000000100027802 */ /* 0x000fe20000000f00 */
[----:B------:R-:W-:Y:S01]  /*15bd0*/  BSSY.RECONVERGENT B0, `(.L_x_5472) ;  /* 0x000003e000007945 */ /* 0x000fe20003800200 */
[----:B----45:R-:W-:Y:S01]  /*15be0*/  FSETP.GEU.AND P1, PT, |R7|, 6.5827683646048100446e-37, PT ;  /* 0x036000000700780b */ /* 0x030fe20003f2e200 */
[----:B0-----:R-:W-:-:S15]  /*15bf0*/  DSETP.GT.AND P0, PT, R14, UR4, PT ;  /* 0x000000040e007e2a */ /* 0x001fde000bf04000 */
[----:B------:R-:W-:-:S15]  /*15c00*/  NOP ;  /* 0x0000000000007918 */ /* 0x000fde0000000000 */
[----:B------:R-:W-:-:S15]  /*15c10*/  NOP ;  /* 0x0000000000007918 */ /* 0x000fde0000000000 */
[----:B------:R-:W-:-:S15]  /*15c20*/  NOP ;  /* 0x0000000000007918 */ /* 0x000fde0000000000 */
[----:B------:R-:W-:-:S04]  /*15c30*/  NOP ;  /* 0x0000000000007918 */ /* 0x000fc80000000000 */
[----:B--2---:R-:W0:Y:S02]  /*15c40*/  DADD R14, R14, -UR4 ;  /* 0x800000040e0e7e29 */ /* 0x004e240008000000 */
        /* <DEDUP_REMOVED lines=54> */
.L_x_5473:
[----:B------:R-:W-:Y:S05]  /*15fb0*/  BSYNC.RECONVERGENT B0 ;  /* 0x0000000000007941 */ /* 0x000fea0003800200 */
.L_x_5472:
[----:B------:R-:W0:Y:S02]  /*15fc0*/  LDCU UR4, c[0x0][0x7bc] ;  /* 0x0000f780ff0477ac */ /* 0x000e240008000800 */
[----:B0-----:R-:W-:-:S09]  /*15fd0*/  UISETP.GE.AND UP0, UPT, UR4, 0x1, UPT ;  /* 0x000000010400788c */ /* 0x001fd2000bf06270 */
[----:B------:R-:W-:Y:S05]  /*15fe0*/  BRA.U !UP0, `(.L_x_5474) ;  /* 0x0000000108fc7547 */ /* 0x000fea000b800000 */
[----:B------:R-:W0:Y:S01]  /*15ff0*/  MUFU.RSQ64H R9, R3 ;  /* 0x0000000300097308 */ /* 0x000e220000001c00 */
[----:B------:R-:W1:Y:S01]  /*16000*/  LDCU.64 UR4, c[0x0][0x788] ;  /* 0x0000f100ff0477ac */ /* 0x000e620008000a00 */
[----:B------:R-:W-:Y:S01]  /*16010*/  VIADD R8, R3, 0xfcb00000 ;  /* 0xfcb0000003087836 */ /* 0x000fe20000000000 */
[----:B------:R-:W2:Y:S01]  /*16020*/  LDC.U8 R18, c[0x0][0x388] ;  /* 0x0000e200ff127b82 */ /* 0x000ea20000000000 */
[----:B------:R-:W-:Y:S01]  /*16030*/  MOV R10, 0x0 ;  /* 0x00000000000a7802 */ /* 0x000fe20000000f00 */
[----:B------:R-:W-:Y:S01]  /*16040*/  IMAD.MOV.U32 R11, RZ, RZ, 0x3fd80000 ;  /* 0x3fd80000ff0b7424 */ /* 0x000fe200078e00ff */
[----:B------:R-:W-:Y:S01]  /*16050*/  BSSY.RECONVERGENT B0, `(.L_x_5475) ;  /* 0x0000034000007945 */ /* 0x000fe20003800200 */
[----:B------:R-:W-:Y:S01]  /*16060*/  ISETP.GE.U32.AND P0, PT, R8, 0x7ca00000, PT ;  /* 0x7ca000000800780c */ /* 0x000fe20003f06070 */
[----:B0-----:R-:W0:Y:S01]  /*16070*/  DMUL R6, R8, R8 ;  /* 0x0000000808067228 */ /* 0x001e220000000000 */
[----:B-1----:R-:W-:-:S05]  /*16080*/  IADD3 R14, P1, PT, R16, UR4, RZ ;  /* 0x00000004100e7c10 */ /* 0x002fca000ff3e0ff */
[----:B------:R-:W-:-:S15]  /*16090*/  IMAD.X R15, RZ, RZ, UR5, P1 ;  /* 0x00000005ff0f7e24 */ /* 0x000fde00088e06ff */
        /* <DEDUP_REMOVED lines=19> */
[----:B0-----:R-:W-:Y:S02]  /*161d0*/  IADD3 R13, PT, PT, R21, -0x100000, RZ ;  /* 0xfff00000150d7810 */ /* 0x001fe40007ffe0ff */
[----:B------:R-:W-:-:S15]  /*161e0*/  MOV R12, R20 ;  /* 0x00000014000c7202 */ /* 0x000fde0000000f00 */
        /* <DEDUP_REMOVED lines=21> */
[----:B------:R-:W-:Y:S01]  /*16340*/  MOV R17, 0x16370 ;  /* 0x0001637000117802 */ /* 0x000fe20000000f00 */
[----:B------:R-:W-:-:S07]  /*16350*/  IMAD.MOV.U32 R9, RZ, RZ, R3 ;  /* 0x000000ffff097224 */ /* 0x000fce00078e0003 */
[----:B------:R-:W-:Y:S05]  /*16360*/  CALL.REL.NOINC `($__internal_17_$__cuda_sm20_dsqrt_rn_f64_mediumpath_v1) ;  /* 0x0000002000447944 */ /* 0x000fea0003c00000 */
[----:B------:R-:W-:Y:S01]  /*16370*/  MOV R10, R0 ;  /* 0x00000000000a7202 */ /* 0x000fe20000000f00 */
[----:B------:R-:W-:-:S07]  /*16380*/  IMAD.MOV.U32 R11, RZ, RZ, R8 ;  /* 0x000000ffff0b7224 */ /* 0x000fce00078e0008 */
.L_x_5476:
[----:B------:R-:W-:Y:S05]  /*16390*/  BSYNC.RECONVERGENT B0 ;  /* 0x0000000000007941 */ /* 0x000fea0003800200 */
.L_x_5475:
[----:B------:R-:W-:-:S04]  /*163a0*/  ISETP.NE.AND P0, PT, R18, RZ, PT ;  /* 0x000000ff1200720c */ /* 0x000fc80003f05270 */
[----:B------:R-:W-:Y:S02]  /*163b0*/  FSEL R2, R2, R10, !P0 ;  /* 0x0000000a02027208 */ /* 0x000fe40004000000 */
[----:B------:R-:W-:-:S05]  /*163c0*/  FSEL R3, R3, R11, !P0 ;  /* 0x0000000b03037208 */ /* 0x000fca0004000000 */
[----:B------:R0:W-:Y:S02]  /*163d0*/  STG.E.64 desc[UR36][R14.64], R2 ;  /* 0x000000020e007986 */ /* 0x0001e4000c101b24 */
.L_x_5474:
        /* <DEDUP_REMOVED lines=9> */
.L_x_5471:
        /* <DEDUP_REMOVED lines=16> */
.L_x_5477:
[----:B------:R-:W-:Y:S05]  /*16570*/  EXIT ;  /* 0x000000000000794d */ /* 0x000fea0003800000 */
.L_x_5468:
[----:B------:R-:W0:Y:S01]  /*16580*/  LDCU.U8 UR4, c[0x0][0x7b8] ;  /* 0x0000f700ff0477ac */ /* 0x000e220008000000 */
[----:B------:R-:W-:Y:S01]  /*16590*/  MOV R10, R14 ;  /* 0x0000000e000a7202 */ /* 0x000fe20000000f00 */
[----:B------:R-:W-:Y:S01]  /*165a0*/  IMAD.MOV.U32 R11, RZ, RZ, R15 ;  /* 0x000000ffff0b7224 */ /* 0x000fe200078e000f */
[----:B----45:R-:W-:Y:S01]  /*165b0*/  MOV R8, R6 ;  /* 0x0000000600087202 */ /* 0x030fe20000000f00 */
[----:B------:R-:W-:Y:S01]  /*165c0*/  IMAD.MOV.U32 R9, RZ, RZ, R7 ;  /* 0x000000ffff097224 */ /* 0x000fe200078e0007 */
[----:B--2---:R-:W-:Y:S01]  /*165d0*/  MOV R20, R4 ;  /* 0x0000000400147202 */ /* 0x004fe20000000f00 */
[----:B------:R-:W-:Y:S01]  /*165e0*/  IMAD.MOV.U32 R21, RZ, RZ, R5 ;  /* 0x000000ffff157224 */ /* 0x000fe200078e0005 */
[----:B0-----:R-:W-:-:S09]  /*165f0*/  UISETP.NE.AND UP0, UPT, UR4, URZ, UPT ;  /* 0x000000ff0400728c */ /* 0x001fd2000bf05270 */
[----:B------:R-:W-:Y:S05]  /*16600*/  BRA.U !UP0, `(.L_x_5478) ;  /* 0x00000005089c7547 */ /* 0x000fea000b800000 */
[----:B------:R-:W2:Y:S01]  /*16610*/  LDG.E.64 R18, desc[UR36][R28.64+0x18] ;  /* 0x000018241c127981 */ /* 0x000ea2000c1e1b00 */
[----:B------:R-:W-:Y:S01]  /*16620*/  BSSY.RECONVERGENT B0, `(.L_x_5478) ;  /* 0x0000065000007945 */ /* 0x000fe20003800200 */
[----:B------:R-:W-:Y:S01]  /*16630*/  MOV R10, R14 ;  /* 0x0000000e000a7202 */ /* 0x000fe20000000f00 */
[----:B------:R-:W-:Y:S01]  /*16640*/  IMAD.MOV.U32 R11, RZ, RZ, R15 ;  /* 0x000000ffff0b7224 */ /* 0x000fe200078e000f */
[----:B------:R-:W-:Y:S01]  /*16650*/  MOV R8, R6 ;  /* 0x0000000600087202 */ /* 0x000fe20000000f00 */
[----:B------:R-:W-:Y:S01]  /*16660*/  IMAD.MOV.U32 R9, RZ, RZ, R7 ;  /* 0x000000ffff097224 */ /* 0x000fe200078e0007 */
[----:B------:R-:W-:Y:S01]  /*16670*/  MOV R20, R4 ;  /* 0x0000000400147202 */ /* 0x000fe20000000f00 */
[----:B------:R-:W-:Y:S01]  /*16680*/  IMAD.MOV.U32 R21, RZ, RZ, R5 ;  /* 0x000000ffff157224 */ /* 0x000fe200078e0005 */
[----:B--2---:R-:W0:Y:S02]  /*16690*/  DSETP.NEU.AND P0, PT, R18, RZ, PT ;  /* 0x000000ff1200722a */ /* 0x004e240003f0d000 */
[----:B0-----:R-:W-:Y:S05]  /*166a0*/  @!P0 BRA `(.L_x_5479) ;  /* 0x0000000400708947 */ /* 0x001fea0003800000 */
[----:B------:R-:W2:Y:S04]  /*166b0*/  LDG.E.64 R8, desc[UR36][R28.64+0x8] ;  /* 0x000008241c087981 */ /* 0x000ea8000c1e1b00 */
[----:B------:R0:W5:Y:S04]  /*166c0*/  LDG.E.64 R20, desc[UR36][R28.64] ;  /* 0x000000241c147981 */ /* 0x000168000c1e1b00 */
[----:B------:R0:W5:Y:S01]  /*166d0*/  LDG.E R0, desc[UR36][R28.64+0x10] ;  /* 0x000010241c007981 */ /* 0x000162000c1e1900 */
[----:B------:R-:W1:Y:S01]  /*166e0*/  DSETP.NEU.AND P0, PT, R14, RZ, PT ;  /* 0x000000ff0e00722a */ /* 0x000e620003f0d000 */
[----:B------:R-:W-:Y:S01]  /*166f0*/  MOV R10, R18 ;  /* 0x00000012000a7202 */ /* 0x000fe20000000f00 */
[----:B------:R-:W-:Y:S01]  /*16700*/  IMAD.MOV.U32 R11, RZ, RZ, R19 ;  /* 0x000000ffff0b7224 */ /* 0x000fe200078e0013 */
[----:B--2---:R0:W-:Y:S01]  /*16710*/  STL.64 [R1], R8 ;  /* 0x0000000801007387 */ /* 0x0041e20000100a00 */
[----:B-1----:R-:W-:Y:S05]  /*16720*/  @!P0 BRA `(.L_x_5479) ;  /* 0x0000000400508947 */ /* 0x002fea0003800000 */
[----:B------:R-:W1:Y:S01]  /*16730*/  DADD R10, R14, R18 ;  /* 0x000000000e0a7229 */ /* 0x000e620000000012 */
[----:B------:R-:W-:Y:S01]  /*16740*/  MOV R2, 0x1 ;  /* 0x0000000100027802 */ /* 0x000fe20000000f00 */
[----:B-1----:R-:W0:Y:S01]  /*16750*/  MUFU.RCP64H R3, R11 ;  /* 0x0000000b00037308 */ /* 0x002e220000001800 */
        /* <DEDUP_REMOVED lines=41> */
[----:B0----5:R-:W-:-:S05]  /*169f0*/  FFMA R0, RZ, R11, R3 ;  /* 0x0000000bff007223 */ /* 0x021fca0000000003 */
[----:B------:R-:W-:-:S15]  /*16a00*/  FSETP.GT.AND P0, PT, |R0|, 1.469367938527859385e-39, PT ;  /* 0x001000000000780b */ /* 0x000fde0003f04200 */
[----:B------:R-:W-:-:S15]  /*16a10*/  NOP ;  /* 0x0000000000007918 */ /* 0x000fde0000000000 */
[----:B------:R-:W-:-:S15]  /*16a20*/  NOP ;  /* 0x0000000000007918 */ /* 0x000fde0000000000 */
[----:B------:R-:W-:-:S12]  /*16a30*/  NOP ;  /* 0x0000000000007918 */ /* 0x000fd80000000000 */
[----:B------:R0:W1:Y:S02]  /*16a40*/  DADD R4, R4, -R20 ;  /* 0x0000000004047229 */ /* 0x0000640000000814 */
        /* <DEDUP_REMOVED lines=10> */
.L_x_5481:
[----:B------:R-:W-:Y:S05]  /*16af0*/  BSYNC.RECONVERGENT B2 ;  /* 0x0000000000027941 */ /* 0x000fea0003800200 */
.L_x_5480:
[----:B------:R-:W2:Y:S01]  /*16b00*/  LDL.LU.64 R8, [R1] ;  /* 0x0000000001087983 */ /* 0x000ea20000300a00 */
        /* <DEDUP_REMOVED lines=11> */
[----:B0-----:R-:W-:-:S15]  /*16bc0*/  DMUL R4, R18, R4 ;  /* 0x0000000412047228 */ /* 0x001fde0000000000 */
[----:B------:R-:W-:-:S15]  /*16bd0*/  NOP ;  /* 0x0000000000007918 */ /* 0x000fde0000000000 */
[----:B------:R-:W-:-:S15]  /*16be0*/  NOP ;  /* 0x0000000000007918 */ /* 0x000fde0000000000 */
[----:B------:R-:W-:-:S15]  /*16bf0*/  NOP ;  /* 0x0000000000007918 */ /* 0x000fde0000000000 */
[----:B------:R-:W-:-:S04]  /*16c00*/  NOP ;  /* 0x0000000000007918 */ /* 0x000fc80000000000 */
[----:B--2---:R-:W0:-:S15]  /*16c10*/  DADD R6, R6, R8 ;  /* 0x0000000006067229 */ /* 0x004e1e0000000008 */
[----:B------:R-:W-:-:S15]  /*16c20*/  NOP ;  /* 0x0000000000007918 */ /* 0x000fde0000000000 */
[----:B------:R-:W-:-:S15]  /*16c30*/  NOP ;  /* 0x0000000000007918 */ /* 0x000fde0000000000 */
[----:B------:R-:W-:-:S15]  /*16c40*/  NOP ;  /* 0x0000000000007918 */ /* 0x000fde0000000000 */
[----:B------:R-:W-:-:S04]  /*16c50*/  NOP ;  /* 0x0000000000007918 */ /* 0x000fc80000000000 */
[----:B0-----:R1:W2:Y:S02]  /*16c60*/  DFMA R8, R4, R2, R6 ;  /* 0x000000020408722b */ /* 0x0012a40000000006 */
.L_x_5479:
[----:B------:R-:W-:Y:S05]  /*16c70*/  BSYNC.RECONVERGENT B0 ;  /* 0x0000000000007941 */ /* 0x000fea0003800200 */
.L_x_5478:
[----:B------:R-:W3:Y:S02]  /*16c80*/  LDCU.U8 UR4, c[0x0][0x7b9] ;  /* 0x0000f720ff0477ac */ /* 0x000ee40008000000 */
[----:B---3--:R-:W-:-:S09]  /*16c90*/  UISETP.NE.AND UP0, UPT, UR4, URZ, UPT ;  /* 0x000000ff0400728c */ /* 0x008fd2000bf05270 */
[----:B------:R-:W-:Y:S05]  /*16ca0*/  BRA.U !UP0, `(.L_x_5482) ;  /* 0x0000000908307547 */ /* 0x000fea000b800000 */
[----:B------:R-:W3:Y:S01]  /*16cb0*/  LDCU.64 UR4, c[0x0][0x380] ;  /* 0x00007000ff0477ac */ /* 0x000ee20008000a00 */
[----:B-1----:R-:W-:Y:S01]  /*16cc0*/  MOV R2, 0x1 ;  /* 0x0000000100027802 */ /* 0x002fe20000000f00 */
[----:B------:R-:W-:Y:S01]  /*16cd0*/  BSSY.RECONVERGENT B0, `(.L_x_5483) ;  /* 0x000003c000007945 */ /* 0x000fe20003800200 */
[----:B--2---:R-:W-:Y:S01]  /*16ce0*/  FSETP.GEU.AND P1, PT, |R9|, 6.5827683646048100446e-37, PT ;  /* 0x036000000900780b */ /* 0x004fe20003f2e200 */
[----:B---3--:R-:W-:-:S15]  /*16cf0*/  DSETP.GT.AND P0, PT, R10, UR4, PT ;  /* 0x000000040a007e2a */ /* 0x008fde000bf04000 */
[----:B------:R-:W-:-:S15]  /*16d00*/  NOP ;  /* 0x0000000000007918 */ /* 0x000fde0000000000 */
[----:B------:R-:W-:-:S15]  /*16d10*/  NOP ;  /* 0x0000000000007918 */ /* 0x000fde0000000000 */
[----:B------:R-:W-:-:S15]  /*16d20*/  NOP ;  /* 0x0000000000007918 */ /* 0x000fde0000000000 */
[----:B------:R-:W-:-:S04]  /*16d30*/  NOP ;  /* 0x0000000000007918 */ /* 0x000fc80000000000 */
[----:B------:R-:W1:Y:S02]  /*16d40*/  DADD R10, R10, -UR4 ;  /* 0x800000040a0a7e29 */ /* 0x000e640008000000 */
[----:B-1----:R-:W-:Y:S02]  /*16d50*/  FSEL R5, R11, RZ, P0 ;  /* 0x000000ff0b057208 */ /* 0x002fe40000000000 */
[----:B------:R-:W-:Y:S02]  /*16d60*/  FSEL R4, R10, RZ, P0 ;  /* 0x000000ff0a047208 */ /* 0x000fe40000000000 */
[----:B------:R-:W1:-:S15]  /*16d70*/  MUFU.RCP64H R3, R5 ;  /* 0x0000000500037308 */ /* 0x000e5e0000001800 */
[----:B------:R-:W-:-:S15]  /*16d80*/  NOP ;  /* 0x0000000000007918 */ /* 0x000fde0000000000 */
[----:B------:R-:W-:-:S15]  /*16d90*/  NOP ;  /* 0x0000000000007918 */ /* 0x000fde0000000000 */
[----:B------:R-:W-:-:S13]  /*16da0*/  NOP ;  /* 0x0000000000007918 */ /* 0x000fda0000000000 */
        /* <DEDUP_REMOVED lines=36> */
[----:B-1---5:R-:W-:-:S05]  /*16ff0*/  FFMA R0, RZ, R5, R3 ;  /* 0x00000005ff007223 */ /* 0x022fca0000000003 */
[----:B------:R-:W-:-:S13]  /*17000*/  FSETP.GT.AND P0, PT, |R0|, 1.469367938527859385e-39, PT ;  /* 0x001000000000780b */ /* 0x000fda0003f04200 */
[----:B------:R-:W-:Y:S05]  /*17010*/  @P0 BRA P1, `(.L_x_5484) ;  /* 0x00000000001c0947 */ /* 0x000fea0000800000 */
[----:B------:R-:W-:Y:S01]  /*17020*/  IMAD.MOV.U32 R2, RZ, RZ, R4 ;  /* 0x000000ffff027224 */ /* 0x000fe200078e0004 */
[----:B------:R-:W-:Y:S02]  /*17030*/  MOV R3, R5 ;  /* 0x0000000500037202 */ /* 0x000fe40000000f00 */
[----:B------:R-:W-:-:S07]  /*17040*/  MOV R23, 0x17060 ;  /* 0x0001706000177802 */ /* 0x000fce0000000f00 */
[----:B0-----:R-:W-:Y:S05]  /*17050*/  CALL.REL.NOINC `($__internal_15_$__cuda_sm20_div_rn_f64_full) ;  /* 0x0000000400587944 */ /* 0x001fea0003c00000 */
[----:B------:R-:W-:-:S04]  /*17060*/  LOP3.LUT R3, R3, R2, RZ, 0x3c, !PT ;  /* 0x0000000203037212 */ /* 0x000fc800078e3cff */
[----:B------:R-:W-:-:S04]  /*17070*/  LOP3.LUT R2, R3, R2, RZ, 0x3c, !PT ;  /* 0x0000000203027212 */ /* 0x000fc800078e3cff */
[----:B------:R-:W-:-:S07]  /*17080*/  LOP3.LUT R3, R3, R2, RZ, 0x3c, !PT ;  /* 0x0000000203037212 */ /* 0x000fce00078e3cff */
.L_x_5484:
[----:B------:R-:W-:Y:S05]  /*17090*/  BSYNC.RECONVERGENT B0 ;  /* 0x0000000000007941 */ /* 0x000fea0003800200 */
.L_x_5483:
[----:B------:R-:W1:Y:S02]  /*170a0*/  LDCU UR4, c[0x0][0x7bc] ;  /* 0x0000f780ff0477ac */ /* 0x000e640008000800 */
[----:B-1----:R-:W-:-:S09]  /*170b0*/  UISETP.GE.AND UP0, UPT, UR4, 0x1, UPT ;  /* 0x000000010400788c */ /* 0x002fd2000bf06270 */
[----:B------:R-:W-:Y:S05]  /*170c0*/  BRA.U !UP0, `(.L_x_5485) ;  /* 0x0000000508047547 */ /* 0x000fea000b800000 */
[----:B0-----:R-:W0:Y:S01]  /*170d0*/  MUFU.RSQ64H R9, R3 ;  /* 0x0000000300097308 */ /* 0x001e220000001c00 */
[----:B------:R-:W1:Y:S01]  /*170e0*/  LDCU.64 UR6, c[0x0][0x788] ;  /* 0x0000f100ff0677ac */ /* 0x000e620008000a00 */
[----:B------:R-:W-:Y:S01]  /*170f0*/  VIADD R8, R3, 0xfcb00000 ;  /* 0xfcb0000003087836 */ /* 0x000fe20000000000 */
[----:B------:R-:W-:Y:S01]  /*17100*/  MOV R6, 0x0 ;  /* 0x0000000000067802 */ /* 0x000fe20000000f00 */
[----:B------:R-:W-:Y:S01]  /*17110*/  IMAD.MOV.U32 R7, RZ, RZ, 0x3fd80000 ;  /* 0x3fd80000ff077424 */ /* 0x000fe200078e00ff */
[----:B------:R-:W2:Y:S01]  /*17120*/  LDCU.U8 UR4, c[0x0][0x388] ;  /* 0x00007100ff0477ac */ /* 0x000ea20008000000 */
[----:B------:R-:W-:Y:S01]  /*17130*/  BSSY.RECONVERGENT B0, `(.L_x_5486) ;  /* 0x0000036000007945 */ /* 0x000fe20003800200 */
[----:B------:R-:W-:Y:S01]  /*17140*/  ISETP.GE.U32.AND P0, PT, R8, 0x7ca00000, PT ;  /* 0x7ca000000800780c */ /* 0x000fe20003f06070 */
        /* <DEDUP_REMOVED lines=20> */
[----:B0-----:R1:W0:Y:S02]  /*17290*/  DFMA R10, R6, R4, R8 ;  /* 0x00000004060a722b */ /* 0x0012240000000008 */
[----:B-1----:R-:W-:Y:S02]  /*172a0*/  IADD3 R4, P1, PT, R16, UR6, RZ ;  /* 0x0000000610047c10 */ /* 0x002fe4000ff3e0ff */
[----:B0-----:R-:W-:Y:S02]  /*172b0*/  IADD3 R13, PT, PT, R11, -0x100000, RZ ;  /* 0xfff000000b0d7810 */ /* 0x001fe40007ffe0ff */
[----:B------:R-:W-:Y:S01]  /*172c0*/  MOV R12, R10 ;  /* 0x0000000a000c7202 */ /* 0x000fe20000000f00 */
[----:B------:R-:W-:-:S15]  /*172d0*/  IMAD.X R5, RZ, RZ, UR7, P1 ;  /* 0x00000007ff057e24 */ /* 0x000fde00088e06ff */
        /* <DEDUP_REMOVED lines=20> */
[----:B------:R-:W-:Y:S01]  /*17420*/  MOV R6, R14 ;  /* 0x0000000e00067202 */ /* 0x000fe20000000f00 */
[----:B------:R-:W-:Y:S01]  /*17430*/  IMAD.MOV.U32 R8, RZ, RZ, R2 ;  /* 0x000000ffff087224 */ /* 0x000fe200078e0002 */
[----:B------:R-:W-:Y:S02]  /*17440*/  MOV R9, R3 ;  /* 0x0000000300097202 */ /* 0x000fe40000000f00 */
[----:B------:R-:W-:-:S07]  /*17450*/  MOV R17, 0x17470 ;  /* 0x0001747000117802 */ /* 0x000fce0000000f00 */
[----:B------:R-:W-:Y:S05]  /*17460*/  CALL.REL.NOINC `($__internal_17_$__cuda_sm20_dsqrt_rn_f64_mediumpath_v1) ;  /* 0x0000001000047944 */ /* 0x000fea0003c00000 */
[----:B------:R-:W-:Y:S01]  /*17470*/  IMAD.MOV.U32 R6, RZ, RZ, R0 ;  /* 0x000000ffff067224 */ /* 0x000fe200078e0000 */
[----:B------:R-:W-:-:S07]  /*17480*/  MOV R7, R8 ;  /* 0x0000000800077202 */ /* 0x000fce0000000f00 */
.L_x_5487:
[----:B------:R-:W-:Y:S05]  /*17490*/  BSYNC.RECONVERGENT B0 ;  /* 0x0000000000007941 */ /* 0x000fea0003800200 */
.L_x_5486:
[----:B------:R-:W-:-:S04]  /*174a0*/  ISETP.NE.AND P0, PT, RZ, UR4, PT ;  /* 0x00000004ff007c0c */ /* 0x000fc8000bf05270 */
[----:B------:R-:W-:Y:S02]  /*174b0*/  FSEL R2, R2, R6, !P0 ;  /* 0x0000000602027208 */ /* 0x000fe40004000000 */
[----:B------:R-:W-:-:S05]  /*174c0*/  FSEL R3, R3, R7, !P0 ;  /* 0x0000000703037208 */ /* 0x000fca0004000000 */
[----:B------:R1:W-:Y:S02]  /*174d0*/  STG.E.64 desc[UR36][R4.64], R2 ;  /* 0x0000000204007986 */ /* 0x0003e4000c101b24 */
.L_x_5485:
[----:B------:R-:W2:Y:S02]  /*174e0*/  LDC R0, c[0x0][0x7bc] ;  /* 0x0001ef00ff007b82 */ /* 0x000ea40000000800 */
[----:B--2---:R-:W-:-:S13]  /*174f0*/  ISETP.GE.AND P0, PT, R0, 0x2, PT ;  /* 0x000000020000780c */ /* 0x004fda0003f06270 */
[----:B------:R-:W-:Y:S05]  /*17500*/  @!P0 EXIT ;  /* 0x000000000000894d */ /* 0x000fea0003800000 */
[----:B------:R-:W2:Y:S01]  /*17510*/  LDCU.64 UR4, c[0x0][0x790] ;  /* 0x0000f200ff0477ac */ /* 0x000ea20008000a00 */
[----:B-1----:R-:W-:-:S04]  /*17520*/  LOP3.LUT R2, R16, 0xfffffff8, RZ, 0xc0, !PT ;  /* 0xfffffff810027812 */ /* 0x002fc800078ec0ff */
[----:B--2---:R-:W-:-:S05]  /*17530*/  IADD3 R2, P0, PT, R2, UR4, RZ ;  /* 0x0000000402027c10 */ /* 0x004fca000ff1e0ff */
[----:B------:R-:W-:-:S05]  /*17540*/  IMAD.X R3, RZ, RZ, UR5, P0 ;  /* 0x00000005ff037e24 */ /* 0x000fca00080e06ff */
[----:B------:R-:W-:Y:S01]  /*17550*/  STG.E.64 desc[UR36][R2.64], R20 ;  /* 0x0000001402007986 */ /* 0x000fe2000c101b24 */
[----:B------:R-:W-:Y:S05]  /*17560*/  EXIT ;  /* 0x000000000000794d */ /* 0x000fea0003800000 */
.L_x_5482:
[----:B-----5:R-:W-:Y:S04]  /*17570*/  STG.E.64 desc[UR36][R28.64], R20 ;  /* 0x000000141c007986 */ /* 0x020fe8000c101b24 */
[----:B--2---:R-:W-:Y:S04]  /*17580*/  STG.E.64 desc[UR36][R28.64+0x8], R8 ;  /* 0x000008081c007986 */ /* 0x004fe8000c101b24 */
[----:B------:R-:W-:Y:S04]  /*17590*/  STG.E.64 desc[UR36][R28.64+0x18], R10 ;  /* 0x0000180a1c007986 */ /* 0x000fe8000c101b24 */
[----:B------:R-:W-:Y:S01]  /*175a0*/  STG.E desc[UR36][R28.64+0x10], R0 ;  /* 0x000010001c007986 */ /* 0x000fe2000c101924 */
[----:B------:R-:W-:Y:S05]  /*175b0*/  EXIT ;  /* 0x000000000000794d */ /* 0x000fea0003800000 */
        .weak           $__internal_15_$__cuda_sm20_div_rn_f64_full
        .type           $__internal_15_$__cuda_sm20_div_rn_f64_full,@function
        .size           $__internal_15_$__cuda_sm20_div_rn_f64_full,($__internal_16_$__cuda_sm20_div_u64 - $__internal_15_$__cuda_sm20_div_rn_f64_full)
$__internal_15_$__cuda_sm20_div_rn_f64_full:
[----:B------:R-:W-:Y:S01]  /*175c0*/  FSETP.GEU.AND P1, PT, |R9|, 1.469367938527859385e-39, PT ;  /* 0x001000000900780b */ /* 0x000fe20003f2e200 */
[----:B------:R-:W-:Y:S01]  /*175d0*/  IMAD.MOV.U32 R25, RZ, RZ, R3 ;  /* 0x000000ffff197224 */ /* 0x000fe200078e0003 */
[----:B------:R-:W-:Y:S01]  /*175e0*/  STL.64 [R1+0x40], R10 ;  /* 0x0000400a01007387 */ /* 0x000fe20000100a00 */
[----:B------:R-:W-:Y:S01]  /*175f0*/  HFMA2 R13, -RZ, RZ, 0.0045166015625, 0 ;  /* 0x1ca00000ff0d7431 */ /* 0x000fe200000001ff */
[----:B------:R-:W-:Y:S02]  /*17600*/  MOV R24, R2 ;  /* 0x0000000200187202 */ /* 0x000fe40000000f00 */
[----:B------:R-:W-:Y:S04]  /*17610*/  STL.64 [R1+0x38], R6 ;  /* 0x0000380601007387 */ /* 0x000fe80000100a00 */
[----:B------:R0:W-:Y:S03]  /*17620*/  STL [R1+0x34], R4 ;  /* 0x0000340401007387 */ /* 0x0001e60000100800 */
[----:B------:R-:W-:Y:S01]  /*17630*/  @!P1 LOP3.LUT R12, R25, 0x7ff00000, RZ, 0xc0, !PT ;  /* 0x7ff00000190c9812 */ /* 0x000fe200078ec0ff */
[----:B------:R1:W-:Y:S01]  /*17640*/  STL [R1+0x30], R0 ;  /* 0x0000300001007387 */ /* 0x0003e20000100800 */
[----:B0-----:R-:W-:-:S02]  /*17650*/  LOP3.LUT R4, R9, 0x7ff00000, RZ, 0xc0, !PT ;  /* 0x7ff0000009047812 */ /* 0x001fc400078ec0ff */
[----:B-1----:R-:W-:-:S03]  /*17660*/  LOP3.LUT R0, R3, 0x7ff00000, RZ, 0xc0, !PT ;  /* 0x7ff0000003007812 */ /* 0x002fc600078ec0ff */
[----:B------:R-:W-:Y:S01]  /*17670*/  STL [R1+0x24], R4 ;  /* 0x0000240401007387 */ /* 0x000fe20000100800 */
[C---:B------:R-:W-:Y:S02]  /*17680*/  @!P1 ISETP.GE.U32.AND P4, PT, R4.reuse, R12, PT ;  /* 0x0000000c0400920c */ /* 0x040fe40003f86070 */
[----:B------:R-:W-:Y:S02]  /*17690*/  ISETP.GE.U32.AND P3, PT, R4, R0, PT ;  /* 0x000000000400720c */ /* 0x000fe40003f66070 */
[C---:B------:R-:W-:Y:S02]  /*176a0*/  @!P1 SEL R12, R13.reuse, 0x63400000, !P4 ;  /* 0x634000000d0c9807 */ /* 0x040fe40006000000 */
[----:B------:R-:W-:Y:S02]  /*176b0*/  SEL R26, R13, 0x63400000, !P3 ;  /* 0x634000000d1a7807 */ /* 0x000fe40005800000 */
[----:B------:R-:W-:Y:S02]  /*176c0*/  FSETP.GEU.AND P3, PT, |R3|, 1.469367938527859385e-39, PT ;  /* 0x001000000300780b */ /* 0x000fe40003f6e200 */
[----:B------:R-:W-:-:S02]  /*176d0*/  @!P1 LOP3.LUT R12, R12, 0x80000000, R9, 0xf8, !PT ;  /* 0x800000000c0c9812 */ /* 0x000fc400078ef809 */
[----:B------:R-:W-:Y:S02]  /*176e0*/  LOP3.LUT R3, R3, 0x800fffff, RZ, 0xc0, !PT ;  /* 0x800fffff03037812 */ /* 0x000fe400078ec0ff */
[----:B------:R-:W-:Y:S01]  /*176f0*/  LOP3.LUT R27, R26, 0x800fffff, R9, 0xf8, !PT ;  /* 0x800fffff1a1b7812 */ /* 0x000fe200078ef809 */
[----:B------:R-:W-:Y:S01]  /*17700*/  IMAD.MOV.U32 R26, RZ, RZ, R8 ;  /* 0x000000ffff1a7224 */ /* 0x000fe200078e0008 */
[----:B------:R-:W-:Y:S02]  /*17710*/  @!P1 LOP3.LUT R13, R12, 0x100000, RZ, 0xfc, !PT ;  /* 0x001000000c0d9812 */ /* 0x000fe400078efcff */
[----:B------:R-:W-:Y:S02]  /*17720*/  LOP3.LUT R3, R3, 0x3ff00000, RZ, 0xfc, !PT ;  /* 0x3ff0000003037812 */ /* 0x000fe400078efcff */
[----:B------:R-:W-:-:S04]  /*17730*/  @!P1 MOV R12, RZ ;  /* 0x000000ff000c9202 */ /* 0x000fc80000000f00 */
[----:B------:R-:W0:Y:S01]  /*17740*/  @!P3 DMUL R2, R24, 8.98846567431157953865e+307 ;  /* 0x7fe000001802b828 */ /* 0x000e220000000000 */
[----:B------:R-:W-:-:S15]  /*17750*/  BSSY.RECONVERGENT B1, `(.L_x_5488) ;  /* 0x0000088000017945 */ /* 0x000fde0003800200 */
[----:B------:R-:W-:-:S15]  /*17760*/  NOP ;  /* 0x0000000000007918 */ /* 0x000fde0000000000 */
[----:B------:R-:W-:-:S15]  /*17770*/  NOP ;  /* 0x0000000000007918 */ /* 0x000fde0000000000 */
[----:B------:R-:W-:-:S15]  /*17780*/  NOP ;  /* 0x0000000000007918 */ /* 0x000fde0000000000 */
[----:B------:R-:W-:-:S03]  /*17790*/  NOP ;  /* 0x0000000000007918 */ /* 0x000fc60000000000 */
[----:B------:R0:W-:Y:S02]  /*177a0*/  @!P1 DFMA R26, R26, 2, -R12 ;  /* 0x400000001a1a982b */ /* 0x0001e4000000080c */
[----:B0-----:R-:W0:Y:S01]  /*177b0*/  MUFU.RCP64H R13, R3 ;  /* 0x00000003000d7308 */ /* 0x001e220000001800 */
[----:B------:R-:W-:-:S15]  /*177c0*/  IMAD.MOV.U32 R12, RZ, RZ, 0x1 ;  /* 0x00000001ff0c7424 */ /* 0x000fde00078e00ff */
[----:B------:R-:W-:-:S15]  /*177d0*/  NOP ;  /* 0x0000000000007918 */ /* 0x000fde0000000000 */
[----:B------:R-:W-:-:S15]  /*177e0*/  NOP ;  /* 0x0000000000007918 */ /* 0x000fde0000000000 */
[----:B------:R-:W-:-:S15]  /*177f0*/  NOP ;  /* 0x0000000000007918 */ /* 0x000fde0000000000 */
[----:B------:R-:W-:-:S01]  /*17800*/  NOP ;  /* 0x0000000000007918 */ /* 0x000fc20000000000 */
[----:B0-----:R-:W0:-:S15]  /*17810*/  DFMA R6, R12, -R2, 1 ;  /* 0x3ff000000c06742b */ /* 0x001e1e0000000802 */
        /* <DEDUP_REMOVED lines=35> */
[----:B0-----:R0:W5:Y:S04]  /*17a50*/  LDL.LU.64 R10, [R1+0x40] ;  /* 0x00004000010a7983 */ /* 0x0011680000300a00 */
[----:B------:R0:W5:Y:S04]  /*17a60*/  LDL.LU.64 R6, [R1+0x38] ;  /* 0x0000380001067983 */ /* 0x0001680000300a00 */
[----:B-1----:R1:W-:Y:S02]  /*17a70*/  STL.64 [R1+0x8], R12 ;  /* 0x0000080c01007387 */ /* 0x0023e40000100a00 */
[----:B-1----:R-:W-:-:S02]  /*17a80*/  MOV R12, R4 ;  /* 0x00000004000c7202 */ /* 0x002fc40000000f00 */
[----:B------:R-:W-:Y:S01]  /*17a90*/  @!P1 LOP3.LUT R12, R27, 0x7ff00000, RZ, 0xc0, !PT ;  /* 0x7ff000001b0c9812 */ /* 0x000fe200078ec0ff */
[----:B------:R0:W5:Y:S01]  /*17aa0*/  LDL.LU R4, [R1+0x34] ;  /* 0x0000340001047983 */ /* 0x0001620000300800 */
[----:B------:R-:W-:Y:S01]  /*17ab0*/  IMAD.MOV.U32 R13, RZ, RZ, R0 ;  /* 0x000000ffff0d7224 */ /* 0x000fe200078e0000 */
[----:B------:R-:W-:Y:S02]  /*17ac0*/  @!P3 LOP3.LUT R13, R3, 0x7ff00000, RZ, 0xc0, !PT ;  /* 0x7ff00000030db812 */ /* 0x000fe400078ec0ff */
[----:B------:R0:W5:Y:S04]  /*17ad0*/  LDL.LU R0, [R1+0x30] ;  /* 0x0000300001007983 */ /* 0x0001680000300800 */
[----:B------:R1:W-:Y:S04]  /*17ae0*/  STL [R1+0x18], R12 ;  /* 0x0000180c01007387 */ /* 0x0003e80000100800 */
[----:B------:R0:W-:Y:S01]  /*17af0*/  STL [R1+0x1c], R13 ;  /* 0x00001c0d01007387 */ /* 0x0001e20000100800 */
[----:B-1----:R-:W-:-:S04]  /*17b00*/  IADD3 R12, PT, PT, R12, -0x1, RZ ;  /* 0xffffffff0c0c7810 */ /* 0x002fc80007ffe0ff */
[----:B------:R-:W-:Y:S01]  /*17b10*/  ISETP.GT.U32.AND P1, PT, R12, 0x7feffffe, PT ;  /* 0x7feffffe0c00780c */ /* 0x000fe20003f24070 */
[----:B------:R-:W-:-:S05]  /*17b20*/  VIADD R12, R13, 0xffffffff ;  /* 0xffffffff0d0c7836 */ /* 0x000fca0000000000 */
[----:B------:R-:W-:-:S13]  /*17b30*/  ISETP.GT.U32.OR P1, PT, R12, 0x7feffffe, P1 ;  /* 0x7feffffe0c00780c */ /* 0x000fda0000f24470 */
[----:B0-----:R-:W-:Y:S05]  /*17b40*/  @P1 BRA `(.L_x_5489) ;  /* 0x0000000000b81947 */ /* 0x001fea0003800000 */
[----:B-----5:R0:W-:Y:S04]  /*17b50*/  STL [R1+0x30], R0 ;  /* 0x0000300001007387 */ /* 0x0201e80000100800 */
[----:B0-----:R-:W2:Y:S04]  /*17b60*/  LDL.LU R0, [R1+0x24] ;  /* 0x0000240001007983 */ /* 0x001ea80000300800 */
[----:B------:R-:W3:Y:S01]  /*17b70*/  LDL.64 R12, [R1+0x8] ;  /* 0x00000800010c7983 */ /* 0x000ee20000100a00 */
[----:B------:R-:W-:-:S04]  /*17b80*/  LOP3.LUT R8, R25, 0x7ff00000, RZ, 0xc0, !PT ;  /* 0x7ff0000019087812 */ /* 0x000fc800078ec0ff */
[CC--:B--2---:R-:W-:Y:S02]  /*17b90*/  VIADDMNMX R9, R0.reuse, -R8.reuse, 0xb9600000, !PT ;  /* 0xb960000000097446 */ /* 0x0c4fe40007800908 */
[----:B------:R-:W-:Y:S02]  /*17ba0*/  ISETP.GE.U32.AND P1, PT, R0, R8, PT ;  /* 0x000000080000720c */ /* 0x000fe40003f26070 */
[----:B------:R-:W-:Y:S01]  /*17bb0*/  MOV R8, 0x1ca00000 ;  /* 0x1ca0000000087802 */ /* 0x000fe20000000f00 */
[----:B------:R0:W5:Y:S01]  /*17bc0*/  LDL.LU R0, [R1+0x30] ;  /* 0x0000300001007983 */ /* 0x0001620000300800 */
[----:B------:R-:W-:Y:S02]  /*17bd0*/  VIMNMX R9, PT, PT, R9, 0x46a00000, PT ;  /* 0x46a0000009097848 */ /* 0x000fe40003fe0100 */
[----:B------:R-:W-:-:S05]  /*17be0*/  SEL R8, R8, 0x63400000, !P1 ;  /* 0x6340000008087807 */ /* 0x000fca0004800000 */
[----:B------:R-:W-:Y:S02]  /*17bf0*/  IMAD.IADD R9, R9, 0x1, -R8 ;  /* 0x0000000109097824 */ /* 0x000fe400078e0a08 */
[----:B------:R-:W-:-:S03]  /*17c00*/  IMAD.MOV.U32 R8, RZ, RZ, RZ ;  /* 0x000000ffff087224 */ /* 0x000fc600078e00ff */
[----:B------:R1:W-:Y:S02]  /*17c10*/  STL [R1+0x18], R9 ;  /* 0x0000180901007387 */ /* 0x0003e40000100800 */
[----:B-1----:R-:W-:-:S06]  /*17c20*/  IADD3 R9, PT, PT, R9, 0x7fe00000, RZ ;  /* 0x7fe0000009097810 */ /* 0x002fcc0007ffe0ff */
[----:B---3--:R-:W1:Y:S02]  /*17c30*/  DMUL R12, R12, R8 ;  /* 0x000000080c0c7228 */ /* 0x008e640000000000 */
[----:B-1----:R-:W-:-:S13]  /*17c40*/  FSETP.GTU.AND P1, PT, |R13|, 1.469367938527859385e-39, PT ;  /* 0x001000000d00780b */ /* 0x002fda0003f2c200 */
[----:B0-----:R-:W-:Y:S05]  /*17c50*/  @P1 BRA `(.L_x_5490) ;  /* 0x0000000000dc1947 */ /* 0x001fea0003800000 */
[----:B------:R0:W-:Y:S04]  /*17c60*/  STL.64 [R1+0x30], R4 ;  /* 0x0000300401007387 */ /* 0x0001e80000100a00 */
[----:B0-----:R-:W2:Y:S01]  /*17c70*/  LDL.64 R4, [R1+0x8] ;  /* 0x0000080001047983 */ /* 0x001ea20000100a00 */
[----:B------:R-:W-:Y:S01]  /*17c80*/  MOV R8, RZ ;  /* 0x000000ff00087202 */ /* 0x000fe20000000f00 */
[----:B--2---:R0:W1:Y:S02]  /*17c90*/  DFMA R2, R4, -R2, R26 ;  /* 0x800000020402722b */ /* 0x004064000000001a */
[----:B0-----:R0:W5:Y:S01]  /*17ca0*/  LDL.LU.64 R4, [R1+0x30] ;  /* 0x0000300001047983 */ /* 0x0011620000300a00 */
[C---:B-1----:R-:W-:Y:S02]  /*17cb0*/  FSETP.NEU.AND P1, PT, R3.reuse, RZ, PT ;  /* 0x000000ff0300720b */ /* 0x042fe40003f2d000 */
[----:B------:R-:W-:-:S04]  /*17cc0*/  LOP3.LUT R24, R3, 0x80000000, R25, 0x48, !PT ;  /* 0x8000000003187812 */ /* 0x000fc800078e4819 */
[----:B------:R-:W-:-:S07]  /*17cd0*/  LOP3.LUT R9, R24, R9, RZ, 0xfc, !PT ;  /* 0x0000000918097212 */ /* 0x000fce00078efcff */
[----:B0-----:R-:W-:Y:S05]  /*17ce0*/  @!P1 BRA `(.L_x_5490) ;  /* 0x0000000000b89947 */ /* 0x001fea0003800000 */
[----:B-----5:R0:W-:Y:S04]  /*17cf0*/  STL.64 [R1+0x30], R4 ;  /* 0x0000300401007387 */ /* 0x0201e80000100a00 */
[----:B0-----:R-:W2:Y:S04]  /*17d00*/  LDL.LU.64 R4, [R1+0x8] ;  /* 0x0000080001047983 */ /* 0x001ea80000300a00 */
[----:B------:R-:W3:Y:S01]  /*17d10*/  LDL.LU R27, [R1+0x18] ;  /* 0x00001800011b7983 */ /* 0x000ee20000300800 */
[----:B------:R-:W-:Y:S01]  /*17d20*/  MOV R2, RZ ;  /* 0x000000ff00027202 */ /* 0x000fe20000000f00 */
[----:B--2---:R-:W-:Y:S01]  /*17d30*/  DMUL.RP R8, R4, R8 ;  /* 0x0000000804087228 */ /* 0x004fe20000008000 */
[----:B---3--:R-:W-:-:S15]  /*17d40*/  IMAD.MOV R3, RZ, RZ, -R27 ;  /* 0x000000ffff037224 */ /* 0x008fde00078e0a1b */
[----:B------:R-:W-:-:S15]  /*17d50*/  NOP ;  /* 0x0000000000007918 */ /* 0x000fde0000000000 */
[----:B------:R-:W-:-:S15]  /*17d60*/  NOP ;  /* 0x0000000000007918 */ /* 0x000fde0000000000 */
[----:B------:R-:W-:-:S15]  /*17d70*/  NOP ;  /* 0x0000000000007918 */ /* 0x000fde0000000000 */
[----:B------:R-:W-:-:S03]  /*17d80*/  NOP ;  /* 0x0000000000007918 */ /* 0x000fc60000000000 */
[----:B------:R0:W1:Y:S02]  /*17d90*/  DFMA R2, R12, -R2, R4 ;  /* 0x800000020c02722b */ /* 0x0000640000000004 */
[----:B0-----:R0:W5:Y:S01]  /*17da0*/  LDL.LU.64 R4, [R1+0x30] ;  /* 0x0000300001047983 */ /* 0x0011620000300a00 */
[----:B-1----:R-:W-:Y:S02]  /*17db0*/  IADD3 R2, PT, PT, -R27, -0x43300000, RZ ;  /* 0xbcd000001b027810 */ /* 0x002fe40007ffe1ff */
[----:B------:R-:W-:Y:S02]  /*17dc0*/  LOP3.LUT R24, R9, R24, RZ, 0x3c, !PT ;  /* 0x0000001809187212 */ /* 0x000fe400078e3cff */
[----:B------:R-:W-:-:S04]  /*17dd0*/  FSETP.NEU.AND P1, PT, |R3|, R2, PT ;  /* 0x000000020300720b */ /* 0x000fc80003f2d200 */
[----:B------:R-:W-:Y:S02]  /*17de0*/  FSEL R8, R8, R12, !P1 ;  /* 0x0000000c08087208 */ /* 0x000fe40004800000 */
[----:B------:R-:W-:-:S05]  /*17df0*/  FSEL R12, R24, R13, !P1 ;  /* 0x0000000d180c7208 */ /* 0x000fca0004800000 */
[----:B------:R-:W-:Y:S01]  /*17e00*/  IMAD.MOV.U32 R13, RZ, RZ, R12 ;  /* 0x000000ffff0d7224 */ /* 0x000fe200078e000c */
[----:B------:R-:W-:Y:S01]  /*17e10*/  MOV R12, R8 ;  /* 0x00000008000c7202 */ /* 0x000fe20000000f00 */
[----:B0-----:R-:W-:Y:S06]  /*17e20*/  BRA `(.L_x_5490) ;  /* 0x0000000000687947 */ /* 0x001fec0003800000 */
.L_x_5489:
[----:B------:R-:W0:Y:S02]  /*17e30*/  DSETP.NAN.AND P1, PT, R8, R8, PT ;  /* 0x000000080800722a */ /* 0x000e240003f28000 */
[----:B0-----:R-:W-:Y:S05]  /*17e40*/  @P1 BRA `(.L_x_5491) ;  /* 0x0000000000541947 */ /* 0x001fea0003800000 */
[----:B------:R-:W0:Y:S02]  /*17e50*/  DSETP.NAN.AND P1, PT, R24, R24, PT ;  /* 0x000000181800722a */ /* 0x000e240003f28000 */
[----:B0-----:R-:W-:Y:S05]  /*17e60*/  @P1 BRA `(.L_x_5492) ;  /* 0x00000000003c1947 */ /* 0x001fea0003800000 */
[----:B------:R-:W2:Y:S04]  /*17e70*/  LDL R3, [R1+0x18] ;  /* 0x0000180001037983 */ /* 0x000ea80000100800 */
[----:B------:R-:W2:Y:S01]  /*17e80*/  LDL R2, [R1+0x1c] ;  /* 0x00001c0001027983 */ /* 0x000ea20000100800 */
[----:B------:R-:W-:Y:S01]  /*17e90*/  IMAD.MOV.U32 R12, RZ, RZ, 0x0 ;  /* 0x00000000ff0c7424 */ /* 0x000fe200078e00ff */
[----:B------:R-:W-:Y:S02]  /*17ea0*/  MOV R13, 0xfff80000 ;  /* 0xfff80000000d7802 */ /* 0x000fe40000000f00 */
[----:B--2---:R-:W-:-:S13]  /*17eb0*/  ISETP.NE.AND P1, PT, R3, R2, PT ;  /* 0x000000020300720c */ /* 0x004fda0003f25270 */
[----:B------:R-:W-:Y:S05]  /*17ec0*/  @!P1 BRA `(.L_x_5490) ;  /* 0x0000000000409947 */ /* 0x000fea0003800000 */
[----:B------:R-:W-:Y:S02]  /*17ed0*/  ISETP.NE.AND P1, PT, R3, 0x7ff00000, PT ;  /* 0x7ff000000300780c */ /* 0x000fe40003f25270 */
[----:B------:R-:W-:Y:S02]  /*17ee0*/  LOP3.LUT R8, R9, 0x80000000, R25, 0x48, !PT ;  /* 0x8000000009087812 */ /* 0x000fe400078e4819 */
[----:B------:R-:W-:-:S13]  /*17ef0*/  ISETP.EQ.OR P1, PT, R2, RZ, !P1 ;  /* 0x000000ff0200720c */ /* 0x000fda0004f22670 */
[----:B------:R-:W-:Y:S01]  /*17f00*/  @P1 LOP3.LUT R2, R8, 0x7ff00000, RZ, 0xfc, !PT ;  /* 0x7ff0000008021812 */ /* 0x000fe200078efcff */
[----:B------:R-:W-:Y:S01]  /*17f10*/  @!P1 IMAD.MOV.U32 R12, RZ, RZ, RZ ;  /* 0x000000ffff0c9224 */ /* 0x000fe200078e00ff */
[----:B------:R-:W-:Y:S01]  /*17f20*/  @!P1 MOV R13, R8 ;  /* 0x00000008000d9202 */ /* 0x000fe20000000f00 */
[----:B------:R-:W-:Y:S01]  /*17f30*/  @P1 IMAD.MOV.U32 R12, RZ, RZ, RZ ;  /* 0x000000ffff0c1224 */ /* 0x000fe200078e00ff */
[----:B------:R-:W-:Y:S01]  /*17f40*/  @P1 MOV R13, R2 ;  /* 0x00000002000d1202 */ /* 0x000fe20000000f00 */
[----:B------:R-:W-:Y:S06]  /*17f50*/  BRA `(.L_x_5490) ;  /* 0x00000000001c7947 */ /* 0x000fec0003800000 */
.L_x_5492:
[----:B------:R-:W-:-:S05]  /*17f60*/  LOP3.LUT R12, R25, 0x80000, RZ, 0xfc, !PT ;  /* 0x00080000190c7812 */ /* 0x000fca00078efcff */
[----:B------:R-:W-:Y:S01]  /*17f70*/  IMAD.MOV.U32 R13, RZ, RZ, R12 ;  /* 0x000000ffff0d7224 */ /* 0x000fe200078e000c */
[----:B------:R-:W-:Y:S01]  /*17f80*/  MOV R12, R24 ;  /* 0x00000018000c7202 */ /* 0x000fe20000000f00 */
[----:B------:R-:W-:Y:S06]  /*17f90*/  BRA `(.L_x_5490) ;  /* 0x00000000000c7947 */ /* 0x000fec0003800000 */
.L_x_5491:
[----:B------:R-:W-:-:S05]  /*17fa0*/  LOP3.LUT R12, R9, 0x80000, RZ, 0xfc, !PT ;  /* 0x00080000090c7812 */ /* 0x000fca00078efcff */
[----:B------:R-:W-:Y:S01]  /*17fb0*/  IMAD.MOV.U32 R13, RZ, RZ, R12 ;  /* 0x000000ffff0d7224 */ /* 0x000fe200078e000c */
[----:B------:R-:W-:-:S07]  /*17fc0*/  MOV R12, R8 ;  /* 0x00000008000c7202 */ /* 0x000fce0000000f00 */
.L_x_5490:
[----:B------:R-:W-:Y:S05]  /*17fd0*/  BSYNC.RECONVERGENT B1 ;  /* 0x0000000000017941 */ /* 0x000fea0003800200 */
.L_x_5488:
[----:B------:R-:W-:Y:S02]  /*17fe0*/  IMAD.MOV.U32 R8, RZ, RZ, R23 ;  /* 0x000000ffff087224 */ /* 0x000fe400078e0017 */
[----:B------:R-:W-:Y:S02]  /*17ff0*/  HFMA2 R9, -RZ, RZ, 0, 0 ;  /* 0x00000000ff097431 */ /* 0x000fe400000001ff */
[----:B------:R-:W-:Y:S01]  /*18000*/  IMAD.MOV.U32 R3, RZ, RZ, R12 ;  /* 0x000000ffff037224 */ /* 0x000fe200078e000c */
[----:B------:R-:W-:Y:S01]  /*18010*/  MOV R2, R13 ;  /* 0x0000000d00027202 */ /* 0x000fe20000000f00 */
[----:B-----5:R-:W-:Y:S06]  /*18020*/  RET.REL.NODEC R8 `(_ZN2at6native13reduce_kernelILi512ELi1ENS0_8ReduceOpIdNS0_10WelfordOpsIddiN4cuda3std3__44pairIddEEEEjdLi2ELi2EEEEEvT1_) ;  /* 0xfffffe7c08f47950 */ /* 0x020fec0003c3ffff */
        .weak           $__internal_16_$__cuda_sm20_div_u64
        .type           $__internal_16_$__cuda_sm20_div_u64,@function
        .size           $__internal_16_$__cuda_sm20_div_u64,($__internal_17_$__cuda_sm20_dsqrt_rn_f64_mediumpath_v1 - $__internal_16_$__cuda_sm20_div_u64)
$__internal_16_$__cuda_sm20_div_u64:
[----:B------:R-:W-:Y:S01]  /*18030*/  IMAD.MOV.U32 R18, RZ, RZ, R11 ;  /* 0x000000ffff127224 */ /* 0x000fe200078e000b */
[----:B------:R-:W-:-:S04]  /*18040*/  MOV R19, RZ ;  /* 0x000000ff00137202 */ /* 0x000fc80000000f00 */
        /* <DEDUP_REMOVED lines=40> */
[----:B------:R-:W-:-:S04]  /*182d0*/  IMAD.WIDE.U32 R8, R18, R11, RZ ;  /* 0x0000000b12087225 */ /* 0x000fc800078e00ff */
[----:B------:R-:W-:Y:S01]  /*182e0*/  IMAD.X R12, RZ, RZ, R12, P1 ;  /* 0x000000ffff0c7224 */ /* 0x000fe200008e060c */
        /* <DEDUP_REMOVED lines=15> */
[----:B------:R-:W-:Y:S01]  /*183e0*/  ISETP.NE.U32.AND P1, PT, R11, RZ, PT ;  /* 0x000000ff0b00720c */ /* 0x000fe20003f25070 */
[----:B------:R-:W-:Y:S01]  /*183f0*/  IMAD.MOV.U32 R11, RZ, RZ, 0x0 ;  /* 0x00000000ff0b7424 */ /* 0x000fe200078e00ff */
[----:B------:R-:W-:-:S02]  /*18400*/  ISETP.GE.U32.AND.EX P0, PT, R8, RZ, PT, P0 ;  /* 0x000000ff0800720c */ /* 0x000fc40003f06100 */
[-C--:B------:R-:W-:Y:S02]  /*18410*/  IADD3.X R3, PT, PT, RZ, R12.reuse, RZ, P2, !PT ;  /* 0x0000000cff037210 */ /* 0x080fe400017fe4ff */
[----:B------:R-:W-:Y:S02]  /*18420*/  ISETP.NE.AND.EX P1, PT, RZ, RZ, PT, P1 ;  /* 0x000000ffff00720c */ /* 0x000fe40003f25310 */
[----:B------:R-:W-:Y:S02]  /*18430*/  SEL R2, R2, R9, P0 ;  /* 0x0000000902027207 */ /* 0x000fe40000000000 */
[----:B------:R-:W-:Y:S02]  /*18440*/  SEL R3, R3, R12, P0 ;  /* 0x0000000c03037207 */ /* 0x000fe40000000000 */
[----:B------:R-:W-:Y:S02]  /*18450*/  SEL R2, R2, 0xffffffff, P1 ;  /* 0xffffffff02027807 */ /* 0x000fe40000800000 */
[----:B------:R-:W-:Y:S01]  /*18460*/  SEL R3, R3, 0xffffffff, P1 ;  /* 0xffffffff03037807 */ /* 0x000fe20000800000 */
[----:B------:R-:W-:Y:S06]  /*18470*/  RET.REL.NODEC R10 `(_ZN2at6native13reduce_kernelILi512ELi1ENS0_8ReduceOpIdNS0_10WelfordOpsIddiN4cuda3std3__44pairIddEEEEjdLi2ELi2EEEEEvT1_) ;  /* 0xfffffe780ae07950 */ /* 0x000fec0003c3ffff */
        .weak           $__internal_17_$__cuda_sm20_dsqrt_rn_f64_mediumpath_v1
        .type           $__internal_17_$__cuda_sm20_dsqrt_rn_f64_mediumpath_v1,@function
        .size           $__internal_17_$__cuda_sm20_dsqrt_rn_f64_mediumpath_v1,(.L_x_7249 - $__internal_17_$__cuda_sm20_dsqrt_rn_f64_mediumpath_v1)
$__internal_17_$__cuda_sm20_dsqrt_rn_f64_mediumpath_v1:
[----:B------:R-:W-:Y:S01]  /*18480*/  ISETP.GE.U32.AND P0, PT, R7, -0x3400000, PT ;  /* 0xfcc000000700780c */ /* 0x000fe20003f06070 */
[----:B------:R-:W-:Y:S01]  /*18490*/  BSSY.RECONVERGENT B1, `(.L_x_5493) ;  /* 0x000004d000017945 */ /* 0x000fe20003800200 */
[----:B------:R-:W-:Y:S02]  /*184a0*/  LOP3.LUT R11, R11, R10, RZ, 0x3c, !PT ;  /* 0x0000000a0b0b7212 */ /* 0x000fe400078e3cff */
[----:B------:R-:W-:Y:S02]  /*184b0*/  MOV R7, R0 ;  /* 0x0000000000077202 */ /* 0x000fe40000000f00 */
[----:B------:R-:W-:-:S04]  /*184c0*/  LOP3.LUT R10, R11, R10, RZ, 0x3c, !PT ;  /* 0x0000000a0b0a7212 */ /* 0x000fc800078e3cff */
[----:B------:R-:W-:-:S03]  /*184d0*/  LOP3.LUT R11, R11, R10, RZ, 0x3c, !PT ;  /* 0x0000000a0b0b7212 */ /* 0x000fc600078e3cff */
[----:B------:R-:W-:Y:S05]  /*184e0*/  @!P0 BRA `(.L_x_5494) ;  /* 0x00000000003c8947 */ /* 0x000fea0003800000 */
[----:B------:R-:W0:Y:S02]  /*184f0*/  DFMA.RM R6, R10, R12, R6 ;  /* 0x0000000c0a06722b */ /* 0x000e240000004006 */
[----:B0-----:R-:W-:-:S05]  /*18500*/  IADD3 R10, P0, PT, R6, 0x1, RZ ;  /* 0x00000001060a7810 */ /* 0x001fca0007f1e0ff */
[----:B------:R-:W-:-:S15]  /*18510*/  IMAD.X R11, RZ, RZ, R7, P0 ;  /* 0x000000ffff0b7224 */ /* 0x000fde00000e0607 */
[----:B------:R-:W-:-:S15]  /*18520*/  NOP ;  /* 0x0000000000007918 */ /* 0x000fde0000000000 */
[----:B------:R-:W-:-:S15]  /*18530*/  NOP ;  /* 0x0000000000007918 */ /* 0x000fde0000000000 */
[----:B------:R-:W-:-:S12]  /*18540*/  NOP ;  /* 0x0000000000007918 */ /* 0x000fd80000000000 */
[----:B------:R-:W0:-:S15]  /*18550*/  DFMA.RP R8, -R6, R10, R8 ;  /* 0x0000000a0608722b */ /* 0x000e1e0000008108 */
[----:B------:R-:W-:-:S15]  /*18560*/  NOP ;  /* 0x0000000000007918 */ /* 0x000fde0000000000 */
[----:B------:R-:W-:-:S15]  /*18570*/  NOP ;  /* 0x0000000000007918 */ /* 0x000fde0000000000 */
[----:B------:R-:W-:-:S15]  /*18580*/  NOP ;  /* 0x0000000000007918 */ /* 0x000fde0000000000 */
[----:B------:R-:W-:-:S04]  /*18590*/  NOP ;  /* 0x0000000000007918 */ /* 0x000fc80000000000 */
[----:B0-----:R-:W0:Y:S02]  /*185a0*/  DSETP.GT.AND P0, PT, R8, RZ, PT ;  /* 0x000000ff0800722a */ /* 0x001e240003f04000 */
[----:B0-----:R-:W-:Y:S02]  /*185b0*/  FSEL R6, R10, R6, P0 ;  /* 0x000000060a067208 */ /* 0x001fe40000000000 */
[----:B------:R-:W-:Y:S01]  /*185c0*/  FSEL R7, R11, R7, P0 ;  /* 0x000000070b077208 */ /* 0x000fe20000000000 */
[----:B------:R-:W-:Y:S06]  /*185d0*/  BRA `(.L_x_5495) ;  /* 0x0000000000e07947 */ /* 0x000fec0003800000 */
.L_x_5494:
[----:B------:R-:W0:Y:S02]  /*185e0*/  DSETP.NE.AND P0, PT, R8, RZ, PT ;  /* 0x000000ff0800722a */ /* 0x000e240003f05000 */
[----:B0-----:R-:W-:Y:S05]  /*185f0*/  @!P0 BRA `(.L_x_5496) ;  /* 0x0000000000d48947 */ /* 0x001fea0003800000 */
[----:B------:R-:W-:-:S13]  /*18600*/  ISETP.GE.AND P0, PT, R9, RZ, PT ;  /* 0x000000ff0900720c */ /* 0x000fda0003f06270 */
[----:B------:R-:W-:Y:S01]  /*18610*/  @!P0 MOV R6, 0x0 ;  /* 0x0000000000068802 */ /* 0x000fe20000000f00 */
[----:B------:R-:W-:Y:S01]  /*18620*/  @!P0 IMAD.MOV.U32 R7, RZ, RZ, -0x80000 ;  /* 0xfff80000ff078424 */ /* 0x000fe200078e00ff */
[----:B------:R-:W-:Y:S06]  /*18630*/  @!P0 BRA `(.L_x_5495) ;  /* 0x0000000000c88947 */ /* 0x000fec0003800000 */
[----:B------:R-:W-:-:S13]  /*18640*/  ISETP.GT.AND P0, PT, R9, 0x7fefffff, PT ;  /* 0x7fefffff0900780c */ /* 0x000fda0003f04270 */
[----:B------:R-:W-:Y:S05]  /*18650*/  @P0 BRA `(.L_x_5496) ;  /* 0x0000000000bc0947 */ /* 0x000fea0003800000 */
[----:B------:R-:W0:Y:S01]  /*18660*/  DMUL R8, R8, 8.11296384146066816958e+31 ;  /* 0x4690000008087828 */ /* 0x000e220000000000 */
[----:B------:R-:W-:Y:S01]  /*18670*/  MOV R6, RZ ;  /* 0x000000ff00067202 */ /* 0x000fe20000000f00 */
[----:B0-----:R-:W0:Y:S01]  /*18680*/  MUFU.RSQ64H R7, R9 ;  /* 0x0000000900077308 */ /* 0x001e220000001c00 */
[----:B------:R-:W-:Y:S01]  /*18690*/  IMAD.MOV.U32 R10, RZ, RZ, 0x0 ;  /* 0x00000000ff0a7424 */ /* 0x000fe200078e00ff */
[----:B------:R-:W-:-:S15]  /*186a0*/  MOV R11, 0x3fd80000 ;  /* 0x3fd80000000b7802 */ /* 0x000fde0000000f00 */
[----:B------:R-:W-:-:S15]  /*186b0*/  NOP ;  /* 0x0000000000007918 */ /* 0x000fde0000000000 */
[----:B------:R-:W-:-:S15]  /*186c0*/  NOP ;  /* 0x0000000000007918 */ /* 0x000fde0000000000 */
[----:B------:R-:W-:-:S15]  /*186d0*/  NOP ;  /* 0x0000000000007918 */ /* 0x000fde0000000000 */
[----:B0-----:R-:W0:-:S15]  /*186e0*/  DMUL R12, R6, R6 ;  /* 0x00000006060c7228 */ /* 0x001e1e0000000000 */
        /* <DEDUP_REMOVED lines=24> */
[----:B0-----:R0:W1:Y:S02]  /*18870*/  DMUL R6, R8, R10 ;  /* 0x0000000a08067228 */ /* 0x0010640000000000 */
[----:B0-----:R-:W-:-:S15]  /*18880*/  VIADD R11, R11, 0xfff00000 ;  /* 0xfff000000b0b7836 */ /* 0x001fde0000000000 */
[----:B------:R-:W-:-:S15]  /*18890*/  NOP ;  /* 0x0000000000007918 */ /* 0x000fde0000000000 */
[----:B------:R-:W-:-:S15]  /*188a0*/  NOP ;  /* 0x0000000000007918 */ /* 0x000fde0000000000 */
[----:B------:R-:W-:-:S15]  /*188b0*/  NOP ;  /* 0x0000000000007918 */ /* 0x000fde0000000000 */
[----:B------:R-:W-:-:S02]  /*188c0*/  NOP ;  /* 0x0000000000007918 */ /* 0x000fc40000000000 */
[----:B-1----:R-:W0:-:S15]  /*188d0*/  DFMA R8, R6, -R6, R8 ;  /* 0x800000060608722b */ /* 0x002e1e0000000008 */
[----:B------:R-:W-:-:S15]  /*188e0*/  NOP ;  /* 0x0000000000007918 */ /* 0x000fde0000000000 */
[----:B------:R-:W-:-:S15]  /*188f0*/  NOP ;  /* 0x0000000000007918 */ /* 0x000fde0000000000 */
[----:B------:R-:W-:-:S15]  /*18900*/  NOP ;  /* 0x0000000000007918 */ /* 0x000fde0000000000 */
[----:B------:R-:W-:-:S04]  /*18910*/  NOP ;  /* 0x0000000000007918 */ /* 0x000fc80000000000 */
[----:B0-----:R-:W0:Y:S02]  /*18920*/  DFMA R6, R10, R8, R6 ;  /* 0x000000080a06722b */ /* 0x001e240000000006 */
[----:B0-----:R-:W-:Y:S01]  /*18930*/  IADD3 R7, PT, PT, R7, -0x3500000, RZ ;  /* 0xfcb0000007077810 */ /* 0x001fe20007ffe0ff */
[----:B------:R-:W-:Y:S06]  /*18940*/  BRA `(.L_x_5495) ;  /* 0x0000000000047947 */ /* 0x000fec0003800000 */
.L_x_5496:
[----:B------:R0:W1:Y:S02]  /*18950*/  DADD R6, R8, R8 ;  /* 0x0000000008067229 */ /* 0x0000640000000008 */
.L_x_5495:
[----:B------:R-:W-:Y:S05]  /*18960*/  BSYNC.RECONVERGENT B1 ;  /* 0x0000000000017941 */ /* 0x000fea0003800200 */
.L_x_5493:
[----:B-1----:R-:W-:Y:S01]  /*18970*/  IMAD.MOV.U32 R0, RZ, RZ, R6 ;  /* 0x000000ffff007224 */ /* 0x002fe200078e0006 */
[----:B0-----:R-:W-:Y:S01]  /*18980*/  MOV R8, R7 ;  /* 0x0000000700087202 */ /* 0x001fe20000000f00 */
[----:B------:R-:W-:Y:S02]  /*18990*/  IMAD.MOV.U32 R6, RZ, RZ, R17 ;  /* 0x000000ffff067224 */ /* 0x000fe400078e0011 */
[----:B------:R-:W-:-:S04]  /*189a0*/  HFMA2 R7, -RZ, RZ, 0, 0 ;  /* 0x00000000ff077431 */ /* 0x000fc800000001ff */
[----:B------:R-:W-:Y:S05]  /*189b0*/  RET.REL.NODEC R6 `(_ZN2at6native13reduce_kernelILi512ELi1ENS0_8ReduceOpIdNS0_10WelfordOpsIddiN4cuda3std3__44pairIddEEEEjdLi2ELi2EEEEEvT1_) ;  /* 0xfffffe7406907950 */ /* 0x000fea0003c3ffff */
.L_x_5497:
        /* <DEDUP_REMOVED lines=12> */
.L_x_7249:


//--------------------- .text._ZN2at6native13reduce_kernelILi256ELi2ENS0_8ReduceOpIdNS0_10WelfordOpsIddiN4cuda3std3__44pairIddEEEEjdLi2ELi2EEEEEvT1_ --------------------------
	.section	.text._ZN2at6native13reduce_kernelILi256ELi2ENS0_8ReduceOpIdNS0_10WelfordOpsIddiN4cuda3std3__44pairIddEEEEjdLi2ELi2EEEEEvT1_,"ax",@progbits
	.align	128
        .global         _ZN2at6native13reduce_kernelILi256ELi2ENS0_8ReduceOpIdNS0_10WelfordOpsIddiN4cuda3std3__44pairIddEEEEjdLi2ELi2EEEEEvT1_
        .type           _ZN2at6native13reduce_kernelILi256ELi2ENS0_8ReduceOpIdNS0_10WelfordOpsIddiN4cuda3std3__44pairIddEEEEjdLi2ELi2EEEEEvT1_,@function
        .size           _ZN2at6native13reduce_kernelILi256ELi2ENS0_8ReduceOpIdNS0_10WelfordOpsIddiN4cuda3std3__44pairIddEEEEjdLi2ELi2EEEEEvT1_,(.L_x_7252 - _ZN2at6native13reduce_kernelILi256ELi2ENS0_8ReduceOpIdNS0_10WelfordOpsIddiN4cuda3std3__44pairIddEEEEjdLi2ELi2EEEEEvT1_)
        .other          _ZN2at6native13reduce_kernelILi256ELi2ENS0_8ReduceOpIdNS0_10WelfordOpsIddiN4cuda3std3__44pairIddEEEEjdLi2ELi2EEEEEvT1_,@"STO_CUDA_ENTRY STV_DEFAULT"
_ZN2at6native13reduce_kernelILi256ELi2ENS0_8ReduceOpIdNS0_10WelfordOpsIddiN4cuda3std3__44pairIddEEEEjdLi2ELi2EEEEEvT1_:
.text._ZN2at6native13reduce_kernelILi256ELi2ENS0_8ReduceOpIdNS0_10WelfordOpsIddiN4cuda3std3__44pairIddEEEEjdLi2ELi2EEEEEvT1_:
[----:B------:R-:W0:Y:S01]  /*0000*/  LDC R1, c[0x0][0x37c] ;  /* 0x0000df00ff017b82 */ /* 0x000e220000000800 */
[----:B------:R-:W1:Y:S01]  /*0010*/  S2R R19, SR_TID.X ;  /* 0x0000000000137919 */ /* 0x000e620000002100 */
[----:B------:R-:W1:Y:S06]  /*0020*/  LDCU.64 UR10, c[0x0][0x3d0] ;  /* 0x00007a00ff0a77ac */ /* 0x000e6c0008000a00 */
[----:B------:R-:W2:Y:S01]  /*0030*/  S2UR UR5, SR_CTAID.X ;  /* 0x00000000000579c3 */ /* 0x000ea20000002500 */
[----:B------:R-:W-:Y:S01]  /*0040*/  IMAD.MOV.U32 R33, RZ, RZ, RZ ;  /* 0x000000ffff217224 */ /* 0x000fe200078e00ff */
        /* <DEDUP_REMOVED lines=292> */
.L_x_5498:
[----:B------:R-:W0:Y:S01]  /*1290*/  LDCU UR5, c[0x0][0x3b4] ;  /* 0x00007680ff0577ac */ /* 0x000e220008000800 */
[----:B------:R-:W-:Y:S01]  /*12a0*/  BSSY.RECONVERGENT B6, `(.L_x_5499) ;  /* 0x000100d000067945 */ /* 0x000fe20003800200 */
[----:B------:R-:W-:Y:S01]  /*12b0*/  MOV R2, RZ ;  /* 0x000000ff00027202 */ /* 0x000fe20000000f00 */
[----:B------:R-:W-:Y:S01]  /*12c0*/  IMAD.MOV.U32 R32, RZ, RZ, RZ ;  /* 0x000000ffff207224 */ /* 0x000fe200078e00ff */
[----:B------:R-:W1:Y:S01]  /*12d0*/  LDCU UR4, c[0x0][0x3b8] ;  /* 0x00007700ff0477ac */ /* 0x000e620008000800 */
[----:B------:R-:W-:Y:S02]  /*12e0*/  CS2R R16, SRZ ;  /* 0x0000000000107805 */ /* 0x000fe4000001ff00 */
[----:B------:R-:W-:Y:S02]  /*12f0*/  CS2R R34, SRZ ;  /* 0x0000000000227805 */ /* 0x000fe4000001ff00 */
[----:B------:R-:W-:Y:S01]  /*1300*/  CS2R R14, SRZ ;  /* 0x00000000000e7805 */ /* 0x000fe2000001ff00 */
[----:B------:R-:W2:Y:S01]  /*1310*/  LDCU.64 UR36, c[0x0][0x358] ;  /* 0x00006b00ff2477ac */ /* 0x000ea20008000a00 */
[----:B------:R-:W-:-:S02]  /*1320*/  CS2R R12, SRZ ;  /* 0x00000000000c7805 */ /* 0x000fc4000001ff00 */
[----:B------:R-:W-:Y:S02]  /*1330*/  CS2R R10, SRZ ;  /* 0x00000000000a7805 */ /* 0x000fe4000001ff00 */
[----:B------:R-:W-:Y:S01]  /*1340*/  CS2R R8, SRZ ;  /* 0x0000000000087805 */ /* 0x000fe2000001ff00 */
[----:B------:R-:W3:Y:S01]  /*1350*/  LDCU UR39, c[0x0][0x3bc] ;  /* 0x00007780ff2777ac */ /* 0x000ee20008000800 */
[----:B------:R-:W4:Y:S01]  /*1360*/  LDCU UR38, c[0x0][0x3b4] ;  /* 0x00007680ff2677ac */ /* 0x000f220008000800 */
[----:B0-----:R-:W-:-:S05]  /*1370*/  IMAD.U32 R0, RZ, RZ, UR5 ;  /* 0x00000005ff007e24 */ /* 0x001fca000f8e00ff */
[----:B------:R-:W-:-:S04]  /*1380*/  ISETP.GE.U32.AND P0, PT, R4, R0, PT ;  /* 0x000000000400720c */ /* 0x000fc80003f06070 */
[----:B-1----:R-:W-:-:S13]  /*1390*/  ISETP.GE.U32.OR P0, PT, R61, UR4, P0 ;  /* 0x000000043d007c0c */ /* 0x002fda0008706470 */
[----:B--234-:R-:W-:Y:S05]  /*13a0*/  @P0 BRA `(.L_x_5500) ;  /* 0x000000fc00f00947 */ /* 0x01cfea0003800000 */
[----:B------:R-:W0:Y:S01]  /*13b0*/  LDCU.U8 UR6, c[0x0][0x3e8] ;  /* 0x00007d00ff0677ac */ /* 0x000e220008000000 */
[----:B------:R-:W1:Y:S01]  /*13c0*/  LDCU.64 UR4, c[0x0][0x780] ;  /* 0x0000f000ff0477ac */ /* 0x000e620008000a00 */
[----:B0-----:R-:W-:Y:S01]  /*13d0*/  UISETP.NE.AND UP0, UPT, UR6, URZ, UPT ;  /* 0x000000ff0600728c */ /* 0x001fe2000bf05270 */
[----:B-1----:R-:W-:-:S04]  /*13e0*/  IADD3 R50, P0, PT, R33, UR4, RZ ;  /* 0x0000000421327c10 */ /* 0x002fc8000ff1e0ff */
[----:B------:R-:W-:Y:S01]  /*13f0*/  MOV R22, R50 ;  /* 0x0000003200167202 */ /* 0x000fe20000000f00 */
[----:B------:R-:W-:-:S04]  /*1400*/  IMAD.X R51, RZ, RZ, UR5, P0 ;  /* 0x00000005ff337e24 */ /* 0x000fc800080e06ff */
[----:B------:R-:W-:Y:S01]  /*1410*/  IMAD.MOV.U32 R23, RZ, RZ, R51 ;  /* 0x000000ffff177224 */ /* 0x000fe200078e0033 */
[----:B------:R-:W-:Y:S06]  /*1420*/  BRA.U !UP0, `(.L_x_5501) ;  /* 0x0000001d08947547 */ /* 0x000fec000b800000 */
[----:B------:R-:W-:Y:S01]  /*1430*/  MOV R0, 0x0 ;  /* 0x0000000000007802 */ /* 0x000fe20000000f00 */
[----:B------:R-:W0:Y:S01]  /*1440*/  LDCU.64 UR6, c[0x4][0x570] ;  /* 0x0100ae00ff0677ac */ /* 0x000e220008000a00 */
[----:B------:R-:W-:Y:S02]  /*1450*/  HFMA2 R12, -RZ, RZ, 0, 5.9604644775390625e-08 ;  /* 0x00000001ff0c7431 */ /* 0x000fe400000001ff */
[----:B------:R-:W-:Y:S01]  /*1460*/  IMAD.MOV.U32 R8, RZ, RZ, 0x1e3 ;  /* 0x000001e3ff087424 */ /* 0x000fe200078e00ff */
[----:B------:R1:W2:Y:S01]  /*1470*/  LDC.64 R14, c[0x4][R0] ;  /* 0x01000000000e7b82 */ /* 0x0002a20000000a00 */
[----:B------:R-:W3:Y:S01]  /*1480*/  LDCU.64 UR8, c[0x4][0x578] ;  /* 0x0100af00ff0877ac */ /* 0x000ee20008000a00 */
[----:B------:R-:W-:Y:S01]  /*1490*/  IMAD.MOV.U32 R13, RZ, RZ, RZ ;  /* 0x000000ffff0d7224 */ /* 0x000fe200078e00ff */
[----:B------:R-:W4:Y:S01]  /*14a0*/  LDCU.64 UR10, c[0x4][0xb8] ;  /* 0x01001700ff0a77ac */ /* 0x000f220008000a00 */
[----:B------:R-:W5:Y:S01]  /*14b0*/  LDCU UR4, c[0x0][0x3b4] ;  /* 0x00007680ff0477ac */ /* 0x000f620008000800 */
[----:B0-----:R-:W-:Y:S01]  /*14c0*/  IMAD.U32 R4, RZ, RZ, UR6 ;  /* 0x00000006ff047e24 */ /* 0x001fe2000f8e00ff */
[----:B------:R-:W-:Y:S01]  /*14d0*/  MOV R5, UR7 ;  /* 0x0000000700057c02 */ /* 0x000fe20008000f00 */
[----:B---3--:R-:W-:-:S02]  /*14e0*/  IMAD.U32 R6, RZ, RZ, UR8 ;  /* 0x00000008ff067e24 */ /* 0x008fc4000f8e00ff */
[----:B------:R-:W-:Y:S01]  /*14f0*/  IMAD.U32 R7, RZ, RZ, UR9 ;  /* 0x00000009ff077e24 */ /* 0x000fe2000f8e00ff */
[----:B----4-:R-:W-:Y:S01]  /*1500*/  MOV R10, UR10 ;  /* 0x0000000a000a7c02 */ /* 0x010fe20008000f00 */
[----:B------:R-:W-:Y:S02]  /*1510*/  IMAD.U32 R11, RZ, RZ, UR11 ;  /* 0x0000000bff0b7e24 */ /* 0x000fe4000f8e00ff */
[----:B-1---5:R-:W-:-:S07]  /*1520*/  IMAD.U32 R35, RZ, RZ, UR4 ;  /* 0x00000004ff237e24 */ /* 0x022fce000f8e00ff */
[----:B------:R-:W-:-:S07]  /*1530*/  LEPC R20, `(.L_x_5502) ;  /* 0x000000001014794e */ /* 0x000fce0000000000 */
[----:B--2---:R-:W-:Y:S05]  /*1540*/  CALL.ABS.NOINC R14 ;  /* 0x000000000e007343 */ /* 0x004fea0003c00000 */
.L_x_5502:
[----:B------:R-:W0:Y:S01]  /*1550*/  LDC.64 R26, c[0x0][0x390] ;  /* 0x0000e400ff1a7b82 */ /* 0x000e220000000a00 */
[----:B------:R-:W-:Y:S01]  /*1560*/  LOP3.LUT P0, RZ, R50, 0x8, RZ, 0xc0, !PT ;  /* 0x0000000832ff7812 */ /* 0x000fe2000780c0ff */
[----:B------:R-:W-:Y:S06]  /*1570*/  BSSY.RECONVERGENT B1, `(.L_x_5503) ;  /* 0x0000069000017945 */ /* 0x000fec0003800200 */
[----:B------:R-:W1:Y:S08]  /*1580*/  LDC.64 R20, c[0x0][0x398] ;  /* 0x0000e600ff147b82 */ /* 0x000e700000000a00 */
[----:B------:R-:W2:Y:S08]  /*1590*/  LDC R33, c[0x0][0x3a0] ;  /* 0x0000e800ff217b82 */ /* 0x000eb00000000800 */
[----:B------:R-:W3:Y:S01]  /*15a0*/  LDC.64 R40, c[0x0][0x3a8] ;  /* 0x0000ea00ff287b82 */ /* 0x000ee20000000a00 */
[----:B0-----:R-:W-:Y:S01]  /*15b0*/  MOV R36, R26 ;  /* 0x0000001a00247202 */ /* 0x001fe20000000f00 */
[----:B------:R-:W-:-:S02]  /*15c0*/  IMAD.MOV.U32 R37, RZ, RZ, R27 ;  /* 0x000000ffff257224 */ /* 0x000fc400078e001b */
[----:B-1----:R-:W-:Y:S01]  /*15d0*/  IMAD.MOV.U32 R24, RZ, RZ, R20 ;  /* 0x000000ffff187224 */ /* 0x002fe200078e0014 */
[----:B------:R-:W-:Y:S01]  /*15e0*/  MOV R25, R21 ;  /* 0x0000001500197202 */ /* 0x000fe20000000f00 */
[----:B--2---:R-:W-:Y:S02]  /*15f0*/  IMAD.MOV.U32 R32, RZ, RZ, R33 ;  /* 0x000000ffff207224 */ /* 0x004fe400078e0021 */
[----:B---3--:R-:W-:Y:S01]  /*1600*/  IMAD.MOV.U32 R38, RZ, RZ, R40 ;  /* 0x000000ffff267224 */ /* 0x008fe200078e0028 */
[----:B------:R-:W-:Y:S01]  /*1610*/  MOV R39, R41 ;  /* 0x0000002900277202 */ /* 0x000fe20000000f00 */
[----:B------:R-:W-:Y:S06]  /*1620*/  @!P0 BRA `(.L_x_5504) ;  /* 0x0000000400748947 */ /* 0x000fec0003800000 */
[----:B------:R-:W-:Y:S01]  /*1630*/  ISETP.NE.AND P0, PT, R19, 0x1, PT ;  /* 0x000000011300780c */ /* 0x000fe20003f05270 */
[----:B------:R-:W-:-:S12]  /*1640*/  BSSY.RECONVERGENT B2, `(.L_x_5505) ;  /* 0x0000056000027945 */ /* 0x000fd80003800200 */
[----:B------:R-:W-:Y:S05]  /*1650*/  @P0 BRA `(.L_x_5506) ;  /* 0x0000000400500947 */ /* 0x000fea0003800000 */
[----:B------:R-:W0:Y:S01]  /*1660*/  LDCU UR4, c[0x0][0x3cc] ;  /* 0x00007980ff0477ac */ /* 0x000e220008000800 */
[----:B------:R-:W-:Y:S02]  /*1670*/  ISETP.NE.AND P1, PT, R18, RZ, PT ;  /* 0x000000ff1200720c */ /* 0x000fe40003f25270 */
[----:B0-----:R-:W-:-:S13]  /*1680*/  ISETP.NE.AND P0, PT, RZ, UR4, PT ;  /* 0x00000004ff007c0c */ /* 0x001fda000bf05270 */
[----:B------:R-:W-:Y:S05]  /*1690*/  @P0 BRA P1, `(.L_x_5506) ;  /* 0x0000000400400947 */ /* 0x000fea0000800000 */
[----:B------:R-:W0:Y:S01]  /*16a0*/  LDCU UR4, c[0x0][0x3d0] ;  /* 0x00007a00ff0477ac */ /* 0x000e220008000800 */
[----:B------:R-:W-:Y:S02]  /*16b0*/  ISETP.NE.AND P1, PT, R42, RZ, PT ;  /* 0x000000ff2a00720c */ /* 0x000fe40003f25270 */
[----:B0-----:R-:W-:-:S13]  /*16c0*/  ISETP.NE.AND P0, PT, RZ, UR4, PT ;  /* 0x00000004ff007c0c */ /* 0x001fda000bf05270 */
[----:B------:R-:W-:Y:S05]  /*16d0*/  @P0 BRA P1, `(.L_x_5506) ;  /* 0x0000000400300947 */ /* 0x000fea0000800000 */
[----:B------:R-:W2:Y:S01]  /*16e0*/  LDG.E.64 R8, desc[UR36][R22.64] ;  /* 0x0000002416087981 */ /* 0x000ea2000c1e1b00 */
[----:B------:R-:W2:Y:S01]  /*16f0*/  LDCU.64 UR4, c[0x0][0x390] ;  /* 0x00007200ff0477ac */ /* 0x000ea20008000a00 */
[----:B------:R-:W-:Y:S01]  /*1700*/  IMAD.MOV.U32 R4, RZ, RZ, 0x1 ;  /* 0x00000001ff047424 */ /* 0x000fe200078e00ff */
[----:B------:R-:W-:Y:S01]  /*1710*/  BSSY.RECONVERGENT B3, `(.L_x_5507) ;  /* 0x000003c000037945 */ /* 0x000fe20003800200 */
[----:B--2---:R-:W0:Y:S01]  /*1720*/  DADD R20, R8, -UR4 ;  /* 0x8000000408147e29 */ /* 0x004e220008000000 */
[----:B------:R-:W1:Y:S01]  /*1730*/  LDCU UR4, c[0x0][0x3a0] ;  /* 0x00007400ff0477ac */ /* 0x000e620008000800 */
[----:B0-----:R-:W-:Y:S01]  /*1740*/  FSETP.GEU.AND P1, PT, |R21|, 6.5827683646048100446e-37, PT ;  /* 0x036000001500780b */ /* 0x001fe20003f2e200 */
[----:B-1----:R-:W-:-:S06]  /*1750*/  UIADD3 UR4, UPT, UPT, UR4, 0x1, URZ ;  /* 0x0000000104047890 */ /* 0x002fcc000fffe0ff */
[----:B------:R-:W-:-:S15]  /*1760*/  IMAD.U32 R33, RZ, RZ, UR4 ;  /* 0x00000004ff217e24 */ /* 0x000fde000f8e00ff */
[----:B------:R-:W-:-:S15]  /*1770*/  NOP ;  /* 0x0000000000007918 */ /* 0x000fde0000000000 */
[----:B------:R-:W-:-:S15]  /*1780*/  NOP ;  /* 0x0000000000007918 */ /* 0x000fde0000000000 */
[----:B------:R-:W-:-:S10]  /*1790*/  NOP ;  /* 0x0000000000007918 */ /* 0x000fd40000000000 */
[----:B------:R-:W0:Y:S02]  /*17a0*/  I2F.F64 R6, UR4 ;  /* 0x0000000400067d12 */ /* 0x000e240008201c00 */
[----:B0-----:R-:W-:Y:S01]  /*17b0*/  MOV R40, R6 ;  /* 0x0000000600287202 */ /* 0x001fe20000000f00 */
[----:B------:R-:W-:Y:S01]  /*17c0*/  IMAD.MOV.U32 R41, RZ, RZ, R7 ;  /* 0x000000ffff297224 */ /* 0x000fe200078e0007 */
[----:B------:R-:W0:-:S15]  /*17d0*/  MUFU.RCP64H R5, R7 ;  /* 0x0000000700057308 */ /* 0x000e1e0000001800 */
        /* <DEDUP_REMOVED lines=45> */
[----:B------:R-:W-:-:S07]  /*1ab0*/  MOV R0, 0x1ad0 ;  /* 0x00001ad000007802 */ /* 0x000fce0000000f00 */
[----:B------:R-:W-:Y:S05]  /*1ac0*/  CALL.REL.NOINC `($__internal_18_$__cuda_sm20_div_rn_f64_full) ;  /* 0x0000022800dc7944 */ /* 0x000fea0003c00000 */
.L_x_5508:
[----:B------:R-:W-:Y:S05]  /*1ad0*/  BSYNC.RECONVERGENT B3 ;  /* 0x0000000000037941 */ /* 0x000fea0003800200 */
.L_x_5507:
        /* <DEDUP_REMOVED lines=12> */
.L_x_5506:
[----:B------:R-:W-:Y:S05]  /*1ba0*/  BSYNC.RECONVERGENT B2 ;  /* 0x0000000000027941 */ /* 0x000fea0003800200 */
.L_x_5505:
[----:B------:R-:W2:Y:S01]  /*1bb0*/  LDCU UR4, c[0x0][0x3b4] ;  /* 0x00007680ff0477ac */ /* 0x000ea20008000800 */
[----:B------:R-:W-:-:S05]  /*1bc0*/  IADD3 R22, P0, PT, R22, 0x8, RZ ;  /* 0x0000000816167810 */ /* 0x000fca0007f1e0ff */
[----:B------:R-:W-:Y:S01]  /*1bd0*/  IMAD.X R23, RZ, RZ, R23, P0 ;  /* 0x000000ffff177224 */ /* 0x000fe200000e0617 */
[----:B--2---:R-:W-:-:S06]  /*1be0*/  UIADD3 UR4, UPT, UPT, UR4, -0x1, URZ ;  /* 0xffffffff04047890 */ /* 0x004fcc000fffe0ff */
[----:B------:R-:W-:-:S07]  /*1bf0*/  MOV R35, UR4 ;  /* 0x0000000400237c02 */ /* 0x000fce0008000f00 */
.L_x_5504:
[----:B------:R-:W-:Y:S05]  /*1c00*/  BSYNC.RECONVERGENT B1 ;  /* 0x0000000000017941 */ /* 0x000fea0003800200 */
.L_x_5503:
[----:B------:R-:W2:Y:S01]  /*1c10*/  S2R R0, SR_TID.X ;  /* 0x0000000000007919 */ /* 0x000ea20000002100 */
[----:B------:R-:W2:Y:S01]  /*1c20*/  LDCU.64 UR4, c[0x0][0x3c8] ;  /* 0x00007900ff0477ac */ /* 0x000ea20008000a00 */
[----:B------:R-:W-:Y:S01]  /*1c30*/  BSSY.RECONVERGENT B1, `(.L_x_5509) ;  /* 0x00000a3000017945 */ /* 0x000fe20003800200 */
[----:B------:R-:W3:Y:S01]  /*1c40*/  S2R R3, SR_TID.Y ;  /* 0x0000000000037919 */ /* 0x000ee20000002200 */
[----:B------:R-:W4:Y:S01]  /*1c50*/  LDCU UR6, c[0x0][0x3d0] ;  /* 0x00007a00ff0677ac */ /* 0x000f220008000800 */
[----:B--2---:R-:W-:-:S04]  /*1c60*/  IMAD R0, R0, UR4, RZ ;  /* 0x0000000400007c24 */ /* 0x004fc8000f8e02ff */
[----:B---3--:R-:W-:-:S04]  /*1c70*/  IMAD R3, R3, UR5, R0 ;  /* 0x0000000503037c24 */ /* 0x008fc8000f8e0200 */
[----:B----4-:R-:W-:-:S05]  /*1c80*/  IMAD R34, R42, UR6, R3 ;  /* 0x000000062a227c24 */ /* 0x010fca000f8e0203 */
[----:B------:R-:W-:-:S04]  /*1c90*/  LEA R0, R34, 0x1, 0x1 ;  /* 0x0000000122007811 */ /* 0x000fc800078e08ff */
[----:B------:R-:W-:-:S13]  /*1ca0*/  ISETP.GE.U32.AND P0, PT, R0, R35, PT ;  /* 0x000000230000720c */ /* 0x000fda0003f06070 */
[----:B------:R-:W-:Y:S05]  /*1cb0*/  @P0 BRA `(.L_x_5510) ;  /* 0x0000000800680947 */ /* 0x000fea0003800000 */
.L_x_5515:
[----:B0-----:R-:W-:-:S06]  /*1cc0*/  IMAD.WIDE.U32 R8, R34, 0x10, R22 ;  /* 0x0000001022087825 */ /* 0x001fcc00078e0016 */
[----:B------:R-:W2:Y:S01]  /*1cd0*/  LDG.E.128 R8, desc[UR36][R8.64] ;  /* 0x0000002408087981 */ /* 0x000ea2000c1e1d00 */
[----:B------:R-:W-:Y:S01]  /*1ce0*/  VIADD R33, R33, 0x1 ;  /* 0x0000000121217836 */ /* 0x000fe20000000000 */
[----:B------:R-:W-:Y:S01]  /*1cf0*/  BSSY.RECONVERGENT B2, `(.L_x_5511) ;  /* 0x000003b000027945 */ /* 0x000fe20003800200 */
[----:B------:R-:W-:Y:S02]  /*1d00*/  IMAD.MOV.U32 R4, RZ, RZ, 0x1 ;  /* 0x00000001ff047424 */ /* 0x000fe400078e00ff */
        /* <DEDUP_REMOVED lines=21> */
[----:B0-----:R-:W-:-:S15]  /*1e60*/  DFMA R4, -R40, R6, 1 ;  /* 0x3ff000002804742b */ /* 0x001fde0000000106 */
[----:B------:R-:W-:-:S15]  /*1e70*/  NOP ;  /* 0x0000000000007918 */ /* 0x000fde0000000000 */
[----:B------:R-:W-:-:S15]  /*1e80*/  NOP ;  /* 0x0000000000007918 */ /* 0x000fde0000000000 */
[----:B------:R-:W-:-:S15]  /*1e90*/  NOP ;  /* 0x0000000000007918 */ /* 0x000fde0000000000 */
[----:B------:R-:W-:-:S04]  /*1ea0*/  NOP ;  /* 0x0000000000007918 */ /* 0x000fc80000000000 */
[----:B--2---:R-:W0:Y:S02]  /*1eb0*/  DADD R14, R8, -R26 ;  /* 0x00000000080e7229 */ /* 0x004e24000000081a */
[----:B0-----:R-:W-:-:S15]  /*1ec0*/  FSETP.GEU.AND P1, PT, |R15|, 6.5827683646048100446e-37, PT ;  /* 0x036000000f00780b */ /* 0x001fde0003f2e200 */
[----:B------:R-:W-:-:S15]  /*1ed0*/  NOP ;  /* 0x0000000000007918 */ /* 0x000fde0000000000 */
[----:B------:R-:W-:-:S15]  /*1ee0*/  NOP ;  /* 0x0000000000007918 */ /* 0x000fde0000000000 */
[----:B------:R-:W-:-:S15]  /*1ef0*/  NOP ;  /* 0x0000000000007918 */ /* 0x000fde0000000000 */
[----:B------:R-:W-:-:S02]  /*1f00*/  NOP ;  /* 0x0000000000007918 */ /* 0x000fc40000000000 */
[----:B------:R-:W0:-:S15]  /*1f10*/  DFMA R4, R6, R4, R6 ;  /* 0x000000040604722b */ /* 0x000e1e0000000006 */
        /* <DEDUP_REMOVED lines=23> */
[----:B-1----:R-:W-:Y:S05]  /*2090*/  CALL.REL.NOINC `($__internal_18_$__cuda_sm20_div_rn_f64_full) ;  /* 0x0000022400687944 */ /* 0x002fea0003c00000 */
.L_x_5512:
[----:B------:R-:W-:Y:S05]  /*20a0*/  BSYNC.RECONVERGENT B2 ;  /* 0x0000000000027941 */ /* 0x000fea0003800200 */
.L_x_5511:
[----:B------:R-:W-:Y:S01]  /*20b0*/  VIADD R32, R32, 0x1 ;  /* 0x0000000120207836 */ /* 0x000fe20000000000 */
[----:B------:R0:W-:Y:S01]  /*20c0*/  DADD R26, R4, R26 ;  /* 0x00000000041a7229 */ /* 0x0001e2000000001a */
[----:B------:R-:W-:Y:S01]  /*20d0*/  BSSY.RECONVERGENT B2, `(.L_x_5513) ;  /* 0x0000049000027945 */ /* 0x000fe20003800200 */
[----:B0-----:R-:W-:-:S15]  /*20e0*/  IMAD.MOV.U32 R4, RZ, RZ, 0x1 ;  /* 0x00000001ff047424 */ /* 0x001fde00078e00ff */
[----:B------:R-:W-:-:S15]  /*20f0*/  NOP ;  /* 0x0000000000007918 */ /* 0x000fde0000000000 */
[----:B------:R-:W-:-:S15]  /*2100*/  NOP ;  /* 0x0000000000007918 */ /* 0x000fde0000000000 */
[----:B------:R-:W-:-:S15]  /*2110*/  NOP ;  /* 0x0000000000007918 */ /* 0x000fde0000000000 */
[----:B------:R-:W-:-:S02]  /*2120*/  NOP ;  /* 0x0000000000007918 */ /* 0x000fc40000000000 */
[----:B------:R-:W0:Y:S02]  /*2130*/  I2F.F64 R6, R32 ;  /* 0x0000002000067312 */ /* 0x000e240000201c00 */
[----:B0-----:R-:W-:Y:S01]  /*2140*/  MOV R38, R6 ;  /* 0x0000000600267202 */ /* 0x001fe20000000f00 */
[----:B------:R-:W-:-:S15]  /*2150*/  IMAD.MOV.U32 R39, RZ, RZ, R7 ;  /* 0x000000ffff277224 */ /* 0x000fde00078e0007 */
[----:B------:R-:W-:-:S15]  /*2160*/  NOP ;  /* 0x0000000000007918 */ /* 0x000fde0000000000 */
[----:B------:R-:W-:-:S15]  /*2170*/  NOP ;  /* 0x0000000000007918 */ /* 0x000fde0000000000 */
[----:B------:R-:W-:-:S15]  /*2180*/  NOP ;  /* 0x0000000000007918 */ /* 0x000fde0000000000 */
[----:B------:R-:W-:-:S01]  /*2190*/  NOP ;  /* 0x0000000000007918 */ /* 0x000fc20000000000 */
[----:B------:R-:W0:Y:S02]  /*21a0*/  DADD R12, R10, -R36 ;  /* 0x000000000a0c7229 */ /* 0x000e240000000824 */
[----:B0-----:R-:W-:Y:S01]  /*21b0*/  FSETP.GEU.AND P1, PT, |R13|, 6.5827683646048100446e-37, PT ;  /* 0x036000000d00780b */ /* 0x001fe20003f2e200 */
[----:B------:R-:W0:-:S15]  /*21c0*/  MUFU.RCP64H R5, R7 ;  /* 0x0000000700057308 */ /* 0x000e1e0000001800 */
        /* <DEDUP_REMOVED lines=45> */
[----:B------:R-:W1:-:S15]  /*24a0*/  DADD R8, R8, -R26 ;  /* 0x0000000008087229 */ /* 0x000e5e000000081a */
[----:B------:R-:W-:-:S15]  /*24b0*/  NOP ;  /* 0x0000000000007918 */ /* 0x000fde0000000000 */
[----:B------:R-:W-:-:S15]  /*24c0*/  NOP ;  /* 0x0000000000007918 */ /* 0x000fde0000000000 */
[----:B------:R-:W-:-:S15]  /*24d0*/  NOP ;  /* 0x0000000000007918 */ /* 0x000fde0000000000 */
[----:B------:R-:W-:-:S04]  /*24e0*/  NOP ;  /* 0x0000000000007918 */ /* 0x000fc80000000000 */
[----:B-1----:R0:W1:Y:S02]  /*24f0*/  DFMA R20, R14, R8, R20 ;  /* 0x000000080e14722b */ /* 0x0020640000000014 */
[----:B01----:R-:W-:Y:S05]  /*2500*/  @P0 BRA P1, `(.L_x_5514) ;  /* 0x0000000000140947 */ /* 0x003fea0000800000 */
[----:B------:R-:W-:Y:S01]  /*2510*/  IMAD.MOV.U32 R3, RZ, RZ, R7 ;  /* 0x000000ffff037224 */ /* 0x000fe200078e0007 */
[----:B------:R-:W-:Y:S01]  /*2520*/  MOV R4, R12 ;  /* 0x0000000c00047202 */ /* 0x000fe20000000f00 */
[----:B------:R-:W-:Y:S01]  /*2530*/  IMAD.MOV.U32 R5, RZ, RZ, R13 ;  /* 0x000000ffff057224 */ /* 0x000fe200078e000d */
[----:B------:R-:W-:-:S07]  /*2540*/  MOV R0, 0x2560 ;  /* 0x0000256000007802 */ /* 0x000fce0000000f00 */
[----:B------:R-:W-:Y:S05]  /*2550*/  CALL.REL.NOINC `($__internal_18_$__cuda_sm20_div_rn_f64_full) ;  /* 0x0000022000387944 */ /* 0x000fea0003c00000 */
.L_x_5514:
[----:B------:R-:W-:Y:S05]  /*2560*/  BSYNC.RECONVERGENT B2 ;  /* 0x0000000000027941 */ /* 0x000fea0003800200 */
.L_x_5513:
[----:B------:R-:W0:Y:S01]  /*2570*/  LDCU UR4, c[0x0][0x3bc] ;  /* 0x00007780ff0477ac */ /* 0x000e220008000800 */
[----:B------:R-:W1:Y:S01]  /*2580*/  DADD R36, R4, R36 ;  /* 0x0000000004247229 */ /* 0x000e620000000024 */
[----:B0-----:R-:W-:-:S05]  /*2590*/  VIADD R34, R34, UR4 ;  /* 0x0000000422227c36 */ /* 0x001fca0008000000 */
[----:B------:R-:W-:-:S04]  /*25a0*/  LEA R0, R34, 0x1, 0x1 ;  /* 0x0000000122007811 */ /* 0x000fc800078e08ff */
[----:B------:R-:W-:-:S15]  /*25b0*/  ISETP.GE.U32.AND P0, PT, R0, R35, PT ;  /* 0x000000230000720c */ /* 0x000fde0003f06070 */
[----:B------:R-:W-:-:S15]  /*25c0*/  NOP ;  /* 0x0000000000007918 */ /* 0x000fde0000000000 */
[----:B------:R-:W-:-:S15]  /*25d0*/  NOP ;  /* 0x0000000000007918 */ /* 0x000fde0000000000 */
[----:B------:R-:W-:-:S09]  /*25e0*/  NOP ;  /* 0x0000000000007918 */ /* 0x000fd20000000000 */
[----:B-1----:R-:W0:-:S15]  /*25f0*/  DADD R10, R10, -R36 ;  /* 0x000000000a0a7229 */ /* 0x002e1e0000000824 */
[----:B------:R-:W-:-:S15]  /*2600*/  NOP ;  /* 0x0000000000007918 */ /* 0x000fde0000000000 */
[----:B------:R-:W-:-:S15]  /*2610*/  NOP ;  /* 0x0000000000007918 */ /* 0x000fde0000000000 */
[----:B------:R-:W-:-:S15]  /*2620*/  NOP ;  /* 0x0000000000007918 */ /* 0x000fde0000000000 */
[----:B------:R-:W-:-:S04]  /*2630*/  NOP ;  /* 0x0000000000007918 */ /* 0x000fc80000000000 */
[----:B0-----:R2:W3:Y:S02]  /*2640*/  DFMA R24, R12, R10, R24 ;  /* 0x0000000a0c18722b */ /* 0x0014e40000000018 */
[----:B--23--:R-:W-:Y:S05]  /*2650*/  @!P0 BRA `(.L_x_5515) ;  /* 0xfffffff400988947 */ /* 0x00cfea000383ffff */
.L_x_5510:
[----:B------:R-:W-:Y:S05]  /*2660*/  BSYNC.RECONVERGENT B1 ;  /* 0x0000000000017941 */ /* 0x000fea0003800200 */
.L_x_5509:
[----:B------:R-:W2:Y:S01]  /*2670*/  S2R R0, SR_TID.Y ;  /* 0x0000000000007919 */ /* 0x000ea20000002200 */
[----:B------:R-:W3:Y:S01]  /*2680*/  LDCU UR5, c[0x0][0x3d0] ;  /* 0x00007a00ff0577ac */ /* 0x000ee20008000800 */
[----:B------:R-:W-:Y:S01]  /*2690*/  BSSY.RECONVERGENT B1, `(.L_x_5516) ;  /* 0x0000057000017945 */ /* 0x000fe20003800200 */
[----:B------:R-:W4:Y:S01]  /*26a0*/  LDCU UR4, c[0x0][0x3cc] ;  /* 0x00007980ff0477ac */ /* 0x000f220008000800 */
[----:B---3--:R-:W-:Y:S02]  /*26b0*/  ISETP.NE.AND P1, PT, RZ, UR5, PT ;  /* 0x00000005ff007c0c */ /* 0x008fe4000bf25270 */
[----:B----4-:R-:W-:Y:S02]  /*26c0*/  ISETP.NE.AND P0, PT, RZ, UR4, PT ;  /* 0x00000004ff007c0c */ /* 0x010fe4000bf05270 */
[----:B------:R-:W-:Y:S02]  /*26d0*/  ISETP.NE.AND P1, PT, R42, RZ, P1 ;  /* 0x000000ff2a00720c */ /* 0x000fe40000f25270 */
[----:B--2---:R-:W-:-:S04]  /*26e0*/  ISETP.NE.AND P0, PT, R0, RZ, P0 ;  /* 0x000000ff0000720c */ /* 0x004fc80000705270 */
[----:B------:R-:W-:-:S13]  /*26f0*/  PLOP3.LUT P0, PT, P0, P1, PT, 0xf8, 0x8f ;  /* 0x00000000008f781c */ /* 0x000fda0000703f70 */
[----:B------:R-:W-:Y:S05]  /*2700*/  @P0 BRA `(.L_x_5517) ;  /* 0x00000004003c0947 */ /* 0x000fea0003800000 */
[----:B------:R-:W2:Y:S01]  /*2710*/  S2R R3, SR_TID.X ;  /* 0x0000000000037919 */ /* 0x000ea20000002100 */
[----:B------:R-:W-:-:S04]  /*2720*/  LOP3.LUT R0, R35, 0xfffffffe, RZ, 0xc0, !PT ;  /* 0xfffffffe23007812 */ /* 0x000fc800078ec0ff */
[----:B--2---:R-:W-:-:S04]  /*2730*/  IADD3 R0, PT, PT, R0, R3, RZ ;  /* 0x0000000300007210 */ /* 0x004fc80007ffe0ff */
[----:B------:R-:W-:-:S13]  /*2740*/  ISETP.GE.U32.AND P0, PT, R0, R35, PT ;  /* 0x000000230000720c */ /* 0x000fda0003f06070 */
[----:B------:R-:W-:Y:S05]  /*2750*/  @P0 BRA `(.L_x_5517) ;  /* 0x0000000400280947 */ /* 0x000fea0003800000 */
[----:B------:R-:W-:-:S06]  /*2760*/  IMAD.WIDE R10, R0, 0x8, R22 ;  /* 0x00000008000a7825 */ /* 0x000fcc00078e0216 */
[----:B------:R-:W0:Y:S01]  /*2770*/  LDG.E.64 R10, desc[UR36][R10.64] ;  /* 0x000000240a0a7981 */ /* 0x000e22000c1e1b00 */
[----:B------:R-:W-:Y:S01]  /*2780*/  VIADD R33, R33, 0x1 ;  /* 0x0000000121217836 */ /* 0x000fe20000000000 */
[----:B------:R-:W-:Y:S01]  /*2790*/  BSSY.RECONVERGENT B2, `(.L_x_5518) ;  /* 0x000003b000027945 */ /* 0x000fe20003800200 */
[----:B------:R-:W-:Y:S02]  /*27a0*/  IMAD.MOV.U32 R4, RZ, RZ, 0x1 ;  /* 0x00000001ff047424 */ /* 0x000fe400078e00ff */
[----:B------:R-:W2:Y:S02]  /*27b0*/  I2F.F64 R40, R33 ;  /* 0x0000002100287312 */ /* 0x000ea40000201c00 */
[----:B--2---:R-:W2:-:S15]  /*27c0*/  MUFU.RCP64H R5, R41 ;  /* 0x0000002900057308 */ /* 0x004e9e0000001800 */
[----:B------:R-:W-:-:S15]  /*27d0*/  NOP ;  /* 0x0000000000007918 */ /* 0x000fde0000000000 */
[----:B------:R-:W-:-:S15]  /*27e0*/  NOP ;  /* 0x0000000000007918 */ /* 0x000fde0000000000 */
[----:B------:R-:W-:-:S15]  /*27f0*/  NOP ;  /* 0x0000000000007918 */ /* 0x000fde0000000000 */
[----:B------:R-:W-:-:S02]  /*2800*/  NOP ;  /* 0x0000000000007918 */ /* 0x000fc40000000000 */
[----:B--2---:R-:W2:-:S15]  /*2810*/  DFMA R6, -R40, R4, 1 ;  /* 0x3ff000002806742b */ /* 0x004e9e0000000104 */
[----:B------:R-:W-:-:S15]  /*2820*/  NOP ;  /* 0x0000000000007918 */ /* 0x000fde0000000000 */
[----:B------:R-:W-:-:S15]  /*2830*/  NOP ;  /* 0x0000000000007918 */ /* 0x000fde0000000000 */
[----:B------:R-:W-:-:S15]  /*2840*/  NOP ;  /* 0x0000000000007918 */ /* 0x000fde0000000000 */
[----:B------:R-:W-:-:S04]  /*2850*/  NOP ;  /* 0x0000000000007918 */ /* 0x000fc80000000000 */
[----:B--2---:R-:W2:-:S15]  /*2860*/  DFMA R6, R6, R6, R6 ;  /* 0x000000060606722b */ /* 0x004e9e0000000006 */
        /* <DEDUP_REMOVED lines=9> */
[----:B--2---:R-:W-:-:S15]  /*2900*/  DFMA R4, -R40, R6, 1 ;  /* 0x3ff000002804742b */ /* 0x004fde0000000106 */
[----:B------:R-:W-:-:S15]  /*2910*/  NOP ;  /* 0x0000000000007918 */ /* 0x000fde0000000000 */
[----:B------:R-:W-:-:S15]  /*2920*/  NOP ;  /* 0x0000000000007918 */ /* 0x000fde0000000000 */
[----:B------:R-:W-:-:S15]  /*2930*/  NOP ;  /* 0x0000000000007918 */ /* 0x000fde0000000000 */
[----:B------:R-:W-:-:S04]  /*2940*/  NOP ;  /* 0x0000000000007918 */ /* 0x000fc80000000000 */
[----:B0-----:R-:W0:Y:S02]  /*2950*/  DADD R8, -R26, R10 ;  /* 0x000000001a087229 */ /* 0x001e24000000010a */
        /* <DEDUP_REMOVED lines=30> */
.L_x_5519:
[----:B------:R-:W-:Y:S05]  /*2b40*/  BSYNC.RECONVERGENT B2 ;  /* 0x0000000000027941 */ /* 0x000fea0003800200 */
.L_x_5518:
        /* <DEDUP_REMOVED lines=10> */
[----:B-1----:R2:W3:Y:S02]  /*2bf0*/  DFMA R20, R8, R10, R20 ;  /* 0x0000000a0814722b */ /* 0x0024e40000000014 */
.L_x_5517:
[----:B------:R-:W-:Y:S05]  /*2c00*/  BSYNC.RECONVERGENT B1 ;  /* 0x0000000000017941 */ /* 0x000fea0003800200 */
.L_x_5516:
[----:B------:R-:W4:Y:S01]  /*2c10*/  DSETP.NEU.AND P0, PT, R40, RZ, PT ;  /* 0x000000ff2800722a */ /* 0x000f220003f0d000 */
[----:B------:R-:W-:Y:S01]  /*2c20*/  IMAD.MOV.U32 R34, RZ, RZ, R38 ;  /* 0x000000ffff227224 */ /* 0x000fe200078e0026 */
[----:B------:R-:W-:Y:S01]  /*2c30*/  CS2R R14, SRZ ;  /* 0x00000000000e7805 */ /* 0x000fe2000001ff00 */
[----:B------:R-:W-:Y:S01]  /*2c40*/  IMAD.MOV.U32 R35, RZ, RZ, R39 ;  /* 0x000000ffff237224 */ /* 0x000fe200078e0027 */
[----:B------:R-:W-:Y:S02]  /*2c50*/  CS2R R12, SRZ ;  /* 0x00000000000c7805 */ /* 0x000fe4000001ff00 */
[----:B--2---:R-:W-:Y:S01]  /*2c60*/  MOV R10, R24 ;  /* 0x00000018000a7202 */ /* 0x004fe20000000f00 */
[----:B------:R-:W-:Y:S01]  /*2c70*/  IMAD.MOV.U32 R11, RZ, RZ, R25 ;  /* 0x000000ffff0b7224 */ /* 0x000fe200078e0019 */
[----:B0-----:R-:W-:Y:S01]  /*2c80*/  MOV R9, R37 ;  /* 0x0000002500097202 */ /* 0x001fe20000000f00 */
[----:B------:R-:W-:Y:S01]  /*2c90*/  IMAD.MOV.U32 R8, RZ, RZ, R36 ;  /* 0x000000ffff087224 */ /* 0x000fe200078e0024 */
[----:B----4-:R-:W-:Y:S06]  /*2ca0*/  @!P0 BRA `(.L_x_5500) ;  /* 0x000000e400b08947 */ /* 0x010fec0003800000 */
[----:B------:R-:W0:Y:S01]  /*2cb0*/  DSETP.NEU.AND P0, PT, R38, RZ, PT ;  /* 0x000000ff2600722a */ /* 0x000e220003f0d000 */
[----:B------:R-:W-:Y:S01]  /*2cc0*/  IMAD.MOV.U32 R32, RZ, RZ, R33 ;  /* 0x000000ffff207224 */ /* 0x000fe200078e0021 */
[----:B------:R-:W-:Y:S01]  /*2cd0*/  MOV R35, R41 ;  /* 0x0000002900237202 */ /* 0x000fe20000000f00 */
[----:B------:R-:W-:Y:S01]  /*2ce0*/  IMAD.MOV.U32 R34, RZ, RZ, R40 ;  /* 0x000000ffff227224 */ /* 0x000fe200078e0028 */
[----:B------:R-:W-:Y:S02]  /*2cf0*/  CS2R R14, SRZ ;  /* 0x00000000000e7805 */ /* 0x000fe4000001ff00 */
[----:B------:R-:W-:Y:S01]  /*2d00*/  CS2R R12, SRZ ;  /* 0x00000000000c7805 */ /* 0x000fe2000001ff00 */
[----:B-1-3--:R-:W-:Y:S01]  /*2d10*/  IMAD.MOV.U32 R10, RZ, RZ, R20 ;  /* 0x000000ffff0a7224 */ /* 0x00afe200078e0014 */
[----:B------:R-:W-:Y:S01]  /*2d20*/  MOV R8, R26 ;  /* 0x0000001a00087202 */ /* 0x000fe20000000f00 */
        /* <DEDUP_REMOVED lines=59> */
[----:B------:R-:W-:Y:S05]  /*30e0*/  CALL.REL.NOINC `($__internal_18_$__cuda_sm20_div_rn_f64_full) ;  /* 0x0000021400547944 */ /* 0x000fea0003c00000 */
.L_x_5521:
[----:B------:R-:W-:Y:S05]  /*30f0*/  BSYNC.RECONVERGENT B1 ;  /* 0x0000000000017941 */ /* 0x000fea0003800200 */
.L_x_5520:
[----:B------:R-:W-:Y:S01]  /*3100*/  DFMA R8, R36, R4, R26 ;  /* 0x000000042408722b */ /* 0x000fe2000000001a */
[----:B------:R-:W-:Y:S01]  /*3110*/  IMAD.MOV.U32 R32, RZ, RZ, -0x1 ;  /* 0xffffffffff207424 */ /* 0x000fe200078e00ff */
[----:B------:R-:W-:Y:S02]  /*3120*/  CS2R R14, SRZ ;  /* 0x00000000000e7805 */ /* 0x000fe4000001ff00 */
[----:B------:R-:W-:-:S15]  /*3130*/  CS2R R12, SRZ ;  /* 0x00000000000c7805 */ /* 0x000fde000001ff00 */
        /* <DEDUP_REMOVED lines=18> */
[----:B0-----:R0:W2:Y:S02]  /*3260*/  DFMA R10, R36, R4, R10 ;  /* 0x00000004240a722b */ /* 0x0010a4000000000a */
[----:B0-2---:R-:W-:Y:S05]  /*3270*/  BRA `(.L_x_5500) ;  /* 0x000000e0003c7947 */ /* 0x005fea0003800000 */
.L_x_5501:
[----:B------:R-:W0:Y:S08]  /*3280*/  LDC R47, c[0x0][0x520] ;  /* 0x00014800ff2f7b82 */ /* 0x000e300000000800 */
[----:B------:R-:W1:Y:S01]  /*3290*/  LDC R45, c[0x0][0x3f0] ;  /* 0x0000fc00ff2d7b82 */ /* 0x000e620000000800 */
[----:B0-----:R-:W-:-:S04]  /*32a0*/  SHF.R.U32.HI R47, RZ, 0x3, R47 ;  /* 0x00000003ff2f7819 */ /* 0x001fc8000001162f */
[----:B------:R-:W-:-:S04]  /*32b0*/  ISETP.NE.AND P0, PT, R47, 0x1, PT ;  /* 0x000000012f00780c */ /* 0x000fc80003f05270 */
[----:B-1----:R-:W-:-:S13]  /*32c0*/  ISETP.NE.OR P0, PT, R45, 0x1, P0 ;  /* 0x000000012d00780c */ /* 0x002fda0000705670 */
[----:B------:R-:W-:Y:S05]  /*32d0*/  @P0 BRA `(.L_x_5522) ;  /* 0x0000003000ec0947 */ /* 0x000fea0003800000 */
[----:B------:R-:W0:Y:S01]  /*32e0*/  LDCU UR5, c[0x0][0x3bc] ;  /* 0x00007780ff0577ac */ /* 0x000e220008000800 */
[----:B------:R-:W1:Y:S01]  /*32f0*/  LDC.64 R16, c[0x0][0x390] ;  /* 0x0000e400ff107b82 */ /* 0x000e620000000a00 */
[----:B------:R-:W-:Y:S01]  /*3300*/  BSSY.RECONVERGENT B1, `(.L_x_5523) ;  /* 0x0000144000017945 */ /* 0x000fe20003800200 */
[----:B------:R-:W-:Y:S01]  /*3310*/  IMAD.MOV.U32 R46, RZ, RZ, R4 ;  /* 0x000000ffff2e7224 */ /* 0x000fe200078e0004 */
[----:B------:R-:W2:Y:S01]  /*3320*/  LDCU UR4, c[0x0][0x3a0] ;  /* 0x00007400ff0477ac */ /* 0x000ea20008000800 */
[----:B------:R-:W3:Y:S04]  /*3330*/  LDCU.64 UR6, c[0x0][0x3a8] ;  /* 0x00007500ff0677ac */ /* 0x000ee80008000a00 */
[----:B------:R-:W4:Y:S01]  /*3340*/  LDC.64 R38, c[0x0][0x398] ;  /* 0x0000e600ff267b82 */ /* 0x000f220000000a00 */
[----:B0-----:R-:W-:-:S02]  /*3350*/  IMAD.U32 R7, RZ, RZ, UR5 ;  /* 0x00000005ff077e24 */ /* 0x001fc4000f8e00ff */
[----:B--2---:R-:W-:-:S03]  /*3360*/  IMAD.U32 R2, RZ, RZ, UR4 ;  /* 0x00000004ff027e24 */ /* 0x004fc6000f8e00ff */
[----:B------:R-:W-:Y:S01]  /*3370*/  IADD3 R3, PT, PT, R4, R7, RZ ;  /* 0x0000000704037210 */ /* 0x000fe20007ffe0ff */
[--C-:B-1----:R-:W-:Y:S01]  /*3380*/  IMAD.MOV.U32 R24, RZ, RZ, R16.reuse ;  /* 0x000000ffff187224 */ /* 0x102fe200078e0010 */
[----:B---3--:R-:W-:Y:S01]  /*3390*/  MOV R20, UR6 ;  /* 0x0000000600147c02 */ /* 0x008fe20008000f00 */
[----:B------:R-:W-:Y:S01]  /*33a0*/  IMAD.U32 R21, RZ, RZ, UR7 ;  /* 0x00000007ff157e24 */ /* 0x000fe2000f8e00ff */
[----:B------:R-:W-:Y:S01]  /*33b0*/  ISETP.GE.U32.AND P0, PT, R3, R0, PT ;  /* 0x000000000300720c */ /* 0x000fe20003f06070 */
[----:B------:R-:W-:Y:S01]  /*33c0*/  IMAD.MOV.U32 R36, RZ, RZ, R16 ;  /* 0x000000ffff247224 */ /* 0x000fe200078e0010 */
[----:B------:R-:W-:Y:S01]  /*33d0*/  MOV R25, R17 ;  /* 0x0000001100197202 */ /* 0x000fe20000000f00 */
[--C-:B------:R-:W-:Y:S01]  /*33e0*/  IMAD.MOV.U32 R37, RZ, RZ, R17.reuse ;  /* 0x000000ffff257224 */ /* 0x100fe200078e0011 */
[----:B------:R-:W-:Y:S01]  /*33f0*/  MOV R26, R16 ;  /* 0x00000010001a7202 */ /* 0x000fe20000000f00 */
[----:B------:R-:W-:Y:S01]  /*3400*/  IMAD.MOV.U32 R27, RZ, RZ, R17 ;  /* 0x000000ffff1b7224 */ /* 0x000fe200078e0011 */
[----:B----4-:R-:W-:Y:S01]  /*3410*/  MOV R45, R39 ;  /* 0x00000027002d7202 */ /* 0x010fe20000000f00 */
[--C-:B------:R-:W-:Y:S01]  /*3420*/  IMAD.MOV.U32 R44, RZ, RZ, R38.reuse ;  /* 0x000000ffff2c7224 */ /* 0x100fe200078e0026 */
[----:B------:R-:W-:Y:S01]  /*3430*/  MOV R42, R38 ;  /* 0x00000026002a7202 */ /* 0x000fe20000000f00 */
[----:B------:R-:W-:-:S02]  /*3440*/  IMAD.MOV.U32 R40, RZ, RZ, R38 ;  /* 0x000000ffff287224 */ /* 0x000fc400078e0026 */
[--C-:B------:R-:W-:Y:S02]  /*3450*/  IMAD.MOV.U32 R41, RZ, RZ, R39.reuse ;  /* 0x000000ffff297224 */ /* 0x100fe400078e0027 */
[----:B------:R-:W-:Y:S01]  /*3460*/  IMAD.MOV.U32 R43, RZ, RZ, R39 ;  /* 0x000000ffff2b7224 */ /* 0x000fe200078e0027 */
[----:B------:R-:W-:Y:S06]  /*3470*/  @P0 BRA `(.L_x_5524) ;  /* 0x0000001000b00947 */ /* 0x000fec0003800000 */
[--C-:B------:R-:W-:Y:S01]  /*3480*/  IMAD.MOV.U32 R40, RZ, RZ, R38.reuse ;  /* 0x000000ffff287224 */ /* 0x100fe200078e0026 */
[----:B------:R-:W-:Y:S01]  /*3490*/  MOV R41, R39 ;  /* 0x0000002700297202 */ /* 0x000fe20000000f00 */
[----:B------:R-:W-:Y:S01]  /*34a0*/  IMAD.MOV.U32 R42, RZ, RZ, R38 ;  /* 0x000000ffff2a7224 */ /* 0x000fe200078e0026 */
[----:B------:R-:W-:Y:S01]  /*34b0*/  MOV R36, R16 ;  /* 0x0000001000247202 */ /* 0x000fe20000000f00 */
[----:B------:R-:W-:Y:S01]  /*34c0*/  IMAD.MOV.U32 R43, RZ, RZ, R39 ;  /* 0x000000ffff2b7224 */ /* 0x000fe200078e0027 */
[----:B------:R-:W-:Y:S01]  /*34d0*/  MOV R27, R17 ;  /* 0x00000011001b7202 */ /* 0x000fe20000000f00 */
[----:B------:R-:W-:Y:S02]  /*34e0*/  IMAD.MOV.U32 R37, RZ, RZ, R17 ;  /* 0x000000ffff257224 */ /* 0x000fe400078e0011 */
[----:B------:R-:W-:-:S07]  /*34f0*/  IMAD.MOV.U32 R26, RZ, RZ, R16 ;  /* 0x000000ffff1a7224 */ /* 0x000fce00078e0010 */
.L_x_5533:
[----:B------:R-:W-:-:S05]  /*3500*/  SHF.R.U32.HI R13, RZ, 0x1, R46 ;  /* 0x00000001ff0d7819 */ /* 0x000fca000001162e */
[----:B------:R-:W-:-:S06]  /*3510*/  IMAD.WIDE.U32 R12, R13, 0x10, R22 ;  /* 0x000000100d0c7825 */ /* 0x000fcc00078e0016 */
[----:B------:R-:W2:Y:S01]  /*3520*/  LDG.E.128 R12, desc[UR36][R12.64] ;  /* 0x000000240c0c7981 */ /* 0x000ea2000c1e1d00 */
[----:B------:R-:W-:-:S05]  /*3530*/  VIADD R46, R46, UR39 ;  /* 0x000000272e2e7c36 */ /* 0x000fca0008000000 */
[----:B------:R-:W-:-:S05]  /*3540*/  SHF.R.U32.HI R9, RZ, 0x1, R46 ;  /* 0x00000001ff097819 */ /* 0x000fca000001162e */
[----:B------:R-:W-:-:S06]  /*3550*/  IMAD.WIDE.U32 R8, R9, 0x10, R22 ;  /* 0x0000001009087825 */ /* 0x000fcc00078e0016 */
[----:B------:R-:W5:Y:S01]  /*3560*/  LDG.E.128 R8, desc[UR36][R8.64] ;  /* 0x0000002408087981 */ /* 0x000f62000c1e1d00 */
[----:B------:R-:W-:Y:S01]  /*3570*/  VIADD R2, R2, 0x1 ;  /* 0x0000000102027836 */ /* 0x000fe20000000000 */
[----:B------:R-:W-:Y:S01]  /*3580*/  MOV R4, 0x1 ;  /* 0x0000000100047802 */ /* 0x000fe20000000f00 */
        /* <DEDUP_REMOVED lines=50> */
[----:B------:R-:W-:Y:S02]  /*38b0*/  IMAD.MOV.U32 R20, RZ, RZ, R6 ;  /* 0x000000ffff147224 */ /* 0x000fe400078e0006 */
[----:B------:R-:W-:Y:S02]  /*38c0*/  IMAD.MOV.U32 R21, RZ, RZ, R7 ;  /* 0x000000ffff157224 */ /* 0x000fe400078e0007 */
[----:B------:R-:W-:-:S13]  /*38d0*/  FSETP.GT.AND P0, PT, |R0|, 1.469367938527859385e-39, PT ;  /* 0x001000000000780b */ /* 0x000fda0003f04200 */
[----:B------:R-:W-:Y:S05]  /*38e0*/  @P0 BRA P1, `(.L_x_5526) ;  /* 0x0000000000140947 */ /* 0x000fea0000800000 */
[----:B------:R-:W-:Y:S01]  /*38f0*/  MOV R3, R7 ;  /* 0x0000000700037202 */ /* 0x000fe20000000f00 */
[----:B------:R-:W-:Y:S01]  /*3900*/  IMAD.MOV.U32 R4, RZ, RZ, R34 ;  /* 0x000000ffff047224 */ /* 0x000fe200078e0022 */
[----:B------:R-:W-:Y:S01]  /*3910*/  MOV R0, 0x3940 ;  /* 0x0000394000007802 */ /* 0x000fe20000000f00 */
[----:B------:R-:W-:-:S07]  /*3920*/  IMAD.MOV.U32 R5, RZ, RZ, R35 ;  /* 0x000000ffff057224 */ /* 0x000fce00078e0023 */
[----:B-----5:R-:W-:Y:S05]  /*3930*/  CALL.REL.NOINC `($__internal_18_$__cuda_sm20_div_rn_f64_full) ;  /* 0x0000020c00407944 */ /* 0x020fea0003c00000 */
.L_x_5526:
[----:B------:R-:W-:Y:S05]  /*3940*/  BSYNC.RECONVERGENT B2 ;  /* 0x0000000000027941 */ /* 0x000fea0003800200 */
.L_x_5525:
[----:B------:R0:W-:Y:S01]  /*3950*/  DADD R16, R4, R16 ;  /* 0x0000000004107229 */ /* 0x0001e20000000010 */
[----:B------:R-:W-:Y:S01]  /*3960*/  BSSY.RECONVERGENT B2, `(.L_x_5527) ;  /* 0x0000043000027945 */ /* 0x000fe20003800200 */
        /* <DEDUP_REMOVED lines=53> */
[----:B------:R-:W0:-:S15]  /*3cc0*/  DADD R6, R12, -R16 ;  /* 0x000000000c067229 */ /* 0x000e1e0000000810 */
[----:B------:R-:W-:-:S15]  /*3cd0*/  NOP ;  /* 0x0000000000007918 */ /* 0x000fde0000000000 */
[----:B------:R-:W-:-:S15]  /*3ce0*/  NOP ;  /* 0x0000000000007918 */ /* 0x000fde0000000000 */
[----:B------:R-:W-:-:S15]  /*3cf0*/  NOP ;  /* 0x0000000000007918 */ /* 0x000fde0000000000 */
[----:B------:R-:W-:-:S04]  /*3d00*/  NOP ;  /* 0x0000000000007918 */ /* 0x000fc80000000000 */
[----:B0-----:R0:W1:Y:S02]  /*3d10*/  DFMA R38, R34, R6, R38 ;  /* 0x000000062226722b */ /* 0x0010640000000026 */
[----:B01----:R-:W-:Y:S05]  /*3d20*/  @P0 BRA P1, `(.L_x_5528) ;  /* 0x0000000000180947 */ /* 0x003fea0000800000 */
[----:B------:R-:W-:Y:S01]  /*3d30*/  IMAD.MOV.U32 R4, RZ, RZ, R32 ;  /* 0x000000ffff047224 */ /* 0x000fe200078e0020 */
[----:B------:R-:W-:Y:S01]  /*3d40*/  MOV R6, R20 ;  /* 0x0000001400067202 */ /* 0x000fe20000000f00 */
[----:B------:R-:W-:Y:S01]  /*3d50*/  IMAD.MOV.U32 R5, RZ, RZ, R33 ;  /* 0x000000ffff057224 */ /* 0x000fe200078e0021 */
[----:B------:R-:W-:Y:S01]  /*3d60*/  MOV R0, 0x3d90 ;  /* 0x00003d9000007802 */ /* 0x000fe20000000f00 */
[----:B------:R-:W-:-:S07]  /*3d70*/  IMAD.MOV.U32 R3, RZ, RZ, R21 ;  /* 0x000000ffff037224 */ /* 0x000fce00078e0015 */
[----:B-----5:R-:W-:Y:S05]  /*3d80*/  CALL.REL.NOINC `($__internal_18_$__cuda_sm20_div_rn_f64_full) ;  /* 0x00000208002c7944 */ /* 0x020fea0003c00000 */
.L_x_5528:
[----:B------:R-:W-:Y:S05]  /*3d90*/  BSYNC.RECONVERGENT B2 ;  /* 0x0000000000027941 */ /* 0x000fea0003800200 */
.L_x_5527:
[----:B------:R0:W-:Y:S01]  /*3da0*/  DADD R26, R4, R26 ;  /* 0x00000000041a7229 */ /* 0x0001e2000000001a */
[----:B------:R-:W-:Y:S01]  /*3db0*/  BSSY.RECONVERGENT B2, `(.L_x_5529) ;  /* 0x0000043000027945 */ /* 0x000fe20003800200 */
[----:B0-----:R-:W0:Y:S01]  /*3dc0*/  MUFU.RCP64H R5, R21 ;  /* 0x0000001500057308 */ /* 0x001e220000001800 */
        /* <DEDUP_REMOVED lines=59> */
[----:B------:R-:W-:Y:S01]  /*4180*/  MOV R4, R34 ;  /* 0x0000002200047202 */ /* 0x000fe20000000f00 */
[----:B------:R-:W-:Y:S01]  /*4190*/  IMAD.MOV.U32 R5, RZ, RZ, R35 ;  /* 0x000000ffff057224 */ /* 0x000fe200078e0023 */
[----:B------:R-:W-:Y:S01]  /*41a0*/  MOV R3, R21 ;  /* 0x0000001500037202 */ /* 0x000fe20000000f00 */
[----:B------:R-:W-:Y:S01]  /*41b0*/  IMAD.MOV.U32 R6, RZ, RZ, R20 ;  /* 0x000000ffff067224 */ /* 0x000fe200078e0014 */
[----:B------:R-:W-:-:S07]  /*41c0*/  MOV R0, 0x41e0 ;  /* 0x000041e000007802 */ /* 0x000fce0000000f00 */
[----:B------:R-:W-:Y:S05]  /*41d0*/  CALL.REL.NOINC `($__internal_18_$__cuda_sm20_div_rn_f64_full) ;  /* 0x0000020400187944 */ /* 0x000fea0003c00000 */
.L_x_5530:
[----:B------:R-:W-:Y:S05]  /*41e0*/  BSYNC.RECONVERGENT B2 ;  /* 0x0000000000027941 */ /* 0x000fea0003800200 */
.L_x_5529:
        /* <DEDUP_REMOVED lines=67> */
[----:B------:R-:W-:Y:S05]  /*4620*/  CALL.REL.NOINC `($__internal_18_$__cuda_sm20_div_rn_f64_full) ;  /* 0x0000020000047944 */ /* 0x000fea0003c00000 */
.L_x_5532:
[----:B------:R-:W-:Y:S05]  /*4630*/  BSYNC.RECONVERGENT B2 ;  /* 0x0000000000027941 */ /* 0x000fea0003800200 */
.L_x_5531:
[----:B------:R-:W-:Y:S01]  /*4640*/  MOV R7, UR39 ;  /* 0x0000002700077c02 */ /* 0x000fe20008000f00 */
[----:B------:R-:W-:Y:S01]  /*4650*/  IMAD.U32 R0, RZ, RZ, UR38 ;  /* 0x00000026ff007e24 */ /* 0x000fe2000f8e00ff */
[----:B------:R-:W0:Y:S03]  /*4660*/  DADD R24, R4, R24 ;  /* 0x0000000004187229 */ /* 0x000e260000000018 */
[----:B------:R-:W-:-:S05]  /*4670*/  IMAD.IADD R46, R46, 0x1, R7 ;  /* 0x000000012e2e7824 */ /* 0x000fca00078e0207 */
[----:B------:R-:W-:-:S04]  /*4680*/  IADD3 R3, PT, PT, R46, R7, RZ ;  /* 0x000000072e037210 */ /* 0x000fc80007ffe0ff */
[----:B------:R-:W-:-:S15]  /*4690*/  ISETP.GE.U32.AND P0, PT, R3, R0, PT ;  /* 0x000000000300720c */ /* 0x000fde0003f06070 */
[----:B------:R-:W-:-:S15]  /*46a0*/  NOP ;  /* 0x0000000000007918 */ /* 0x000fde0000000000 */
[----:B------:R-:W-:-:S15]  /*46b0*/  NOP ;  /* 0x0000000000007918 */ /* 0x000fde0000000000 */
[----:B------:R-:W-:-:S07]  /*46c0*/  NOP ;  /* 0x0000000000007918 */ /* 0x000fce0000000000 */
[----:B0-----:R-:W0:-:S15]  /*46d0*/  DADD R4, R10, -R24 ;  /* 0x000000000a047229 */ /* 0x001e1e0000000818 */
[----:B------:R-:W-:-:S15]  /*46e0*/  NOP ;  /* 0x0000000000007918 */ /* 0x000fde0000000000 */
[----:B------:R-:W-:-:S15]  /*46f0*/  NOP ;  /* 0x0000000000007918 */ /* 0x000fde0000000000 */
[----:B------:R-:W-:-:S15]  /*4700*/  NOP ;  /* 0x0000000000007918 */ /* 0x000fde0000000000 */
[----:B------:R-:W-:-:S04]  /*4710*/  NOP ;  /* 0x0000000000007918 */ /* 0x000fc80000000000 */
[----:B0-----:R0:W1:Y:S02]  /*4720*/  DFMA R44, R32, R4, R44 ;  /* 0x00000004202c722b */ /* 0x001064000000002c */
[----:B01----:R-:W-:Y:S05]  /*4730*/  @!P0 BRA `(.L_x_5533) ;  /* 0xffffffec00708947 */ /* 0x003fea000383ffff */
.L_x_5524:
[----:B------:R-:W-:Y:S05]  /*4740*/  BSYNC.RECONVERGENT B1 ;  /* 0x0000000000017941 */ /* 0x000fea0003800200 */
.L_x_5523:
[----:B------:R-:W-:Y:S01]  /*4750*/  ISETP.GE.U32.AND P0, PT, R46, R0, PT ;  /* 0x000000002e00720c */ /* 0x000fe20003f06070 */
[----:B------:R-:W-:-:S12]  /*4760*/  BSSY.RECONVERGENT B0, `(.L_x_5534) ;  /* 0x000000a000007945 */ /* 0x000fd80003800200 */
[----:B------:R-:W-:Y:S05]  /*4770*/  @P0 BRA `(.L_x_5535) ;  /* 0x0000000000200947 */ /* 0x000fea0003800000 */
[----:B------:R-:W-:Y:S01]  /*4780*/  IMAD.IADD R3, R46, 0x1, R7 ;  /* 0x000000012e037824 */ /* 0x000fe200078e0207 */
[----:B------:R-:W-:-:S04]  /*4790*/  SHF.R.U32.HI R13, RZ, 0x1, R46 ;  /* 0x00000001ff0d7819 */ /* 0x000fc8000001162e */
[----:B------:R-:W-:Y:S01]  /*47a0*/  ISETP.GE.U32.AND P1, PT, R3, R0, PT ;  /* 0x000000000300720c */ /* 0x000fe20003f26070 */
[----:B------:R-:W-:-:S06]  /*47b0*/  IMAD.WIDE.U32 R12, R13, 0x10, R22 ;  /* 0x000000100d0c7825 */ /* 0x000fcc00078e0016 */
[----:B------:R-:W5:Y:S06]  /*47c0*/  LDG.E.128 R12, desc[UR36][R12.64] ;  /* 0x000000240c0c7981 */ /* 0x000f6c000c1e1d00 */
[----:B------:R-:W-:-:S05]  /*47d0*/  @!P1 SHF.R.U32.HI R3, RZ, 0x1, R3 ;  /* 0x00000001ff039819 */ /* 0x000fca0000011603 */
[----:B------:R-:W-:-:S05]  /*47e0*/  @!P1 IMAD.WIDE.U32 R22, R3, 0x10, R22 ;  /* 0x0000001003169825 */ /* 0x000fca00078e0016 */
[----:B------:R0:W5:Y:S02]  /*47f0*/  @!P1 LDG.E.128 R8, desc[UR36][R22.64] ;  /* 0x0000002416089981 */ /* 0x000164000c1e1d00 */
.L_x_5535:
[----:B------:R-:W-:Y:S05]  /*4800*/  BSYNC.RECONVERGENT B0 ;  /* 0x0000000000007941 */ /* 0x000fea0003800200 */
.L_x_5534:
[----:B------:R-:W-:Y:S01]  /*4810*/  BSSY.RECONVERGENT B1, `(.L_x_5536) ;  /* 0x0000121000017945 */ /* 0x000fe20003800200 */
[----:B------:R-:W-:Y:S01]  /*4820*/  IMAD.MOV.U32 R47, RZ, RZ, R2 ;  /* 0x000000ffff2f7224 */ /* 0x000fe200078e0002 */
[----:B0-----:R-:W-:Y:S01]  /*4830*/  MOV R22, R20 ;  /* 0x0000001400167202 */ /* 0x001fe20000000f00 */
[----:B------:R-:W-:Y:S01]  /*4840*/  IMAD.MOV.U32 R23, RZ, RZ, R21 ;  /* 0x000000ffff177224 */ /* 0x000fe200078e0015 */
[----:B------:R-:W-:Y:S06]  /*4850*/  @P0 BRA `(.L_x_5537) ;  /* 0x0000001000700947 */ /* 0x000fec0003800000 */
[----:B------:R-:W-:Y:S01]  /*4860*/  VIADD R47, R2, 0x1 ;  /* 0x00000001022f7836 */ /* 0x000fe20000000000 */
[----:B------:R-:W-:Y:S01]  /*4870*/  MOV R4, 0x1 ;  /* 0x0000000100047802 */ /* 0x000fe20000000f00 */
[----:B-----5:R-:W0:Y:S01]  /*4880*/  DADD R34, -R16, R12 ;  /* 0x0000000010227229 */ /* 0x020e22000000010c */
[----:B------:R-:W-:-:S15]  /*4890*/  BSSY.RECONVERGENT B2, `(.L_x_5538) ;  /* 0x000003a000027945 */ /* 0x000fde0003800200 */
[----:B------:R-:W-:-:S15]  /*48a0*/  NOP ;  /* 0x0000000000007918 */ /* 0x000fde0000000000 */
[----:B------:R-:W-:-:S15]  /*48b0*/  NOP ;  /* 0x0000000000007918 */ /* 0x000fde0000000000 */
[----:B------:R-:W-:-:S15]  /*48c0*/  NOP ;  /* 0x0000000000007918 */ /* 0x000fde0000000000 */
[----:B------:R-:W-:-:S03]  /*48d0*/  NOP ;  /* 0x0000000000007918 */ /* 0x000fc60000000000 */
[----:B------:R-:W1:Y:S01]  /*48e0*/  I2F.F64 R6, R47 ;  /* 0x0000002f00067312 */ /* 0x000e620000201c00 */
[----:B0-----:R-:W-:Y:S01]  /*48f0*/  FSETP.GEU.AND P1, PT, |R35|, 6.5827683646048100446e-37, PT ;  /* 0x036000002300780b */ /* 0x001fe20003f2e200 */
[----:B-1----:R-:W0:-:S15]  /*4900*/  MUFU.RCP64H R5, R7 ;  /* 0x0000000700057308 */ /* 0x002e1e0000001800 */
        /* <DEDUP_REMOVED lines=49> */
[----:B------:R-:W-:Y:S05]  /*4c20*/  CALL.REL.NOINC `($__internal_18_$__cuda_sm20_div_rn_f64_full) ;  /* 0x000001f800847944 */ /* 0x000fea0003c00000 */
.L_x_5539:
[----:B------:R-:W-:Y:S05]  /*4c30*/  BSYNC.RECONVERGENT B2 ;  /* 0x0000000000027941 */ /* 0x000fea0003800200 */
.L_x_5538:
        /* <DEDUP_REMOVED lines=28> */
[----:B------:R-:W0:Y:S02]  /*4e00*/  DADD R32, -R26, R14 ;  /* 0x000000001a207229 */ /* 0x000e24000000010e */
        /* <DEDUP_REMOVED lines=26> */
[----:B------:R-:W0:-:S15]  /*4fb0*/  DADD R12, -R16, R12 ;  /* 0x00000000100c7229 */ /* 0x000e1e000000010c */
        /* <DEDUP_REMOVED lines=12> */
.L_x_5541:
[----:B------:R-:W-:Y:S05]  /*5080*/  BSYNC.RECONVERGENT B2 ;  /* 0x0000000000027941 */ /* 0x000fea0003800200 */
.L_x_5540:
[----:B------:R-:W0:Y:S01]  /*5090*/  LDCU UR4, c[0x0][0x3bc] ;  /* 0x00007780ff0477ac */ /* 0x000e220008000800 */
[----:B------:R-:W1:Y:S01]  /*50a0*/  DADD R26, R26, R4 ;  /* 0x000000001a1a7229 */ /* 0x000e620000000004 */
[----:B------:R-:W2:Y:S01]  /*50b0*/  LDCU UR5, c[0x0][0x3b4] ;  /* 0x00007680ff0577ac */ /* 0x000ea20008000800 */
[----:B0-----:R-:W-:-:S05]  /*50c0*/  VIADD R46, R46, UR4 ;  /* 0x000000042e2e7c36 */ /* 0x001fca0008000000 */
[----:B--2---:R-:W-:-:S15]  /*50d0*/  ISETP.GE.U32.AND P0, PT, R46, UR5, PT ;  /* 0x000000052e007c0c */ /* 0x004fde000bf06070 */
[----:B------:R-:W-:-:S15]  /*50e0*/  NOP ;  /* 0x0000000000007918 */ /* 0x000fde0000000000 */
[----:B------:R-:W-:-:S15]  /*50f0*/  NOP ;  /* 0x0000000000007918 */ /* 0x000fde0000000000 */
[----:B------:R-:W-:-:S12]  /*5100*/  NOP ;  /* 0x0000000000007918 */ /* 0x000fd80000000000 */
        /* <DEDUP_REMOVED lines=8> */
[----:B------:R-:W-:Y:S01]  /*5190*/  MOV R2, 0x1 ;  /* 0x0000000100027802 */ /* 0x000fe20000000f00 */
        /* <DEDUP_REMOVED lines=49> */
[----:B------:R-:W-:Y:S01]  /*54b0*/  MOV R0, 0x54e0 ;  /* 0x000054e000007802 */ /* 0x000fe20000000f00 */
[----:B------:R-:W-:-:S07]  /*54c0*/  IMAD.MOV.U32 R3, RZ, RZ, R23 ;  /* 0x000000ffff037224 */ /* 0x000fce00078e0017 */
[----:B------:R-:W-:Y:S05]  /*54d0*/  CALL.REL.NOINC `($__internal_18_$__cuda_sm20_div_rn_f64_full) ;  /* 0x000001f000587944 */ /* 0x000fea0003c00000 */
.L_x_5543:
[----:B------:R-:W-:Y:S05]  /*54e0*/  BSYNC.RECONVERGENT B2 ;  /* 0x0000000000027941 */ /* 0x000fea0003800200 */
.L_x_5542:
[----:B------:R-:W0:Y:S01]  /*54f0*/  MUFU.RCP64H R3, R23 ;  /* 0x0000001700037308 */ /* 0x000e220000001800 */
[----:B------:R-:W-:Y:S01]  /*5500*/  IMAD.MOV.U32 R2, RZ, RZ, 0x1 ;  /* 0x00000001ff027424 */ /* 0x000fe200078e00ff */
[----:B------:R-:W-:Y:S01]  /*5510*/  DADD R36, R36, R4 ;  /* 0x0000000024247229 */ /* 0x000fe20000000004 */
[----:B------:R-:W-:-:S15]  /*5520*/  BSSY.RECONVERGENT B2, `(.L_x_5544) ;  /* 0x0000041000027945 */ /* 0x000fde0003800200 */
[----:B------:R-:W-:-:S15]  /*5530*/  NOP ;  /* 0x0000000000007918 */ /* 0x000fde0000000000 */
[----:B------:R-:W-:-:S15]  /*5540*/  NOP ;  /* 0x0000000000007918 */ /* 0x000fde0000000000 */
[----:B------:R-:W-:-:S15]  /*5550*/  NOP ;  /* 0x0000000000007918 */ /* 0x000fde0000000000 */
[----:B------:R-:W-:-:S03]  /*5560*/  NOP ;  /* 0x0000000000007918 */ /* 0x000fc60000000000 */
        /* <DEDUP_REMOVED lines=60> */
.L_x_5545:
[----:B------:R-:W-:Y:S05]  /*5930*/  BSYNC.RECONVERGENT B2 ;  /* 0x0000000000027941 */ /* 0x000fea0003800200 */
.L_x_5544:
[----:B------:R-:W0:Y:S01]  /*5940*/  DADD R24, R24, R4 ;  /* 0x0000000018187229 */ /* 0x000e220000000004 */
[----:B------:R-:W-:Y:S01]  /*5950*/  IMAD.MOV.U32 R2, RZ, RZ, R47 ;  /* 0x000000ffff027224 */ /* 0x000fe200078e002f */
[----:B------:R-:W-:Y:S01]  /*5960*/  MOV R21, R23 ;  /* 0x0000001700157202 */ /* 0x000fe20000000f00 */
[----:B------:R-:W-:-:S15]  /*5970*/  IMAD.MOV.U32 R20, RZ, RZ, R22 ;  /* 0x000000ffff147224 */ /* 0x000fde00078e0016 */
[----:B------:R-:W-:-:S15]  /*5980*/  NOP ;  /* 0x0000000000007918 */ /* 0x000fde0000000000 */
[----:B------:R-:W-:-:S15]  /*5990*/  NOP ;  /* 0x0000000000007918 */ /* 0x000fde0000000000 */
[----:B------:R-:W-:-:S15]  /*59a0*/  NOP ;  /* 0x0000000000007918 */ /* 0x000fde0000000000 */
[----:B------:R-:W-:-:S01]  /*59b0*/  NOP ;  /* 0x0000000000007918 */ /* 0x000fc20000000000 */
[----:B0-----:R-:W0:-:S15]  /*59c0*/  DADD R10, -R24, R10 ;  /* 0x00000000180a7229 */ /* 0x001e1e000000010a */
[----:B------:R-:W-:-:S15]  /*59d0*/  NOP ;  /* 0x0000000000007918 */ /* 0x000fde0000000000 */
[----:B------:R-:W-:-:S15]  /*59e0*/  NOP ;  /* 0x0000000000007918 */ /* 0x000fde0000000000 */
[----:B------:R-:W-:-:S15]  /*59f0*/  NOP ;  /* 0x0000000000007918 */ /* 0x000fde0000000000 */
[----:B------:R-:W-:-:S04]  /*5a00*/  NOP ;  /* 0x0000000000007918 */ /* 0x000fc80000000000 */
[----:B0-----:R0:W1:Y:S02]  /*5a10*/  DFMA R44, R14, R10, R44 ;  /* 0x0000000a0e2c722b */ /* 0x001064000000002c */
.L_x_5537:
[----:B------:R-:W-:Y:S05]  /*5a20*/  BSYNC.RECONVERGENT B1 ;  /* 0x0000000000017941 */ /* 0x000fea0003800200 */
.L_x_5536:
[----:B------:R-:W2:Y:S01]  /*5a30*/  DSETP.NEU.AND P0, PT, R22, RZ, PT ;  /* 0x000000ff1600722a */ /* 0x000ea20003f0d000 */
[----:B------:R-:W-:Y:S01]  /*5a40*/  BSSY.RECONVERGENT B1, `(.L_x_5546) ;  /* 0x0000062000017945 */ /* 0x000fe20003800200 */
[----:B------:R-:W-:Y:S01]  /*5a50*/  IMAD.MOV.U32 R32, RZ, RZ, R2 ;  /* 0x000000ffff207224 */ /* 0x000fe200078e0002 */
[----:B------:R-:W-:Y:S01]  /*5a60*/  MOV R35, R21 ;  /* 0x0000001500237202 */ /* 0x000fe20000000f00 */
[----:B------:R-:W-:Y:S01]  /*5a70*/  IMAD.MOV.U32 R34, RZ, RZ, R20 ;  /* 0x000000ffff227224 */ /* 0x000fe200078e0014 */
[----:B0----5:R-:W-:Y:S01]  /*5a80*/  MOV R10, R40 ;  /* 0x00000028000a7202 */ /* 0x021fe20000000f00 */
[----:B------:R-:W-:Y:S02]  /*5a90*/  IMAD.MOV.U32 R8, RZ, RZ, R36 ;  /* 0x000000ffff087224 */ /* 0x000fe400078e0024 */
[----:B------:R-:W-:Y:S02]  /*5aa0*/  IMAD.MOV.U32 R9, RZ, RZ, R37 ;  /* 0x000000ffff097224 */ /* 0x000fe400078e0025 */
[----:B------:R-:W-:Y:S01]  /*5ab0*/  IMAD.MOV.U32 R11, RZ, RZ, R41 ;  /* 0x000000ffff0b7224 */ /* 0x000fe200078e0029 */
[----:B--2---:R-:W-:Y:S06]  /*5ac0*/  @!P0 BRA `(.L_x_5547) ;  /* 0x0000000400648947 */ /* 0x004fec0003800000 */
[----:B------:R-:W0:Y:S01]  /*5ad0*/  DSETP.NEU.AND P0, PT, R20, RZ, PT ;  /* 0x000000ff1400722a */ /* 0x000e220003f0d000 */
[----:B------:R-:W-:Y:S01]  /*5ae0*/  IMAD.MOV.U32 R32, RZ, RZ, R47 ;  /* 0x000000ffff207224 */ /* 0x000fe200078e002f */
[----:B------:R-:W-:Y:S01]  /*5af0*/  MOV R34, R22 ;  /* 0x0000001600227202 */ /* 0x000fe20000000f00 */
[----:B------:R-:W-:Y:S01]  /*5b00*/  IMAD.MOV.U32 R35, RZ, RZ, R23 ;  /* 0x000000ffff237224 */ /* 0x000fe200078e0017 */
[----:B------:R-:W-:Y:S01]  /*5b10*/  MOV R9, R17 ;  /* 0x0000001100097202 */ /* 0x000fe20000000f00 */
[----:B------:R-:W-:Y:S02]  /*5b20*/  IMAD.MOV.U32 R8, RZ, RZ, R16 ;  /* 0x000000ffff087224 */ /* 0x000fe400078e0010 */
[----:B------:R-:W-:Y:S02]  /*5b30*/  IMAD.MOV.U32 R10, RZ, RZ, R38 ;  /* 0x000000ffff0a7224 */ /* 0x000fe400078e0026 */
        /* <DEDUP_REMOVED lines=51> */
[----:B------:R0:W2:Y:S02]  /*5e70*/  DADD R36, -R16, R36 ;  /* 0x0000000010247229 */ /* 0x0000a40000000124 */
[----:B0-2---:R-:W-:Y:S05]  /*5e80*/  @P0 BRA P1, `(.L_x_5549) ;  /* 0x0000000000180947 */ /* 0x005fea0000800000 */
[----:B------:R-:W-:Y:S01]  /*5e90*/  IMAD.MOV.U32 R6, RZ, RZ, R34 ;  /* 0x000000ffff067224 */ /* 0x000fe200078e0022 */
[----:B------:R-:W-:Y:S01]  /*5ea0*/  MOV R4, R20 ;  /* 0x0000001400047202 */ /* 0x000fe20000000f00 */
[----:B------:R-:W-:Y:S01]  /*5eb0*/  IMAD.MOV.U32 R3, RZ, RZ, R35 ;  /* 0x000000ffff037224 */ /* 0x000fe200078e0023 */
[----:B------:R-:W-:Y:S01]  /*5ec0*/  MOV R0, 0x5ef0 ;  /* 0x00005ef000007802 */ /* 0x000fe20000000f00 */
[----:B------:R-:W-:-:S07]  /*5ed0*/  IMAD.MOV.U32 R5, RZ, RZ, R21 ;  /* 0x000000ffff057224 */ /* 0x000fce00078e0015 */
[----:B-1----:R-:W-:Y:S05]  /*5ee0*/  CALL.REL.NOINC `($__internal_18_$__cuda_sm20_div_rn_f64_full) ;  /* 0x000001e400d47944 */ /* 0x002fea0003c00000 */
.L_x_5549:
[----:B------:R-:W-:Y:S05]  /*5ef0*/  BSYNC.RECONVERGENT B2 ;  /* 0x0000000000027941 */ /* 0x000fea0003800200 */
.L_x_5548:
        /* <DEDUP_REMOVED lines=22> */
.L_x_5547:
[----:B------:R-:W-:Y:S05]  /*6060*/  BSYNC.RECONVERGENT B1 ;  /* 0x0000000000017941 */ /* 0x000fea0003800200 */
.L_x_5546:
[----:B------:R-:W3:Y:S01]  /*6070*/  DSETP.NEU.AND P0, PT, R22, RZ, PT ;  /* 0x000000ff1600722a */ /* 0x000ee20003f0d000 */
[----:B------:R-:W-:Y:S01]  /*6080*/  MOV R16, R20 ;  /* 0x0000001400107202 */ /* 0x000fe20000000f00 */
[----:B------:R-:W-:Y:S01]  /*6090*/  IMAD.MOV.U32 R17, RZ, RZ, R21 ;  /* 0x000000ffff117224 */ /* 0x000fe200078e0015 */
[----:B-1----:R-:W-:Y:S01]  /*60a0*/  MOV R15, R45 ;  /* 0x0000002d000f7202 */ /* 0x002fe20000000f00 */
[----:B------:R-:W-:Y:S02]  /*60b0*/  IMAD.MOV.U32 R14, RZ, RZ, R44 ;  /* 0x000000ffff0e7224 */ /* 0x000fe400078e002c */
[----:B------:R-:W-:Y:S02]  /*60c0*/  IMAD.MOV.U32 R12, RZ, RZ, R24 ;  /* 0x000000ffff0c7224 */ /* 0x000fe400078e0018 */
[----:B------:R-:W-:Y:S01]  /*60d0*/  IMAD.MOV.U32 R13, RZ, RZ, R25 ;  /* 0x000000ffff0d7224 */ /* 0x000fe200078e0019 */
[----:B---3--:R-:W-:Y:S06]  /*60e0*/  @!P0 BRA `(.L_x_5500) ;  /* 0x000000b000a08947 */ /* 0x008fec0003800000 */
[----:B------:R-:W1:Y:S01]  /*60f0*/  DSETP.NEU.AND P0, PT, R20, RZ, PT ;  /* 0x000000ff1400722a */ /* 0x000e620003f0d000 */
[----:B------:R-:W-:Y:S01]  /*6100*/  MOV R2, R47 ;  /* 0x0000002f00027202 */ /* 0x000fe20000000f00 */
[----:B------:R-:W-:Y:S01]  /*6110*/  IMAD.MOV.U32 R16, RZ, RZ, R22 ;  /* 0x000000ffff107224 */ /* 0x000fe200078e0016 */
[----:B------:R-:W-:Y:S01]  /*6120*/  MOV R14, R42 ;  /* 0x0000002a000e7202 */ /* 0x000fe20000000f00 */
[----:B------:R-:W-:Y:S01]  /*6130*/  IMAD.MOV.U32 R17, RZ, RZ, R23 ;  /* 0x000000ffff117224 */ /* 0x000fe200078e0017 */
[----:B------:R-:W-:Y:S01]  /*6140*/  MOV R13, R27 ;  /* 0x0000001b000d7202 */ /* 0x000fe20000000f00 */
[----:B------:R-:W-:Y:S02]  /*6150*/  IMAD.MOV.U32 R15, RZ, RZ, R43 ;  /* 0x000000ffff0f7224 */ /* 0x000fe400078e002b */
[----:B------:R-:W-:Y:S01]  /*6160*/  IMAD.MOV.U32 R12, RZ, RZ, R26 ;  /* 0x000000ffff0c7224 */ /* 0x000fe200078e001a */
[----:B-1----:R-:W-:Y:S06]  /*6170*/  @!P0 BRA `(.L_x_5500) ;  /* 0x000000b0007c8947 */ /* 0x002fec0003800000 */
[----:B------:R-:W1:Y:S01]  /*6180*/  DADD R16, R22, R20 ;  /* 0x0000000016107229 */ /* 0x000e620000000014 */
[----:B------:R-:W-:Y:S01]  /*6190*/  IMAD.MOV.U32 R2, RZ, RZ, 0x1 ;  /* 0x00000001ff027424 */ /* 0x000fe200078e00ff */
        /* <DEDUP_REMOVED lines=52> */
[----:B------:R-:W-:Y:S01]  /*64e0*/  MOV R0, 0x6510 ;  /* 0x0000651000007802 */ /* 0x000fe20000000f00 */
[----:B------:R-:W-:-:S07]  /*64f0*/  IMAD.MOV.U32 R3, RZ, RZ, R17 ;  /* 0x000000ffff037224 */ /* 0x000fce00078e0011 */
[----:B--2---:R-:W-:Y:S05]  /*6500*/  CALL.REL.NOINC `($__internal_18_$__cuda_sm20_div_rn_f64_full) ;  /* 0x000001e0004c7944 */ /* 0x004fea0003c00000 */
.L_x_5551:
[----:B------:R-:W-:Y:S05]  /*6510*/  BSYNC.RECONVERGENT B1 ;  /* 0x0000000000017941 */ /* 0x000fea0003800200 */
.L_x_5550:
        /* <DEDUP_REMOVED lines=22> */
[----:B01----:R-:W-:Y:S05]  /*6680*/  BRA `(.L_x_5500) ;  /* 0x000000ac00387947 */ /* 0x003fea0003800000 */
.L_x_5522:
[----:B------:R-:W-:-:S13]  /*6690*/  ISETP.NE.AND P0, PT, R45, 0x1, PT ;  /* 0x000000012d00780c */ /* 0x000fda0003f05270 */
[----:B------:R-:W-:Y:S05]  /*66a0*/  @P0 BRA `(.L_x_5552) ;  /* 0x0000003400040947 */ /* 0x000fea0003800000 */
[----:B------:R-:W0:Y:S01]  /*66b0*/  LDCU UR5, c[0x0][0x3bc] ;  /* 0x00007780ff0577ac */ /* 0x000e220008000800 */
[----:B------:R-:W1:Y:S01]  /*66c0*/  LDC.64 R16, c[0x0][0x390] ;  /* 0x0000e400ff107b82 */ /* 0x000e620000000a00 */
[----:B------:R-:W-:Y:S01]  /*66d0*/  BSSY.RECONVERGENT B1, `(.L_x_5553) ;  /* 0x0000149000017945 */ /* 0x000fe20003800200 */
[----:B------:R-:W-:Y:S01]  /*66e0*/  MOV R46, R4 ;  /* 0x00000004002e7202 */ /* 0x000fe20000000f00 */
[----:B------:R-:W2:Y:S01]  /*66f0*/  LDCU UR4, c[0x0][0x3a0] ;  /* 0x00007400ff0477ac */ /* 0x000ea20008000800 */
[----:B------:R-:W3:Y:S04]  /*6700*/  LDCU.64 UR6, c[0x0][0x3a8] ;  /* 0x00007500ff0677ac */ /* 0x000ee80008000a00 */
[----:B------:R-:W4:Y:S01]  /*6710*/  LDC.64 R38, c[0x0][0x398] ;  /* 0x0000e600ff267b82 */ /* 0x000f220000000a00 */
[----:B0-----:R-:W-:-:S04]  /*6720*/  IMAD.U32 R7, RZ, RZ, UR5 ;  /* 0x00000005ff077e24 */ /* 0x001fc8000f8e00ff */
[----:B------:R-:W-:Y:S02]  /*6730*/  IMAD.IADD R3, R4, 0x1, R7 ;  /* 0x0000000104037824 */ /* 0x000fe400078e0207 */
[----:B--2---:R-:W-:Y:S01]  /*6740*/  IMAD.U32 R2, RZ, RZ, UR4 ;  /* 0x00000004ff027e24 */ /* 0x004fe2000f8e00ff */
[----:B-1----:R-:W-:Y:S01]  /*6750*/  MOV R36, R16 ;  /* 0x0000001000247202 */ /* 0x002fe20000000f00 */
[----:B---3--:R-:W-:Y:S01]  /*6760*/  IMAD.U32 R20, RZ, RZ, UR6 ;  /* 0x00000006ff147e24 */ /* 0x008fe2000f8e00ff */
[----:B------:R-:W-:Y:S01]  /*6770*/  ISETP.GE.U32.AND P0, PT, R3, R0, PT ;  /* 0x000000000300720c */ /* 0x000fe20003f06070 */
[--C-:B------:R-:W-:Y:S01]  /*6780*/  IMAD.MOV.U32 R24, RZ, RZ, R16.reuse ;  /* 0x000000ffff187224 */ /* 0x100fe200078e0010 */
[----:B------:R-:W-:Y:S01]  /*6790*/  MOV R21, UR7 ;  /* 0x0000000700157c02 */ /* 0x000fe20008000f00 */
[--C-:B------:R-:W-:Y:S01]  /*67a0*/  IMAD.MOV.U32 R25, RZ, RZ, R17.reuse ;  /* 0x000000ffff197224 */ /* 0x100fe200078e0011 */
[----:B------:R-:W-:Y:S01]  /*67b0*/  MOV R27, R17 ;  /* 0x00000011001b7202 */ /* 0x000fe20000000f00 */
[----:B------:R-:W-:Y:S01]  /*67c0*/  IMAD.MOV.U32 R37, RZ, RZ, R17 ;  /* 0x000000ffff257224 */ /* 0x000fe200078e0011 */
[----:B----4-:R-:W-:Y:S01]  /*67d0*/  MOV R40, R38 ;  /* 0x0000002600287202 */ /* 0x010fe20000000f00 */
[----:B------:R-:W-:Y:S01]  /*67e0*/  IMAD.MOV.U32 R26, RZ, RZ, R16 ;  /* 0x000000ffff1a7224 */ /* 0x000fe200078e0010 */
[----:B------:R-:W-:Y:S01]  /*67f0*/  MOV R43, R39 ;  /* 0x00000027002b7202 */ /* 0x000fe20000000f00 */
[----:B------:R-:W-:-:S02]  /*6800*/  IMAD.MOV.U32 R44, RZ, RZ, R38 ;  /* 0x000000ffff2c7224 */ /* 0x000fc400078e0026 */
[--C-:B------:R-:W-:Y:S02]  /*6810*/  IMAD.MOV.U32 R45, RZ, RZ, R39.reuse ;  /* 0x000000ffff2d7224 */ /* 0x100fe400078e0027 */
[----:B------:R-:W-:Y:S02]  /*6820*/  IMAD.MOV.U32 R41, RZ, RZ, R39 ;  /* 0x000000ffff297224 */ /* 0x000fe400078e0027 */
[----:B------:R-:W-:Y:S01]  /*6830*/  IMAD.MOV.U32 R42, RZ, RZ, R38 ;  /* 0x000000ffff2a7224 */ /* 0x000fe200078e0026 */
[----:B------:R-:W-:Y:S06]  /*6840*/  @P0 BRA `(.L_x_5554) ;  /* 0x0000001000c40947 */ /* 0x000fec0003800000 */
[----:B------:R-:W-:Y:S01]  /*6850*/  IMAD.MOV.U32 R40, RZ, RZ, R38 ;  /* 0x000000ffff287224 */ /* 0x000fe200078e0026 */
[----:B------:R-:W-:Y:S01]  /*6860*/  MOV R42, R38 ;  /* 0x00000026002a7202 */ /* 0x000fe20000000f00 */
[--C-:B------:R-:W-:Y:S01]  /*6870*/  IMAD.MOV.U32 R41, RZ, RZ, R39.reuse ;  /* 0x000000ffff297224 */ /* 0x100fe200078e0027 */
[----:B------:R-:W-:Y:S01]  /*6880*/  MOV R37, R17 ;  /* 0x0000001100257202 */ /* 0x000fe20000000f00 */
[----:B------:R-:W-:Y:S02]  /*6890*/  IMAD.MOV.U32 R43, RZ, RZ, R39 ;  /* 0x000000ffff2b7224 */ /* 0x000fe400078e0027 */
[--C-:B------:R-:W-:Y:S02]  /*68a0*/  IMAD.MOV.U32 R36, RZ, RZ, R16.reuse ;  /* 0x000000ffff247224 */ /* 0x100fe400078e0010 */
[----:B------:R-:W-:Y:S02]  /*68b0*/  IMAD.MOV.U32 R26, RZ, RZ, R16 ;  /* 0x000000ffff1a7224 */ /* 0x000fe400078e0010 */
[----:B------:R-:W-:-:S07]  /*68c0*/  IMAD.MOV.U32 R27, RZ, RZ, R17 ;  /* 0x000000ffff1b7224 */ /* 0x000fce00078e0011 */
.L_x_5563:
[----:B------:R-:W-:Y:S01]  /*68d0*/  IMAD R0, R47, R46, RZ ;  /* 0x0000002e2f007224 */ /* 0x000fe200078e02ff */
[----:B------:R-:W0:Y:S04]  /*68e0*/  LDCU UR4, c[0x0][0x3bc] ;  /* 0x00007780ff0477ac */ /* 0x000e280008000800 */
[----:B------:R-:W-:-:S05]  /*68f0*/  SHF.R.U32.HI R13, RZ, 0x1, R0 ;  /* 0x00000001ff0d7819 */ /* 0x000fca0000011600 */
[----:B------:R-:W-:-:S06]  /*6900*/  IMAD.WIDE.U32 R12, R13, 0x10, R22 ;  /* 0x000000100d0c7825 */ /* 0x000fcc00078e0016 */
[----:B------:R-:W2:Y:S01]  /*6910*/  LDG.E.128 R12, desc[UR36][R12.64] ;  /* 0x000000240c0c7981 */ /* 0x000ea2000c1e1d00 */
[----:B0-----:R-:W-:-:S05]  /*6920*/  IADD3 R46, PT, PT, R46, UR4, RZ ;  /* 0x000000042e2e7c10 */ /* 0x001fca000fffe0ff */
[----:B------:R-:W-:-:S05]  /*6930*/  IMAD R0, R47, R46, RZ ;  /* 0x0000002e2f007224 */ /* 0x000fca00078e02ff */
[----:B------:R-:W-:-:S05]  /*6940*/  SHF.R.U32.HI R9, RZ, 0x1, R0 ;  /* 0x00000001ff097819 */ /* 0x000fca0000011600 */
[----:B------:R-:W-:-:S06]  /*6950*/  IMAD.WIDE.U32 R8, R9, 0x10, R22 ;  /* 0x0000001009087825 */ /* 0x000fcc00078e0016 */
[----:B------:R-:W5:Y:S01]  /*6960*/  LDG.E.128 R8, desc[UR36][R8.64] ;  /* 0x0000002408087981 */ /* 0x000f62000c1e1d00 */
        /* <DEDUP_REMOVED lines=57> */
[----:B------:R-:W-:Y:S01]  /*6d00*/  MOV R4, R34 ;  /* 0x0000002200047202 */ /* 0x000fe20000000f00 */
[----:B------:R-:W-:Y:S01]  /*6d10*/  IMAD.MOV.U32 R5, RZ, RZ, R35 ;  /* 0x000000ffff057224 */ /* 0x000fe200078e0023 */
[----:B------:R-:W-:-:S07]  /*6d20*/  MOV R0, 0x6d40 ;  /* 0x00006d4000007802 */ /* 0x000fce0000000f00 */
[----:B-----5:R-:W-:Y:S05]  /*6d30*/  CALL.REL.NOINC `($__internal_18_$__cuda_sm20_div_rn_f64_full) ;  /* 0x000001d800407944 */ /* 0x020fea0003c00000 */
.L_x_5556:
[----:B------:R-:W-:Y:S05]  /*6d40*/  BSYNC.RECONVERGENT B2 ;  /* 0x0000000000027941 */ /* 0x000fea0003800200 */
.L_x_5555:
        /* <DEDUP_REMOVED lines=67> */
[----:B-----5:R-:W-:Y:S05]  /*7180*/  CALL.REL.NOINC `($__internal_18_$__cuda_sm20_div_rn_f64_full) ;  /* 0x000001d4002c7944 */ /* 0x020fea0003c00000 */
.L_x_5558:
[----:B------:R-:W-:Y:S05]  /*7190*/  BSYNC.RECONVERGENT B2 ;  /* 0x0000000000027941 */ /* 0x000fea0003800200 */
.L_x_5557:
        /* <DEDUP_REMOVED lines=68> */
.L_x_5560:
[----:B------:R-:W-:Y:S05]  /*75e0*/  BSYNC.RECONVERGENT B2 ;  /* 0x0000000000027941 */ /* 0x000fea0003800200 */
.L_x_5559:
        /* <DEDUP_REMOVED lines=68> */
.L_x_5562:
[----:B------:R-:W-:Y:S05]  /*7a30*/  BSYNC.RECONVERGENT B2 ;  /* 0x0000000000027941 */ /* 0x000fea0003800200 */
.L_x_5561:
[----:B------:R-:W0:Y:S01]  /*7a40*/  LDCU UR4, c[0x0][0x3bc] ;  /* 0x00007780ff0477ac */ /* 0x000e220008000800 */
[----:B------:R-:W1:Y:S01]  /*7a50*/  DADD R24, R4, R24 ;  /* 0x0000000004187229 */ /* 0x000e620000000018 */
[----:B------:R-:W2:Y:S01]  /*7a60*/  LDCU UR5, c[0x0][0x3b4] ;  /* 0x00007680ff0577ac */ /* 0x000ea20008000800 */
[----:B0-----:R-:W-:Y:S02]  /*7a70*/  IMAD.U32 R7, RZ, RZ, UR4 ;  /* 0x00000004ff077e24 */ /* 0x001fe4000f8e00ff */
[----:B--2---:R-:W-:-:S03]  /*7a80*/  IMAD.U32 R0, RZ, RZ, UR5 ;  /* 0x00000005ff007e24 */ /* 0x004fc6000f8e00ff */
[----:B------:R-:W-:-:S05]  /*7a90*/  IADD3 R46, PT, PT, R46, R7, RZ ;  /* 0x000000072e2e7210 */ /* 0x000fca0007ffe0ff */
[----:B------:R-:W-:-:S05]  /*7aa0*/  IMAD.IADD R3, R46, 0x1, R7 ;  /* 0x000000012e037824 */ /* 0x000fca00078e0207 */
[----:B------:R-:W-:-:S15]  /*7ab0*/  ISETP.GE.U32.AND P0, PT, R3, R0, PT ;  /* 0x000000000300720c */ /* 0x000fde0003f06070 */
[----:B------:R-:W-:-:S15]  /*7ac0*/  NOP ;  /* 0x0000000000007918 */ /* 0x000fde0000000000 */
[----:B------:R-:W-:-:S15]  /*7ad0*/  NOP ;  /* 0x0000000000007918 */ /* 0x000fde0000000000 */
[----:B------:R-:W-:-:S02]  /*7ae0*/  NOP ;  /* 0x0000000000007918 */ /* 0x000fc40000000000 */
[----:B-1----:R-:W0:-:S15]  /*7af0*/  DADD R4, R10, -R24 ;  /* 0x000000000a047229 */ /* 0x002e1e0000000818 */
[----:B------:R-:W-:-:S15]  /*7b00*/  NOP ;  /* 0x0000000000007918 */ /* 0x000fde0000000000 */
[----:B------:R-:W-:-:S15]  /*7b10*/  NOP ;  /* 0x0000000000007918 */ /* 0x000fde0000000000 */
[----:B------:R-:W-:-:S15]  /*7b20*/  NOP ;  /* 0x0000000000007918 */ /* 0x000fde0000000000 */
[----:B------:R-:W-:-:S04]  /*7b30*/  NOP ;  /* 0x0000000000007918 */ /* 0x000fc80000000000 */
[----:B0-----:R0:W1:Y:S02]  /*7b40*/  DFMA R44, R32, R4, R44 ;  /* 0x00000004202c722b */ /* 0x001064000000002c */
[----:B01----:R-:W-:Y:S05]  /*7b50*/  @!P0 BRA `(.L_x_5563) ;  /* 0xffffffec005c8947 */ /* 0x003fea000383ffff */
.L_x_5554:
[----:B------:R-:W-:Y:S05]  /*7b60*/  BSYNC.RECONVERGENT B1 ;  /* 0x0000000000017941 */ /* 0x000fea0003800200 */
.L_x_5553:
[----:B------:R-:W-:Y:S01]  /*7b70*/  ISETP.GE.U32.AND P0, PT, R46, R0, PT ;  /* 0x000000002e00720c */ /* 0x000fe20003f06070 */
[----:B------:R-:W-:-:S12]  /*7b80*/  BSSY.RECONVERGENT B0, `(.L_x_5564) ;  /* 0x000000c000007945 */ /* 0x000fd80003800200 */
[----:B------:R-:W-:Y:S05]  /*7b90*/  @P0 BRA `(.L_x_5565) ;  /* 0x0000000000280947 */ /* 0x000fea0003800000 */
[----:B------:R-:W-:-:S04]  /*7ba0*/  IADD3 R3, PT, PT, R46, R7, RZ ;  /* 0x000000072e037210 */ /* 0x000fc80007ffe0ff */
[----:B------:R-:W-:Y:S01]  /*7bb0*/  ISETP.GE.U32.AND P1, PT, R3, R0, PT ;  /* 0x000000000300720c */ /* 0x000fe20003f26070 */
[----:B------:R-:W-:-:S05]  /*7bc0*/  IMAD R0, R47, R46, RZ ;  /* 0x0000002e2f007224 */ /* 0x000fca00078e02ff */
[----:B------:R-:W-:-:S05]  /*7bd0*/  SHF.R.U32.HI R13, RZ, 0x1, R0 ;  /* 0x00000001ff0d7819 */ /* 0x000fca0000011600 */
[----:B------:R-:W-:-:S04]  /*7be0*/  IMAD.WIDE.U32 R12, R13, 0x10, R22 ;  /* 0x000000100d0c7825 */ /* 0x000fc800078e0016 */
[----:B------:R-:W-:Y:S02]  /*7bf0*/  @!P1 IMAD R47, R47, R3, RZ ;  /* 0x000000032f2f9224 */ /* 0x000fe400078e02ff */
[----:B------:R-:W5:Y:S03]  /*7c00*/  LDG.E.128 R12, desc[UR36][R12.64] ;  /* 0x000000240c0c7981 */ /* 0x000f66000c1e1d00 */
[----:B------:R-:W-:-:S05]  /*7c10*/  @!P1 SHF.R.U32.HI R47, RZ, 0x1, R47 ;  /* 0x00000001ff2f9819 */ /* 0x000fca000001162f */
[----:B------:R-:W-:-:S05]  /*7c20*/  @!P1 IMAD.WIDE.U32 R22, R47, 0x10, R22 ;  /* 0x000000102f169825 */ /* 0x000fca00078e0016 */
[----:B------:R0:W5:Y:S02]  /*7c30*/  @!P1 LDG.E.128 R8, desc[UR36][R22.64] ;  /* 0x0000002416089981 */ /* 0x000164000c1e1d00 */
.L_x_5565:
[----:B------:R-:W-:Y:S05]  /*7c40*/  BSYNC.RECONVERGENT B0 ;  /* 0x0000000000007941 */ /* 0x000fea0003800200 */
.L_x_5564:
[----:B------:R-:W-:Y:S01]  /*7c50*/  BSSY.RECONVERGENT B1, `(.L_x_5566) ;  /* 0x0000120000017945 */ /* 0x000fe20003800200 */
[----:B------:R-:W-:Y:S01]  /*7c60*/  IMAD.MOV.U32 R47, RZ, RZ, R2 ;  /* 0x000000ffff2f7224 */ /* 0x000fe200078e0002 */
[----:B0-----:R-:W-:Y:S01]  /*7c70*/  MOV R23, R21 ;  /* 0x0000001500177202 */ /* 0x001fe20000000f00 */
[----:B------:R-:W-:Y:S01]  /*7c80*/  IMAD.MOV.U32 R22, RZ, RZ, R20 ;  /* 0x000000ffff167224 */ /* 0x000fe200078e0014 */
[----:B------:R-:W-:Y:S06]  /*7c90*/  @P0 BRA `(.L_x_5567) ;  /* 0x00000010006c0947 */ /* 0x000fec0003800000 */
[----:B------:R-:W-:Y:S01]  /*7ca0*/  VIADD R47, R2, 0x1 ;  /* 0x00000001022f7836 */ /* 0x000fe20000000000 */
[----:B-----5:R-:W0:Y:S01]  /*7cb0*/  DADD R34, -R16, R12 ;  /* 0x0000000010227229 */ /* 0x020e22000000010c */
[----:B------:R-:W-:Y:S01]  /*7cc0*/  IMAD.MOV.U32 R4, RZ, RZ, 0x1 ;  /* 0x00000001ff047424 */ /* 0x000fe200078e00ff */
[----:B0-----:R-:W-:-:S15]  /*7cd0*/  FSETP.GEU.AND P1, PT, |R35|, 6.5827683646048100446e-37, PT ;  /* 0x036000002300780b */ /* 0x001fde0003f2e200 */
[----:B------:R-:W-:-:S15]  /*7ce0*/  NOP ;  /* 0x0000000000007918 */ /* 0x000fde0000000000 */
[----:B------:R-:W-:-:S15]  /*7cf0*/  NOP ;  /* 0x0000000000007918 */ /* 0x000fde0000000000 */
[----:B------:R-:W-:-:S15]  /*7d00*/  NOP ;  /* 0x0000000000007918 */ /* 0x000fde0000000000 */
[----:B------:R-:W-:-:S02]  /*7d10*/  NOP ;  /* 0x0000000000007918 */ /* 0x000fc40000000000 */
[----:B------:R-:W0:Y:S01]  /*7d20*/  I2F.F64 R6, R47 ;  /* 0x0000002f00067312 */ /* 0x000e220000201c00 */
[----:B------:R-:W-:Y:S01]  /*7d30*/  BSSY.RECONVERGENT B2, `(.L_x_5568) ;  /* 0x0000034000027945 */ /* 0x000fe20003800200 */
        /* <DEDUP_REMOVED lines=50> */
[----:B------:R-:W-:Y:S05]  /*8060*/  CALL.REL.NOINC `($__internal_18_$__cuda_sm20_div_rn_f64_full) ;  /* 0x000001c400747944 */ /* 0x000fea0003c00000 */
.L_x_5569:
[----:B------:R-:W-:Y:S05]  /*8070*/  BSYNC.RECONVERGENT B2 ;  /* 0x0000000000027941 */ /* 0x000fea0003800200 */
.L_x_5568:
        /* <DEDUP_REMOVED lines=68> */
.L_x_5571:
[----:B------:R-:W-:Y:S05]  /*84c0*/  BSYNC.RECONVERGENT B2 ;  /* 0x0000000000027941 */ /* 0x000fea0003800200 */
.L_x_5570:
        /* <DEDUP_REMOVED lines=68> */
[----:B------:R-:W-:Y:S05]  /*8910*/  CALL.REL.NOINC `($__internal_18_$__cuda_sm20_div_rn_f64_full) ;  /* 0x000001bc00487944 */ /* 0x000fea0003c00000 */
.L_x_5573:
[----:B------:R-:W-:Y:S05]  /*8920*/  BSYNC.RECONVERGENT B2 ;  /* 0x0000000000027941 */ /* 0x000fea0003800200 */
.L_x_5572:
        /* <DEDUP_REMOVED lines=68> */
.L_x_5575:
[----:B------:R-:W-:Y:S05]  /*8d70*/  BSYNC.RECONVERGENT B2 ;  /* 0x0000000000027941 */ /* 0x000fea0003800200 */
.L_x_5574:
[----:B------:R-:W0:Y:S01]  /*8d80*/  DADD R24, R24, R4 ;  /* 0x0000000018187229 */ /* 0x000e220000000004 */
[----:B------:R-:W-:Y:S01]  /*8d90*/  MOV R2, R47 ;  /* 0x0000002f00027202 */ /* 0x000fe20000000f00 */
[----:B------:R-:W-:Y:S02]  /*8da0*/  IMAD.MOV.U32 R20, RZ, RZ, R22 ;  /* 0x000000ffff147224 */ /* 0x000fe400078e0016 */
[----:B------:R-:W-:-:S15]  /*8db0*/  IMAD.MOV.U32 R21, RZ, RZ, R23 ;  /* 0x000000ffff157224 */ /* 0x000fde00078e0017 */
[----:B------:R-:W-:-:S15]  /*8dc0*/  NOP ;  /* 0x0000000000007918 */ /* 0x000fde0000000000 */
[----:B------:R-:W-:-:S15]  /*8dd0*/  NOP ;  /* 0x0000000000007918 */ /* 0x000fde0000000000 */
[----:B------:R-:W-:-:S15]  /*8de0*/  NOP ;  /* 0x0000000000007918 */ /* 0x000fde0000000000 */
[----:B0-----:R-:W0:-:S15]  /*8df0*/  DADD R10, -R24, R10 ;  /* 0x00000000180a7229 */ /* 0x001e1e000000010a */
[----:B------:R-:W-:-:S15]  /*8e00*/  NOP ;  /* 0x0000000000007918 */ /* 0x000fde0000000000 */
[----:B------:R-:W-:-:S15]  /*8e10*/  NOP ;  /* 0x0000000000007918 */ /* 0x000fde0000000000 */
[----:B------:R-:W-:-:S15]  /*8e20*/  NOP ;  /* 0x0000000000007918 */ /* 0x000fde0000000000 */
[----:B------:R-:W-:-:S04]  /*8e30*/  NOP ;  /* 0x0000000000007918 */ /* 0x000fc80000000000 */
[----:B0-----:R0:W1:Y:S02]  /*8e40*/  DFMA R44, R14, R10, R44 ;  /* 0x0000000a0e2c722b */ /* 0x001064000000002c */
.L_x_5567:
[----:B------:R-:W-:Y:S05]  /*8e50*/  BSYNC.RECONVERGENT B1 ;  /* 0x0000000000017941 */ /* 0x000fea0003800200 */
.L_x_5566:
[----:B------:R-:W2:Y:S01]  /*8e60*/  DSETP.NEU.AND P0, PT, R22, RZ, PT ;  /* 0x000000ff1600722a */ /* 0x000ea20003f0d000 */
[----:B------:R-:W-:Y:S01]  /*8e70*/  BSSY.RECONVERGENT B1, `(.L_x_5576) ;  /* 0x0000062000017945 */ /* 0x000fe20003800200 */
[----:B------:R-:W-:Y:S01]  /*8e80*/  MOV R32, R2 ;  /* 0x0000000200207202 */ /* 0x000fe20000000f00 */
[----:B------:R-:W-:Y:S01]  /*8e90*/  IMAD.MOV.U32 R34, RZ, RZ, R20 ;  /* 0x000000ffff227224 */ /* 0x000fe200078e0014 */
[----:B-----5:R-:W-:Y:S01]  /*8ea0*/  MOV R8, R36 ;  /* 0x0000002400087202 */ /* 0x020fe20000000f00 */
[----:B------:R-:W-:Y:S01]  /*8eb0*/  IMAD.MOV.U32 R35, RZ, RZ, R21 ;  /* 0x000000ffff237224 */ /* 0x000fe200078e0015 */
[----:B0-----:R-:W-:Y:S01]  /*8ec0*/  MOV R11, R41 ;  /* 0x00000029000b7202 */ /* 0x001fe20000000f00 */
        /* <DEDUP_REMOVED lines=63> */
[----:B------:R-:W-:Y:S01]  /*92c0*/  MOV R6, R34 ;  /* 0x0000002200067202 */ /* 0x000fe20000000f00 */
[----:B------:R-:W-:Y:S01]  /*92d0*/  IMAD.MOV.U32 R3, RZ, RZ, R35 ;  /* 0x000000ffff037224 */ /* 0x000fe200078e0023 */
[----:B------:R-:W-:Y:S01]  /*92e0*/  MOV R5, R21 ;  /* 0x0000001500057202 */ /* 0x000fe20000000f00 */
[----:B------:R-:W-:Y:S01]  /*92f0*/  IMAD.MOV.U32 R4, RZ, RZ, R20 ;  /* 0x000000ffff047224 */ /* 0x000fe200078e0014 */
[----:B------:R-:W-:-:S07]  /*9300*/  MOV R0, 0x9320 ;  /* 0x0000932000007802 */ /* 0x000fce0000000f00 */
[----:B-1----:R-:W-:Y:S05]  /*9310*/  CALL.REL.NOINC `($__internal_18_$__cuda_sm20_div_rn_f64_full) ;  /* 0x000001b000c87944 */ /* 0x002fea0003c00000 */
.L_x_5579:
[----:B------:R-:W-:Y:S05]  /*9320*/  BSYNC.RECONVERGENT B2 ;  /* 0x0000000000027941 */ /* 0x000fea0003800200 */
.L_x_5578:
        /* <DEDUP_REMOVED lines=22> */
.L_x_5577:
[----:B------:R-:W-:Y:S05]  /*9490*/  BSYNC.RECONVERGENT B1 ;  /* 0x0000000000017941 */ /* 0x000fea0003800200 */
.L_x_5576:
[----:B------:R-:W3:Y:S01]  /*94a0*/  DSETP.NEU.AND P0, PT, R22, RZ, PT ;  /* 0x000000ff1600722a */ /* 0x000ee20003f0d000 */
[----:B------:R-:W-:Y:S01]  /*94b0*/  IMAD.MOV.U32 R16, RZ, RZ, R20 ;  /* 0x000000ffff107224 */ /* 0x000fe200078e0014 */
[----:B------:R-:W-:Y:S01]  /*94c0*/  MOV R17, R21 ;  /* 0x0000001500117202 */ /* 0x000fe20000000f00 */
[----:B-1----:R-:W-:Y:S01]  /*94d0*/  IMAD.MOV.U32 R14, RZ, RZ, R44 ;  /* 0x000000ffff0e7224 */ /* 0x002fe200078e002c */
[----:B------:R-:W-:Y:S01]  /*94e0*/  MOV R12, R24 ;  /* 0x00000018000c7202 */ /* 0x000fe20000000f00 */
[----:B------:R-:W-:Y:S02]  /*94f0*/  IMAD.MOV.U32 R15, RZ, RZ, R45 ;  /* 0x000000ffff0f7224 */ /* 0x000fe400078e002d */
[----:B------:R-:W-:Y:S01]  /*9500*/  IMAD.MOV.U32 R13, RZ, RZ, R25 ;  /* 0x000000ffff0d7224 */ /* 0x000fe200078e0019 */
[----:B---3--:R-:W-:Y:S06]  /*9510*/  @!P0 BRA `(.L_x_5500) ;  /* 0x0000007c00948947 */ /* 0x008fec0003800000 */
[----:B------:R-:W1:Y:S01]  /*9520*/  DSETP.NEU.AND P0, PT, R20, RZ, PT ;  /* 0x000000ff1400722a */ /* 0x000e620003f0d000 */
[----:B------:R-:W-:Y:S01]  /*9530*/  IMAD.MOV.U32 R2, RZ, RZ, R47 ;  /* 0x000000ffff027224 */ /* 0x000fe200078e002f */
[----:B------:R-:W-:Y:S01]  /*9540*/  MOV R16, R22 ;  /* 0x0000001600107202 */ /* 0x000fe20000000f00 */
[----:B------:R-:W-:Y:S01]  /*9550*/  IMAD.MOV.U32 R17, RZ, RZ, R23 ;  /* 0x000000ffff117224 */ /* 0x000fe200078e0017 */
[----:B------:R-:W-:Y:S01]  /*9560*/  MOV R15, R43 ;  /* 0x0000002b000f7202 */ /* 0x000fe20000000f00 */
[----:B------:R-:W-:Y:S02]  /*9570*/  IMAD.MOV.U32 R14, RZ, RZ, R42 ;  /* 0x000000ffff0e7224 */ /* 0x000fe400078e002a */
[----:B------:R-:W-:Y:S02]  /*9580*/  IMAD.MOV.U32 R12, RZ, RZ, R26 ;  /* 0x000000ffff0c7224 */ /* 0x000fe400078e001a */
[----:B------:R-:W-:Y:S01]  /*9590*/  IMAD.MOV.U32 R13, RZ, RZ, R27 ;  /* 0x000000ffff0d7224 */ /* 0x000fe200078e001b */
[----:B-1----:R-:W-:Y:S06]  /*95a0*/  @!P0 BRA `(.L_x_5500) ;  /* 0x0000007c00708947 */ /* 0x002fec0003800000 */
        /* <DEDUP_REMOVED lines=57> */
.L_x_5581:
[----:B------:R-:W-:Y:S05]  /*9940*/  BSYNC.RECONVERGENT B1 ;  /* 0x0000000000017941 */ /* 0x000fea0003800200 */
.L_x_5580:
        /* <DEDUP_REMOVED lines=23> */
.L_x_5552:
[----:B------:R-:W0:Y:S01]  /*9ac0*/  LDCU UR6, c[0x0][0x3bc] ;  /* 0x00007780ff0677ac */ /* 0x000e220008000800 */
[----:B------:R-:W1:Y:S01]  /*9ad0*/  LDC.64 R16, c[0x0][0x390] ;  /* 0x0000e400ff107b82 */ /* 0x000e620000000a00 */
[----:B------:R-:W-:Y:S01]  /*9ae0*/  BSSY.RECONVERGENT B1, `(.L_x_5582) ;  /* 0x0000359000017945 */ /* 0x000fe20003800200 */
[----:B------:R-:W-:Y:S01]  /*9af0*/  IMAD.MOV.U32 R32, RZ, RZ, R4 ;  /* 0x000000ffff207224 */ /* 0x000fe200078e0004 */
[----:B------:R-:W2:Y:S05]  /*9b00*/  LDCU.64 UR4, c[0x0][0x3a8] ;  /* 0x00007500ff0477ac */ /* 0x000eaa0008000a00 */
[----:B------:R-:W3:Y:S08]  /*9b10*/  LDC.64 R36, c[0x0][0x398] ;  /* 0x0000e600ff247b82 */ /* 0x000ef00000000a00 */
[----:B------:R-:W4:Y:S01]  /*9b20*/  LDC R2, c[0x0][0x3a0] ;  /* 0x0000e800ff027b82 */ /* 0x000f220000000800 */
[----:B0-----:R-:W-:-:S02]  /*9b30*/  MOV R3, UR6 ;  /* 0x0000000600037c02 */ /* 0x001fc40008000f00 */
[----:B--2---:R-:W-:-:S03]  /*9b40*/  MOV R24, UR4 ;  /* 0x0000000400187c02 */ /* 0x004fc60008000f00 */
[----:B------:R-:W-:Y:S02]  /*9b50*/  IMAD.IADD R5, R4, 0x1, R3 ;  /* 0x0000000104057824 */ /* 0x000fe400078e0203 */
[----:B------:R-:W-:Y:S01]  /*9b60*/  IMAD.U32 R25, RZ, RZ, UR5 ;  /* 0x00000005ff197e24 */ /* 0x000fe2000f8e00ff */
[----:B-1----:R-:W-:Y:S01]  /*9b70*/  MOV R23, R17 ;  /* 0x0000001100177202 */ /* 0x002fe20000000f00 */
[--C-:B------:R-:W-:Y:S01]  /*9b80*/  IMAD.MOV.U32 R22, RZ, RZ, R16.reuse ;  /* 0x000000ffff167224 */ /* 0x100fe200078e0010 */
[----:B------:R-:W-:Y:S01]  /*9b90*/  ISETP.GE.U32.AND P0, PT, R5, R0, PT ;  /* 0x000000000500720c */ /* 0x000fe20003f06070 */
[----:B------:R-:W-:Y:S01]  /*9ba0*/  IMAD.MOV.U32 R26, RZ, RZ, R16 ;  /* 0x000000ffff1a7224 */ /* 0x000fe200078e0010 */
[----:B------:R-:W-:Y:S01]  /*9bb0*/  MOV R20, R16 ;  /* 0x0000001000147202 */ /* 0x000fe20000000f00 */
[--C-:B------:R-:W-:Y:S02]  /*9bc0*/  IMAD.MOV.U32 R27, RZ, RZ, R17.reuse ;  /* 0x000000ffff1b7224 */ /* 0x100fe400078e0011 */
[----:B------:R-:W-:Y:S01]  /*9bd0*/  IMAD.MOV.U32 R21, RZ, RZ, R17 ;  /* 0x000000ffff157224 */ /* 0x000fe200078e0011 */
[----:B---3--:R-:W-:Y:S01]  /*9be0*/  MOV R47, R37 ;  /* 0x00000025002f7202 */ /* 0x008fe20000000f00 */
[--C-:B------:R-:W-:Y:S01]  /*9bf0*/  IMAD.MOV.U32 R46, RZ, RZ, R36.reuse ;  /* 0x000000ffff2e7224 */ /* 0x100fe200078e0024 */
[----:B------:R-:W-:Y:S01]  /*9c00*/  MOV R42, R36 ;  /* 0x00000024002a7202 */ /* 0x000fe20000000f00 */
[----:B------:R-:W-:-:S02]  /*9c10*/  IMAD.MOV.U32 R38, RZ, RZ, R36 ;  /* 0x000000ffff267224 */ /* 0x000fc400078e0024 */
[--C-:B------:R-:W-:Y:S02]  /*9c20*/  IMAD.MOV.U32 R39, RZ, RZ, R37.reuse ;  /* 0x000000ffff277224 */ /* 0x100fe400078e0025 */
[----:B------:R-:W-:Y:S01]  /*9c30*/  IMAD.MOV.U32 R43, RZ, RZ, R37 ;  /* 0x000000ffff2b7224 */ /* 0x000fe200078e0025 */
[----:B----4-:R-:W-:Y:S06]  /*9c40*/  @P0 BRA `(.L_x_5583) ;  /* 0x0000003400080947 */ /* 0x010fec0003800000 */
[----:B------:R-:W-:Y:S01]  /*9c50*/  IADD3 R45, PT, PT, R45, -0x1, RZ ;  /* 0xffffffff2d2d7810 */ /* 0x000fe20007ffe0ff */
[----:B------:R-:W-:Y:S01]  /*9c60*/  IMAD.MOV.U32 R32, RZ, RZ, R4 ;  /* 0x000000ffff207224 */ /* 0x000fe200078e0004 */
[-C--:B------:R-:W-:Y:S01]  /*9c70*/  MOV R46, R36.reuse ;  /* 0x00000024002e7202 */ /* 0x080fe20000000f00 */
[--C-:B------:R-:W-:Y:S01]  /*9c80*/  IMAD.MOV.U32 R47, RZ, RZ, R37.reuse ;  /* 0x000000ffff2f7224 */ /* 0x100fe200078e0025 */
[----:B------:R-:W-:Y:S01]  /*9c90*/  VIMNMX.U32 R44, PT, PT, R45, 0x18, PT ;  /* 0x000000182d2c7848 */ /* 0x000fe20003fe0000 */
        /* <DEDUP_REMOVED lines=9> */
[----:B------:R-:W-:-:S02]  /*9d30*/  MOV R20, R16 ;  /* 0x0000001000147202 */ /* 0x000fc40000000f00 */
[----:B------:R-:W-:-:S07]  /*9d40*/  IADD3 R44, PT, PT, R44, 0x1, RZ ;  /* 0x000000012c2c7810 */ /* 0x000fce0007ffe0ff */
.L_x_5595:
[----:B------:R-:W0:Y:S02]  /*9d50*/  LDCU UR4, c[0x0][0x3f0] ;  /* 0x00007e00ff0477ac */ /* 0x000e240008000800 */
[----:B0-----:R-:W-:Y:S01]  /*9d60*/  ISETP.NE.AND P0, PT, RZ, UR4, PT ;  /* 0x00000004ff007c0c */ /* 0x001fe2000bf05270 */
[----:B------:R-:W0:-:S12]  /*9d70*/  LDCU.64 UR4, c[0x0][0x780] ;  /* 0x0000f000ff0477ac */ /* 0x000e180008000a00 */
[----:B------:R-:W2:Y:S01]  /*9d80*/  @!P0 LDG.E.128 R12, desc[UR36][R50.64] ;  /* 0x00000024320c8981 */ /* 0x000ea2000c1e1d00 */
[----:B0-----:R-:W-:-:S05]  /*9d90*/  IADD3 R3, P1, PT, R33, UR4, RZ ;  /* 0x0000000421037c10 */ /* 0x001fca000ff3e0ff */
[----:B------:R-:W-:Y:S01]  /*9da0*/  IMAD.X R0, RZ, RZ, UR5, P1 ;  /* 0x00000005ff007e24 */ /* 0x000fe200088e06ff */
[----:B--2---:R-:W-:Y:S01]  /*9db0*/  @!P0 MOV R10, R14 ;  /* 0x0000000e000a8202 */ /* 0x004fe20000000f00 */
[----:B------:R-:W-:Y:S01]  /*9dc0*/  @!P0 IMAD.MOV.U32 R11, RZ, RZ, R15 ;  /* 0x000000ffff0b8224 */ /* 0x000fe200078e000f */
[----:B------:R-:W-:Y:S01]  /*9dd0*/  @!P0 MOV R8, R12 ;  /* 0x0000000c00088202 */ /* 0x000fe20000000f00 */
[----:B------:R-:W-:Y:S01]  /*9de0*/  @!P0 IMAD.MOV.U32 R9, RZ, RZ, R13 ;  /* 0x000000ffff098224 */ /* 0x000fe200078e000d */
[----:B------:R-:W-:Y:S06]  /*9df0*/  @!P0 BRA `(.L_x_5584) ;  /* 0x0000002000208947 */ /* 0x000fec0003800000 */
[----:B------:R-:W0:Y:S01]  /*9e00*/  LDCU.64 UR28, c[0x0][0x3f8] ;  /* 0x00007f00ff1c77ac */ /* 0x000e220008000a00 */
[----:B------:R-:W-:Y:S02]  /*9e10*/  HFMA2 R4, -RZ, RZ, 0, 0 ;  /* 0x00000000ff047431 */ /* 0x000fe400000001ff */
[----:B------:R-:W-:Y:S01]  /*9e20*/  IMAD.MOV.U32 R5, RZ, RZ, R32 ;  /* 0x000000ffff057224 */ /* 0x000fe200078e0020 */
        /* <DEDUP_REMOVED lines=8> */
[----:B------:R-:W0:Y:S03]  /*9eb0*/  LDCU UR73, c[0x0][0x528] ;  /* 0x0000a500ff4977ac */ /* 0x000e260008000800 */
[----:B------:R-:W-:Y:S01]  /*9ec0*/  IADD3 R5, PT, PT, -R7, RZ, RZ ;  /* 0x000000ff07057210 */ /* 0x000fe20007ffe1ff */
[----:B------:R-:W0:Y:S04]  /*9ed0*/  LDCU UR72, c[0x0][0x420] ;  /* 0x00008400ff4877ac */ /* 0x000e280008000800 */
        /* <DEDUP_REMOVED lines=271> */
.L_x_5585:
[----:B------:R-:W-:Y:S01]  /*afd0*/  LOP3.LUT R4, R4, 0xfffffff0, RZ, 0xc0, !PT ;  /* 0xfffffff004047812 */ /* 0x000fe200078ec0ff */
[----:B------:R-:W1:Y:S03]  /*afe0*/  LDCU UR52, c[0x0][0x3bc] ;  /* 0x00007780ff3477ac */ /* 0x000e660008000800 */
[----:B------:R-:W-:-:S05]  /*aff0*/  IADD3 R8, P1, PT, R4, R3, RZ ;  /* 0x0000000304087210 */ /* 0x000fca0007f3e0ff */
[----:B------:R-:W-:-:S06]  /*b000*/  IMAD.X R9, RZ, RZ, R0, P1 ;  /* 0x000000ffff097224 */ /* 0x000fcc00008e0600 */
[----:B------:R-:W5:Y:S01]  /*b010*/  LDG.E.128 R8, desc[UR36][R8.64] ;  /* 0x0000002408087981 */ /* 0x000f62000c1e1d00 */
[----:B------:R-:W-:Y:S01]  /*b020*/  IMAD.MOV.U32 R4, RZ, RZ, RZ ;  /* 0x000000ffff047224 */ /* 0x000fe200078e00ff */
[----:B-1----:R-:W-:-:S05]  /*b030*/  IADD3 R5, PT, PT, R32, UR52, RZ ;  /* 0x0000003420057c10 */ /* 0x002fca000fffe0ff */
[----:B------:R-:W-:-:S05]  /*b040*/  IMAD.HI.U32 R4, R5, UR28, R4 ;  /* 0x0000001c05047c27 */ /* 0x000fca000f8e0004 */
[----:B------:R-:W-:-:S04]  /*b050*/  SHF.R.U32.HI R7, RZ, UR29, R4 ;  /* 0x0000001dff077c19 */ /* 0x000fc80008011604 */
[----:B------:R-:W-:-:S05]  /*b060*/  IADD3 R4, PT, PT, -R7, RZ, RZ ;  /* 0x000000ff07047210 */ /* 0x000fca0007ffe1ff */
[----:B------:R-:W-:-:S04]  /*b070*/  IMAD R4, R4, UR77, R5 ;  /* 0x0000004d04047c24 */ /* 0x000fc8000f8e0205 */
[----:B------:R-:W-:Y:S01]  /*b080*/  IMAD R4, R4, UR4, RZ ;  /* 0x0000000404047c24 */ /* 0x000fe2000f8e02ff */
        /* <DEDUP_REMOVED lines=219> */
.L_x_5586:
[----:B------:R-:W-:-:S04]  /*be40*/  LOP3.LUT R4, R4, 0xfffffff0, RZ, 0xc0, !PT ;  /* 0xfffffff004047812 */ /* 0x000fc800078ec0ff */
[----:B------:R-:W-:-:S05]  /*be50*/  IADD3 R12, P0, PT, R4, R3, RZ ;  /* 0x00000003040c7210 */ /* 0x000fca0007f1e0ff */
[----:B------:R-:W-:-:S06]  /*be60*/  IMAD.X R13, RZ, RZ, R0, P0 ;  /* 0x000000ffff0d7224 */ /* 0x000fcc00000e0600 */
[----:B------:R-:W5:Y:S02]  /*be70*/  LDG.E.128 R12, desc[UR36][R12.64] ;  /* 0x000000240c0c7981 */ /* 0x000f64000c1e1d00 */
.L_x_5584:
        /* <DEDUP_REMOVED lines=58> */
[----:B------:R-:W-:Y:S02]  /*c220*/  MOV R5, R41 ;  /* 0x0000002900057202 */ /* 0x000fe40000000f00 */
[----:B------:R-:W-:-:S07]  /*c230*/  MOV R0, 0xc250 ;  /* 0x0000c25000007802 */ /* 0x000fce0000000f00 */
[----:B0-----:R-:W-:Y:S05]  /*c240*/  CALL.REL.NOINC `($__internal_18_$__cuda_sm20_div_rn_f64_full) ;  /* 0x0000018000fc7944 */ /* 0x001fea0003c00000 */
.L_x_5588:
[----:B0-----:R-:W-:Y:S05]  /*c250*/  BSYNC.RECONVERGENT B2 ;  /* 0x0000000000027941 */ /* 0x001fea0003800200 */
.L_x_5587:
        /* <DEDUP_REMOVED lines=68> */
.L_x_5590:
[----:B------:R-:W-:Y:S05]  /*c6a0*/  BSYNC.RECONVERGENT B2 ;  /* 0x0000000000027941 */ /* 0x000fea0003800200 */
.L_x_5589:
        /* <DEDUP_REMOVED lines=65> */
[----:B------:R-:W-:Y:S02]  /*cac0*/  MOV R3, R25 ;  /* 0x0000001900037202 */ /* 0x000fe40000000f00 */
[----:B------:R-:W-:-:S07]  /*cad0*/  MOV R0, 0xcaf0 ;  /* 0x0000caf000007802 */ /* 0x000fce0000000f00 */
[----:B------:R-:W-:Y:S05]  /*cae0*/  CALL.REL.NOINC `($__internal_18_$__cuda_sm20_div_rn_f64_full) ;  /* 0x0000017800d47944 */ /* 0x000fea0003c00000 */
.L_x_5592:
[----:B------:R-:W-:Y:S05]  /*caf0*/  BSYNC.RECONVERGENT B2 ;  /* 0x0000000000027941 */ /* 0x000fea0003800200 */
.L_x_5591:
        /* <DEDUP_REMOVED lines=68> */
.L_x_5594:
[----:B------:R-:W-:Y:S05]  /*cf40*/  BSYNC.RECONVERGENT B2 ;  /* 0x0000000000027941 */ /* 0x000fea0003800200 */
.L_x_5593:
[----:B------:R-:W0:Y:S01]  /*cf50*/  LDCU UR4, c[0x0][0x3bc] ;  /* 0x00007780ff0477ac */ /* 0x000e220008000800 */
[----:B------:R-:W1:Y:S01]  /*cf60*/  DADD R22, R4, R22 ;  /* 0x0000000004167229 */ /* 0x000e620000000016 */
[----:B------:R-:W2:Y:S01]  /*cf70*/  LDCU UR5, c[0x0][0x3b4] ;  /* 0x00007680ff0577ac */ /* 0x000ea20008000800 */
[----:B0-----:R-:W-:Y:S02]  /*cf80*/  MOV R3, UR4 ;  /* 0x0000000400037c02 */ /* 0x001fe40008000f00 */
[----:B--2---:R-:W-:-:S03]  /*cf90*/  MOV R0, UR5 ;  /* 0x0000000500007c02 */ /* 0x004fc60008000f00 */
[----:B------:R-:W-:-:S04]  /*cfa0*/  IMAD R32, R3, 0x2, R32 ;  /* 0x0000000203207824 */ /* 0x000fc800078e0220 */
[----:B------:R-:W-:-:S05]  /*cfb0*/  IMAD.IADD R7, R32, 0x1, R3 ;  /* 0x0000000120077824 */ /* 0x000fca00078e0203 */
[----:B------:R-:W-:-:S15]  /*cfc0*/  ISETP.GE.U32.AND P0, PT, R7, R0, PT ;  /* 0x000000000700720c */ /* 0x000fde0003f06070 */
[----:B------:R-:W-:-:S15]  /*cfd0*/  NOP ;  /* 0x0000000000007918 */ /* 0x000fde0000000000 */
[----:B------:R-:W-:-:S15]  /*cfe0*/  NOP ;  /* 0x0000000000007918 */ /* 0x000fde0000000000 */
[----:B------:R-:W-:-:S03]  /*cff0*/  NOP ;  /* 0x0000000000007918 */ /* 0x000fc60000000000 */
[----:B-1----:R-:W0:-:S15]  /*d000*/  DADD R4, -R22, R14 ;  /* 0x0000000016047229 */ /* 0x002e1e000000010e */
[----:B------:R-:W-:-:S15]  /*d010*/  NOP ;  /* 0x0000000000007918 */ /* 0x000fde0000000000 */
[----:B------:R-:W-:-:S15]  /*d020*/  NOP ;  /* 0x0000000000007918 */ /* 0x000fde0000000000 */
[----:B------:R-:W-:-:S15]  /*d030*/  NOP ;  /* 0x0000000000007918 */ /* 0x000fde0000000000 */
[----:B------:R-:W-:-:S04]  /*d040*/  NOP ;  /* 0x0000000000007918 */ /* 0x000fc80000000000 */
[----:B0-----:R0:W1:Y:S02]  /*d050*/  DFMA R46, R34, R4, R46 ;  /* 0x00000004222e722b */ /* 0x001064000000002e */
[----:B01----:R-:W-:Y:S05]  /*d060*/  @!P0 BRA `(.L_x_5595) ;  /* 0xffffffcc00388947 */ /* 0x003fea000383ffff */
.L_x_5583:
[----:B------:R-:W-:Y:S05]  /*d070*/  BSYNC.RECONVERGENT B1 ;  /* 0x0000000000017941 */ /* 0x000fea0003800200 */
.L_x_5582:
[----:B------:R-:W-:Y:S01]  /*d080*/  ISETP.GE.U32.AND P0, PT, R32, R0, PT ;  /* 0x000000002000720c */ /* 0x000fe20003f06070 */
[----:B------:R-:W-:Y:S01]  /*d090*/  BSSY.RECONVERGENT B0, `(.L_x_5596) ;  /* 0x0000246000007945 */ /* 0x000fe20003800200 */
[----:B------:R-:W-:Y:S01]  /*d0a0*/  MOV R56, R12 ;  /* 0x0000000c00387202 */ /* 0x000fe20000000f00 */
[----:B------:R-:W-:Y:S01]  /*d0b0*/  IMAD.MOV.U32 R57, RZ, RZ, R13 ;  /* 0x000000ffff397224 */ /* 0x000fe200078e000d */
[----:B------:R-:W-:Y:S01]  /*d0c0*/  MOV R58, R14 ;  /* 0x0000000e003a7202 */ /* 0x000fe20000000f00 */
[----:B------:R-:W-:Y:S01]  /*d0d0*/  IMAD.MOV.U32 R59, RZ, RZ, R15 ;  /* 0x000000ffff3b7224 */ /* 0x000fe200078e000f */
[----:B------:R-:W-:Y:S01]  /*d0e0*/  MOV R14, R10 ;  /* 0x0000000a000e7202 */ /* 0x000fe20000000f00 */
[----:B------:R-:W-:Y:S01]  /*d0f0*/  IMAD.MOV.U32 R15, RZ, RZ, R11 ;  /* 0x000000ffff0f7224 */ /* 0x000fe200078e000b */
[----:B------:R-:W-:Y:S01]  /*d100*/  MOV R12, R8 ;  /* 0x00000008000c7202 */ /* 0x000fe20000000f00 */
[----:B------:R-:W-:-:S04]  /*d110*/  IMAD.MOV.U32 R13, RZ, RZ, R9 ;  /* 0x000000ffff0d7224 */ /* 0x000fc800078e0009 */
        /* <DEDUP_REMOVED lines=282> */
.L_x_5599:
[----:B------:R-:W-:Y:S01]  /*e2c0*/  SHF.R.U32.HI R6, RZ, 0x4, R5 ;  /* 0x00000004ff067819 */ /* 0x000fe20000011605 */
[----:B------:R-:W-:-:S07]  /*e2d0*/  IMAD.MOV.U32 R7, RZ, RZ, RZ ;  /* 0x000000ffff077224 */ /* 0x000fce00078e00ff */
.L_x_5598:
[----:B------:R-:W0:Y:S02]  /*e2e0*/  LDCU.64 UR4, c[0x0][0x780] ;  /* 0x0000f000ff0477ac */ /* 0x000e240008000a00 */
[----:B0-----:R-:W-:-:S04]  /*e2f0*/  IADD3 R33, P1, PT, R33, UR4, RZ ;  /* 0x0000000421217c10 */ /* 0x001fc8000ff3e0ff */
        /* <DEDUP_REMOVED lines=282> */
.L_x_5601:
[----:B------:R-:W-:Y:S02]  /*f4a0*/  SHF.R.U32.HI R6, RZ, 0x4, R3 ;  /* 0x00000004ff067819 */ /* 0x000fe40000011603 */
[----:B------:R-:W-:-:S07]  /*f4b0*/  MOV R7, RZ ;  /* 0x000000ff00077202 */ /* 0x000fce0000000f00 */
.L_x_5600:
[----:B------:R-:W-:-:S04]  /*f4c0*/  LEA R56, P0, R6, R33, 0x4 ;  /* 0x0000002106387211 */ /* 0x000fc800078020ff */
[----:B------:R-:W-:-:S06]  /*f4d0*/  LEA.HI.X R57, R6, R5, R7, 0x4, P0 ;  /* 0x0000000506397211 */ /* 0x000fcc00000f2407 */
[----:B------:R-:W5:Y:S03]  /*f4e0*/  LDG.E.128 R56, desc[UR36][R56.64] ;  /* 0x0000002438387981 */ /* 0x000f66000c1e1d00 */
.L_x_5597:
[----:B------:R-:W-:Y:S05]  /*f4f0*/  BSYNC.RECONVERGENT B0 ;  /* 0x0000000000007941 */ /* 0x000fea0003800200 */
.L_x_5596:
[----:B------:R-:W-:Y:S01]  /*f500*/  ISETP.GE.U32.AND P0, PT, R32, R0, PT ;  /* 0x000000002000720c */ /* 0x000fe20003f06070 */
[----:B------:R-:W-:Y:S01]  /*f510*/  BSSY.RECONVERGENT B1, `(.L_x_5602) ;  /* 0x0000120000017945 */ /* 0x000fe20003800200 */
[----:B------:R-:W-:Y:S01]  /*f520*/  IMAD.MOV.U32 R33, RZ, RZ, R2 ;  /* 0x000000ffff217224 */ /* 0x000fe200078e0002 */
[----:B------:R-:W-:Y:S01]  /*f530*/  MOV R40, R24 ;  /* 0x0000001800287202 */ /* 0x000fe20000000f00 */
[----:B------:R-:W-:-:S09]  /*f540*/  IMAD.MOV.U32 R41, RZ, RZ, R25 ;  /* 0x000000ffff297224 */ /* 0x000fd200078e0019 */
[----:B------:R-:W-:Y:S05]  /*f550*/  @P0 BRA `(.L_x_5603) ;  /* 0x00000010006c0947 */ /* 0x000fea0003800000 */
[----:B------:R-:W-:Y:S01]  /*f560*/  IADD3 R33, PT, PT, R2, 0x1, RZ ;  /* 0x0000000102217810 */ /* 0x000fe20007ffe0ff */
[----:B------:R-:W-:Y:S01]  /*f570*/  IMAD.MOV.U32 R4, RZ, RZ, 0x1 ;  /* 0x00000001ff047424 */ /* 0x000fe200078e00ff */
        /* <DEDUP_REMOVED lines=8> */
[----:B-1----:R-:W-:Y:S01]  /*f600*/  IMAD.MOV.U32 R41, RZ, RZ, R7 ;  /* 0x000000ffff297224 */ /* 0x002fe200078e0007 */
[----:B------:R-:W-:Y:S01]  /*f610*/  MOV R40, R6 ;  /* 0x0000000600287202 */ /* 0x000fe20000000f00 */
        /* <DEDUP_REMOVED lines=45> */
[----:B------:R-:W-:Y:S02]  /*f8f0*/  MOV R5, R11 ;  /* 0x0000000b00057202 */ /* 0x000fe40000000f00 */
[----:B------:R-:W-:-:S07]  /*f900*/  MOV R0, 0xf920 ;  /* 0x0000f92000007802 */ /* 0x000fce0000000f00 */
[----:B------:R-:W-:Y:S05]  /*f910*/  CALL.REL.NOINC `($__internal_18_$__cuda_sm20_div_rn_f64_full) ;  /* 0x0000014c00487944 */ /* 0x000fea0003c00000 */
.L_x_5605:
[----:B------:R-:W-:Y:S05]  /*f920*/  BSYNC.RECONVERGENT B2 ;  /* 0x0000000000027941 */ /* 0x000fea0003800200 */
.L_x_5604:
        /* <DEDUP_REMOVED lines=68> */
.L_x_5607:
[----:B------:R-:W-:Y:S05]  /*fd70*/  BSYNC.RECONVERGENT B2 ;  /* 0x0000000000027941 */ /* 0x000fea0003800200 */
.L_x_5606:
        /* <DEDUP_REMOVED lines=69> */
.L_x_5609:
[----:B------:R-:W-:Y:S05]  /*101d0*/  BSYNC.RECONVERGENT B2 ;  /* 0x0000000000027941 */ /* 0x000fea0003800200 */
.L_x_5608:
[----:B------:R-:W0:Y:S01]  /*101e0*/  MUFU.RCP64H R3, R41 ;  /* 0x0000002900037308 */ /* 0x000e220000001800 */
[----:B------:R-:W-:Y:S01]  /*101f0*/  MOV R2, 0x1 ;  /* 0x0000000100027802 */ /* 0x000fe20000000f00 */
        /* <DEDUP_REMOVED lines=66> */
.L_x_5611:
[----:B------:R-:W-:Y:S05]  /*10620*/  BSYNC.RECONVERGENT B2 ;  /* 0x0000000000027941 */ /* 0x000fea0003800200 */
.L_x_5610:
        /* <DEDUP_REMOVED lines=14> */
.L_x_5603:
[----:B------:R-:W-:Y:S05]  /*10710*/  BSYNC.RECONVERGENT B1 ;  /* 0x0000000000017941 */ /* 0x000fea0003800200 */
.L_x_5602:
[----:B------:R-:W2:Y:S01]  /*10720*/  DSETP.NEU.AND P0, PT, R40, RZ, PT ;  /* 0x000000ff2800722a */ /* 0x000ea20003f0d000 */
[----:B------:R-:W-:Y:S01]  /*10730*/  BSSY.RECONVERGENT B1, `(.L_x_5612) ;  /* 0x0000062000017945 */ /* 0x000fe20003800200 */
[----:B------:R-:W-:Y:S01]  /*10740*/  MOV R32, R2 ;  /* 0x0000000200207202 */ /* 0x000fe20000000f00 */
[----:B------:R-:W-:Y:S01]  /*10750*/  IMAD.MOV.U32 R34, RZ, RZ, R24 ;  /* 0x000000ffff227224 */ /* 0x000fe200078e0018 */
[----:B------:R-:W-:Y:S01]  /*10760*/  MOV R35, R25 ;  /* 0x0000001900237202 */ /* 0x000fe20000000f00 */
[----:B------:R-:W-:Y:S01]  /*10770*/  IMAD.MOV.U32 R8, RZ, RZ, R26 ;  /* 0x000000ffff087224 */ /* 0x000fe200078e001a */
[----:B------:R-:W-:Y:S01]  /*10780*/  MOV R9, R27 ;  /* 0x0000001b00097202 */ /* 0x000fe20000000f00 */
[----:B0-----:R-:W-:Y:S01]  /*10790*/  IMAD.MOV.U32 R10, RZ, RZ, R38 ;  /* 0x000000ffff0a7224 */ /* 0x001fe200078e0026 */
[----:B------:R-:W-:Y:S01]  /*107a0*/  MOV R11, R39 ;  /* 0x00000027000b7202 */ /* 0x000fe20000000f00 */
[----:B--2---:R-:W-:Y:S06]  /*107b0*/  @!P0 BRA `(.L_x_5613) ;  /* 0x0000000400648947 */ /* 0x004fec0003800000 */
        /* <DEDUP_REMOVED lines=63> */
[----:B------:R-:W-:Y:S02]  /*10bb0*/  MOV R5, R25 ;  /* 0x0000001900057202 */ /* 0x000fe40000000f00 */
[----:B------:R-:W-:-:S07]  /*10bc0*/  MOV R0, 0x10be0 ;  /* 0x00010be000007802 */ /* 0x000fce0000000f00 */
[----:B-1---5:R-:W-:Y:S05]  /*10bd0*/  CALL.REL.NOINC `($__internal_18_$__cuda_sm20_div_rn_f64_full) ;  /* 0x0000013800987944 */ /* 0x022fea0003c00000 */
.L_x_5615:
[----:B------:R-:W-:Y:S05]  /*10be0*/  BSYNC.RECONVERGENT B2 ;  /* 0x0000000000027941 */ /* 0x000fea0003800200 */
.L_x_5614:
        /* <DEDUP_REMOVED lines=22> */
.L_x_5613:
[----:B------:R-:W-:Y:S05]  /*10d50*/  BSYNC.RECONVERGENT B1 ;  /* 0x0000000000017941 */ /* 0x000fea0003800200 */
.L_x_5612:
[----:B------:R-:W3:Y:S01]  /*10d60*/  DSETP.NEU.AND P0, PT, R40, RZ, PT ;  /* 0x000000ff2800722a */ /* 0x000ee20003f0d000 */
[----:B------:R-:W-:Y:S01]  /*10d70*/  MOV R16, R24 ;  /* 0x0000001800107202 */ /* 0x000fe20000000f00 */
[----:B------:R-:W-:Y:S01]  /*10d80*/  IMAD.MOV.U32 R17, RZ, RZ, R25 ;  /* 0x000000ffff117224 */ /* 0x000fe200078e0019 */
[----:B-1---5:R-:W-:Y:S01]  /*10d90*/  MOV R14, R46 ;  /* 0x0000002e000e7202 */ /* 0x022fe20000000f00 */
[----:B------:R-:W-:Y:S01]  /*10da0*/  IMAD.MOV.U32 R15, RZ, RZ, R47 ;  /* 0x000000ffff0f7224 */ /* 0x000fe200078e002f */
[----:B------:R-:W-:Y:S01]  /*10db0*/  MOV R12, R22 ;  /* 0x00000016000c7202 */ /* 0x000fe20000000f00 */
        /* <DEDUP_REMOVED lines=8> */
[----:B------:R-:W-:Y:S01]  /*10e40*/  IMAD.MOV.U32 R12, RZ, RZ, R20 ;  /* 0x000000ffff0c7224 */ /* 0x000fe200078e0014 */
[----:B------:R-:W-:Y:S01]  /*10e50*/  MOV R13, R21 ;  /* 0x00000015000d7202 */ /* 0x000fe20000000f00 */
        /* <DEDUP_REMOVED lines=57> */
[----:B--2---:R-:W-:Y:S05]  /*111f0*/  CALL.REL.NOINC `($__internal_18_$__cuda_sm20_div_rn_f64_full) ;  /* 0x0000013400107944 */ /* 0x004fea0003c00000 */
.L_x_5617:
[----:B------:R-:W-:Y:S05]  /*11200*/  BSYNC.RECONVERGENT B1 ;  /* 0x0000000000017941 */ /* 0x000fea0003800200 */
.L_x_5616:
        /* <DEDUP_REMOVED lines=21> */
[----:B0-----:R4:W0:Y:S02]  /*11360*/  DFMA R14, R22, R4, R14 ;  /* 0x00000004160e722b */ /* 0x001824000000000e */
.L_x_5500:
[----:B------:R-:W-:Y:S05]  /*11370*/  BSYNC.RECONVERGENT B6 ;  /* 0x0000000000067941 */ /* 0x000fea0003800200 */
.L_x_5499:
[----:B------:R-:W5:Y:S02]  /*11380*/  LDCU UR4, c[0x0][0x3cc] ;  /* 0x00007980ff0477ac */ /* 0x000f640008000800 */
[----:B-----5:R-:W-:-:S09]  /*11390*/  UISETP.NE.AND UP0, UPT, UR4, URZ, UPT ;  /* 0x000000ff0400728c */ /* 0x020fd2000bf05270 */
[----:B------:R-:W-:Y:S05]  /*113a0*/  BRA.U !UP0, `(.L_x_5618) ;  /* 0x0000000d08e87547 */ /* 0x000fea000b800000 */
[----:B------:R-:W5:Y:S01]  /*113b0*/  S2R R3, SR_TID.Y ;  /* 0x0000000000037919 */ /* 0x000f620000002200 */
[----:B------:R-:W5:Y:S01]  /*113c0*/  LDC R44, c[0x0][0x360] ;  /* 0x0000d800ff2c7b82 */ /* 0x000f620000000800 */
[----:B------:R-:W-:Y:S01]  /*113d0*/  MOV R0, 0x400 ;  /* 0x0000040000007802 */ /* 0x000fe20000000f00 */
[----:B0---4-:R-:W5:Y:S04]  /*113e0*/  S2R R5, SR_TID.X ;  /* 0x0000000000057919 */ /* 0x011f680000002100 */
[----:B------:R-:W-:Y:S01]  /*113f0*/  VIADD R45, R0, 0x10 ;  /* 0x00000010002d7836 */ /* 0x000fe20000000000 */
[----:B------:R-:W0:Y:S01]  /*11400*/  S2R R4, SR_CgaCtaId ;  /* 0x0000000000047919 */ /* 0x000e220000008800 */
[----:B------:R-:W4:Y:S02]  /*11410*/  LDC R43, c[0x0][0x364] ;  /* 0x0000d900ff2b7b82 */ /* 0x000f240000000800 */
[----:B----4-:R-:W-:Y:S01]  /*11420*/  ISETP.GE.U32.AND P0, PT, R43, 0x2, PT ;  /* 0x000000022b00780c */ /* 0x010fe20003f06070 */
[----:B-----5:R-:W-:Y:S01]  /*11430*/  IMAD R0, R3, R44, R5 ;  /* 0x0000002c03007224 */ /* 0x020fe200078e0205 */
[----:B0-----:R-:W-:-:S04]  /*11440*/  LEA R45, R4, R45, 0x18 ;  /* 0x0000002d042d7211 */ /* 0x001fc800078ec0ff */
[----:B------:R-:W-:-:S05]  /*11450*/  LEA R41, R0, R45, 0x6 ;  /* 0x0000002d00297211 */ /* 0x000fca00078e30ff */
[----:B--2---:R0:W-:Y:S04]  /*11460*/  STS.128 [R41], R8 ;  /* 0x0000000829007388 */ /* 0x0041e80000000c00 */
[----:B------:R0:W-:Y:S04]  /*11470*/  STS [R41+0x10], R32 ;  /* 0x0000102029007388 */ /* 0x0001e80000000800 */
[----:B------:R0:W-:Y:S04]  /*11480*/  STS.64 [R41+0x18], R34 ;  /* 0x0000182229007388 */ /* 0x0001e80000000a00 */
[----:B------:R0:W-:Y:S04]  /*11490*/  STS.128 [R41+0x20], R12 ;  /* 0x0000200c29007388 */ /* 0x0001e80000000c00 */
[----:B------:R0:W-:Y:S04]  /*114a0*/  STS [R41+0x30], R2 ;  /* 0x0000300229007388 */ /* 0x0001e80000000800 */
[----:B------:R0:W-:Y:S01]  /*114b0*/  STS.64 [R41+0x38], R16 ;  /* 0x0000381029007388 */ /* 0x0001e20000000a00 */
[----:B------:R-:W-:Y:S05]  /*114c0*/  @!P0 BRA `(.L_x_5618) ;  /* 0x0000000c00a08947 */ /* 0x000fea0003800000 */
[----:B------:R-:W-:-:S07]  /*114d0*/  IMAD.MOV.U32 R40, RZ, RZ, R43 ;  /* 0x000000ffff287224 */ /* 0x000fce00078e002b */
.L_x_5629:
[----:B--2---:R-:W2:Y:S01]  /*114e0*/  S2R R3, SR_TID.Y ;  /* 0x0000000000037919 */ /* 0x004ea20000002200 */
[----:B------:R-:W-:Y:S01]  /*114f0*/  SHF.R.U32.HI R33, RZ, 0x1, R40 ;  /* 0x00000001ff217819 */ /* 0x000fe20000011628 */
[----:B------:R-:W-:Y:S05]  /*11500*/  WARPSYNC.ALL ;  /* 0x0000000000007948 */ /* 0x000fea0003800000 */
[----:B------:R-:W-:Y:S06]  /*11510*/  BAR.SYNC.DEFER_BLOCKING 0x0 ;  /* 0x0000000000007b1d */ /* 0x000fec0000010000 */
[----:B------:R-:W-:Y:S01]  /*11520*/  BSSY.RECONVERGENT B1, `(.L_x_5619) ;  /* 0x00000df000017945 */ /* 0x000fe20003800200 */
[----:B--2---:R-:W-:-:S04]  /*11530*/  IADD3 R0, PT, PT, R33, R3, RZ ;  /* 0x0000000321007210 */ /* 0x004fc80007ffe0ff */
[----:B------:R-:W-:-:S04]  /*11540*/  ISETP.GE.U32.AND P0, PT, R0, R43, PT ;  /* 0x0000002b0000720c */ /* 0x000fc80003f06070 */
[----:B------:R-:W-:-:S13]  /*11550*/  ISETP.GE.U32.OR P0, PT, R3, R33, P0 ;  /* 0x000000210300720c */ /* 0x000fda0000706470 */
[----:B------:R-:W-:Y:S05]  /*11560*/  @P0 BRA `(.L_x_5620) ;  /* 0x0000000c00680947 */ /* 0x000fea0003800000 */
[----:B------:R-:W2:Y:S01]  /*11570*/  S2R R3, SR_TID.X ;  /* 0x0000000000037919 */ /* 0x000ea20000002100 */
[----:B------:R-:W0:Y:S01]  /*11580*/  DSETP.NEU.AND P0, PT, R34, RZ, PT ;  /* 0x000000ff2200722a */ /* 0x000e220003f0d000 */
[----:B------:R-:W-:Y:S01]  /*11590*/  BSSY.RECONVERGENT B2, `(.L_x_5621) ;  /* 0x0000064000027945 */ /* 0x000fe20003800200 */
[----:B--2---:R-:W-:-:S04]  /*115a0*/  IMAD R0, R0, R44, R3 ;  /* 0x0000002c00007224 */ /* 0x004fc800078e0203 */
[----:B------:R-:W-:-:S05]  /*115b0*/  IMAD R0, R0, 0x40, R45 ;  /* 0x0000004000007824 */ /* 0x000fca00078e022d */
[----:B------:R-:W2:Y:S04]  /*115c0*/  LDS.64 R6, [R0+0x18] ;  /* 0x0000180000067984 */ /* 0x000ea80000000a00 */
[----:B------:R-:W4:Y:S04]  /*115d0*/  LDS.128 R24, [R0] ;  /* 0x0000000000187984 */ /* 0x000f280000000c00 */
[----:B0-----:R0:W0:Y:S04]  /*115e0*/  @!P0 LDS R32, [R0+0x10] ;  /* 0x0000100000208984 */ /* 0x0010280000000800 */
[----:B------:R0:W0:Y:S04]  /*115f0*/  LDS R42, [R0+0x30] ;  /* 0x00003000002a7984 */ /* 0x0000280000000800 */
[----:B------:R0:W0:Y:S04]  /*11600*/  LDS.64 R36, [R0+0x38] ;  /* 0x0000380000247984 */ /* 0x0000280000000a00 */
[----:B-1-3--:R1:W3:Y:S01]  /*11610*/  LDS.128 R20, [R0+0x20] ;  /* 0x0000200000147984 */ /* 0x00a2e20000000c00 */
[----:B--2---:R-:W-:Y:S01]  /*11620*/  @!P0 MOV R34, R6 ;  /* 0x0000000600228202 */ /* 0x004fe20000000f00 */
[----:B------:R-:W-:Y:S01]  /*11630*/  @!P0 IMAD.MOV.U32 R35, RZ, RZ, R7 ;  /* 0x000000ffff238224 */ /* 0x000fe200078e0007 */
[----:B----4-:R-:W-:Y:S01]  /*11640*/  @!P0 MOV R8, R24 ;  /* 0x0000001800088202 */ /* 0x010fe20000000f00 */
[----:B------:R-:W-:Y:S01]  /*11650*/  @!P0 IMAD.MOV.U32 R9, RZ, RZ, R25 ;  /* 0x000000ffff098224 */ /* 0x000fe200078e0019 */
[----:B------:R-:W-:Y:S01]  /*11660*/  @!P0 MOV R10, R26 ;  /* 0x0000001a000a8202 */ /* 0x000fe20000000f00 */
[----:B------:R-:W-:Y:S01]  /*11670*/  @!P0 IMAD.MOV.U32 R11, RZ, RZ, R27 ;  /* 0x000000ffff0b8224 */ /* 0x000fe200078e001b */
[----:B-1----:R-:W-:Y:S06]  /*11680*/  @!P0 BRA `(.L_x_5622) ;  /* 0x0000000400508947 */ /* 0x002fec0003800000 */
[----:B------:R-:W1:Y:S02]  /*11690*/  DSETP.NEU.AND P0, PT, R6, RZ, PT ;  /* 0x000000ff0600722a */ /* 0x000e640003f0d000 */
[----:B-1----:R-:W-:Y:S05]  /*116a0*/  @!P0 BRA `(.L_x_5622) ;  /* 0x0000000400488947 */ /* 0x002fea0003800000 */
[----:B------:R-:W1:Y:S01]  /*116b0*/  DADD R38, R34, R6 ;  /* 0x0000000022267229 */ /* 0x000e620000000006 */
[----:B------:R-:W-:Y:S01]  /*116c0*/  MOV R4, 0x1 ;  /* 0x0000000100047802 */ /* 0x000fe20000000f00 */
        /* <DEDUP_REMOVED lines=41> */
[----:B-1----:R-:W0:Y:S02]  /*11960*/  DFMA R4, R4, R28, R18 ;  /* 0x0000001c0404722b */ /* 0x002e240000000012 */
        /* <DEDUP_REMOVED lines=12> */
[----:B---3--:R-:W-:Y:S05]  /*11a30*/  CALL.REL.NOINC `($__internal_18_$__cuda_sm20_div_rn_f64_full) ;  /* 0x0000012c00007944 */ /* 0x008fea0003c00000 */
.L_x_5624:
[----:B------:R-:W-:Y:S05]  /*11a40*/  BSYNC.RECONVERGENT B3 ;  /* 0x0000000000037941 */ /* 0x000fea0003800200 */
.L_x_5623:
        /* <DEDUP_REMOVED lines=23> */
[----:B-1----:R1:W2:Y:S02]  /*11bc0*/  DFMA R10, R24, R4, R10 ;  /* 0x00000004180a722b */ /* 0x0022a4000000000a */
.L_x_5622:
[----:B------:R-:W-:Y:S05]  /*11bd0*/  BSYNC.RECONVERGENT B2 ;  /* 0x0000000000027941 */ /* 0x000fea0003800200 */
.L_x_5621:
[----:B------:R-:W4:Y:S01]  /*11be0*/  DSETP.NEU.AND P0, PT, R16, RZ, PT ;  /* 0x000000ff1000722a */ /* 0x000f220003f0d000 */
[----:B------:R-:W-:Y:S01]  /*11bf0*/  BSSY.RECONVERGENT B2, `(.L_x_5625) ;  /* 0x0000064000027945 */ /* 0x000fe20003800200 */
[----:B01----:R-:W-:Y:S01]  /*11c00*/  MOV R24, R36 ;  /* 0x0000002400187202 */ /* 0x003fe20000000f00 */
[----:B------:R-:W-:Y:S01]  /*11c10*/  IMAD.MOV.U32 R25, RZ, RZ, R37 ;  /* 0x000000ffff197224 */ /* 0x000fe200078e0025 */
[----:B---3--:R-:W-:Y:S01]  /*11c20*/  MOV R4, R20 ;  /* 0x0000001400047202 */ /* 0x008fe20000000f00 */
[----:B------:R-:W-:Y:S01]  /*11c30*/  IMAD.MOV.U32 R5, RZ, RZ, R21 ;  /* 0x000000ffff057224 */ /* 0x000fe200078e0015 */
[----:B------:R-:W-:Y:S01]  /*11c40*/  MOV R6, R22 ;  /* 0x0000001600067202 */ /* 0x000fe20000000f00 */
[----:B------:R-:W-:Y:S01]  /*11c50*/  IMAD.MOV.U32 R7, RZ, RZ, R23 ;  /* 0x000000ffff077224 */ /* 0x000fe200078e0017 */
[----:B----4-:R-:W-:Y:S06]  /*11c60*/  @!P0 BRA `(.L_x_5626) ;  /* 0x0000000400708947 */ /* 0x010fec0003800000 */
        /* <DEDUP_REMOVED lines=64> */
[----:B------:R-:W-:Y:S02]  /*12070*/  MOV R6, R2 ;  /* 0x0000000200067202 */ /* 0x000fe40000000f00 */
[----:B------:R-:W-:-:S07]  /*12080*/  MOV R0, 0x120a0 ;  /* 0x000120a000007802 */ /* 0x000fce0000000f00 */
[----:B--2---:R-:W-:Y:S05]  /*12090*/  CALL.REL.NOINC `($__internal_18_$__cuda_sm20_div_rn_f64_full) ;  /* 0x0000012400687944 */ /* 0x004fea0003c00000 */
[----:B------:R-:W-:Y:S01]  /*120a0*/  IMAD.MOV.U32 R6, RZ, RZ, R4 ;  /* 0x000000ffff067224 */ /* 0x000fe200078e0004 */
[----:B------:R-:W-:-:S07]  /*120b0*/  MOV R7, R5 ;  /* 0x0000000500077202 */ /* 0x000fce0000000f00 */
.L_x_5628:
[----:B------:R-:W-:Y:S05]  /*120c0*/  BSYNC.RECONVERGENT B3 ;  /* 0x0000000000037941 */ /* 0x000fea0003800200 */
.L_x_5627:
        /* <DEDUP_REMOVED lines=22> */
.L_x_5626:
[----:B------:R-:W-:Y:S05]  /*12230*/  BSYNC.RECONVERGENT B2 ;  /* 0x0000000000027941 */ /* 0x000fea0003800200 */
.L_x_5625:
[----:B--2---:R2:W-:Y:S01]  /*12240*/  STS.128 [R41], R8 ;  /* 0x0000000829007388 */ /* 0x0045e20000000c00 */
[----:B------:R-:W-:Y:S01]  /*12250*/  MOV R16, R24 ;  /* 0x0000001800107202 */ /* 0x000fe20000000f00 */
[----:B------:R-:W-:Y:S01]  /*12260*/  IMAD.MOV.U32 R17, RZ, RZ, R25 ;  /* 0x000000ffff117224 */ /* 0x000fe200078e0019 */
[----:B------:R-:W-:Y:S01]  /*12270*/  MOV R2, R42 ;  /* 0x0000002a00027202 */ /* 0x000fe20000000f00 */
[----:B------:R2:W-:Y:S01]  /*12280*/  STS [R41+0x10], R32 ;  /* 0x0000102029007388 */ /* 0x0005e20000000800 */
[----:B01----:R-:W-:Y:S01]  /*12290*/  IMAD.MOV.U32 R14, RZ, RZ, R6 ;  /* 0x000000ffff0e7224 */ /* 0x003fe200078e0006 */
[----:B------:R-:W-:Y:S01]  /*122a0*/  MOV R15, R7 ;  /* 0x00000007000f7202 */ /* 0x000fe20000000f00 */
[----:B------:R-:W-:Y:S01]  /*122b0*/  IMAD.MOV.U32 R12, RZ, RZ, R4 ;  /* 0x000000ffff0c7224 */ /* 0x000fe200078e0004 */
[----:B------:R2:W-:Y:S01]  /*122c0*/  STS.64 [R41+0x18], R34 ;  /* 0x0000182229007388 */ /* 0x0005e20000000a00 */
[----:B------:R-:W-:-:S03]  /*122d0*/  MOV R13, R5 ;  /* 0x00000005000d7202 */ /* 0x000fc60000000f00 */
[----:B------:R2:W-:Y:S04]  /*122e0*/  STS.128 [R41+0x20], R4 ;  /* 0x0000200429007388 */ /* 0x0005e80000000c00 */
[----:B------:R2:W-:Y:S04]  /*122f0*/  STS [R41+0x30], R42 ;  /* 0x0000302a29007388 */ /* 0x0005e80000000800 */
[----:B------:R2:W-:Y:S02]  /*12300*/  STS.64 [R41+0x38], R24 ;  /* 0x0000381829007388 */ /* 0x0005e40000000a00 */
.L_x_5620:
[----:B------:R-:W-:Y:S05]  /*12310*/  BSYNC.RECONVERGENT B1 ;  /* 0x0000000000017941 */ /* 0x000fea0003800200 */
.L_x_5619:
[----:B------:R-:W-:Y:S01]  /*12320*/  ISETP.GT.U32.AND P0, PT, R40, 0x3, PT ;  /* 0x000000032800780c */ /* 0x000fe20003f04070 */
[----:B------:R-:W-:-:S12]  /*12330*/  IMAD.MOV.U32 R40, RZ, RZ, R33 ;  /* 0x000000ffff287224 */ /* 0x000fd800078e0021 */
[----:B------:R-:W-:Y:S05]  /*12340*/  @P0 BRA `(.L_x_5629) ;  /* 0xfffffff000640947 */ /* 0x000fea000383ffff */
.L_x_5618:
[----:B------:R-:W5:Y:S02]  /*12350*/  LDCU UR4, c[0x0][0x3c8] ;  /* 0x00007900ff0477ac */ /* 0x000f640008000800 */
[----:B-----5:R-:W-:-:S09]  /*12360*/  UISETP.NE.AND UP0, UPT, UR4, URZ, UPT ;  /* 0x000000ff0400728c */ /* 0x020fd2000bf05270 */
[----:B------:R-:W-:Y:S05]  /*12370*/  BRA.U !UP0, `(.L_x_5630) ;  /* 0x0000001d08947547 */ /* 0x000fea000b800000 */
[----:B------:R-:W5:Y:S02]  /*12380*/  LDC R43, c[0x0][0x360] ;  /* 0x0000d800ff2b7b82 */ /* 0x000f640000000800 */
[----:B-----5:R-:W-:Y:S02]  /*12390*/  ISETP.GE.U32.AND P0, PT, R43, 0x21, PT ;  /* 0x000000212b00780c */ /* 0x020fe40003f06070 */
[----:B------:R-:W-:-:S11]  /*123a0*/  MOV R44, R43 ;  /* 0x0000002b002c7202 */ /* 0x000fd60000000f00 */
[----:B------:R-:W-:Y:S05]  /*123b0*/  @!P0 BRA `(.L_x_5631) ;  /* 0x0000000c00dc8947 */ /* 0x000fea0003800000 */
[----:B------:R-:W0:Y:S01]  /*123c0*/  S2R R0, SR_TID.Y ;  /* 0x0000000000007919 */ /* 0x000e220000002200 */
[----:B------:R-:W5:Y:S01]  /*123d0*/  S2UR UR5, SR_CgaCtaId ;  /* 0x00000000000579c3 */ /* 0x000f620000008800 */
[----:B------:R-:W-:Y:S01]  /*123e0*/  UMOV UR4, 0x400 ;  /* 0x0000040000047882 */ /* 0x000fe20000000000 */
[----:B------:R-:W-:Y:S01]  /*123f0*/  ISETP.GE.U32.AND P0, PT, R43, 0x40, PT ;  /* 0x000000402b00780c */ /* 0x000fe20003f06070 */
[----:B------:R-:W0:Y:S01]  /*12400*/  S2R R3, SR_TID.X ;  /* 0x0000000000037919 */ /* 0x000e220000002100 */
[----:B------:R-:W-:Y:S01]  /*12410*/  UIADD3 UR4, UPT, UPT, UR4, 0x10, URZ ;  /* 0x0000001004047890 */ /* 0x000fe2000fffe0ff */
[----:B------:R-:W-:-:S03]  /*12420*/  IMAD.MOV.U32 R44, RZ, RZ, 0x20 ;  /* 0x00000020ff2c7424 */ /* 0x000fc600078e00ff */
[----:B-----5:R-:W-:Y:S01]  /*12430*/  ULEA UR4, UR5, UR4, 0x18 ;  /* 0x0000000405047291 */ /* 0x020fe2000f8ec0ff */
[----:B0-2---:R-:W-:-:S05]  /*12440*/  IMAD R41, R0, R43, R3 ;  /* 0x0000002b00297224 */ /* 0x005fca00078e0203 */
[----:B------:R-:W-:-:S05]  /*12450*/  LEA R41, R41, UR4, 0x6 ;  /* 0x0000000429297c11 */ /* 0x000fca000f8e30ff */
[----:B------:R0:W-:Y:S04]  /*12460*/  STS.128 [R41], R8 ;  /* 0x0000000829007388 */ /* 0x0001e80000000c00 */
[----:B------:R0:W-:Y:S04]  /*12470*/  STS [R41+0x10], R32 ;  /* 0x0000102029007388 */ /* 0x0001e80000000800 */
[----:B------:R0:W-:Y:S04]  /*12480*/  STS.64 [R41+0x18], R34 ;  /* 0x0000182229007388 */ /* 0x0001e80000000a00 */
[----:B------:R0:W-:Y:S04]  /*12490*/  STS.128 [R41+0x20], R12 ;  /* 0x0000200c29007388 */ /* 0x0001e80000000c00 */
[----:B------:R0:W-:Y:S04]  /*124a0*/  STS [R41+0x30], R2 ;  /* 0x0000300229007388 */ /* 0x0001e80000000800 */
[----:B------:R0:W-:Y:S01]  /*124b0*/  STS.64 [R41+0x38], R16 ;  /* 0x0000381029007388 */ /* 0x0001e20000000a00 */
[----:B------:R-:W-:Y:S05]  /*124c0*/  @!P0 BRA `(.L_x_5631) ;  /* 0x0000000c00988947 */ /* 0x000fea0003800000 */
[----:B------:R-:W-:-:S07]  /*124d0*/  MOV R40, R43 ;  /* 0x0000002b00287202 */ /* 0x000fce0000000f00 */
.L_x_5642:
[----:B--2---:R-:W2:Y:S01]  /*124e0*/  S2R R3, SR_TID.X ;  /* 0x0000000000037919 */ /* 0x004ea20000002100 */
[----:B------:R-:W-:Y:S01]  /*124f0*/  SHF.R.U32.HI R33, RZ, 0x1, R40 ;  /* 0x00000001ff217819 */ /* 0x000fe20000011628 */
[----:B------:R-:W-:Y:S05]  /*12500*/  WARPSYNC.ALL ;  /* 0x0000000000007948 */ /* 0x000fea0003800000 */
[----:B------:R-:W-:Y:S06]  /*12510*/  BAR.SYNC.DEFER_BLOCKING 0x0 ;  /* 0x0000000000007b1d */ /* 0x000fec0000010000 */
[----:B------:R-:W-:Y:S01]  /*12520*/  BSSY.RECONVERGENT B1, `(.L_x_5632) ;  /* 0x00000dd000017945 */ /* 0x000fe20003800200 */
[----:B--2---:R-:W-:-:S05]  /*12530*/  IMAD.IADD R0, R33, 0x1, R3 ;  /* 0x0000000121007824 */ /* 0x004fca00078e0203 */
[----:B------:R-:W-:-:S04]  /*12540*/  ISETP.GE.U32.AND P0, PT, R0, R43, PT ;  /* 0x0000002b0000720c */ /* 0x000fc80003f06070 */
[----:B------:R-:W-:-:S13]  /*12550*/  ISETP.GE.U32.OR P0, PT, R3, R33, P0 ;  /* 0x000000210300720c */ /* 0x000fda0000706470 */
[----:B------:R-:W-:Y:S05]  /*12560*/  @P0 BRA `(.L_x_5633) ;  /* 0x0000000c00600947 */ /* 0x000fea0003800000 */
[----:B------:R-:W-:Y:S01]  /*12570*/  LEA R0, R33, R41, 0x6 ;  /* 0x0000002921007211 */ /* 0x000fe200078e30ff */
[----:B------:R-:W0:Y:S01]  /*12580*/  DSETP.NEU.AND P0, PT, R34, RZ, PT ;  /* 0x000000ff2200722a */ /* 0x000e220003f0d000 */
[----:B------:R-:W-:Y:S03]  /*12590*/  BSSY.RECONVERGENT B2, `(.L_x_5634) ;  /* 0x0000062000027945 */ /* 0x000fe60003800200 */
[----:B------:R-:W2:Y:S04]  /*125a0*/  LDS.64 R6, [R0+0x18] ;  /* 0x0000180000067984 */ /* 0x000ea80000000a00 */
[----:B------:R-:W5:Y:S04]  /*125b0*/  LDS.128 R24, [R0] ;  /* 0x0000000000187984 */ /* 0x000f680000000c00 */
[----:B0-----:R0:W0:Y:S04]  /*125c0*/  @!P0 LDS R32, [R0+0x10] ;  /* 0x0000100000208984 */ /* 0x0010280000000800 */
[----:B------:R0:W0:Y:S04]  /*125d0*/  LDS R42, [R0+0x30] ;  /* 0x00003000002a7984 */ /* 0x0000280000000800 */
[----:B------:R0:W0:Y:S04]  /*125e0*/  LDS.64 R36, [R0+0x38] ;  /* 0x0000380000247984 */ /* 0x0000280000000a00 */
[----:B-1-34-:R1:W3:Y:S01]  /*125f0*/  LDS.128 R20, [R0+0x20] ;  /* 0x0000200000147984 */ /* 0x01a2e20000000c00 */
[----:B--2---:R-:W-:Y:S01]  /*12600*/  @!P0 IMAD.MOV.U32 R34, RZ, RZ, R6 ;  /* 0x000000ffff228224 */ /* 0x004fe200078e0006 */
[----:B------:R-:W-:Y:S01]  /*12610*/  @!P0 MOV R35, R7 ;  /* 0x0000000700238202 */ /* 0x000fe20000000f00 */
[----:B-----5:R-:W-:Y:S01]  /*12620*/  @!P0 IMAD.MOV.U32 R8, RZ, RZ, R24 ;  /* 0x000000ffff088224 */ /* 0x020fe200078e0018 */
[----:B------:R-:W-:Y:S01]  /*12630*/  @!P0 MOV R9, R25 ;  /* 0x0000001900098202 */ /* 0x000fe20000000f00 */
[----:B------:R-:W-:Y:S01]  /*12640*/  @!P0 IMAD.MOV.U32 R10, RZ, RZ, R26 ;  /* 0x000000ffff0a8224 */ /* 0x000fe200078e001a */
[----:B------:R-:W-:Y:S01]  /*12650*/  @!P0 MOV R11, R27 ;  /* 0x0000001b000b8202 */ /* 0x000fe20000000f00 */
[----:B-1----:R-:W-:Y:S06]  /*12660*/  @!P0 BRA `(.L_x_5635) ;  /* 0x0000000400508947 */ /* 0x002fec0003800000 */
[----:B------:R-:W1:Y:S02]  /*12670*/  DSETP.NEU.AND P0, PT, R6, RZ, PT ;  /* 0x000000ff0600722a */ /* 0x000e640003f0d000 */
[----:B-1----:R-:W-:Y:S05]  /*12680*/  @!P0 BRA `(.L_x_5635) ;  /* 0x0000000400488947 */ /* 0x002fea0003800000 */
        /* <DEDUP_REMOVED lines=56> */
[----:B---3--:R-:W-:Y:S05]  /*12a10*/  CALL.REL.NOINC `($__internal_18_$__cuda_sm20_div_rn_f64_full) ;  /* 0x0000011c00087944 */ /* 0x008fea0003c00000 */
.L_x_5637:
[----:B------:R-:W-:Y:S05]  /*12a20*/  BSYNC.RECONVERGENT B3 ;  /* 0x0000000000037941 */ /* 0x000fea0003800200 */
.L_x_5636:
        /* <DEDUP_REMOVED lines=23> */
[----:B-1----:R1:W2:Y:S02]  /*12ba0*/  DFMA R10, R24, R4, R10 ;  /* 0x00000004180a722b */ /* 0x0022a4000000000a */
.L_x_5635:
[----:B------:R-:W-:Y:S05]  /*12bb0*/  BSYNC.RECONVERGENT B2 ;  /* 0x0000000000027941 */ /* 0x000fea0003800200 */
.L_x_5634:
[----:B------:R-:W4:Y:S01]  /*12bc0*/  DSETP.NEU.AND P0, PT, R16, RZ, PT ;  /* 0x000000ff1000722a */ /* 0x000f220003f0d000 */
[----:B------:R-:W-:Y:S01]  /*12bd0*/  BSSY.RECONVERGENT B2, `(.L_x_5638) ;  /* 0x0000064000027945 */ /* 0x000fe20003800200 */
[----:B01----:R-:W-:Y:S01]  /*12be0*/  IMAD.MOV.U32 R24, RZ, RZ, R36 ;  /* 0x000000ffff187224 */ /* 0x003fe200078e0024 */
[----:B------:R-:W-:Y:S01]  /*12bf0*/  MOV R25, R37 ;  /* 0x0000002500197202 */ /* 0x000fe20000000f00 */
[----:B---3--:R-:W-:Y:S01]  /*12c00*/  IMAD.MOV.U32 R4, RZ, RZ, R20 ;  /* 0x000000ffff047224 */ /* 0x008fe200078e0014 */
[----:B------:R-:W-:Y:S01]  /*12c10*/  MOV R5, R21 ;  /* 0x0000001500057202 */ /* 0x000fe20000000f00 */
[----:B------:R-:W-:Y:S01]  /*12c20*/  IMAD.MOV.U32 R6, RZ, RZ, R22 ;  /* 0x000000ffff067224 */ /* 0x000fe200078e0016 */
[----:B------:R-:W-:Y:S01]  /*12c30*/  MOV R7, R23 ;  /* 0x0000001700077202 */ /* 0x000fe20000000f00 */
[----:B----4-:R-:W-:Y:S06]  /*12c40*/  @!P0 BRA `(.L_x_5639) ;  /* 0x0000000400708947 */ /* 0x010fec0003800000 */
        /* <DEDUP_REMOVED lines=13> */
[----:B------:R-:W-:Y:S01]  /*12d20*/  BSSY.RECONVERGENT B3, `(.L_x_5640) ;  /* 0x0000038000037945 */ /* 0x000fe20003800200 */
[----:B------:R-:W-:Y:S01]  /*12d30*/  IMAD.MOV.U32 R24, RZ, RZ, R2 ;  /* 0x000000ffff187224 */ /* 0x000fe200078e0002 */
[----:B------:R-:W-:-:S15]  /*12d40*/  MOV R25, R3 ;  /* 0x0000000300197202 */ /* 0x000fde0000000f00 */
        /* <DEDUP_REMOVED lines=49> */
[----:B------:R-:W-:-:S07]  /*13060*/  MOV R0, 0x13080 ;  /* 0x0001308000007802 */ /* 0x000fce0000000f00 */
[----:B--2---:R-:W-:Y:S05]  /*13070*/  CALL.REL.NOINC `($__internal_18_$__cuda_sm20_div_rn_f64_full) ;  /* 0x0000011400707944 */ /* 0x004fea0003c00000 */
[----:B------:R-:W-:Y:S01]  /*13080*/  MOV R6, R4 ;  /* 0x0000000400067202 */ /* 0x000fe20000000f00 */
[----:B------:R-:W-:-:S07]  /*13090*/  IMAD.MOV.U32 R7, RZ, RZ, R5 ;  /* 0x000000ffff077224 */ /* 0x000fce00078e0005 */
.L_x_5641:
[----:B------:R-:W-:Y:S05]  /*130a0*/  BSYNC.RECONVERGENT B3 ;  /* 0x0000000000037941 */ /* 0x000fea0003800200 */
.L_x_5640:
        /* <DEDUP_REMOVED lines=22> */
.L_x_5639:
[----:B------:R-:W-:Y:S05]  /*13210*/  BSYNC.RECONVERGENT B2 ;  /* 0x0000000000027941 */ /* 0x000fea0003800200 */
.L_x_5638:
[----:B--2---:R2:W-:Y:S01]  /*13220*/  STS.128 [R41], R8 ;  /* 0x0000000829007388 */ /* 0x0045e20000000c00 */
[----:B------:R-:W-:Y:S01]  /*13230*/  IMAD.MOV.U32 R12, RZ, RZ, R4 ;  /* 0x000000ffff0c7224 */ /* 0x000fe200078e0004 */
[----:B------:R-:W-:Y:S01]  /*13240*/  MOV R13, R5 ;  /* 0x00000005000d7202 */ /* 0x000fe20000000f00 */
[----:B01----:R-:W-:Y:S01]  /*13250*/  IMAD.MOV.U32 R14, RZ, RZ, R6 ;  /* 0x000000ffff0e7224 */ /* 0x003fe200078e0006 */
[----:B------:R2:W-:Y:S01]  /*13260*/  STS [R41+0x10], R32 ;  /* 0x0000102029007388 */ /* 0x0005e20000000800 */
[----:B------:R-:W-:Y:S01]  /*13270*/  MOV R15, R7 ;  /* 0x00000007000f7202 */ /* 0x000fe20000000f00 */
[----:B------:R-:W-:Y:S01]  /*13280*/  IMAD.MOV.U32 R2, RZ, RZ, R42 ;  /* 0x000000ffff027224 */ /* 0x000fe200078e002a */
[----:B------:R-:W-:Y:S01]  /*13290*/  MOV R16, R24 ;  /* 0x0000001800107202 */ /* 0x000fe20000000f00 */
[----:B------:R2:W-:Y:S01]  /*132a0*/  STS.64 [R41+0x18], R34 ;  /* 0x0000182229007388 */ /* 0x0005e20000000a00 */
[----:B------:R-:W-:-:S03]  /*132b0*/  IMAD.MOV.U32 R17, RZ, RZ, R25 ;  /* 0x000000ffff117224 */ /* 0x000fc600078e0019 */
[----:B------:R2:W-:Y:S04]  /*132c0*/  STS.128 [R41+0x20], R4 ;  /* 0x0000200429007388 */ /* 0x0005e80000000c00 */
[----:B------:R2:W-:Y:S04]  /*132d0*/  STS [R41+0x30], R42 ;  /* 0x0000302a29007388 */ /* 0x0005e80000000800 */
[----:B------:R2:W-:Y:S02]  /*132e0*/  STS.64 [R41+0x38], R24 ;  /* 0x0000381829007388 */ /* 0x0005e40000000a00 */
.L_x_5633:
[----:B------:R-:W-:Y:S05]  /*132f0*/  BSYNC.RECONVERGENT B1 ;  /* 0x0000000000017941 */ /* 0x000fea0003800200 */
.L_x_5632:
[----:B------:R-:W-:Y:S02]  /*13300*/  ISETP.GT.U32.AND P0, PT, R40, 0x7f, PT ;  /* 0x0000007f2800780c */ /* 0x000fe40003f04070 */
[----:B------:R-:W-:-:S11]  /*13310*/  MOV R40, R33 ;  /* 0x0000002100287202 */ /* 0x000fd60000000f00 */
[----:B------:R-:W-:Y:S05]  /*13320*/  @P0 BRA `(.L_x_5642) ;  /* 0xfffffff0006c0947 */ /* 0x000fea000383ffff */
.L_x_5631:
[----:B------:R-:W-:Y:S01]  /*13330*/  ISETP.GE.U32.AND P0, PT, R44, 0x2, PT ;  /* 0x000000022c00780c */ /* 0x000fe20003f06070 */
[----:B------:R-:W-:Y:S05]  /*13340*/  WARPSYNC.ALL ;  /* 0x0000000000007948 */ /* 0x000fea0003800000 */
[----:B------:R-:W-:Y:S07]  /*13350*/  BAR.SYNC.DEFER_BLOCKING 0x0 ;  /* 0x0000000000007b1d */ /* 0x000fee0000010000 */
[----:B------:R-:W-:Y:S05]  /*13360*/  @!P0 BRA `(.L_x_5630) ;  /* 0x0000000c00988947 */ /* 0x000fea0003800000 */
[----:B--2---:R-:W-:-:S07]  /*13370*/  IMAD.MOV.U32 R42, RZ, RZ, 0x1 ;  /* 0x00000001ff2a7424 */ /* 0x004fce00078e00ff */
.L_x_5651:
[----:B------:R-:W2:Y:S01]  /*13380*/  SHFL.DOWN PT, R6, R8, R42, 0x1f ;  /* 0x08001f2a08067589 */ /* 0x000ea200000e0000 */
[----:B------:R-:W-:Y:S01]  /*13390*/  MOV R0, R32 ;  /* 0x0000002000007202 */ /* 0x000fe20000000f00 */
[----:B------:R5:W5:Y:S01]  /*133a0*/  DSETP.NEU.AND P0, PT, R34, RZ, PT ;  /* 0x000000ff2200722a */ /* 0x000b620003f0d000 */
[----:B------:R-:W-:Y:S01]  /*133b0*/  BSSY.RECONVERGENT B1, `(.L_x_5643) ;  /* 0x0000074000017945 */ /* 0x000fe20003800200 */
[----:B------:R-:W5:Y:S01]  /*133c0*/  SHFL.DOWN PT, R7, R9, R42, 0x1f ;  /* 0x08001f2a09077589 */ /* 0x000f6200000e0000 */
[----:B------:R-:W-:Y:S01]  /*133d0*/  IMAD.MOV.U32 R38, RZ, RZ, R8 ;  /* 0x000000ffff267224 */ /* 0x000fe200078e0008 */
[----:B------:R-:W-:Y:S01]  /*133e0*/  MOV R39, R9 ;  /* 0x0000000900277202 */ /* 0x000fe20000000f00 */
[----:B0-----:R-:W-:Y:S01]  /*133f0*/  IMAD.MOV.U32 R36, RZ, RZ, R10 ;  /* 0x000000ffff247224 */ /* 0x001fe200078e000a */
[----:B------:R-:W0:Y:S01]  /*13400*/  SHFL.DOWN PT, R40, R10, R42, 0x1f ;  /* 0x08001f2a0a287589 */ /* 0x000e2200000e0000 */
[----:B------:R-:W-:Y:S01]  /*13410*/  MOV R37, R11 ;  /* 0x0000000b00257202 */ /* 0x000fe20000000f00 */
[----:B------:R-:W-:Y:S01]  /*13420*/  IMAD.MOV.U32 R26, RZ, RZ, R34 ;  /* 0x000000ffff1a7224 */ /* 0x000fe200078e0022 */
[----:B------:R-:W-:Y:S01]  /*13430*/  MOV R27, R35 ;  /* 0x00000023001b7202 */ /* 0x000fe20000000f00 */
[----:B------:R-:W0:Y:S01]  /*13440*/  SHFL.DOWN PT, R41, R11, R42, 0x1f ;  /* 0x08001f2a0b297589 */ /* 0x000e2200000e0000 */
[----:B------:R-:W-:Y:S01]  /*13450*/  IMAD.MOV.U32 R33, RZ, RZ, R2 ;  /* 0x000000ffff217224 */ /* 0x000fe200078e0002 */
[----:B------:R-:W-:Y:S01]  /*13460*/  MOV R24, R16 ;  /* 0x0000001000187202 */ /* 0x000fe20000000f00 */
[----:B------:R-:W-:Y:S01]  /*13470*/  IMAD.MOV.U32 R25, RZ, RZ, R17 ;  /* 0x000000ffff197224 */ /* 0x000fe200078e0011 */
[----:B------:R-:W0:Y:S01]  /*13480*/  SHFL.DOWN PT, R19, R35, R42, 0x1f ;  /* 0x08001f2a23137589 */ /* 0x000e2200000e0000 */
[----:B-1--4-:R-:W-:Y:S01]  /*13490*/  MOV R22, R14 ;  /* 0x0000000e00167202 */ /* 0x012fe20000000f00 */
[----:B------:R-:W-:Y:S01]  /*134a0*/  IMAD.MOV.U32 R23, RZ, RZ, R15 ;  /* 0x000000ffff177224 */ /* 0x000fe200078e000f */
[----:B-1-3--:R-:W-:Y:S01]  /*134b0*/  MOV R20, R12 ;  /* 0x0000000c00147202 */ /* 0x00afe20000000f00 */
[----:B------:R-:W1:Y:S01]  /*134c0*/  SHFL.DOWN PT, R18, R34, R42, 0x1f ;  /* 0x08001f2a22127589 */ /* 0x000e6200000e0000 */
[----:B------:R-:W-:-:S03]  /*134d0*/  IMAD.MOV.U32 R21, RZ, RZ, R13 ;  /* 0x000000ffff157224 */ /* 0x000fc600078e000d */
[----:B------:R3:W4:Y:S01]  /*134e0*/  SHFL.DOWN PT, R32, R32, R42, 0x1f ;  /* 0x08001f2a20207589 */ /* 0x00072200000e0000 */
[----:B--2---:R-:W-:Y:S01]  /*134f0*/  MOV R8, R6 ;  /* 0x0000000600087202 */ /* 0x004fe20000000f00 */
[----:B-----5:R-:W-:Y:S01]  /*13500*/  IMAD.MOV.U32 R9, RZ, RZ, R7 ;  /* 0x000000ffff097224 */ /* 0x020fe200078e0007 */
[----:B0-----:R-:W-:Y:S01]  /*13510*/  MOV R10, R40 ;  /* 0x00000028000a7202 */ /* 0x001fe20000000f00 */
[----:B------:R-:W-:Y:S02]  /*13520*/  IMAD.MOV.U32 R11, RZ, RZ, R41 ;  /* 0x000000ffff0b7224 */ /* 0x000fe400078e0029 */
[----:B------:R-:W-:Y:S01]  /*13530*/  IMAD.MOV.U32 R35, RZ, RZ, R19 ;  /* 0x000000ffff237224 */ /* 0x000fe200078e0013 */
[----:B-1----:R-:W-:Y:S01]  /*13540*/  MOV R34, R18 ;  /* 0x0000001200227202 */ /* 0x002fe20000000f00 */
[----:B---3--:R-:W-:Y:S06]  /*13550*/  @!P0 BRA `(.L_x_5644) ;  /* 0x0000000400648947 */ /* 0x008fec0003800000 */
[----:B------:R-:W0:Y:S01]  /*13560*/  DSETP.NEU.AND P0, PT, R18, RZ, PT ;  /* 0x000000ff1200722a */ /* 0x000e220003f0d000 */
[----:B----4-:R-:W-:Y:S01]  /*13570*/  MOV R32, R0 ;  /* 0x0000000000207202 */ /* 0x010fe20000000f00 */
        /* <DEDUP_REMOVED lines=58> */
[----:B------:R-:W-:Y:S01]  /*13920*/  MOV R6, R34 ;  /* 0x0000002200067202 */ /* 0x000fe20000000f00 */
[----:B------:R-:W-:Y:S01]  /*13930*/  IMAD.MOV.U32 R3, RZ, RZ, R35 ;  /* 0x000000ffff037224 */ /* 0x000fe200078e0023 */
[----:B------:R-:W-:Y:S01]  /*13940*/  MOV R4, R18 ;  /* 0x0000001200047202 */ /* 0x000fe20000000f00 */
[----:B------:R-:W-:Y:S01]  /*13950*/  IMAD.MOV.U32 R5, RZ, RZ, R19 ;  /* 0x000000ffff057224 */ /* 0x000fe200078e0013 */
[----:B------:R-:W-:-:S07]  /*13960*/  MOV R0, 0x13980 ;  /* 0x0001398000007802 */ /* 0x000fce0000000f00 */
[----:B------:R-:W-:Y:S05]  /*13970*/  CALL.REL.NOINC `($__internal_18_$__cuda_sm20_div_rn_f64_full) ;  /* 0x0000010c00307944 */ /* 0x000fea0003c00000 */
.L_x_5646:
[----:B------:R-:W-:Y:S05]  /*13980*/  BSYNC.RECONVERGENT B2 ;  /* 0x0000000000027941 */ /* 0x000fea0003800200 */
.L_x_5645:
        /* <DEDUP_REMOVED lines=22> */
.L_x_5644:
[----:B------:R-:W-:Y:S05]  /*13af0*/  BSYNC.RECONVERGENT B1 ;  /* 0x0000000000017941 */ /* 0x000fea0003800200 */
.L_x_5643:
[----:B------:R-:W2:Y:S01]  /*13b00*/  SHFL.DOWN PT, R6, R12, R42, 0x1f ;  /* 0x08001f2a0c067589 */ /* 0x000ea200000e0000 */
[----:B------:R3:W5:Y:S01]  /*13b10*/  DSETP.NEU.AND P0, PT, R16, RZ, PT ;  /* 0x000000ff1000722a */ /* 0x0007620003f0d000 */
[----:B------:R-:W-:Y:S02]  /*13b20*/  BSSY.RECONVERGENT B1, `(.L_x_5647) ;  /* 0x0000067000017945 */ /* 0x000fe40003800200 */
[----:B------:R-:W0:Y:S04]  /*13b30*/  SHFL.DOWN PT, R7, R13, R42, 0x1f ;  /* 0x08001f2a0d077589 */ /* 0x000e2800000e0000 */
[----:B------:R-:W1:Y:S04]  /*13b40*/  SHFL.DOWN PT, R26, R14, R42, 0x1f ;  /* 0x08001f2a0e1a7589 */ /* 0x000e6800000e0000 */
[----:B------:R-:W4:Y:S04]  /*13b50*/  SHFL.DOWN PT, R27, R15, R42, 0x1f ;  /* 0x08001f2a0f1b7589 */ /* 0x000f2800000e0000 */
[----:B------:R-:W3:Y:S04]  /*13b60*/  SHFL.DOWN PT, R19, R17, R42, 0x1f ;  /* 0x08001f2a11137589 */ /* 0x000ee800000e0000 */
[----:B------:R-:W5:Y:S04]  /*13b70*/  SHFL.DOWN PT, R18, R16, R42, 0x1f ;  /* 0x08001f2a10127589 */ /* 0x000f6800000e0000 */
[----:B------:R3:W5:Y:S01]  /*13b80*/  SHFL.DOWN PT, R2, R2, R42, 0x1f ;  /* 0x08001f2a02027589 */ /* 0x00076200000e0000 */
[----:B--2---:R-:W-:Y:S01]  /*13b90*/  IMAD.MOV.U32 R12, RZ, RZ, R6 ;  /* 0x000000ffff0c7224 */ /* 0x004fe200078e0006 */
[----:B0-----:R-:W-:Y:S01]  /*13ba0*/  MOV R13, R7 ;  /* 0x00000007000d7202 */ /* 0x001fe20000000f00 */
[----:B-1----:R-:W-:Y:S01]  /*13bb0*/  IMAD.MOV.U32 R14, RZ, RZ, R26 ;  /* 0x000000ffff0e7224 */ /* 0x002fe200078e001a */
[----:B----4-:R-:W-:-:S02]  /*13bc0*/  MOV R15, R27 ;  /* 0x0000001b000f7202 */ /* 0x010fc40000000f00 */
[----:B---3--:R-:W-:Y:S01]  /*13bd0*/  MOV R17, R19 ;  /* 0x0000001300117202 */ /* 0x008fe20000000f00 */
[----:B-----5:R-:W-:Y:S01]  /*13be0*/  IMAD.MOV.U32 R16, RZ, RZ, R18 ;  /* 0x000000ffff107224 */ /* 0x020fe200078e0012 */
        /* <DEDUP_REMOVED lines=66> */
[----:B------:R-:W-:Y:S05]  /*14010*/  CALL.REL.NOINC `($__internal_18_$__cuda_sm20_div_rn_f64_full) ;  /* 0x0000010400887944 */ /* 0x000fea0003c00000 */
.L_x_5650:
[----:B------:R-:W-:Y:S05]  /*14020*/  BSYNC.RECONVERGENT B2 ;  /* 0x0000000000027941 */ /* 0x000fea0003800200 */
.L_x_5649:
        /* <DEDUP_REMOVED lines=22> */
.L_x_5648:
[----:B------:R-:W-:Y:S05]  /*14190*/  BSYNC.RECONVERGENT B1 ;  /* 0x0000000000017941 */ /* 0x000fea0003800200 */
.L_x_5647:
[----:B------:R-:W-:-:S04]  /*141a0*/  SHF.L.U32 R42, R42, 0x1, RZ ;  /* 0x000000012a2a7819 */ /* 0x000fc800000006ff */
[----:B------:R-:W-:-:S13]  /*141b0*/  ISETP.GE.AND P0, PT, R42, R44, PT ;  /* 0x0000002c2a00720c */ /* 0x000fda0003f06270 */
[----:B------:R-:W-:Y:S05]  /*141c0*/  @!P0 BRA `(.L_x_5651) ;  /* 0xfffffff0006c8947 */ /* 0x000fea000383ffff */
.L_x_5630:
[----:B------:R-:W5:Y:S01]  /*141d0*/  LDC R0, c[0x0][0x584] ;  /* 0x00016100ff007b82 */ /* 0x000f620000000800 */
[----:B0---4-:R-:W-:Y:S02]  /*141e0*/  MOV R23, RZ ;  /* 0x000000ff00177202 */ /* 0x011fe40000000f00 */
[C---:B-----5:R-:W-:Y:S01]  /*141f0*/  ISETP.NE.AND P0, PT, R0.reuse, RZ, PT ;  /* 0x000000ff0000720c */ /* 0x060fe20003f05270 */
[----:B--2---:R-:W-:-:S05]  /*14200*/  VIADD R7, R0, 0xffffffff ;  /* 0xffffffff00077836 */ /* 0x004fca0000000000 */
[----:B------:R-:W-:-:S05]  /*14210*/  VIMNMX.U32 R0, PT, PT, R7, 0x18, PT ;  /* 0x0000001807007848 */ /* 0x000fca0003fe0000 */
[----:B------:R-:W-:Y:S02]  /*14220*/  VIADD R0, R0, 0x1 ;  /* 0x0000000100007836 */ /* 0x000fe40000000000 */
[----:B------:R-:W-:Y:S05]  /*14230*/  @!P0 BRA `(.L_x_5652) ;  /* 0x0000001000488947 */ /* 0x000fea0003800000 */
[----:B------:R-:W0:Y:S01]  /*14240*/  LDCU.64 UR6, c[0x0][0x588] ;  /* 0x0000b100ff0677ac */ /* 0x000e220008000a00 */
[----:B------:R-:W-:Y:S02]  /*14250*/  HFMA2 R4, -RZ, RZ, 0, 0 ;  /* 0x00000000ff047431 */ /* 0x000fe400000001ff */
[----:B------:R-:W-:Y:S01]  /*14260*/  IMAD.MOV.U32 R5, RZ, RZ, R61 ;  /* 0x000000ffff057224 */ /* 0x000fe200078e003d */
[----:B------:R-:W-:Y:S01]  /*14270*/  ISETP.NE.AND P1, PT, R7, RZ, PT ;  /* 0x000000ff0700720c */ /* 0x000fe20003f25270 */
[----:B------:R-:W2:Y:S01]  /*14280*/  LDCU UR5, c[0x0][0x590] ;  /* 0x0000b200ff0577ac */ /* 0x000ea20008000800 */
[----:B------:R-:W4:Y:S01]  /*14290*/  LDCU UR4, c[0x0][0x6b4] ;  /* 0x0000d680ff0477ac */ /* 0x000f220008000800 */
[----:B0-----:R-:W-:-:S05]  /*142a0*/  IMAD.HI.U32 R4, R61, UR7, R4 ;  /* 0x000000073d047c27 */ /* 0x001fca000f8e0004 */
[----:B--2---:R-:W-:-:S04]  /*142b0*/  SHF.R.U32.HI R5, RZ, UR5, R4 ;  /* 0x00000005ff057c19 */ /* 0x004fc80008011604 */
[----:B------:R-:W-:-:S05]  /*142c0*/  IADD3 R3, PT, PT, -R5, RZ, RZ ;  /* 0x000000ff05037210 */ /* 0x000fca0007ffe1ff */
[----:B------:R-:W-:-:S04]  /*142d0*/  IMAD R3, R3, UR6, R61 ;  /* 0x0000000603037c24 */ /* 0x000fc8000f8e023d */
[----:B----4-:R-:W-:Y:S01]  /*142e0*/  IMAD R23, R3, UR4, RZ ;  /* 0x0000000403177c24 */ /* 0x010fe2000f8e02ff */
[----:B------:R-:W-:Y:S06]  /*142f0*/  @!P1 BRA `(.L_x_5652) ;  /* 0x0000001000189947 */ /* 0x000fec0003800000 */
[----:B------:R-:W0:Y:S01]  /*14300*/  LDCU.64 UR6, c[0x0][0x598] ;  /* 0x0000b300ff0677ac */ /* 0x000e220008000a00 */
[----:B------:R-:W-:Y:S01]  /*14310*/  IMAD.MOV.U32 R4, RZ, RZ, RZ ;  /* 0x000000ffff047224 */ /* 0x000fe200078e00ff */
[----:B------:R-:W-:Y:S01]  /*14320*/  ISETP.NE.AND P1, PT, R0, 0x2, PT ;  /* 0x000000020000780c */ /* 0x000fe20003f25270 */
[----:B------:R-:W2:Y:S01]  /*14330*/  LDCU UR5, c[0x0][0x594] ;  /* 0x0000b280ff0577ac */ /* 0x000ea20008000800 */
[----:B------:R-:W4:Y:S01]  /*14340*/  LDCU UR4, c[0x0][0x6bc] ;  /* 0x0000d780ff0477ac */ /* 0x000f220008000800 */
[----:B0-----:R-:W-:-:S05]  /*14350*/  IMAD.HI.U32 R18, R5, UR6, R4 ;  /* 0x0000000605127c27 */ /* 0x001fca000f8e0004 */
[----:B------:R-:W-:-:S04]  /*14360*/  SHF.R.U32.HI R19, RZ, UR7, R18 ;  /* 0x00000007ff137c19 */ /* 0x000fc80008011612 */
[----:B------:R-:W-:-:S05]  /*14370*/  IADD3 R3, PT, PT, -R19, RZ, RZ ;  /* 0x000000ff13037210 */ /* 0x000fca0007ffe1ff */
[----:B--2---:R-:W-:-:S04]  /*14380*/  IMAD R4, R3, UR5, R5 ;  /* 0x0000000503047c24 */ /* 0x004fc8000f8e0205 */
[----:B----4-:R-:W-:Y:S01]  /*14390*/  IMAD R23, R4, UR4, R23 ;  /* 0x0000000404177c24 */ /* 0x010fe2000f8e0217 */
[----:B------:R-:W-:Y:S06]  /*143a0*/  @!P1 BRA `(.L_x_5652) ;  /* 0x0000000c00ec9947 */ /* 0x000fec0003800000 */
[----:B------:R-:W0:Y:S01]  /*143b0*/  LDCU.64 UR6, c[0x0][0x5a0] ;  /* 0x0000b400ff0677ac */ /* 0x000e220008000a00 */
[----:B------:R-:W-:Y:S01]  /*143c0*/  IMAD.MOV.U32 R18, RZ, RZ, RZ ;  /* 0x000000ffff127224 */ /* 0x000fe200078e00ff */
[----:B------:R-:W-:Y:S01]  /*143d0*/  ISETP.NE.AND P1, PT, R0, 0x3, PT ;  /* 0x000000030000780c */ /* 0x000fe20003f25270 */
[----:B------:R-:W2:Y:S01]  /*143e0*/  LDCU UR5, c[0x0][0x5a8] ;  /* 0x0000b500ff0577ac */ /* 0x000ea20008000800 */
[----:B------:R-:W4:Y:S01]  /*143f0*/  LDCU UR4, c[0x0][0x6c4] ;  /* 0x0000d880ff0477ac */ /* 0x000f220008000800 */
[----:B0-----:R-:W-:-:S05]  /*14400*/  IMAD.HI.U32 R4, R19, UR7, R18 ;  /* 0x0000000713047c27 */ /* 0x001fca000f8e0012 */
[----:B--2---:R-:W-:-:S04]  /*14410*/  SHF.R.U32.HI R5, RZ, UR5, R4 ;  /* 0x00000005ff057c19 */ /* 0x004fc80008011604 */
[----:B------:R-:W-:-:S05]  /*14420*/  IADD3 R3, PT, PT, -R5, RZ, RZ ;  /* 0x000000ff05037210 */ /* 0x000fca0007ffe1ff */
[----:B------:R-:W-:-:S04]  /*14430*/  IMAD R18, R3, UR6, R19 ;  /* 0x0000000603127c24 */ /* 0x000fc8000f8e0213 */
        /* <DEDUP_REMOVED lines=242> */
.L_x_5652:
[----:B------:R-:W-:Y:S01]  /*15360*/  IMAD.MOV.U32 R22, RZ, RZ, RZ ;  /* 0x000000ffff167224 */ /* 0x000fe200078e00ff */
[----:B------:R-:W-:Y:S06]  /*15370*/  @!P0 BRA `(.L_x_5653) ;  /* 0x0000001000488947 */ /* 0x000fec0003800000 */
[----:B------:R-:W0:Y:S01]  /*15380*/  LDCU.64 UR6, c[0x0][0x588] ;  /* 0x0000b100ff0677ac */ /* 0x000e220008000a00 */
[----:B------:R-:W-:Y:S01]  /*15390*/  IADD3 R5, PT, PT, R61, 0x1, RZ ;  /* 0x000000013d057810 */ /* 0x000fe20007ffe0ff */
[----:B------:R-:W-:Y:S01]  /*153a0*/  IMAD.MOV.U32 R4, RZ, RZ, RZ ;  /* 0x000000ffff047224 */ /* 0x000fe200078e00ff */
        /* <DEDUP_REMOVED lines=271> */
.L_x_5653:
[----:B------:R-:W0:Y:S01]  /*164a0*/  LDCU.64 UR4, c[0x0][0x798] ;  /* 0x0000f300ff0477ac */ /* 0x000e220008000a00 */
[----:B------:R-:W-:Y:S02]  /*164b0*/  PLOP3.LUT P1, PT, PT, PT, PT, 0x80, 0x8 ;  /* 0x000000000008781c */ /* 0x000fe40003f2f070 */
[----:B------:R-:W-:Y:S01]  /*164c0*/  CS2R R44, SRZ ;  /* 0x00000000002c7805 */ /* 0x000fe2000001ff00 */
[----:B0-----:R-:W-:-:S04]  /*164d0*/  UISETP.NE.U32.AND UP0, UPT, UR4, URZ, UPT ;  /* 0x000000ff0400728c */ /* 0x001fc8000bf05070 */
[----:B------:R-:W-:-:S09]  /*164e0*/  UISETP.NE.AND.EX UP0, UPT, UR5, URZ, UPT, UP0 ;  /* 0x000000ff0500728c */ /* 0x000fd2000bf05300 */
[----:B------:R-:W-:Y:S05]  /*164f0*/  BRA.U !UP0, `(.L_x_5654) ;  /* 0x0000000508407547 */ /* 0x000fea000b800000 */
[----:B------:R-:W-:Y:S01]  /*16500*/  HFMA2 R3, -RZ, RZ, 0, 1.9073486328125e-06 ;  /* 0x00000020ff037431 */ /* 0x000fe200000001ff */
[----:B------:R-:W-:Y:S01]  /*16510*/  BSSY.RECONVERGENT B0, `(.L_x_5655) ;  /* 0x0000017000007945 */ /* 0x000fe20003800200 */
[----:B-1-3--:R-:W-:-:S07]  /*16520*/  IMAD.MOV.U32 R20, RZ, RZ, 0x8 ;  /* 0x00000008ff147424 */ /* 0x00afce00078e00ff */
.L_x_5656:
[----:B------:R-:W0:Y:S08]  /*16530*/  I2F.U32.RP R6, R3 ;  /* 0x0000000300067306 */ /* 0x000e300000209000 */
[----:B0-----:R-:W0:Y:S02]  /*16540*/  MUFU.RCP R6, R6 ;  /* 0x0000000600067308 */ /* 0x001e240000001000 */
[----:B0-----:R-:W-:-:S06]  /*16550*/  VIADD R4, R6, 0xffffffe ;  /* 0x0ffffffe06047836 */ /* 0x001fcc0000000000 */
[----:B------:R0:W1:Y:S02]  /*16560*/  F2I.FTZ.U32.TRUNC.NTZ R5, R4 ;  /* 0x0000000400057305 */ /* 0x000064000021f000 */
[----:B0-----:R-:W-:Y:S01]  /*16570*/  IMAD.MOV.U32 R4, RZ, RZ, RZ ;  /* 0x000000ffff047224 */ /* 0x001fe200078e00ff */
[----:B-1----:R-:W-:-:S05]  /*16580*/  IADD3 R18, PT, PT, RZ, -R5, RZ ;  /* 0x80000005ff127210 */ /* 0x002fca0007ffe0ff */
[----:B------:R-:W-:-:S04]  /*16590*/  IMAD R19, R18, R3, RZ ;  /* 0x0000000312137224 */ /* 0x000fc800078e02ff */
[----:B------:R-:W-:Y:S01]  /*165a0*/  IMAD.HI.U32 R5, R5, R19, R4 ;  /* 0x0000001305057227 */ /* 0x000fe200078e0004 */
[----:B------:R-:W-:-:S05]  /*165b0*/  LOP3.LUT R19, RZ, R3, RZ, 0x33, !PT ;  /* 0x00000003ff137212 */ /* 0x000fca00078e33ff */
        /* <DEDUP_REMOVED lines=13> */
.L_x_5655:
        /* <DEDUP_REMOVED lines=9> */
[-C--:B------:R-:W-:Y:S01]  /*16720*/  @P1 IADD3 R3, PT, PT, R3, -R20.reuse, RZ ;  /* 0x8000001403031210 */ /* 0x080fe20007ffe0ff */
[----:B------:R-:W-:Y:S01]  /*16730*/  @P1 VIADD R4, R4, 0x1 ;  /* 0x0000000104041836 */ /* 0x000fe20000000000 */
[-C--:B------:R-:W-:Y:S02]  /*16740*/  @P3 IADD3 R5, PT, PT, R5, -R20.reuse, RZ ;  /* 0x8000001405053210 */ /* 0x080fe40007ffe0ff */
[-C--:B------:R-:W-:Y:S02]  /*16750*/  ISETP.GE.U32.AND P2, PT, R3, R20.reuse, PT ;  /* 0x000000140300720c */ /* 0x080fe40003f46070 */
[----:B------:R-:W-:Y:S02]  /*16760*/  ISETP.GE.U32.AND P1, PT, R5, R20, PT ;  /* 0x000000140500720c */ /* 0x000fe40003f26070 */
[----:B------:R-:W-:-:S09]  /*16770*/  @P3 IADD3 R6, PT, PT, R6, 0x1, RZ ;  /* 0x0000000106063810 */ /* 0x000fd20007ffe0ff */
[----:B------:R-:W-:Y:S02]  /*16780*/  @P2 VIADD R4, R4, 0x1 ;  /* 0x0000000104042836 */ /* 0x000fe40000000000 */
[----:B------:R-:W-:-:S03]  /*16790*/  @P1 VIADD R6, R6, 0x1 ;  /* 0x0000000106061836 */ /* 0x000fc60000000000 */
[C---:B------:R-:W-:Y:S02]  /*167a0*/  SEL R4, R19.reuse, R4, !P0 ;  /* 0x0000000413047207 */ /* 0x040fe40004000000 */
[----:B------:R-:W-:-:S03]  /*167b0*/  SEL R3, R19, R6, !P0 ;  /* 0x0000000613037207 */ /* 0x000fc60004000000 */
[----:B------:R-:W-:-:S05]  /*167c0*/  IMAD.WIDE.U32 R4, R4, R23, RZ ;  /* 0x0000001704047225 */ /* 0x000fca00078e00ff */
[----:B------:R-:W-:-:S13]  /*167d0*/  LOP3.LUT P2, RZ, R5, 0x3f, RZ, 0xc0, !PT ;  /* 0x0000003f05ff7812 */ /* 0x000fda000784c0ff */
[----:B------:R-:W-:Y:S05]  /*167e0*/  @P2 BRA `(.L_x_5658) ;  /* 0x0000000000542947 */ /* 0x000fea0003800000 */
[----:B------:R-:W0:Y:S01]  /*167f0*/  I2F.U32.RP R5, R3 ;  /* 0x0000000300057306 */ /* 0x000e220000209000 */
[----:B------:R-:W-:Y:S01]  /*16800*/  IMAD.MOV R21, RZ, RZ, -R3 ;  /* 0x000000ffff157224 */ /* 0x000fe200078e0a03 */
[----:B------:R-:W-:-:S06]  /*16810*/  ISETP.NE.U32.AND P2, PT, R3, RZ, PT ;  /* 0x000000ff0300720c */ /* 0x000fcc0003f45070 */
[----:B0-----:R-:W0:Y:S02]  /*16820*/  MUFU.RCP R5, R5 ;  /* 0x0000000500057308 */ /* 0x001e240000001000 */
[----:B0-----:R-:W-:Y:S01]  /*16830*/  IADD3 R18, PT, PT, R5, 0xffffffe, RZ ;  /* 0x0ffffffe05127810 */ /* 0x001fe20007ffe0ff */
[----:B------:R-:W-:-:S05]  /*16840*/  HFMA2 R5, -RZ, RZ, 0, 0 ;  /* 0x00000000ff057431 */ /* 0x000fca00000001ff */
[----:B------:R0:W1:Y:S02]  /*16850*/  F2I.FTZ.U32.TRUNC.NTZ R19, R18 ;  /* 0x0000001200137305 */ /* 0x000064000021f000 */
[----:B0-----:R-:W-:Y:S01]  /*16860*/  MOV R18, RZ ;  /* 0x000000ff00127202 */ /* 0x001fe20000000f00 */
[----:B-1----:R-:W-:-:S04]  /*16870*/  IMAD R21, R21, R19, RZ ;  /* 0x0000001315157224 */ /* 0x002fc800078e02ff */
[----:B------:R-:W-:-:S06]  /*16880*/  IMAD.HI.U32 R19, R19, R21, R18 ;  /* 0x0000001513137227 */ /* 0x000fcc00078e0012 */
[----:B------:R-:W-:-:S04]  /*16890*/  IMAD.HI.U32 R19, R19, R4, RZ ;  /* 0x0000000413137227 */ /* 0x000fc800078e00ff */
[----:B------:R-:W-:-:S04]  /*168a0*/  IMAD.MOV R6, RZ, RZ, -R19 ;  /* 0x000000ffff067224 */ /* 0x000fc800078e0a13 */
[----:B------:R-:W-:-:S05]  /*168b0*/  IMAD R4, R3, R6, R4 ;  /* 0x0000000603047224 */ /* 0x000fca00078e0204 */
[----:B------:R-:W-:-:S13]  /*168c0*/  ISETP.GE.U32.AND P0, PT, R4, R3, PT ;  /* 0x000000030400720c */ /* 0x000fda0003f06070 */
[----:B------:R-:W-:Y:S01]  /*168d0*/  @P0 IADD3 R4, PT, PT, -R3, R4, RZ ;  /* 0x0000000403040210 */ /* 0x000fe20007ffe1ff */
[----:B------:R-:W-:-:S03]  /*168e0*/  @P0 VIADD R19, R19, 0x1 ;  /* 0x0000000113130836 */ /* 0x000fc60000000000 */
[----:B------:R-:W-:-:S13]  /*168f0*/  ISETP.GE.U32.AND P1, PT, R4, R3, PT ;  /* 0x000000030400720c */ /* 0x000fda0003f26070 */
[----:B------:R-:W-:Y:S02]  /*16900*/  @P1 IADD3 R19, PT, PT, R19, 0x1, RZ ;  /* 0x0000000113131810 */ /* 0x000fe40007ffe0ff */
[----:B------:R-:W-:-:S05]  /*16910*/  @!P2 LOP3.LUT R19, RZ, R3, RZ, 0x33, !PT ;  /* 0x00000003ff13a212 */ /* 0x000fca00078e33ff */
[----:B------:R-:W-:Y:S01]  /*16920*/  IMAD.MOV.U32 R4, RZ, RZ, R19 ;  /* 0x000000ffff047224 */ /* 0x000fe200078e0013 */
[----:B------:R-:W-:Y:S06]  /*16930*/  BRA `(.L_x_5659) ;  /* 0x0000000000107947 */ /* 0x000fec0003800000 */
.L_x_5658:
[----:B------:R-:W-:-:S07]  /*16940*/  MOV R6, 0x16960 ;  /* 0x0001696000067802 */ /* 0x000fce0000000f00 */
[----:B------:R-:W-:Y:S05]  /*16950*/  CALL.REL.NOINC `($__internal_19_$__cuda_sm20_div_u64) ;  /* 0x000000e400647944 */ /* 0x000fea0003c00000 */
[----:B------:R-:W-:Y:S01]  /*16960*/  IMAD.MOV.U32 R4, RZ, RZ, R3 ;  /* 0x000000ffff047224 */ /* 0x000fe200078e0003 */
[----:B------:R-:W-:-:S07]  /*16970*/  MOV R5, R18 ;  /* 0x0000001200057202 */ /* 0x000fce0000000f00 */
.L_x_5659:
[----:B------:R-:W-:Y:S05]  /*16980*/  BSYNC.RECONVERGENT B0 ;  /* 0x0000000000007941 */ /* 0x000fea0003800200 */
.L_x_5657:
[----:B------:R-:W0:Y:S02]  /*16990*/  LDCU.64 UR4, c[0x0][0x798] ;  /* 0x0000f300ff0477ac */ /* 0x000e240008000a00 */
[----:B0-----:R-:W-:Y:S02]  /*169a0*/  UISETP.NE.U32.AND UP0, UPT, UR4, URZ, UPT ;  /* 0x000000ff0400728c */ /* 0x001fe4000bf05070 */
[----:B------:R-:W-:Y:S02]  /*169b0*/  IADD3 R44, P0, PT, R4, UR4, RZ ;  /* 0x00000004042c7c10 */ /* 0x000fe4000ff1e0ff */
[----:B------:R-:W-:Y:S02]  /*169c0*/  UISETP.NE.AND.EX UP0, UPT, UR5, URZ, UPT, UP0 ;  /* 0x000000ff0500728c */ /* 0x000fe4000bf05300 */
[----:B------:R-:W-:-:S04]  /*169d0*/  IADD3.X R45, PT, PT, R5, UR5, RZ, P0, !PT ;  /* 0x00000005052d7c10 */ /* 0x000fc800087fe4ff */
[----:B------:R-:W-:-:S04]  /*169e0*/  PLOP3.LUT P1, PT, PT, PT, UP0, 0x80, 0x8 ;  /* 0x000000000008781c */ /* 0x000fc80003f2f008 */
[----:B------:R-:W-:-:S13]  /*169f0*/  PLOP3.LUT P1, PT, P1, PT, PT, 0x8, 0x80 ;  /* 0x000000000080781c */ /* 0x000fda0000f2e170 */
.L_x_5654:
[----:B------:R-:W0:Y:S02]  /*16a00*/  LDCU UR4, c[0x0][0x3d0] ;  /* 0x00007a00ff0477ac */ /* 0x000e240008000800 */
[----:B0-----:R-:W-:-:S09]  /*16a10*/  UISETP.NE.AND UP0, UPT, UR4, URZ, UPT ;  /* 0x000000ff0400728c */ /* 0x001fd2000bf05270 */
[----:B------:R-:W-:Y:S05]  /*16a20*/  BRA.U !UP0, `(.L_x_5660) ;  /* 0x000000a908087547 */ /* 0x000fea000b800000 */
[----:B------:R-:W0:Y:S01]  /*16a30*/  S2R R25, SR_TID.X ;  /* 0x0000000000197919 */ /* 0x000e220000002100 */
[----:B------:R-:W0:Y:S01]  /*16a40*/  LDCU UR4, c[0x0][0x3d4] ;  /* 0x00007a80ff0477ac */ /* 0x000e220008000800 */
[----:B------:R-:W-:Y:S01]  /*16a50*/  IMAD.MOV.U32 R46, RZ, RZ, RZ ;  /* 0x000000ffff2e7224 */ /* 0x000fe200078e00ff */
[----:B------:R-:W2:Y:S01]  /*16a60*/  S2R R24, SR_TID.Y ;  /* 0x0000000000187919 */ /* 0x000ea20000002200 */
[----:B------:R-:W4:Y:S01]  /*16a70*/  LDCU UR7, c[0x0][0x584] ;  /* 0x0000b080ff0777ac */ /* 0x000f220008000800 */
[----:B------:R-:W5:Y:S01]  /*16a80*/  S2R R51, SR_CTAID.X ;  /* 0x0000000000337919 */ /* 0x000f620000002500 */
[----:B------:R-:W2:Y:S01]  /*16a90*/  LDCU UR5, c[0x0][0x3d8] ;  /* 0x00007b00ff0577ac */ /* 0x000ea20008000800 */
[----:B------:R-:W5:Y:S01]  /*16aa0*/  LDCU UR6, c[0x0][0x3c0] ;  /* 0x00007800ff0677ac */ /* 0x000f620008000800 */
[----:B----4-:R-:W-:Y:S01]  /*16ab0*/  UISETP.NE.AND UP0, UPT, UR7, URZ, UPT ;  /* 0x000000ff0700728c */ /* 0x010fe2000bf05270 */
[----:B0-----:R-:W-:-:S04]  /*16ac0*/  IMAD R3, R25, UR4, RZ ;  /* 0x0000000419037c24 */ /* 0x001fc8000f8e02ff */
[----:B--2---:R-:W-:-:S04]  /*16ad0*/  IMAD R4, R24, UR5, R3 ;  /* 0x0000000518047c24 */ /* 0x004fc8000f8e0203 */
[----:B-----5:R-:W-:-:S05]  /*16ae0*/  IMAD R4, R51, UR6, R4 ;  /* 0x0000000633047c24 */ /* 0x020fca000f8e0204 */
[----:B------:R-:W-:Y:S01]  /*16af0*/  SHF.L.U32 R5, R4, 0x1, RZ ;  /* 0x0000000104057819 */ /* 0x000fe200000006ff */
[----:B------:R-:W-:Y:S06]  /*16b00*/  BRA.U !UP0, `(.L_x_5661) ;  /* 0x0000001108447547 */ /* 0x000fec000b800000 */
[----:B------:R-:W0:Y:S01]  /*16b10*/  LDCU.64 UR6, c[0x0][0x588] ;  /* 0x0000b100ff0677ac */ /* 0x000e220008000a00 */
        /* <DEDUP_REMOVED lines=13> */
[----:B------:R-:W0:Y:S01]  /*16bf0*/  LDCU UR6, c[0x0][0x594] ;  /* 0x0000b280ff0677ac */ /* 0x000e220008000800 */
[----:B------:R-:W2:Y:S01]  /*16c00*/  LDCU UR7, c[0x0][0x6bc] ;  /* 0x0000d780ff0777ac */ /* 0x000ea20008000800 */
[----:B-1-3--:R-:W-:-:S05]  /*16c10*/  IMAD.HI.U32 R20, R19, UR4, R18 ;  /* 0x0000000413147c27 */ /* 0x00afca000f8e0012 */
[----:B------:R-:W-:-:S04]  /*16c20*/  SHF.R.U32.HI R21, RZ, UR5, R20 ;  /* 0x00000005ff157c19 */ /* 0x000fc80008011614 */
[----:B------:R-:W-:-:S05]  /*16c30*/  IADD3 R3, PT, PT, -R21, RZ, RZ ;  /* 0x000000ff15037210 */ /* 0x000fca0007ffe1ff */
[----:B0-----:R-:W-:-:S04]  /*16c40*/  IMAD R3, R3, UR6, R19 ;  /* 0x0000000603037c24 */ /* 0x001fc8000f8e0213 */
        /* <DEDUP_REMOVED lines=253> */
.L_x_5661:
[----:B------:R-:W-:Y:S01]  /*17c20*/  IMAD.MOV.U32 R43, RZ, RZ, RZ ;  /* 0x000000ffff2b7224 */ /* 0x000fe200078e00ff */
[----:B------:R-:W-:Y:S06]  /*17c30*/  BRA.U !UP0, `(.L_x_5662) ;  /* 0x0000001108487547 */ /* 0x000fec000b800000 */
[----:B------:R-:W1:Y:S01]  /*17c40*/  LDCU.64 UR6, c[0x0][0x588] ;  /* 0x0000b100ff0677ac */ /* 0x000e620008000a00 */
[----:B------:R-:W-:Y:S01]  /*17c50*/  IADD3 R19, PT, PT, R5, 0x1, RZ ;  /* 0x0000000105137810 */ /* 0x000fe20007ffe0ff */
[----:B------:R-:W-:Y:S01]  /*17c60*/  IMAD.MOV.U32 R18, RZ, RZ, RZ ;  /* 0x000000ffff127224 */ /* 0x000fe200078e00ff */
[----:B------:R-:W-:Y:S01]  /*17c70*/  ISETP.NE.AND P0, PT, R7, RZ, PT ;  /* 0x000000ff0700720c */ /* 0x000fe20003f05270 */
[----:B------:R-:W0:Y:S01]  /*17c80*/  LDCU UR4, c[0x0][0x590] ;  /* 0x0000b200ff0477ac */ /* 0x000e220008000800 */
[----:B------:R-:W2:Y:S01]  /*17c90*/  LDCU UR5, c[0x0][0x6b4] ;  /* 0x0000d680ff0577ac */ /* 0x000ea20008000800 */
[----:B-1-3--:R-:W-:-:S05]  /*17ca0*/  IMAD.HI.U32 R20, R19, UR7, R18 ;  /* 0x0000000713147c27 */ /* 0x00afca000f8e0012 */
[----:B0-----:R-:W-:-:S04]  /*17cb0*/  SHF.R.U32.HI R21, RZ, UR4, R20 ;  /* 0x00000004ff157c19 */ /* 0x001fc80008011614 */
        /* <DEDUP_REMOVED lines=266> */
.L_x_5662:
        /* <DEDUP_REMOVED lines=17> */
[----:B------:R-:W4:Y:S01]  /*18e70*/  LDCU UR5, c[0x0][0x360] ;  /* 0x00006c00ff0577ac */ /* 0x000f220008000800 */
[----:B0-----:R-:W-:-:S11]  /*18e80*/  IMAD R3, R51, UR4, R0 ;  /* 0x0000000433037c24 */ /* 0x001fd6000f8e0200 */
[----:B----4-:R-:W-:Y:S01]  /*18e90*/  @!P0 IMAD R3, R3, UR5, R25 ;  /* 0x0000000503038c24 */ /* 0x010fe2000f8e0219 */
[----:B------:R-:W-:-:S03]  /*18ea0*/  PLOP3.LUT P0, PT, PT, PT, PT, 0x80, 0x8 ;  /* 0x000000000008781c */ /* 0x000fc60003f0f070 */
[----:B--2---:R-:W-:-:S05]  /*18eb0*/  IMAD.WIDE.U32 R4, R3, 0x40, R4 ;  /* 0x0000004003047825 */ /* 0x004fca00078e0004 */
[----:B------:R0:W-:Y:S04]  /*18ec0*/  STG.E.64 desc[UR36][R4.64], R8 ;  /* 0x0000000804007986 */ /* 0x0001e8000c101b24 */
[----:B------:R0:W-:Y:S04]  /*18ed0*/  STG.E.64 desc[UR36][R4.64+0x8], R10 ;  /* 0x0000080a04007986 */ /* 0x0001e8000c101b24 */
[----:B------:R0:W-:Y:S04]  /*18ee0*/  STG.E.64 desc[UR36][R4.64+0x18], R34 ;  /* 0x0000182204007986 */ /* 0x0001e8000c101b24 */
[----:B------:R0:W-:Y:S04]  /*18ef0*/  STG.E.64 desc[UR36][R4.64+0x20], R12 ;  /* 0x0000200c04007986 */ /* 0x0001e8000c101b24 */
[----:B-1----:R0:W-:Y:S04]  /*18f00*/  STG.E.64 desc[UR36][R4.64+0x28], R14 ;  /* 0x0000280e04007986 */ /* 0x0021e8000c101b24 */
[----:B------:R0:W-:Y:S04]  /*18f10*/  STG.E.64 desc[UR36][R4.64+0x38], R16 ;  /* 0x0000381004007986 */ /* 0x0001e8000c101b24 */
[----:B------:R0:W-:Y:S04]  /*18f20*/  STG.E desc[UR36][R4.64+0x10], R32 ;  /* 0x0000102004007986 */ /* 0x0001e8000c101924 */
[----:B------:R0:W-:Y:S02]  /*18f30*/  STG.E desc[UR36][R4.64+0x30], R2 ;  /* 0x0000300204007986 */ /* 0x0001e4000c101924 */
.L_x_5664:
[----:B------:R-:W-:Y:S05]  /*18f40*/  BSYNC.RECONVERGENT B0 ;  /* 0x0000000000007941 */ /* 0x000fea0003800200 */
.L_x_5663:
        /* <DEDUP_REMOVED lines=18> */
[----:B------:R-:W4:Y:S01]  /*19070*/  POPC R5, UR5 ;  /* 0x0000000500057d09 */ /* 0x000f220008000000 */
[----:B0-----:R-:W-:Y:S01]  /*19080*/  IMAD.WIDE.U32 R2, R51, 0x4, R2 ;  /* 0x0000000433027825 */ /* 0x001fe200078e0002 */
[----:B--2---:R-:W-:-:S13]  /*19090*/  ISETP.EQ.U32.AND P2, PT, R4, R7, PT ;  /* 0x000000070400720c */ /* 0x004fda0003f42070 */
[----:B----4-:R-:W2:Y:S01]  /*190a0*/  @P2 ATOMG.E.ADD.STRONG.GPU PT, R3, desc[UR36][R2.64], R5 ;  /* 0x80000005020329a8 */ /* 0x010ea200081ef124 */
[----:B------:R-:W0:Y:S01]  /*190b0*/  S2UR UR6, SR_CgaCtaId ;  /* 0x00000000000679c3 */ /* 0x000e220000008800 */
[----:B------:R-:W4:Y:S01]  /*190c0*/  LDCU UR4, c[0x0][0x374] ;  /* 0x00006e80ff0477ac */ /* 0x000f220008000800 */
[----:B------:R-:W5:Y:S01]  /*190d0*/  S2R R6, SR_LTMASK ;  /* 0x0000000000067919 */ /* 0x000f620000003900 */
[----:B----4-:R-:W-:Y:S01]  /*190e0*/  UIADD3 UR4, UPT, UPT, UR4, -0x1, URZ ;  /* 0xffffffff04047890 */ /* 0x010fe2000fffe0ff */
[----:B-----5:R-:W-:Y:S01]  /*190f0*/  LOP3.LUT R6, R6, UR5, RZ, 0xc0, !PT ;  /* 0x0000000506067c12 */ /* 0x020fe2000f8ec0ff */
        /* <DEDUP_REMOVED lines=8> */
.L_x_5666:
[----:B------:R-:W-:Y:S05]  /*19180*/  BSYNC.RECONVERGENT B0 ;  /* 0x0000000000007941 */ /* 0x000fea0003800200 */
.L_x_5665:
        /* <DEDUP_REMOVED lines=18> */
[----:B------:R-:W0:Y:S01]  /*192b0*/  LDCU.64 UR6, c[0x0][0x390] ;  /* 0x00007200ff0677ac */ /* 0x000e220008000a00 */
[----:B------:R-:W4:Y:S01]  /*192c0*/  LDCU UR10, c[0x0][0x3a0] ;  /* 0x00007400ff0a77ac */ /* 0x000f220008000800 */
[----:B------:R-:W5:Y:S01]  /*192d0*/  LDCU.64 UR12, c[0x0][0x3a8] ;  /* 0x00007500ff0c77ac */ /* 0x000f620008000a00 */
[----:B------:R-:W1:Y:S01]  /*192e0*/  LDCU.64 UR8, c[0x0][0x398] ;  /* 0x00007300ff0877ac */ /* 0x000e620008000a00 */
[----:B--2---:R-:W-:Y:S01]  /*192f0*/  UISETP.NE.AND UP0, UPT, UR4, URZ, UPT ;  /* 0x000000ff0400728c */ /* 0x004fe2000bf05270 */
[----:B0-----:R-:W-:Y:S01]  /*19300*/  IMAD.U32 R12, RZ, RZ, UR6 ;  /* 0x00000006ff0c7e24 */ /* 0x001fe2000f8e00ff */
[----:B------:R-:W-:-:S02]  /*19310*/  MOV R13, UR7 ;  /* 0x00000007000d7c02 */ /* 0x000fc40008000f00 */
[----:B----4-:R-:W-:Y:S01]  /*19320*/  MOV R35, UR10 ;  /* 0x0000000a00237c02 */ /* 0x010fe20008000f00 */
[----:B-----5:R-:W-:Y:S01]  /*19330*/  IMAD.U32 R16, RZ, RZ, UR12 ;  /* 0x0000000cff107e24 */ /* 0x020fe2000f8e00ff */
[----:B------:R-:W-:Y:S01]  /*19340*/  MOV R17, UR13 ;  /* 0x0000000d00117c02 */ /* 0x000fe20008000f00 */
[----:B-1----:R-:W-:Y:S01]  /*19350*/  IMAD.U32 R14, RZ, RZ, UR8 ;  /* 0x00000008ff0e7e24 */ /* 0x002fe2000f8e00ff */
[----:B------:R-:W-:Y:S01]  /*19360*/  MOV R15, UR9 ;  /* 0x00000009000f7c02 */ /* 0x000fe20008000f00 */
[----:B------:R-:W-:Y:S06]  /*19370*/  BRA.U !UP0, `(.L_x_5668) ;  /* 0x0000000d08c87547 */ /* 0x000fec000b800000 */
[----:B------:R-:W0:Y:S01]  /*19380*/  LDCU UR4, c[0x0][0x360] ;  /* 0x00006c00ff0477ac */ /* 0x000e220008000800 */
[----:B------:R-:W-:Y:S01]  /*19390*/  MOV R32, UR12 ;  /* 0x0000000c00207c02 */ /* 0x000fe20008000f00 */
[----:B------:R-:W-:Y:S01]  /*193a0*/  IMAD.U32 R33, RZ, RZ, UR13 ;  /* 0x0000000dff217e24 */ /* 0x000fe2000f8e00ff */
[----:B------:R-:W-:Y:S01]  /*193b0*/  MOV R8, UR6 ;  /* 0x0000000600087c02 */ /* 0x000fe20008000f00 */
[----:B------:R-:W1:Y:S01]  /*193c0*/  LDCU UR5, c[0x0][0x3c4] ;  /* 0x00007880ff0577ac */ /* 0x000e620008000800 */
[----:B------:R-:W-:Y:S01]  /*193d0*/  IMAD.U32 R9, RZ, RZ, UR7 ;  /* 0x00000007ff097e24 */ /* 0x000fe2000f8e00ff */
[----:B------:R-:W-:Y:S01]  /*193e0*/  MOV R10, UR8 ;  /* 0x00000008000a7c02 */ /* 0x000fe20008000f00 */
[----:B------:R-:W-:Y:S01]  /*193f0*/  IMAD.U32 R11, RZ, RZ, UR9 ;  /* 0x00000009ff0b7e24 */ /* 0x000fe2000f8e00ff */
[----:B------:R-:W2:Y:S01]  /*19400*/  LDCU UR11, c[0x0][0x3c4] ;  /* 0x00007880ff0b77ac */ /* 0x000ea20008000800 */
[----:B------:R-:W-:Y:S02]  /*19410*/  IMAD.U32 R34, RZ, RZ, UR10 ;  /* 0x0000000aff227e24 */ /* 0x000fe4000f8e00ff */
[----:B0-----:R-:W-:-:S05]  /*19420*/  IMAD R2, R24, UR4, R25 ;  /* 0x0000000418027c24 */ /* 0x001fca000f8e0219 */
[----:B-1----:R-:W-:-:S13]  /*19430*/  ISETP.GE.U32.AND P2, PT, R2, UR5, PT ;  /* 0x0000000502007c0c */ /* 0x002fda000bf46070 */
[----:B--2---:R-:W-:Y:S05]  /*19440*/  @P2 BRA `(.L_x_5669) ;  /* 0x0000001c00582947 */ /* 0x004fea0003800000 */
[----:B------:R-:W0:Y:S01]  /*19450*/  LDCU UR5, c[0x0][0x374] ;  /* 0x00006e80ff0577ac */ /* 0x000e220008000800 */
[----:B------:R-:W1:Y:S01]  /*19460*/  LDC R47, c[0x0][0x364] ;  /* 0x0000d900ff2f7b82 */ /* 0x000e620000000800 */
[----:B------:R-:W-:Y:S01]  /*19470*/  BSSY.RECONVERGENT B2, `(.L_x_5670) ;  /* 0x00000e1000027945 */ /* 0x000fe20003800200 */
[----:B------:R-:W-:Y:S01]  /*19480*/  MOV R34, UR10 ;  /* 0x0000000a00227c02 */ /* 0x000fe20008000f00 */
[----:B------:R-:W-:Y:S01]  /*19490*/  IMAD.U32 R32, RZ, RZ, UR12 ;  /* 0x0000000cff207e24 */ /* 0x000fe2000f8e00ff */
[----:B------:R-:W-:Y:S01]  /*194a0*/  MOV R33, UR13 ;  /* 0x0000000d00217c02 */ /* 0x000fe20008000f00 */
[----:B------:R-:W-:Y:S01]  /*194b0*/  IMAD.U32 R8, RZ, RZ, UR6 ;  /* 0x00000006ff087e24 */ /* 0x000fe2000f8e00ff */
[----:B------:R-:W-:Y:S01]  /*194c0*/  MOV R9, UR7 ;  /* 0x0000000700097c02 */ /* 0x000fe20008000f00 */
[----:B------:R-:W-:Y:S01]  /*194d0*/  IMAD.U32 R10, RZ, RZ, UR8 ;  /* 0x00000008ff0a7e24 */ /* 0x000fe2000f8e00ff */
[----:B------:R-:W2:Y:S01]  /*194e0*/  LDC.64 R56, c[0x0][0x7a0] ;  /* 0x0001e800ff387b82 */ /* 0x000ea20000000a00 */
[----:B------:R-:W-:Y:S01]  /*194f0*/  MOV R11, UR9 ;  /* 0x00000009000b7c02 */ /* 0x000fe20008000f00 */
[----:B0-----:R-:W-:-:S02]  /*19500*/  IMAD R50, R51, UR5, RZ ;  /* 0x0000000533327c24 */ /* 0x001fc4000f8e02ff */
[----:B-1----:R-:W-:-:S07]  /*19510*/  IMAD R47, R47, UR4, RZ ;  /* 0x000000042f2f7c24 */ /* 0x002fce000f8e02ff */
.L_x_5679:
[----:B0-----:R-:W-:-:S04]  /*19520*/  IMAD.IADD R5, R50, 0x1, R2 ;  /* 0x0000000132057824 */ /* 0x001fc800078e0202 */
[----:B--2---:R-:W-:Y:S01]  /*19530*/  IMAD.WIDE.U32 R4, R5, 0x40, R56 ;  /* 0x0000004005047825 */ /* 0x004fe200078e0038 */
[----:B------:R-:W0:Y:S01]  /*19540*/  DSETP.NEU.AND P2, PT, R16, RZ, PT ;  /* 0x000000ff1000722a */ /* 0x000e220003f4d000 */
[----:B------:R-:W-:-:S03]  /*19550*/  MOV R42, R34 ;  /* 0x00000022002a7202 */ /* 0x000fc60000000f00 */
[----:B------:R-:W2:Y:S04]  /*19560*/  LDG.E.64 R6, desc[UR36][R4.64+0x18] ;  /* 0x0000182404067981 */ /* 0x000ea8000c1e1b00 */
[----:B------:R-:W4:Y:S04]  /*19570*/  LDG.E.64 R18, desc[UR36][R4.64] ;  /* 0x0000002404127981 */ /* 0x000f28000c1e1b00 */
[----:B------:R-:W4:Y:S04]  /*19580*/  LDG.E.64 R40, desc[UR36][R4.64+0x8] ;  /* 0x0000082404287981 */ /* 0x000f28000c1e1b00 */
[----:B0-----:R0:W5:Y:S04]  /*19590*/  @!P2 LDG.E R35, desc[UR36][R4.64+0x10] ;  /* 0x000010240423a981 */ /* 0x001168000c1e1900 */
[----:B------:R0:W5:Y:S04]  /*195a0*/  LDG.E R34, desc[UR36][R4.64+0x30] ;  /* 0x0000302404227981 */ /* 0x000168000c1e1900 */
[----:B------:R0:W5:Y:S04]  /*195b0*/  LDG.E.64 R38, desc[UR36][R4.64+0x20] ;  /* 0x0000202404267981 */ /* 0x000168000c1e1b00 */
[----:B------:R0:W5:Y:S04]  /*195c0*/  LDG.E.64 R36, desc[UR36][R4.64+0x28] ;  /* 0x0000282404247981 */ /* 0x000168000c1e1b00 */
[----:B------:R0:W5:Y:S01]  /*195d0*/  LDG.E.64 R26, desc[UR36][R4.64+0x38] ;  /* 0x00003824041a7981 */ /* 0x000162000c1e1b00 */
[----:B------:R-:W-:Y:S01]  /*195e0*/  IMAD.IADD R2, R47, 0x1, R2 ;  /* 0x000000012f027824 */ /* 0x000fe200078e0202 */
[----:B------:R-:W-:Y:S01]  /*195f0*/  BSSY.RECONVERGENT B3, `(.L_x_5671) ;  /* 0x0000063000037945 */ /* 0x000fe20003800200 */
[----:B------:R-:W-:Y:S01]  /*19600*/  MOV R24, R8 ;  /* 0x0000000800187202 */ /* 0x000fe20000000f00 */
[----:B------:R-:W-:Y:S01]  /*19610*/  IMAD.MOV.U32 R25, RZ, RZ, R9 ;  /* 0x000000ffff197224 */ /* 0x000fe200078e0009 */
[----:B------:R-:W-:Y:S01]  /*19620*/  MOV R22, R10 ;  /* 0x0000000a00167202 */ /* 0x000fe20000000f00 */
[----:B------:R-:W-:Y:S01]  /*19630*/  IMAD.MOV.U32 R23, RZ, RZ, R11 ;  /* 0x000000ffff177224 */ /* 0x000fe200078e000b */
[----:B------:R-:W-:Y:S01]  /*19640*/  ISETP.GE.U32.AND P6, PT, R2, UR11, PT ;  /* 0x0000000b02007c0c */ /* 0x000fe2000bfc6070 */
[----:B---3--:R-:W-:Y:S01]  /*19650*/  IMAD.MOV.U32 R21, RZ, RZ, R33 ;  /* 0x000000ffff157224 */ /* 0x008fe200078e0021 */
[----:B------:R-:W-:-:S02]  /*19660*/  MOV R20, R32 ;  /* 0x0000002000147202 */ /* 0x000fc40000000f00 */
[----:B--2---:R-:W-:Y:S01]  /*19670*/  @!P2 MOV R16, R6 ;  /* 0x000000060010a202 */ /* 0x004fe20000000f00 */
[----:B------:R-:W-:Y:S01]  /*19680*/  @!P2 IMAD.MOV.U32 R17, RZ, RZ, R7 ;  /* 0x000000ffff11a224 */ /* 0x000fe200078e0007 */
[----:B----4-:R-:W-:Y:S01]  /*19690*/  @!P2 MOV R12, R18 ;  /* 0x00000012000ca202 */ /* 0x010fe20000000f00 */
[----:B------:R-:W-:Y:S01]  /*196a0*/  @!P2 IMAD.MOV.U32 R13, RZ, RZ, R19 ;  /* 0x000000ffff0da224 */ /* 0x000fe200078e0013 */
[----:B-1----:R-:W-:Y:S01]  /*196b0*/  @!P2 MOV R14, R40 ;  /* 0x00000028000ea202 */ /* 0x002fe20000000f00 */
[----:B------:R-:W-:Y:S01]  /*196c0*/  @!P2 IMAD.MOV.U32 R15, RZ, RZ, R41 ;  /* 0x000000ffff0fa224 */ /* 0x000fe200078e0029 */
[----:B0-----:R-:W-:Y:S06]  /*196d0*/  @!P2 BRA `(.L_x_5672) ;  /* 0x000000040050a947 */ /* 0x001fec0003800000 */
        /* <DEDUP_REMOVED lines=58> */
[----:B-----5:R-:W-:Y:S05]  /*19a80*/  CALL.REL.NOINC `($__internal_18_$__cuda_sm20_div_rn_f64_full) ;  /* 0x000000a800ec7944 */ /* 0x020fea0003c00000 */
.L_x_5674:
[----:B------:R-:W-:Y:S05]  /*19a90*/  BSYNC.RECONVERGENT B4 ;  /* 0x0000000000047941 */ /* 0x000fea0003800200 */
.L_x_5673:
[----:B------:R-:W-:Y:S01]  /*19aa0*/  DFMA R12, R10, R4, R12 ;  /* 0x000000040a0c722b */ /* 0x000fe2000000000c */
[----:B-----5:R-:W-:-:S15]  /*19ab0*/  IMAD.MOV.U32 R35, RZ, RZ, -0x1 ;  /* 0xffffffffff237424 */ /* 0x020fde00078e00ff */
        /* <DEDUP_REMOVED lines=22> */
.L_x_5672:
[----:B------:R-:W-:Y:S05]  /*19c20*/  BSYNC.RECONVERGENT B3 ;  /* 0x0000000000037941 */ /* 0x000fea0003800200 */
.L_x_5671:
[----:B------:R2:W3:Y:S01]  /*19c30*/  DSETP.NEU.AND P2, PT, R32, RZ, PT ;  /* 0x000000ff2000722a */ /* 0x0004e20003f4d000 */
[----:B------:R-:W-:Y:S01]  /*19c40*/  BSSY.RECONVERGENT B3, `(.L_x_5675) ;  /* 0x0000062000037945 */ /* 0x000fe20003800200 */
[----:B-----5:R-:W-:Y:S01]  /*19c50*/  MOV R8, R38 ;  /* 0x0000002600087202 */ /* 0x020fe20000000f00 */
[----:B------:R-:W-:Y:S01]  /*19c60*/  IMAD.MOV.U32 R9, RZ, RZ, R39 ;  /* 0x000000ffff097224 */ /* 0x000fe200078e0027 */
[----:B0-----:R-:W-:Y:S01]  /*19c70*/  MOV R10, R36 ;  /* 0x00000024000a7202 */ /* 0x001fe20000000f00 */
[----:B------:R-:W-:Y:S01]  /*19c80*/  IMAD.MOV.U32 R11, RZ, RZ, R37 ;  /* 0x000000ffff0b7224 */ /* 0x000fe200078e0025 */
[----:B--2---:R-:W-:Y:S01]  /*19c90*/  MOV R32, R26 ;  /* 0x0000001a00207202 */ /* 0x004fe20000000f00 */
[----:B------:R-:W-:Y:S01]  /*19ca0*/  IMAD.MOV.U32 R33, RZ, RZ, R27 ;  /* 0x000000ffff217224 */ /* 0x000fe200078e001b */
[----:B---3--:R-:W-:Y:S06]  /*19cb0*/  @!P2 BRA `(.L_x_5676) ;  /* 0x000000040068a947 */ /* 0x008fec0003800000 */
        /* <DEDUP_REMOVED lines=60> */
[----:B------:R0:W2:Y:S02]  /*1a080*/  DADD R38, R38, -R24 ;  /* 0x0000000026267229 */ /* 0x0000a40000000818 */
[----:B0-2---:R-:W-:Y:S05]  /*1a090*/  @P2 BRA P3, `(.L_x_5678) ;  /* 0x0000000000142947 */ /* 0x005fea0001800000 */
[----:B------:R-:W-:Y:S01]  /*1a0a0*/  MOV R4, R26 ;  /* 0x0000001a00047202 */ /* 0x000fe20000000f00 */
[----:B------:R-:W-:Y:S01]  /*1a0b0*/  IMAD.MOV.U32 R5, RZ, RZ, R27 ;  /* 0x000000ffff057224 */ /* 0x000fe200078e001b */
[----:B------:R-:W-:Y:S02]  /*1a0c0*/  MOV R3, R7 ;  /* 0x0000000700037202 */ /* 0x000fe40000000f00 */
[----:B------:R-:W-:-:S07]  /*1a0d0*/  MOV R0, 0x1a0f0 ;  /* 0x0001a0f000007802 */ /* 0x000fce0000000f00 */
[----:B-1----:R-:W-:Y:S05]  /*1a0e0*/  CALL.REL.NOINC `($__internal_18_$__cuda_sm20_div_rn_f64_full) ;  /* 0x000000a400547944 */ /* 0x002fea0003c00000 */
.L_x_5678:
[----:B------:R-:W-:Y:S05]  /*1a0f0*/  BSYNC.RECONVERGENT B4 ;  /* 0x0000000000047941 */ /* 0x000fea0003800200 */
.L_x_5677:
        /* <DEDUP_REMOVED lines=22> */
.L_x_5676:
[----:B------:R-:W-:Y:S05]  /*1a260*/  BSYNC.RECONVERGENT B3 ;  /* 0x0000000000037941 */ /* 0x000fea0003800200 */
.L_x_5675:
[----:B------:R-:W-:Y:S05]  /*1a270*/  @!P6 BRA `(.L_x_5679) ;  /* 0xfffffff000a8e947 */ /* 0x000fea000383ffff */
[----:B------:R-:W-:Y:S05]  /*1a280*/  BSYNC.RECONVERGENT B2 ;  /* 0x0000000000027941 */ /* 0x000fea0003800200 */
.L_x_5670:
[----:B------:R-:W-:Y:S05]  /*1a290*/  BRA `(.L_x_5669) ;  /* 0x0000000c00c47947 */ /* 0x000fea0003800000 */
.L_x_5668:
[----:B------:R-:W0:Y:S01]  /*1a2a0*/  S2R R0, SR_TID.Y ;  /* 0x0000000000007919 */ /* 0x000e220000002200 */
[----:B------:R-:W0:Y:S01]  /*1a2b0*/  LDCU UR4, c[0x0][0x3c4] ;  /* 0x00007880ff0477ac */ /* 0x000e220008000800 */
[----:B------:R-:W-:Y:S01]  /*1a2c0*/  IMAD.U32 R32, RZ, RZ, UR12 ;  /* 0x0000000cff207e24 */ /* 0x000fe2000f8e00ff */
[----:B------:R-:W-:Y:S01]  /*1a2d0*/  MOV R33, UR13 ;  /* 0x0000000d00217c02 */ /* 0x000fe20008000f00 */
[----:B------:R-:W-:Y:S01]  /*1a2e0*/  IMAD.U32 R8, RZ, RZ, UR6 ;  /* 0x00000006ff087e24 */ /* 0x000fe2000f8e00ff */
[----:B------:R-:W4:Y:S01]  /*1a2f0*/  LDCU UR5, c[0x0][0x3c4] ;  /* 0x00007880ff0577ac */ /* 0x000f220008000800 */
[----:B------:R-:W-:Y:S01]  /*1a300*/  MOV R9, UR7 ;  /* 0x0000000700097c02 */ /* 0x000fe20008000f00 */
[----:B------:R-:W-:Y:S01]  /*1a310*/  IMAD.U32 R10, RZ, RZ, UR8 ;  /* 0x00000008ff0a7e24 */ /* 0x000fe2000f8e00ff */
[----:B------:R-:W-:Y:S02]  /*1a320*/  MOV R11, UR9 ;  /* 0x00000009000b7c02 */ /* 0x000fe40008000f00 */
[----:B------:R-:W-:-:S02]  /*1a330*/  MOV R34, UR10 ;  /* 0x0000000a00227c02 */ /* 0x000fc40008000f00 */
[----:B0-----:R-:W-:-:S13]  /*1a340*/  ISETP.GE.U32.AND P2, PT, R0, UR4, PT ;  /* 0x0000000400007c0c */ /* 0x001fda000bf46070 */
[----:B----4-:R-:W-:Y:S05]  /*1a350*/  @P2 BRA `(.L_x_5669) ;  /* 0x0000000c00942947 */ /* 0x010fea0003800000 */
[----:B------:R-:W0:Y:S01]  /*1a360*/  LDCU UR4, c[0x0][0x374] ;  /* 0x00006e80ff0477ac */ /* 0x000e220008000800 */
[----:B------:R-:W1:Y:S01]  /*1a370*/  LDC R50, c[0x0][0x360] ;  /* 0x0000d800ff327b82 */ /* 0x000e620000000800 */
[----:B------:R-:W-:Y:S01]  /*1a380*/  IMAD.U32 R34, RZ, RZ, UR10 ;  /* 0x0000000aff227e24 */ /* 0x000fe2000f8e00ff */
[----:B------:R-:W-:Y:S01]  /*1a390*/  MOV R2, R0 ;  /* 0x0000000000027202 */ /* 0x000fe20000000f00 */
[----:B------:R-:W-:Y:S01]  /*1a3a0*/  IMAD.U32 R32, RZ, RZ, UR12 ;  /* 0x0000000cff207e24 */ /* 0x000fe2000f8e00ff */
[----:B------:R-:W-:Y:S01]  /*1a3b0*/  MOV R33, UR13 ;  /* 0x0000000d00217c02 */ /* 0x000fe20008000f00 */
[----:B------:R-:W-:Y:S01]  /*1a3c0*/  IMAD.U32 R8, RZ, RZ, UR6 ;  /* 0x00000006ff087e24 */ /* 0x000fe2000f8e00ff */
[----:B------:R-:W-:Y:S01]  /*1a3d0*/  MOV R9, UR7 ;  /* 0x0000000700097c02 */ /* 0x000fe20008000f00 */
[----:B------:R-:W-:Y:S01]  /*1a3e0*/  IMAD.U32 R10, RZ, RZ, UR8 ;  /* 0x00000008ff0a7e24 */ /* 0x000fe2000f8e00ff */
[----:B------:R-:W2:Y:S01]  /*1a3f0*/  LDC.64 R56, c[0x0][0x7a0] ;  /* 0x0001e800ff387b82 */ /* 0x000ea20000000a00 */
[----:B------:R-:W-:-:S07]  /*1a400*/  MOV R11, UR9 ;  /* 0x00000009000b7c02 */ /* 0x000fce0008000f00 */
[----:B------:R-:W4:Y:S01]  /*1a410*/  LDC R47, c[0x0][0x364] ;  /* 0x0000d900ff2f7b82 */ /* 0x000f220000000800 */
[----:B0-----:R-:W-:-:S07]  /*1a420*/  IMAD R51, R51, UR4, RZ ;  /* 0x0000000433337c24 */ /* 0x001fce000f8e02ff */
.L_x_5688:
[----:B-1----:R-:W1:Y:S01]  /*1a430*/  S2R R0, SR_TID.X ;  /* 0x0000000000007919 */ /* 0x002e620000002100 */
[----:B------:R-:W-:Y:S01]  /*1a440*/  IMAD.IADD R3, R51, 0x1, R2 ;  /* 0x0000000133037824 */ /* 0x000fe200078e0202 */
[----:B0-----:R-:W0:Y:S01]  /*1a450*/  DSETP.NEU.AND P2, PT, R16, RZ, PT ;  /* 0x000000ff1000722a */ /* 0x001e220003f4d000 */
[----:B------:R-:W-:Y:S02]  /*1a460*/  MOV R42, R34 ;  /* 0x00000022002a7202 */ /* 0x000fe40000000f00 */
[----:B-1----:R-:W-:-:S04]  /*1a470*/  IMAD R3, R3, R50, R0 ;  /* 0x0000003203037224 */ /* 0x002fc800078e0200 */
[----:B--2---:R-:W-:-:S05]  /*1a480*/  IMAD.WIDE.U32 R6, R3, 0x40, R56 ;  /* 0x0000004003067825 */ /* 0x004fca00078e0038 */
[----:B------:R-:W2:Y:S04]  /*1a490*/  LDG.E.64 R4, desc[UR36][R6.64+0x18] ;  /* 0x0000182406047981 */ /* 0x000ea8000c1e1b00 */
[----:B------:R-:W2:Y:S04]  /*1a4a0*/  LDG.E.64 R18, desc[UR36][R6.64] ;  /* 0x0000002406127981 */ /* 0x000ea8000c1e1b00 */
[----:B------:R-:W2:Y:S04]  /*1a4b0*/  LDG.E.64 R40, desc[UR36][R6.64+0x8] ;  /* 0x0000082406287981 */ /* 0x000ea8000c1e1b00 */
[----:B0-----:R0:W5:Y:S04]  /*1a4c0*/  @!P2 LDG.E R35, desc[UR36][R6.64+0x10] ;  /* 0x000010240623a981 */ /* 0x001168000c1e1900 */
[----:B------:R0:W5:Y:S04]  /*1a4d0*/  LDG.E R34, desc[UR36][R6.64+0x30] ;  /* 0x0000302406227981 */ /* 0x000168000c1e1900 */
[----:B------:R0:W5:Y:S04]  /*1a4e0*/  LDG.E.64 R38, desc[UR36][R6.64+0x20] ;  /* 0x0000202406267981 */ /* 0x000168000c1e1b00 */
[----:B------:R0:W5:Y:S04]  /*1a4f0*/  LDG.E.64 R36, desc[UR36][R6.64+0x28] ;  /* 0x0000282406247981 */ /* 0x000168000c1e1b00 */
[----:B------:R0:W5:Y:S01]  /*1a500*/  LDG.E.64 R26, desc[UR36][R6.64+0x38] ;  /* 0x00003824061a7981 */ /* 0x000162000c1e1b00 */
[----:B----4-:R-:W-:Y:S01]  /*1a510*/  IMAD.IADD R2, R47, 0x1, R2 ;  /* 0x000000012f027824 */ /* 0x010fe200078e0202 */
        /* <DEDUP_REMOVED lines=10> */
[----:B------:R-:W-:Y:S01]  /*1a5c0*/  @!P2 MOV R12, R18 ;  /* 0x00000012000ca202 */ /* 0x000fe20000000f00 */
[----:B------:R-:W-:Y:S01]  /*1a5d0*/  @!P2 IMAD.MOV.U32 R13, RZ, RZ, R19 ;  /* 0x000000ffff0da224 */ /* 0x000fe200078e0013 */
[----:B------:R-:W-:Y:S01]  /*1a5e0*/  @!P2 MOV R14, R40 ;  /* 0x00000028000ea202 */ /* 0x000fe20000000f00 */
        /* <DEDUP_REMOVED lines=56> */
[----:B------:R-:W-:Y:S02]  /*1a970*/  MOV R3, R9 ;  /* 0x0000000900037202 */ /* 0x000fe40000000f00 */
[----:B------:R-:W-:-:S07]  /*1a980*/  MOV R0, 0x1a9a0 ;  /* 0x0001a9a000007802 */ /* 0x000fce0000000f00 */
[----:B-----5:R-:W-:Y:S05]  /*1a990*/  CALL.REL.NOINC `($__internal_18_$__cuda_sm20_div_rn_f64_full) ;  /* 0x0000009c00287944 */ /* 0x020fea0003c00000 */
[----:B------:R-:W-:Y:S01]  /*1a9a0*/  IMAD.MOV.U32 R6, RZ, RZ, R4 ;  /* 0x000000ffff067224 */ /* 0x000fe200078e0004 */
[----:B------:R-:W-:-:S07]  /*1a9b0*/  MOV R7, R5 ;  /* 0x0000000500077202 */ /* 0x000fce0000000f00 */
.L_x_5683:
[----:B------:R-:W-:Y:S05]  /*1a9c0*/  BSYNC.RECONVERGENT B3 ;  /* 0x0000000000037941 */ /* 0x000fea0003800200 */
.L_x_5682:
        /* <DEDUP_REMOVED lines=24> */
.L_x_5681:
[----:B------:R-:W-:Y:S05]  /*1ab50*/  BSYNC.RECONVERGENT B2 ;  /* 0x0000000000027941 */ /* 0x000fea0003800200 */
.L_x_5680:
        /* <DEDUP_REMOVED lines=76> */
.L_x_5687:
[----:B------:R-:W-:Y:S05]  /*1b020*/  BSYNC.RECONVERGENT B3 ;  /* 0x0000000000037941 */ /* 0x000fea0003800200 */
.L_x_5686:
        /* <DEDUP_REMOVED lines=22> */
.L_x_5685:
[----:B------:R-:W-:Y:S05]  /*1b190*/  BSYNC.RECONVERGENT B2 ;  /* 0x0000000000027941 */ /* 0x000fea0003800200 */
.L_x_5684:
[----:B------:R-:W-:Y:S05]  /*1b1a0*/  @!P6 BRA `(.L_x_5688) ;  /* 0xfffffff000a0e947 */ /* 0x000fea000383ffff */
.L_x_5669:
[----:B------:R-:W-:Y:S05]  /*1b1b0*/  BSYNC.RECONVERGENT B1 ;  /* 0x0000000000017941 */ /* 0x000fea0003800200 */
.L_x_5667:
[----:B------:R-:W4:Y:S01]  /*1b1c0*/  S2R R0, SR_TID.Y ;  /* 0x0000000000007919 */ /* 0x000f220000002200 */
[----:B------:R-:W5:Y:S01]  /*1b1d0*/  S2UR UR6, SR_CgaCtaId ;  /* 0x00000000000679c3 */ /* 0x000f620000008800 */
[----:B------:R-:W4:Y:S01]  /*1b1e0*/  LDCU UR5, c[0x0][0x360] ;  /* 0x00006c00ff0577ac */ /* 0x000f220008000800 */
[----:B------:R-:W4:Y:S01]  /*1b1f0*/  S2R R3, SR_TID.X ;  /* 0x0000000000037919 */ /* 0x000f220000002100 */
[----:B------:R-:W-:Y:S02]  /*1b200*/  UMOV UR4, 0x400 ;  /* 0x0000040000047882 */ /* 0x000fe40000000000 */
[----:B------:R-:W-:-:S04]  /*1b210*/  UIADD3 UR4, UPT, UPT, UR4, 0x10, URZ ;  /* 0x0000001004047890 */ /* 0x000fc8000fffe0ff */
[----:B-----5:R-:W-:Y:S01]  /*1b220*/  ULEA UR8, UR6, UR4, 0x18 ;  /* 0x0000000406087291 */ /* 0x020fe2000f8ec0ff */
[----:B------:R-:W5:Y:S01]  /*1b230*/  LDCU UR6, c[0x0][0x364] ;  /* 0x00006c80ff0677ac */ /* 0x000f620008000800 */
[----:B----4-:R-:W-:-:S05]  /*1b240*/  IMAD R2, R0, UR5, R3 ;  /* 0x0000000500027c24 */ /* 0x010fca000f8e0203 */
[----:B------:R-:W-:Y:S01]  /*1b250*/  LEA R2, R2, UR8, 0x6 ;  /* 0x0000000802027c11 */ /* 0x000fe2000f8e30ff */
[----:B-----5:R-:W-:-:S04]  /*1b260*/  UISETP.GE.U32.AND UP0, UPT, UR6, 0x2, UPT ;  /* 0x000000020600788c */ /* 0x020fc8000bf06070 */
[----:B-1----:R1:W-:Y:S04]  /*1b270*/  STS.128 [R2], R12 ;  /* 0x0000000c02007388 */ /* 0x0023e80000000c00 */
[----:B------:R1:W-:Y:S04]  /*1b280*/  STS [R2+0x10], R35 ;  /* 0x0000102302007388 */ /* 0x0003e80000000800 */
[----:B------:R1:W-:Y:S04]  /*1b290*/  STS.64 [R2+0x18], R16 ;  /* 0x0000181002007388 */ /* 0x0003e80000000a00 */
[----:B--2---:R1:W-:Y:S04]  /*1b2a0*/  STS.128 [R2+0x20], R8 ;  /* 0x0000200802007388 */ /* 0x0043e80000000c00 */
[----:B------:R1:W-:Y:S04]  /*1b2b0*/  STS [R2+0x30], R34 ;  /* 0x0000302202007388 */ /* 0x0003e80000000800 */
[----:B------:R1:W-:Y:S01]  /*1b2c0*/  STS.64 [R2+0x38], R32 ;  /* 0x0000382002007388 */ /* 0x0003e20000000a00 */
[----:B------:R-:W-:Y:S05]  /*1b2d0*/  BRA.U !UP0, `(.L_x_5689) ;  /* 0x0000000d08987547 */ /* 0x000fea000b800000 */
[----:B------:R-:W-:-:S05]  /*1b2e0*/  UMOV UR4, UR6 ;  /* 0x0000000600047c82 */ /* 0x000fca0008000000 */
.L_x_5700:
[----:B------:R-:W2:Y:S01]  /*1b2f0*/  S2R R3, SR_TID.Y ;  /* 0x0000000000037919 */ /* 0x000ea20000002200 */
[----:B------:R-:W-:Y:S01]  /*1b300*/  USHF.R.U32.HI UR7, URZ, 0x1, UR4 ;  /* 0x00000001ff077899 */ /* 0x000fe20008011604 */
[----:B------:R-:W-:Y:S01]  /*1b310*/  BSSY.RECONVERGENT B1, `(.L_x_5690) ;  /* 0x00000df000017945 */ /* 0x000fe20003800200 */
[----:B------:R-:W-:Y:S04]  /*1b320*/  BAR.SYNC.DEFER_BLOCKING 0x0 ;  /* 0x0000000000007b1d */ /* 0x000fe80000010000 */
[----:B--2---:R-:W-:-:S04]  /*1b330*/  IADD3 R0, PT, PT, R3, UR7, RZ ;  /* 0x0000000703007c10 */ /* 0x004fc8000fffe0ff */
[----:B------:R-:W-:-:S04]  /*1b340*/  ISETP.GE.U32.AND P2, PT, R0, UR6, PT ;  /* 0x0000000600007c0c */ /* 0x000fc8000bf46070 */
[----:B------:R-:W-:-:S13]  /*1b350*/  ISETP.GE.U32.OR P2, PT, R3, UR7, P2 ;  /* 0x0000000703007c0c */ /* 0x000fda0009746470 */
[----:B----4-:R-:W-:Y:S05]  /*1b360*/  @P2 BRA `(.L_x_5691) ;  /* 0x0000000c00642947 */ /* 0x010fea0003800000 */
[----:B------:R-:W2:Y:S01]  /*1b370*/  S2R R3, SR_TID.X ;  /* 0x0000000000037919 */ /* 0x000ea20000002100 */
[----:B------:R-:W1:Y:S01]  /*1b380*/  DSETP.NEU.AND P2, PT, R16, RZ, PT ;  /* 0x000000ff1000722a */ /* 0x000e620003f4d000 */
[----:B------:R-:W-:Y:S01]  /*1b390*/  BSSY.RECONVERGENT B2, `(.L_x_5692) ;  /* 0x0000064000027945 */ /* 0x000fe20003800200 */
[----:B--2---:R-:W-:-:S05]  /*1b3a0*/  IMAD R0, R0, UR5, R3 ;  /* 0x0000000500007c24 */ /* 0x004fca000f8e0203 */
[----:B------:R-:W-:-:S05]  /*1b3b0*/  LEA R0, R0, UR8, 0x6 ;  /* 0x0000000800007c11 */ /* 0x000fca000f8e30ff */
[----:B------:R-:W2:Y:S04]  /*1b3c0*/  LDS.64 R6, [R0+0x18] ;  /* 0x0000180000067984 */ /* 0x000ea80000000a00 */
[----:B---3--:R-:W3:Y:S04]  /*1b3d0*/  LDS.128 R20, [R0] ;  /* 0x0000000000147984 */ /* 0x008ee80000000c00 */
[----:B-1----:R1:W4:Y:S04]  /*1b3e0*/  @!P2 LDS R35, [R0+0x10] ;  /* 0x000010000023a984 */ /* 0x0023280000000800 */
[----:B------:R1:W1:Y:S04]  /*1b3f0*/  LDS R40, [R0+0x30] ;  /* 0x0000300000287984 */ /* 0x0002680000000800 */
[----:B0-----:R0:W0:Y:S04]  /*1b400*/  LDS.64 R38, [R0+0x38] ;  /* 0x0000380000267984 */ /* 0x0010280000000a00 */
[----:B------:R0:W0:Y:S01]  /*1b410*/  LDS.128 R24, [R0+0x20] ;  /* 0x0000200000187984 */ /* 0x0000220000000c00 */
[----:B--2---:R-:W-:Y:S01]  /*1b420*/  @!P2 IMAD.MOV.U32 R16, RZ, RZ, R6 ;  /* 0x000000ffff10a224 */ /* 0x004fe200078e0006 */
[----:B------:R-:W-:Y:S01]  /*1b430*/  @!P2 MOV R17, R7 ;  /* 0x000000070011a202 */ /* 0x000fe20000000f00 */
[----:B---3--:R-:W-:Y:S01]  /*1b440*/  @!P2 IMAD.MOV.U32 R12, RZ, RZ, R20 ;  /* 0x000000ffff0ca224 */ /* 0x008fe200078e0014 */
[----:B------:R-:W-:Y:S01]  /*1b450*/  @!P2 MOV R13, R21 ;  /* 0x00000015000da202 */ /* 0x000fe20000000f00 */
[----:B------:R-:W-:Y:S01]  /*1b460*/  @!P2 IMAD.MOV.U32 R14, RZ, RZ, R22 ;  /* 0x000000ffff0ea224 */ /* 0x000fe200078e0016 */
[----:B------:R-:W-:Y:S01]  /*1b470*/  @!P2 MOV R15, R23 ;  /* 0x00000017000fa202 */ /* 0x000fe20000000f00 */
[----:B----4-:R-:W-:Y:S06]  /*1b480*/  @!P2 BRA `(.L_x_5693) ;  /* 0x000000040050a947 */ /* 0x010fec0003800000 */
[----:B------:R-:W2:Y:S02]  /*1b490*/  DSETP.NEU.AND P2, PT, R6, RZ, PT ;  /* 0x000000ff0600722a */ /* 0x000ea40003f4d000 */
[----:B--2---:R-:W-:Y:S05]  /*1b4a0*/  @!P2 BRA `(.L_x_5693) ;  /* 0x000000040048a947 */ /* 0x004fea0003800000 */
[----:B------:R-:W2:Y:S01]  /*1b4b0*/  DADD R36, R16, R6 ;  /* 0x0000000010247229 */ /* 0x000ea20000000006 */
[----:B------:R-:W-:Y:S01]  /*1b4c0*/  IMAD.MOV.U32 R4, RZ, RZ, 0x1 ;  /* 0x00000001ff047424 */ /* 0x000fe200078e00ff */
[----:B--2---:R-:W2:Y:S01]  /*1b4d0*/  MUFU.RCP64H R5, R37 ;  /* 0x0000002500057308 */ /* 0x004ea20000001800 */
[----:B------:R-:W-:Y:S01]  /*1b4e0*/  FSETP.GEU.AND P3, PT, |R7|, 6.5827683646048100446e-37, PT ;  /* 0x036000000700780b */ /* 0x000fe20003f6e200 */
[----:B------:R-:W-:-:S15]  /*1b4f0*/  BSSY.RECONVERGENT B3, `(.L_x_5694) ;  /* 0x0000035000037945 */ /* 0x000fde0003800200 */
[----:B------:R-:W-:-:S15]  /*1b500*/  NOP ;  /* 0x0000000000007918 */ /* 0x000fde0000000000 */
[----:B------:R-:W-:-:S15]  /*1b510*/  NOP ;  /* 0x0000000000007918 */ /* 0x000fde0000000000 */
[----:B------:R-:W-:-:S15]  /*1b520*/  NOP ;  /* 0x0000000000007918 */ /* 0x000fde0000000000 */
        /* <DEDUP_REMOVED lines=35> */
[----:B--2---:R-:W0:Y:S02]  /*1b760*/  DFMA R4, R4, R28, R18 ;  /* 0x0000001c0404722b */ /* 0x004e240000000012 */
[----:B01----:R-:W-:-:S05]  /*1b770*/  FFMA R0, RZ, R37, R5 ;  /* 0x00000025ff007223 */ /* 0x003fca0000000005 */
        /* <DEDUP_REMOVED lines=12> */
.L_x_5695:
[----:B------:R-:W-:Y:S05]  /*1b840*/  BSYNC.RECONVERGENT B3 ;  /* 0x0000000000037941 */ /* 0x000fea0003800200 */
.L_x_5694:
        /* <DEDUP_REMOVED lines=23> */
[----:B-1----:R2:W3:Y:S02]  /*1b9c0*/  DFMA R14, R20, R4, R14 ;  /* 0x00000004140e722b */ /* 0x0024e4000000000e */
.L_x_5693:
[----:B------:R-:W-:Y:S05]  /*1b9d0*/  BSYNC.RECONVERGENT B2 ;  /* 0x0000000000027941 */ /* 0x000fea0003800200 */
.L_x_5692:
[----:B------:R-:W4:Y:S01]  /*1b9e0*/  DSETP.NEU.AND P2, PT, R32, RZ, PT ;  /* 0x000000ff2000722a */ /* 0x000f220003f4d000 */
[----:B------:R-:W-:Y:S01]  /*1b9f0*/  BSSY.RECONVERGENT B2, `(.L_x_5696) ;  /* 0x0000063000027945 */ /* 0x000fe20003800200 */
[----:B0-2---:R-:W-:Y:S01]  /*1ba00*/  IMAD.MOV.U32 R20, RZ, RZ, R38 ;  /* 0x000000ffff147224 */ /* 0x005fe200078e0026 */
[----:B------:R-:W-:Y:S01]  /*1ba10*/  MOV R21, R39 ;  /* 0x0000002700157202 */ /* 0x000fe20000000f00 */
[----:B------:R-:W-:Y:S01]  /*1ba20*/  IMAD.MOV.U32 R4, RZ, RZ, R24 ;  /* 0x000000ffff047224 */ /* 0x000fe200078e0018 */
[----:B------:R-:W-:Y:S01]  /*1ba30*/  MOV R5, R25 ;  /* 0x0000001900057202 */ /* 0x000fe20000000f00 */
[----:B------:R-:W-:Y:S01]  /*1ba40*/  IMAD.MOV.U32 R6, RZ, RZ, R26 ;  /* 0x000000ffff067224 */ /* 0x000fe200078e001a */
[----:B------:R-:W-:Y:S01]  /*1ba50*/  MOV R7, R27 ;  /* 0x0000001b00077202 */ /* 0x000fe20000000f00 */
[----:B----4-:R-:W-:Y:S06]  /*1ba60*/  @!P2 BRA `(.L_x_5697) ;  /* 0x00000004006ca947 */ /* 0x010fec0003800000 */
[----:B------:R-:W0:Y:S01]  /*1ba70*/  DSETP.NEU.AND P2, PT, R38, RZ, PT ;  /* 0x000000ff2600722a */ /* 0x000e220003f4d000 */
[----:B-1----:R-:W-:Y:S01]  /*1ba80*/  IMAD.MOV.U32 R40, RZ, RZ, R34 ;  /* 0x000000ffff287224 */ /* 0x002fe200078e0022 */
        /* <DEDUP_REMOVED lines=64> */
[----:B------:R-:W-:Y:S01]  /*1be90*/  IMAD.MOV.U32 R6, RZ, RZ, R4 ;  /* 0x000000ffff067224 */ /* 0x000fe200078e0004 */
[----:B------:R-:W-:-:S07]  /*1bea0*/  MOV R7, R5 ;  /* 0x0000000500077202 */ /* 0x000fce0000000f00 */
.L_x_5699:
[----:B------:R-:W-:Y:S05]  /*1beb0*/  BSYNC.RECONVERGENT B3 ;  /* 0x0000000000037941 */ /* 0x000fea0003800200 */
.L_x_5698:
        /* <DEDUP_REMOVED lines=22> */
.L_x_5697:
[----:B------:R-:W-:Y:S05]  /*1c020*/  BSYNC.RECONVERGENT B2 ;  /* 0x0000000000027941 */ /* 0x000fea0003800200 */
.L_x_5696:
[----:B---3--:R4:W-:Y:S01]  /*1c030*/  STS.128 [R2], R12 ;  /* 0x0000000c02007388 */ /* 0x0089e20000000c00 */
[----:B------:R-:W-:Y:S01]  /*1c040*/  MOV R8, R4 ;  /* 0x0000000400087202 */ /* 0x000fe20000000f00 */
[----:B------:R-:W-:Y:S01]  /*1c050*/  IMAD.MOV.U32 R9, RZ, RZ, R5 ;  /* 0x000000ffff097224 */ /* 0x000fe200078e0005 */
[----:B0-2---:R-:W-:Y:S01]  /*1c060*/  MOV R10, R6 ;  /* 0x00000006000a7202 */ /* 0x005fe20000000f00 */
[----:B------:R4:W-:Y:S01]  /*1c070*/  STS [R2+0x10], R35 ;  /* 0x0000102302007388 */ /* 0x0009e20000000800 */
[----:B------:R-:W-:Y:S01]  /*1c080*/  IMAD.MOV.U32 R11, RZ, RZ, R7 ;  /* 0x000000ffff0b7224 */ /* 0x000fe200078e0007 */
[----:B-1----:R-:W-:Y:S01]  /*1c090*/  MOV R34, R40 ;  /* 0x0000002800227202 */ /* 0x002fe20000000f00 */
[----:B------:R-:W-:Y:S01]  /*1c0a0*/  IMAD.MOV.U32 R32, RZ, RZ, R20 ;  /* 0x000000ffff207224 */ /* 0x000fe200078e0014 */
[----:B------:R4:W-:Y:S01]  /*1c0b0*/  STS.64 [R2+0x18], R16 ;  /* 0x0000181002007388 */ /* 0x0009e20000000a00 */
[----:B------:R-:W-:-:S03]  /*1c0c0*/  MOV R33, R21 ;  /* 0x0000001500217202 */ /* 0x000fc60000000f00 */
[----:B------:R4:W-:Y:S04]  /*1c0d0*/  STS.128 [R2+0x20], R4 ;  /* 0x0000200402007388 */ /* 0x0009e80000000c00 */
[----:B------:R4:W-:Y:S04]  /*1c0e0*/  STS [R2+0x30], R40 ;  /* 0x0000302802007388 */ /* 0x0009e80000000800 */
[----:B------:R4:W-:Y:S02]  /*1c0f0*/  STS.64 [R2+0x38], R20 ;  /* 0x0000381402007388 */ /* 0x0009e40000000a00 */
.L_x_5691:
[----:B------:R-:W-:Y:S05]  /*1c100*/  BSYNC.RECONVERGENT B1 ;  /* 0x0000000000017941 */ /* 0x000fea0003800200 */
.L_x_5690:
[----:B------:R-:W-:-:S03]  /*1c110*/  UISETP.GT.U32.AND UP0, UPT, UR4, 0x3, UPT ;  /* 0x000000030400788c */ /* 0x000fc6000bf04070 */
[----:B------:R-:W-:-:S06]  /*1c120*/  UMOV UR4, UR7 ;  /* 0x0000000700047c82 */ /* 0x000fcc0008000000 */
[----:B------:R-:W-:Y:S05]  /*1c130*/  BRA.U UP0, `(.L_x_5700) ;  /* 0xfffffff1006c7547 */ /* 0x000fea000b83ffff */
.L_x_5689:
        /* <DEDUP_REMOVED lines=10> */
[----:B------:R2:W-:Y:S04]  /*1c1e0*/  STS.64 [R2+0x18], R16 ;  /* 0x0000181002007388 */ /* 0x0005e80000000a00 */
[----:B------:R2:W-:Y:S04]  /*1c1f0*/  STS.128 [R2+0x20], R8 ;  /* 0x0000200802007388 */ /* 0x0005e80000000c00 */
[----:B------:R2:W-:Y:S04]  /*1c200*/  STS [R2+0x30], R34 ;  /* 0x0000302202007388 */ /* 0x0005e80000000800 */
[----:B------:R2:W-:Y:S01]  /*1c210*/  STS.64 [R2+0x38], R32 ;  /* 0x0000382002007388 */ /* 0x0005e20000000a00 */
[----:B------:R-:W-:Y:S05]  /*1c220*/  BRA.U !UP0, `(.L_x_5702) ;  /* 0x0000000d08907547 */ /* 0x000fea000b800000 */
[----:B------:R-:W-:-:S07]  /*1c230*/  IMAD.U32 R41, RZ, RZ, UR5 ;  /* 0x00000005ff297e24 */ /* 0x000fce000f8e00ff */
.L_x_5713:
[----:B------:R-:W5:Y:S01]  /*1c240*/  S2R R3, SR_TID.X ;  /* 0x0000000000037919 */ /* 0x000f620000002100 */
[----:B----4-:R-:W-:Y:S01]  /*1c250*/  SHF.R.U32.HI R40, RZ, 0x1, R41 ;  /* 0x00000001ff287819 */ /* 0x010fe20000011629 */
[----:B------:R-:W-:Y:S01]  /*1c260*/  BSSY.RECONVERGENT B1, `(.L_x_5703) ;  /* 0x00000dd000017945 */ /* 0x000fe20003800200 */
[----:B------:R-:W-:Y:S02]  /*1c270*/  BAR.SYNC.DEFER_BLOCKING 0x0 ;  /* 0x0000000000007b1d */ /* 0x000fe40000010000 */
[----:B-----5:R-:W-:-:S04]  /*1c280*/  IADD3 R0, PT, PT, R40, R3, RZ ;  /* 0x0000000328007210 */ /* 0x020fc80007ffe0ff */
[----:B------:R-:W-:-:S04]  /*1c290*/  ISETP.GE.U32.AND P2, PT, R0, UR5, PT ;  /* 0x0000000500007c0c */ /* 0x000fc8000bf46070 */
[----:B------:R-:W-:-:S13]  /*1c2a0*/  ISETP.GE.U32.OR P2, PT, R3, R40, P2 ;  /* 0x000000280300720c */ /* 0x000fda0001746470 */
[----:B------:R-:W-:Y:S05]  /*1c2b0*/  @P2 BRA `(.L_x_5704) ;  /* 0x0000000c005c2947 */ /* 0x000fea0003800000 */
[----:B------:R-:W-:Y:S01]  /*1c2c0*/  IMAD R0, R40, 0x40, R2 ;  /* 0x0000004028007824 */ /* 0x000fe200078e0202 */
[----:B------:R-:W1:Y:S01]  /*1c2d0*/  DSETP.NEU.AND P2, PT, R16, RZ, PT ;  /* 0x000000ff1000722a */ /* 0x000e620003f4d000 */
[----:B------:R-:W-:Y:S03]  /*1c2e0*/  BSSY.RECONVERGENT B2, `(.L_x_5705) ;  /* 0x0000062000027945 */ /* 0x000fe60003800200 */
[----:B------:R-:W4:Y:S04]  /*1c2f0*/  LDS.64 R6, [R0+0x18] ;  /* 0x0000180000067984 */ /* 0x000f280000000a00 */
[----:B---3--:R-:W3:Y:S04]  /*1c300*/  LDS.128 R20, [R0] ;  /* 0x0000000000147984 */ /* 0x008ee80000000c00 */
[----:B-12---:R1:W2:Y:S04]  /*1c310*/  @!P2 LDS R35, [R0+0x10] ;  /* 0x000010000023a984 */ /* 0x0062a80000000800 */
[----:B------:R1:W0:Y:S04]  /*1c320*/  LDS R42, [R0+0x30] ;  /* 0x00003000002a7984 */ /* 0x0002280000000800 */
[----:B------:R1:W0:Y:S04]  /*1c330*/  LDS.64 R36, [R0+0x38] ;  /* 0x0000380000247984 */ /* 0x0002280000000a00 */
[----:B------:R1:W0:Y:S01]  /*1c340*/  LDS.128 R24, [R0+0x20] ;  /* 0x0000200000187984 */ /* 0x0002220000000c00 */
[----:B----4-:R-:W-:Y:S01]  /*1c350*/  @!P2 MOV R16, R6 ;  /* 0x000000060010a202 */ /* 0x010fe20000000f00 */
[----:B------:R-:W-:Y:S01]  /*1c360*/  @!P2 IMAD.MOV.U32 R17, RZ, RZ, R7 ;  /* 0x000000ffff11a224 */ /* 0x000fe200078e0007 */
[----:B---3--:R-:W-:Y:S01]  /*1c370*/  @!P2 MOV R12, R20 ;  /* 0x00000014000ca202 */ /* 0x008fe20000000f00 */
[----:B------:R-:W-:Y:S01]  /*1c380*/  @!P2 IMAD.MOV.U32 R13, RZ, RZ, R21 ;  /* 0x000000ffff0da224 */ /* 0x000fe200078e0015 */
[----:B------:R-:W-:Y:S01]  /*1c390*/  @!P2 MOV R14, R22 ;  /* 0x00000016000ea202 */ /* 0x000fe20000000f00 */
[----:B------:R-:W-:Y:S01]  /*1c3a0*/  @!P2 IMAD.MOV.U32 R15, RZ, RZ, R23 ;  /* 0x000000ffff0fa224 */ /* 0x000fe200078e0017 */
[----:B-12---:R-:W-:Y:S06]  /*1c3b0*/  @!P2 BRA `(.L_x_5706) ;  /* 0x000000040050a947 */ /* 0x006fec0003800000 */
[----:B------:R-:W1:Y:S02]  /*1c3c0*/  DSETP.NEU.AND P2, PT, R6, RZ, PT ;  /* 0x000000ff0600722a */ /* 0x000e640003f4d000 */
[----:B-1----:R-:W-:Y:S05]  /*1c3d0*/  @!P2 BRA `(.L_x_5706) ;  /* 0x000000040048a947 */ /* 0x002fea0003800000 */
[----:B0-----:R-:W0:Y:S01]  /*1c3e0*/  DADD R38, R16, R6 ;  /* 0x0000000010267229 */ /* 0x001e220000000006 */
        /* <DEDUP_REMOVED lines=55> */
[----:B------:R-:W-:Y:S05]  /*1c760*/  CALL.REL.NOINC `($__internal_18_$__cuda_sm20_div_rn_f64_full) ;  /* 0x0000007c00b47944 */ /* 0x000fea0003c00000 */
.L_x_5708:
[----:B------:R-:W-:Y:S05]  /*1c770*/  BSYNC.RECONVERGENT B3 ;  /* 0x0000000000037941 */ /* 0x000fea0003800200 */
.L_x_5707:
        /* <DEDUP_REMOVED lines=24> */
.L_x_5706:
[----:B------:R-:W-:Y:S05]  /*1c900*/  BSYNC.RECONVERGENT B2 ;  /* 0x0000000000027941 */ /* 0x000fea0003800200 */
.L_x_5705:
[----:B------:R-:W3:Y:S01]  /*1c910*/  DSETP.NEU.AND P2, PT, R32, RZ, PT ;  /* 0x000000ff2000722a */ /* 0x000ee20003f4d000 */
[----:B------:R-:W-:Y:S01]  /*1c920*/  BSSY.RECONVERGENT B2, `(.L_x_5709) ;  /* 0x0000063000027945 */ /* 0x000fe20003800200 */
[----:B01----:R-:W-:Y:S01]  /*1c930*/  MOV R20, R36 ;  /* 0x0000002400147202 */ /* 0x003fe20000000f00 */
[----:B------:R-:W-:Y:S01]  /*1c940*/  IMAD.MOV.U32 R21, RZ, RZ, R37 ;  /* 0x000000ffff157224 */ /* 0x000fe200078e0025 */
[----:B------:R-:W-:Y:S01]  /*1c950*/  MOV R4, R24 ;  /* 0x0000001800047202 */ /* 0x000fe20000000f00 */
[----:B------:R-:W-:Y:S01]  /*1c960*/  IMAD.MOV.U32 R5, RZ, RZ, R25 ;  /* 0x000000ffff057224 */ /* 0x000fe200078e0019 */
[----:B------:R-:W-:Y:S01]  /*1c970*/  MOV R6, R26 ;  /* 0x0000001a00067202 */ /* 0x000fe20000000f00 */
        /* <DEDUP_REMOVED lines=68> */
[----:B------:R-:W-:Y:S01]  /*1cdc0*/  MOV R6, R4 ;  /* 0x0000000400067202 */ /* 0x000fe20000000f00 */
[----:B------:R-:W-:-:S07]  /*1cdd0*/  IMAD.MOV.U32 R7, RZ, RZ, R5 ;  /* 0x000000ffff077224 */ /* 0x000fce00078e0005 */
.L_x_5712:
[----:B------:R-:W-:Y:S05]  /*1cde0*/  BSYNC.RECONVERGENT B3 ;  /* 0x0000000000037941 */ /* 0x000fea0003800200 */
.L_x_5711:
        /* <DEDUP_REMOVED lines=22> */
.L_x_5710:
[----:B------:R-:W-:Y:S05]  /*1cf50*/  BSYNC.RECONVERGENT B2 ;  /* 0x0000000000027941 */ /* 0x000fea0003800200 */
.L_x_5709:
        /* <DEDUP_REMOVED lines=13> */
.L_x_5704:
[----:B------:R-:W-:Y:S05]  /*1d030*/  BSYNC.RECONVERGENT B1 ;  /* 0x0000000000017941 */ /* 0x000fea0003800200 */
.L_x_5703:
[----:B------:R-:W-:Y:S02]  /*1d040*/  ISETP.GT.U32.AND P2, PT, R41, 0x7f, PT ;  /* 0x0000007f2900780c */ /* 0x000fe40003f44070 */
[----:B------:R-:W-:-:S11]  /*1d050*/  MOV R41, R40 ;  /* 0x0000002800297202 */ /* 0x000fd60000000f00 */
[----:B------:R-:W-:Y:S05]  /*1d060*/  @P2 BRA `(.L_x_5713) ;  /* 0xfffffff000742947 */ /* 0x000fea000383ffff */
.L_x_5702:
[----:B------:R-:W-:Y:S01]  /*1d070*/  BAR.SYNC.DEFER_BLOCKING 0x0 ;  /* 0x0000000000007b1d */ /* 0x000fe20000010000 */
[----:B------:R-:W-:-:S09]  /*1d080*/  UISETP.GE.U32.AND UP0, UPT, UR4, 0x2, UPT ;  /* 0x000000020400788c */ /* 0x000fd2000bf06070 */
[----:B------:R-:W-:Y:S05]  /*1d090*/  BRA.U !UP0, `(.L_x_5701) ;  /* 0x0000000d08987547 */ /* 0x000fea000b800000 */
[----:B----4-:R-:W-:-:S07]  /*1d0a0*/  IMAD.MOV.U32 R42, RZ, RZ, 0x1 ;  /* 0x00000001ff2a7424 */ /* 0x010fce00078e00ff */
.L_x_5722:
[----:B------:R-:W4:Y:S01]  /*1d0b0*/  SHFL.DOWN PT, R6, R12, R42, 0x1f ;  /* 0x08001f2a0c067589 */ /* 0x000f2200000e0000 */
[----:B------:R-:W-:Y:S01]  /*1d0c0*/  MOV R0, R35 ;  /* 0x0000002300007202 */ /* 0x000fe20000000f00 */
[----:B------:R5:W5:Y:S01]  /*1d0d0*/  DSETP.NEU.AND P2, PT, R16, RZ, PT ;  /* 0x000000ff1000722a */ /* 0x000b620003f4d000 */
[----:B------:R-:W-:Y:S01]  /*1d0e0*/  BSSY.RECONVERGENT B1, `(.L_x_5714) ;  /* 0x0000074000017945 */ /* 0x000fe20003800200 */
[----:B------:R-:W5:Y:S01]  /*1d0f0*/  SHFL.DOWN PT, R7, R13, R42, 0x1f ;  /* 0x08001f2a0d077589 */ /* 0x000f6200000e0000 */
[----:B0-----:R-:W-:Y:S01]  /*1d100*/  IMAD.MOV.U32 R38, RZ, RZ, R12 ;  /* 0x000000ffff267224 */ /* 0x001fe200078e000c */
[----:B------:R-:W-:Y:S01]  /*1d110*/  MOV R39, R13 ;  /* 0x0000000d00277202 */ /* 0x000fe20000000f00 */
[----:B------:R-:W-:Y:S01]  /*1d120*/  IMAD.MOV.U32 R36, RZ, RZ, R14 ;  /* 0x000000ffff247224 */ /* 0x000fe200078e000e */
[----:B------:R-:W0:Y:S01]  /*1d130*/  SHFL.DOWN PT, R40, R14, R42, 0x1f ;  /* 0x08001f2a0e287589 */ /* 0x000e2200000e0000 */
[----:B------:R-:W-:Y:S01]  /*1d140*/  MOV R37, R15 ;  /* 0x0000000f00257202 */ /* 0x000fe20000000f00 */
[----:B------:R-:W-:Y:S01]  /*1d150*/  IMAD.MOV.U32 R26, RZ, RZ, R16 ;  /* 0x000000ffff1a7224 */ /* 0x000fe200078e0010 */
[----:B------:R-:W-:Y:S01]  /*1d160*/  MOV R27, R17 ;  /* 0x00000011001b7202 */ /* 0x000fe20000000f00 */
[----:B------:R-:W0:Y:S01]  /*1d170*/  SHFL.DOWN PT, R41, R15, R42, 0x1f ;  /* 0x08001f2a0f297589 */ /* 0x000e2200000e0000 */
[----:B-12---:R-:W-:Y:S01]  /*1d180*/  IMAD.MOV.U32 R2, RZ, RZ, R34 ;  /* 0x000000ffff027224 */ /* 0x006fe200078e0022 */
[----:B------:R-:W-:Y:S01]  /*1d190*/  MOV R24, R8 ;  /* 0x0000000800187202 */ /* 0x000fe20000000f00 */
[----:B------:R-:W-:Y:S01]  /*1d1a0*/  IMAD.MOV.U32 R25, RZ, RZ, R9 ;  /* 0x000000ffff197224 */ /* 0x000fe200078e0009 */
[----:B------:R-:W1:Y:S01]  /*1d1b0*/  SHFL.DOWN PT, R19, R17, R42, 0x1f ;  /* 0x08001f2a11137589 */ /* 0x000e6200000e0000 */
[----:B------:R-:W-:Y:S01]  /*1d1c0*/  MOV R22, R10 ;  /* 0x0000000a00167202 */ /* 0x000fe20000000f00 */
[----:B------:R-:W-:Y:S01]  /*1d1d0*/  IMAD.MOV.U32 R23, RZ, RZ, R11 ;  /* 0x000000ffff177224 */ /* 0x000fe200078e000b */
[----:B---3--:R-:W-:Y:S01]  /*1d1e0*/  MOV R20, R32 ;  /* 0x0000002000147202 */ /* 0x008fe20000000f00 */
[----:B------:R-:W2:Y:S01]  /*1d1f0*/  SHFL.DOWN PT, R18, R16, R42, 0x1f ;  /* 0x08001f2a10127589 */ /* 0x000ea200000e0000 */
[----:B------:R-:W-:-:S03]  /*1d200*/  IMAD.MOV.U32 R21, RZ, RZ, R33 ;  /* 0x000000ffff157224 */ /* 0x000fc600078e0021 */
[----:B------:R3:W3:Y:S01]  /*1d210*/  SHFL.DOWN PT, R35, R35, R42, 0x1f ;  /* 0x08001f2a23237589 */ /* 0x0006e200000e0000 */
[----:B----4-:R-:W-:Y:S01]  /*1d220*/  MOV R12, R6 ;  /* 0x00000006000c7202 */ /* 0x010fe20000000f00 */
[----:B-----5:R-:W-:Y:S01]  /*1d230*/  IMAD.MOV.U32 R13, RZ, RZ, R7 ;  /* 0x000000ffff0d7224 */ /* 0x020fe200078e0007 */
[----:B0-----:R-:W-:Y:S01]  /*1d240*/  MOV R14, R40 ;  /* 0x00000028000e7202 */ /* 0x001fe20000000f00 */
[----:B------:R-:W-:Y:S02]  /*1d250*/  IMAD.MOV.U32 R15, RZ, RZ, R41 ;  /* 0x000000ffff0f7224 */ /* 0x000fe400078e0029 */
[----:B-1----:R-:W-:Y:S01]  /*1d260*/  IMAD.MOV.U32 R17, RZ, RZ, R19 ;  /* 0x000000ffff117224 */ /* 0x002fe200078e0013 */
[----:B--2---:R-:W-:Y:S01]  /*1d270*/  MOV R16, R18 ;  /* 0x0000001200107202 */ /* 0x004fe20000000f00 */
[----:B------:R-:W-:Y:S06]  /*1d280*/  @!P2 BRA `(.L_x_5715) ;  /* 0x000000040064a947 */ /* 0x000fec0003800000 */
[----:B------:R-:W0:Y:S01]  /*1d290*/  DSETP.NEU.AND P2, PT, R18, RZ, PT ;  /* 0x000000ff1200722a */ /* 0x000e220003f4d000 */
[----:B---3--:R-:W-:Y:S01]  /*1d2a0*/  MOV R35, R0 ;  /* 0x0000000000237202 */ /* 0x008fe20000000f00 */
        /* <DEDUP_REMOVED lines=64> */
.L_x_5717:
[----:B------:R-:W-:Y:S05]  /*1d6b0*/  BSYNC.RECONVERGENT B2 ;  /* 0x0000000000027941 */ /* 0x000fea0003800200 */
.L_x_5716:
        /* <DEDUP_REMOVED lines=22> */
.L_x_5715:
[----:B------:R-:W-:Y:S05]  /*1d820*/  BSYNC.RECONVERGENT B1 ;  /* 0x0000000000017941 */ /* 0x000fea0003800200 */
.L_x_5714:
[----:B------:R-:W2:Y:S01]  /*1d830*/  SHFL.DOWN PT, R28, R8, R42, 0x1f ;  /* 0x08001f2a081c7589 */ /* 0x000ea200000e0000 */
[----:B------:R4:W5:Y:S01]  /*1d840*/  DSETP.NEU.AND P2, PT, R32, RZ, PT ;  /* 0x000000ff2000722a */ /* 0x0009620003f4d000 */
[----:B------:R-:W-:Y:S02]  /*1d850*/  BSSY.RECONVERGENT B1, `(.L_x_5718) ;  /* 0x0000067000017945 */ /* 0x000fe40003800200 */
[----:B------:R-:W0:Y:S04]  /*1d860*/  SHFL.DOWN PT, R29, R9, R42, 0x1f ;  /* 0x08001f2a091d7589 */ /* 0x000e2800000e0000 */
[----:B------:R-:W1:Y:S04]  /*1d870*/  SHFL.DOWN PT, R26, R10, R42, 0x1f ;  /* 0x08001f2a0a1a7589 */ /* 0x000e6800000e0000 */
[----:B------:R-:W3:Y:S04]  /*1d880*/  SHFL.DOWN PT, R27, R11, R42, 0x1f ;  /* 0x08001f2a0b1b7589 */ /* 0x000ee800000e0000 */
[----:B------:R-:W4:Y:S04]  /*1d890*/  SHFL.DOWN PT, R19, R33, R42, 0x1f ;  /* 0x08001f2a21137589 */ /* 0x000f2800000e0000 */
[----:B------:R-:W5:Y:S04]  /*1d8a0*/  SHFL.DOWN PT, R18, R32, R42, 0x1f ;  /* 0x08001f2a20127589 */ /* 0x000f6800000e0000 */
[----:B------:R3:W5:Y:S01]  /*1d8b0*/  SHFL.DOWN PT, R34, R34, R42, 0x1f ;  /* 0x08001f2a22227589 */ /* 0x00076200000e0000 */
[----:B--2---:R-:W-:Y:S01]  /*1d8c0*/  IMAD.MOV.U32 R8, RZ, RZ, R28 ;  /* 0x000000ffff087224 */ /* 0x004fe200078e001c */
[----:B0-----:R-:W-:Y:S01]  /*1d8d0*/  MOV R9, R29 ;  /* 0x0000001d00097202 */ /* 0x001fe20000000f00 */
[----:B-1----:R-:W-:Y:S01]  /*1d8e0*/  IMAD.MOV.U32 R10, RZ, RZ, R26 ;  /* 0x000000ffff0a7224 */ /* 0x002fe200078e001a */
[----:B---3--:R-:W-:-:S02]  /*1d8f0*/  MOV R11, R27 ;  /* 0x0000001b000b7202 */ /* 0x008fc40000000f00 */
[----:B----4-:R-:W-:Y:S01]  /*1d900*/  MOV R33, R19 ;  /* 0x0000001300217202 */ /* 0x010fe20000000f00 */
        /* <DEDUP_REMOVED lines=68> */
.L_x_5721:
[----:B------:R-:W-:Y:S05]  /*1dd50*/  BSYNC.RECONVERGENT B2 ;  /* 0x0000000000027941 */ /* 0x000fea0003800200 */
.L_x_5720:
        /* <DEDUP_REMOVED lines=22> */
.L_x_5719:
[----:B------:R-:W-:Y:S05]  /*1dec0*/  BSYNC.RECONVERGENT B1 ;  /* 0x0000000000017941 */ /* 0x000fea0003800200 */
.L_x_5718:
[----:B------:R-:W-:-:S04]  /*1ded0*/  SHF.L.U32 R42, R42, 0x1, RZ ;  /* 0x000000012a2a7819 */ /* 0x000fc800000006ff */
[----:B------:R-:W-:-:S13]  /*1dee0*/  ISETP.GE.AND P2, PT, R42, UR4, PT ;  /* 0x000000042a007c0c */ /* 0x000fda000bf46270 */
[----:B------:R-:W-:Y:S05]  /*1def0*/  @!P2 BRA `(.L_x_5722) ;  /* 0xfffffff0006ca947 */ /* 0x000fea000383ffff */
.L_x_5701:
[----:B------:R-:W-:Y:S05]  /*1df00*/  @!P0 EXIT ;  /* 0x000000000000894d */ /* 0x000fea0003800000 */
[----:B------:R-:W-:Y:S05]  /*1df10*/  @!P1 BRA `(.L_x_5723) ;  /* 0x0000001400309947 */ /* 0x000fea0003800000 */
[----:B------:R-:W5:Y:S02]  /*1df20*/  LDCU.U8 UR4, c[0x0][0x7b8] ;  /* 0x0000f700ff0477ac */ /* 0x000f640008000000 */
[----:B-----5:R-:W-:-:S09]  /*1df30*/  UISETP.NE.AND UP0, UPT, UR4, URZ, UPT ;  /* 0x000000ff0400728c */ /* 0x020fd2000bf05270 */
[----:B------:R-:W-:Y:S05]  /*1df40*/  BRA.U !UP0, `(.L_x_5724) ;  /* 0x0000000108787547 */ /* 0x000fea000b800000 */
[----:B------:R-:W-:Y:S01]  /*1df50*/  MOV R0, 0x0 ;  /* 0x0000000000007802 */ /* 0x000fe20000000f00 */
[----:B------:R-:W0:Y:S01]  /*1df60*/  LDCU.64 UR4, c[0x4][0x580] ;  /* 0x0100b000ff0477ac */ /* 0x000e220008000a00 */
[----:B-12-4-:R-:W-:Y:S02]  /*1df70*/  HFMA2 R12, -RZ, RZ, 0, 5.9604644775390625e-08 ;  /* 0x00000001ff0c7431 */ /* 0x016fe400000001ff */
[----:B------:R-:W-:Y:S01]  /*1df80*/  IMAD.MOV.U32 R8, RZ, RZ, 0x2dd ;  /* 0x000002ddff087424 */ /* 0x000fe200078e00ff */
[----:B------:R1:W2:Y:S01]  /*1df90*/  LDC.64 R2, c[0x4][R0] ;  /* 0x0100000000027b82 */ /* 0x0002a20000000a00 */
[----:B------:R-:W4:Y:S01]  /*1dfa0*/  LDCU.64 UR8, c[0x4][0x578] ;  /* 0x0100af00ff0877ac */ /* 0x000f220008000a00 */
[----:B------:R-:W-:Y:S01]  /*1dfb0*/  IMAD.MOV.U32 R13, RZ, RZ, RZ ;  /* 0x000000ffff0d7224 */ /* 0x000fe200078e00ff */
[----:B------:R-:W5:Y:S01]  /*1dfc0*/  LDCU.64 UR6, c[0x4][0xc0] ;  /* 0x01001800ff0677ac */ /* 0x000f620008000a00 */
[----:B0-----:R-:W-:Y:S01]  /*1dfd0*/  IMAD.U32 R4, RZ, RZ, UR4 ;  /* 0x00000004ff047e24 */ /* 0x001fe2000f8e00ff */
[----:B------:R-:W-:Y:S01]  /*1dfe0*/  MOV R5, UR5 ;  /* 0x0000000500057c02 */ /* 0x000fe20008000f00 */
[----:B----4-:R-:W-:Y:S01]  /*1dff0*/  IMAD.U32 R6, RZ, RZ, UR8 ;  /* 0x00000008ff067e24 */ /* 0x010fe2000f8e00ff */
[----:B------:R-:W-:Y:S01]  /*1e000*/  MOV R7, UR9 ;  /* 0x0000000900077c02 */ /* 0x000fe20008000f00 */
[----:B-----5:R-:W-:Y:S01]  /*1e010*/  IMAD.U32 R10, RZ, RZ, UR6 ;  /* 0x00000006ff0a7e24 */ /* 0x020fe2000f8e00ff */
[----:B-1----:R-:W-:-:S07]  /*1e020*/  MOV R11, UR7 ;  /* 0x00000007000b7c02 */ /* 0x002fce0008000f00 */
[----:B---3--:R-:W-:-:S07]  /*1e030*/  LEPC R20, `(.L_x_5725) ;  /* 0x000000001014794e */ /* 0x008fce0000000000 */
[----:B--2---:R-:W-:Y:S05]  /*1e040*/  CALL.ABS.NOINC R2 ;  /* 0x0000000002007343 */ /* 0x004fea0003c00000 */
.L_x_5725:
[----:B------:R-:W-:Y:S01]  /*1e050*/  UMOV UR4, URZ ;  /* 0x000000ff00047c82 */ /* 0x000fe20008000000 */
[----:B------:R-:W-:Y:S01]  /*1e060*/  UMOV UR5, URZ ;  /* 0x000000ff00057c82 */ /* 0x000fe20008000000 */
[----:B------:R-:W-:Y:S01]  /*1e070*/  UMOV UR6, URZ ;  /* 0x000000ff00067c82 */ /* 0x000fe20008000000 */
[----:B------:R-:W-:Y:S01]  /*1e080*/  UMOV UR7, URZ ;  /* 0x000000ff00077c82 */ /* 0x000fe20008000000 */
[----:B------:R-:W-:Y:S02]  /*1e090*/  CS2R R16, SRZ ;  /* 0x0000000000107805 */ /* 0x000fe4000001ff00 */
[----:B------:R-:W-:Y:S02]  /*1e0a0*/  CS2R R32, SRZ ;  /* 0x0000000000207805 */ /* 0x000fe4000001ff00 */
[----:B------:R-:W-:Y:S01]  /*1e0b0*/  MOV R12, UR4 ;  /* 0x00000004000c7c02 */ /* 0x000fe20008000f00 */
[----:B------:R-:W-:Y:S01]  /*1e0c0*/  IMAD.U32 R13, RZ, RZ, UR5 ;  /* 0x00000005ff0d7e24 */ /* 0x000fe2000f8e00ff */
[----:B------:R-:W-:Y:S01]  /*1e0d0*/  MOV R14, UR6 ;  /* 0x00000006000e7c02 */ /* 0x000fe20008000f00 */
[----:B------:R-:W-:Y:S01]  /*1e0e0*/  IMAD.U32 R15, RZ, RZ, UR7 ;  /* 0x00000007ff0f7e24 */ /* 0x000fe2000f8e00ff */
[----:B------:R-:W-:Y:S01]  /*1e0f0*/  MOV R8, UR4 ;  /* 0x0000000400087c02 */ /* 0x000fe20008000f00 */
[----:B------:R-:W-:Y:S01]  /*1e100*/  IMAD.U32 R9, RZ, RZ, UR5 ;  /* 0x00000005ff097e24 */ /* 0x000fe2000f8e00ff */
[----:B------:R-:W-:Y:S01]  /*1e110*/  MOV R10, UR6 ;  /* 0x00000006000a7c02 */ /* 0x000fe20008000f00 */
[----:B------:R-:W-:-:S07]  /*1e120*/  IMAD.U32 R11, RZ, RZ, UR7 ;  /* 0x00000007ff0b7e24 */ /* 0x000fce000f8e00ff */
.L_x_5724:
[----:B------:R-:W5:Y:S02]  /*1e130*/  LDCU.U8 UR4, c[0x0][0x7b9] ;  /* 0x0000f720ff0477ac */ /* 0x000f640008000000 */
[----:B-----5:R-:W-:-:S09]  /*1e140*/  UISETP.NE.AND UP0, UPT, UR4, URZ, UPT ;  /* 0x000000ff0400728c */ /* 0x020fd2000bf05270 */
[----:B------:R-:W-:Y:S05]  /*1e150*/  BRA.U !UP0, `(.L_x_5726) ;  /* 0x0000001108207547 */ /* 0x000fea000b800000 */
[----:B------:R-:W5:Y:S01]  /*1e160*/  LDCU.64 UR4, c[0x0][0x380] ;  /* 0x00007000ff0477ac */ /* 0x000f620008000a00 */
[----:B0---4-:R-:W-:Y:S01]  /*1e170*/  MOV R4, 0x1 ;  /* 0x0000000100047802 */ /* 0x011fe20000000f00 */
[----:B------:R-:W0:Y:S01]  /*1e180*/  LDC R0, c[0x0][0x7bc] ;  /* 0x0001ef00ff007b82 */ /* 0x000e220000000800 */
[----:B------:R-:W-:Y:S01]  /*1e190*/  FSETP.GEU.AND P2, PT, |R15|, 6.5827683646048100446e-37, PT ;  /* 0x036000000f00780b */ /* 0x000fe20003f4e200 */
[----:B------:R-:W-:Y:S01]  /*1e1a0*/  BSSY.RECONVERGENT B1, `(.L_x_5727) ;  /* 0x000003c000017945 */ /* 0x000fe20003800200 */
[----:B-----5:R-:W-:-:S15]  /*1e1b0*/  DSETP.GT.AND P0, PT, R16, UR4, PT ;  /* 0x0000000410007e2a */ /* 0x020fde000bf04000 */
[----:B------:R-:W-:-:S15]  /*1e1c0*/  NOP ;  /* 0x0000000000007918 */ /* 0x000fde0000000000 */
[----:B------:R-:W-:-:S15]  /*1e1d0*/  NOP ;  /* 0x0000000000007918 */ /* 0x000fde0000000000 */
[----:B------:R-:W-:-:S15]  /*1e1e0*/  NOP ;  /* 0x0000000000007918 */ /* 0x000fde0000000000 */
[----:B------:R-:W-:-:S04]  /*1e1f0*/  NOP ;  /* 0x0000000000007918 */ /* 0x000fc80000000000 */
[----:B-12---:R-:W1:Y:S02]  /*1e200*/  DADD R16, R16, -UR4 ;  /* 0x8000000410107e29 */ /* 0x006e640008000000 */
[----:B-1----:R-:W-:Y:S02]  /*1e210*/  FSEL R3, R17, RZ, P0 ;  /* 0x000000ff11037208 */ /* 0x002fe40000000000 */
[----:B------:R-:W-:Y:S02]  /*1e220*/  FSEL R2, R16, RZ, P0 ;  /* 0x000000ff10027208 */ /* 0x000fe40000000000 */
[----:B------:R-:W1:Y:S01]  /*1e230*/  MUFU.RCP64H R5, R3 ;  /* 0x0000000300057308 */ /* 0x000e620000001800 */
[----:B------:R-:W2:Y:S01]  /*1e240*/  LDC.U8 R16, c[0x0][0x388] ;  /* 0x0000e200ff107b82 */ /* 0x000ea20000000000 */
[----:B0-----:R-:W-:Y:S02]  /*1e250*/  ISETP.GE.AND P0, PT, R0, 0x1, PT ;  /* 0x000000010000780c */ /* 0x001fe40003f06270 */
[----:B--2---:R-:W-:-:S15]  /*1e260*/  ISETP.NE.AND P6, PT, R16, RZ, PT ;  /* 0x000000ff1000720c */ /* 0x004fde0003fc5270 */
[----:B------:R-:W-:-:S15]  /*1e270*/  NOP ;  /* 0x0000000000007918 */ /* 0x000fde0000000000 */
[----:B------:R-:W-:-:S15]  /*1e280*/  NOP ;  /* 0x0000000000007918 */ /* 0x000fde0000000000 */
[----:B------:R-:W-:-:S09]  /*1e290*/  NOP ;  /* 0x0000000000007918 */ /* 0x000fd20000000000 */
[----:B-1----:R-:W0:-:S15]  /*1e2a0*/  DFMA R6, -R2, R4, 1 ;  /* 0x3ff000000206742b */ /* 0x002e1e0000000104 */
        /* <DEDUP_REMOVED lines=42> */
[----:B---3--:R-:W-:Y:S05]  /*1e550*/  CALL.REL.NOINC `($__internal_18_$__cuda_sm20_div_rn_f64_full) ;  /* 0x0000006000387944 */ /* 0x008fea0003c00000 */
.L_x_5728:
[----:B------:R-:W-:Y:S05]  /*1e560*/  BSYNC.RECONVERGENT B1 ;  /* 0x0000000000017941 */ /* 0x000fea0003800200 */
.L_x_5727:
[----:B------:R-:W0:Y:S01]  /*1e570*/  MUFU.RSQ64H R27, R5 ;  /* 0x00000005001b7308 */ /* 0x000e220000001c00 */
[----:B------:R-:W-:Y:S01]  /*1e580*/  IADD3 R26, PT, PT, R5, -0x3500000, RZ ;  /* 0xfcb00000051a7810 */ /* 0x000fe20007ffe0ff */
[----:B------:R-:W-:Y:S01]  /*1e590*/  IMAD.MOV.U32 R6, RZ, RZ, 0x0 ;  /* 0x00000000ff067424 */ /* 0x000fe200078e00ff */
[----:B------:R-:W-:Y:S01]  /*1e5a0*/  MOV R7, 0x3fd80000 ;  /* 0x3fd8000000077802 */ /* 0x000fe20000000f00 */
[----:B------:R-:W-:Y:S01]  /*1e5b0*/  BSSY.RECONVERGENT B0, `(.L_x_5729) ;  /* 0x0000032000007945 */ /* 0x000fe20003800200 */
[----:B------:R-:W-:Y:S02]  /*1e5c0*/  ISETP.GE.U32.AND P1, PT, R26, 0x7ca00000, PT ;  /* 0x7ca000001a00780c */ /* 0x000fe40003f26070 */
        /* <DEDUP_REMOVED lines=20> */
[----:B0-----:R-:W3:Y:S02]  /*1e710*/  DFMA R2, R6, R2, R26 ;  /* 0x000000020602722b */ /* 0x001ee4000000001a */
[----:B---3--:R-:W-:Y:S01]  /*1e720*/  VIADD R21, R3, 0xfff00000 ;  /* 0xfff0000003157836 */ /* 0x008fe20000000000 */
[----:B------:R-:W-:-:S15]  /*1e730*/  MOV R20, R2 ;  /* 0x0000000200147202 */ /* 0x000fde0000000f00 */
[----:B------:R-:W-:-:S15]  /*1e740*/  NOP ;  /* 0x0000000000007918 */ /* 0x000fde0000000000 */
[----:B------:R-:W-:-:S15]  /*1e750*/  NOP ;  /* 0x0000000000007918 */ /* 0x000fde0000000000 */
[----:B------:R-:W-:-:S15]  /*1e760*/  NOP ;  /* 0x0000000000007918 */ /* 0x000fde0000000000 */
[----:B------:R-:W-:-:S01]  /*1e770*/  NOP ;  /* 0x0000000000007918 */ /* 0x000fc20000000000 */
        /* <DEDUP_REMOVED lines=11> */
[----:B01----:R-:W-:Y:S05]  /*1e830*/  @!P1 BRA `(.L_x_5730) ;  /* 0x0000000000249947 */ /* 0x003fea0003800000 */
        /* <DEDUP_REMOVED lines=8> */
[----:B------:R-:W-:Y:S05]  /*1e8c0*/  CALL.REL.NOINC `($__internal_20_$__cuda_sm20_dsqrt_rn_f64_mediumpath_v1) ;  /* 0x0000006800a07944 */ /* 0x000fea0003c00000 */
.L_x_5730:
[----:B------:R-:W-:Y:S05]  /*1e8d0*/  BSYNC.RECONVERGENT B0 ;  /* 0x0000000000007941 */ /* 0x000fea0003800200 */
.L_x_5729:
[----:B------:R-:W0:Y:S01]  /*1e8e0*/  LDC R17, c[0x0][0x7bc] ;  /* 0x0001ef00ff117b82 */ /* 0x000e220000000800 */
[----:B------:R-:W1:Y:S01]  /*1e8f0*/  LDCU.64 UR4, c[0x0][0x380] ;  /* 0x00007000ff0477ac */ /* 0x000e620008000a00 */
[----:B------:R-:W-:Y:S01]  /*1e900*/  MOV R14, 0x1 ;  /* 0x00000001000e7802 */ /* 0x000fe20000000f00 */
[----:B------:R-:W-:Y:S01]  /*1e910*/  BSSY.RECONVERGENT B1, `(.L_x_5731) ;  /* 0x0000046000017945 */ /* 0x000fe20003800200 */
[----:B------:R-:W-:Y:S02]  /*1e920*/  FSEL R6, R4, R6, !P6 ;  /* 0x0000000604067208 */ /* 0x000fe40007000000 */
[----:B------:R-:W-:Y:S02]  /*1e930*/  FSEL R7, R5, R7, !P6 ;  /* 0x0000000705077208 */ /* 0x000fe40007000000 */
[----:B------:R-:W2:Y:S01]  /*1e940*/  @P0 LDC.64 R24, c[0x0][0x788] ;  /* 0x0001e200ff180b82 */ /* 0x000ea20000000a00 */
[----:B------:R-:W-:Y:S01]  /*1e950*/  ISETP.NE.AND P6, PT, R16, RZ, PT ;  /* 0x000000ff1000720c */ /* 0x000fe20003fc5270 */
[----:B-1----:R-:W-:-:S15]  /*1e960*/  DSETP.GT.AND P1, PT, R32, UR4, PT ;  /* 0x0000000420007e2a */ /* 0x002fde000bf24000 */
[----:B------:R-:W-:-:S15]  /*1e970*/  NOP ;  /* 0x0000000000007918 */ /* 0x000fde0000000000 */
[----:B------:R-:W-:-:S15]  /*1e980*/  NOP ;  /* 0x0000000000007918 */ /* 0x000fde0000000000 */
[----:B------:R-:W-:-:S15]  /*1e990*/  NOP ;  /* 0x0000000000007918 */ /* 0x000fde0000000000 */
[----:B------:R-:W-:-:S04]  /*1e9a0*/  NOP ;  /* 0x0000000000007918 */ /* 0x000fc80000000000 */
[----:B------:R-:W1:Y:S02]  /*1e9b0*/  DADD R32, R32, -UR4 ;  /* 0x8000000420207e29 */ /* 0x000e640008000000 */
[----:B-1----:R-:W-:Y:S02]  /*1e9c0*/  FSEL R3, R33, RZ, P1 ;  /* 0x000000ff21037208 */ /* 0x002fe40000800000 */
[----:B------:R-:W-:Y:S02]  /*1e9d0*/  FSEL R2, R32, RZ, P1 ;  /* 0x000000ff20027208 */ /* 0x000fe40000800000 */
[----:B0-----:R-:W-:Y:S01]  /*1e9e0*/  ISETP.GE.AND P1, PT, R17, 0x2, PT ;  /* 0x000000021100780c */ /* 0x001fe20003f26270 */
[----:B------:R-:W0:-:S12]  /*1e9f0*/  MUFU.RCP64H R15, R3 ;  /* 0x00000003000f7308 */ /* 0x000e180000001800 */
[----:B------:R-:W1:Y:S01]  /*1ea00*/  @P1 LDC.64 R26, c[0x0][0x790] ;  /* 0x0001e400ff1a1b82 */ /* 0x000e620000000a00 */
[C---:B------:R-:W-:Y:S02]  /*1ea10*/  @P1 LOP3.LUT R23, R46.reuse, 0xfffffff8, RZ, 0xc0, !PT ;  /* 0xfffffff82e171812 */ /* 0x040fe400078ec0ff */
[----:B--2---:R-:W-:-:S05]  /*1ea20*/  @P0 IADD3 R46, P2, PT, R46, R24, RZ ;  /* 0x000000182e2e0210 */ /* 0x004fca0007f5e0ff */
[----:B------:R-:W-:Y:S01]  /*1ea30*/  @P0 IMAD.X R47, RZ, RZ, R25, P2 ;  /* 0x000000ffff2f0224 */ /* 0x000fe200010e0619 */
[----:B------:R-:W-:-:S04]  /*1ea40*/  FSETP.GEU.AND P2, PT, |R11|, 6.5827683646048100446e-37, PT ;  /* 0x036000000b00780b */ /* 0x000fc80003f4e200 */
[----:B------:R2:W-:Y:S01]  /*1ea50*/  @P0 STG.E.64 desc[UR36][R46.64], R6 ;  /* 0x000000062e000986 */ /* 0x0005e2000c101b24 */
[----:B------:R-:W-:Y:S02]  /*1ea60*/  ISETP.GE.AND P0, PT, R17, 0x1, PT ;  /* 0x000000011100780c */ /* 0x000fe40003f06270 */
[----:B-1----:R-:W-:-:S04]  /*1ea70*/  @P1 IADD3 R22, P3, PT, R23, R26, RZ ;  /* 0x0000001a17161210 */ /* 0x002fc80007f7e0ff */
[----:B------:R-:W-:-:S05]  /*1ea80*/  @P1 IADD3.X R23, PT, PT, RZ, R27, RZ, P3, !PT ;  /* 0x0000001bff171210 */ /* 0x000fca0001ffe4ff */
[----:B------:R2:W-:-:S15]  /*1ea90*/  @P1 STG.E.64 desc[UR36][R22.64], R12 ;  /* 0x0000000c16001986 */ /* 0x0005de000c101b24 */
[----:B------:R-:W-:-:S05]  /*1eaa0*/  NOP ;  /* 0x0000000000007918 */ /* 0x000fca0000000000 */
        /* <DEDUP_REMOVED lines=39> */
[----:B------:R-:W-:Y:S01]  /*1ed20*/  IMAD.MOV.U32 R4, RZ, RZ, R10 ;  /* 0x000000ffff047224 */ /* 0x000fe200078e000a */
[----:B------:R-:W-:Y:S01]  /*1ed30*/  MOV R5, R11 ;  /* 0x0000000b00057202 */ /* 0x000fe20000000f00 */
[----:B------:R-:W-:Y:S01]  /*1ed40*/  IMAD.MOV.U32 R6, RZ, RZ, R2 ;  /* 0x000000ffff067224 */ /* 0x000fe200078e0002 */
[----:B------:R-:W-:-:S07]  /*1ed50*/  MOV R0, 0x1ed70 ;  /* 0x0001ed7000007802 */ /* 0x000fce0000000f00 */
[----:B------:R-:W-:Y:S05]  /*1ed60*/  CALL.REL.NOINC `($__internal_18_$__cuda_sm20_div_rn_f64_full) ;  /* 0x0000005800347944 */ /* 0x000fea0003c00000 */
.L_x_5732:
[----:B------:R-:W-:Y:S05]  /*1ed70*/  BSYNC.RECONVERGENT B1 ;  /* 0x0000000000017941 */ /* 0x000fea0003800200 */
.L_x_5731:
        /* <DEDUP_REMOVED lines=54> */
.L_x_5734:
[----:B------:R-:W-:Y:S05]  /*1f0e0*/  BSYNC.RECONVERGENT B0 ;  /* 0x0000000000007941 */ /* 0x000fea0003800200 */
.L_x_5733:
[----:B------:R-:W0:Y:S01]  /*1f0f0*/  LDC R0, c[0x0][0x7bc] ;  /* 0x0001ef00ff007b82 */ /* 0x000e220000000800 */
[----:B------:R-:W-:Y:S02]  /*1f100*/  FSEL R2, R4, R6, !P6 ;  /* 0x0000000604027208 */ /* 0x000fe40007000000 */
[----:B------:R-:W-:-:S05]  /*1f110*/  FSEL R3, R5, R7, !P6 ;  /* 0x0000000705037208 */ /* 0x000fca0007000000 */
[----:B------:R-:W1:Y:S01]  /*1f120*/  @P0 LDC.64 R10, c[0x0][0x788] ;  /* 0x0001e200ff0a0b82 */ /* 0x000e620000000a00 */
[----:B0-----:R-:W-:Y:S02]  /*1f130*/  ISETP.GE.AND P2, PT, R0, 0x2, PT ;  /* 0x000000020000780c */ /* 0x001fe40003f46270 */
[----:B-1----:R-:W-:-:S04]  /*1f140*/  @P0 IADD3 R10, P1, PT, R43, R10, RZ ;  /* 0x0000000a2b0a0210 */ /* 0x002fc80007f3e0ff */
[----:B------:R-:W-:-:S05]  /*1f150*/  @P0 IADD3.X R11, PT, PT, RZ, R11, RZ, P1, !PT ;  /* 0x0000000bff0b0210 */ /* 0x000fca0000ffe4ff */
[----:B------:R0:W-:Y:S02]  /*1f160*/  @P0 STG.E.64 desc[UR36][R10.64], R2 ;  /* 0x000000020a000986 */ /* 0x0001e4000c101b24 */
[----:B------:R-:W-:Y:S05]  /*1f170*/  @!P2 EXIT ;  /* 0x000000000000a94d */ /* 0x000fea0003800000 */
[----:B------:R-:W1:Y:S01]  /*1f180*/  LDCU.64 UR4, c[0x0][0x790] ;  /* 0x0000f200ff0477ac */ /* 0x000e620008000a00 */
[----:B0-----:R-:W-:-:S04]  /*1f190*/  LOP3.LUT R2, R43, 0xfffffff8, RZ, 0xc0, !PT ;  /* 0xfffffff82b027812 */ /* 0x001fc800078ec0ff */
[----:B-1----:R-:W-:-:S05]  /*1f1a0*/  IADD3 R2, P0, PT, R2, UR4, RZ ;  /* 0x0000000402027c10 */ /* 0x002fca000ff1e0ff */
[----:B------:R-:W-:-:S05]  /*1f1b0*/  IMAD.X R3, RZ, RZ, UR5, P0 ;  /* 0x00000005ff037e24 */ /* 0x000fca00080e06ff */
[----:B------:R-:W-:Y:S01]  /*1f1c0*/  STG.E.64 desc[UR36][R2.64], R8 ;  /* 0x0000000802007986 */ /* 0x000fe2000c101b24 */
[----:B------:R-:W-:Y:S05]  /*1f1d0*/  EXIT ;  /* 0x000000000000794d */ /* 0x000fea0003800000 */
.L_x_5726:
[----:B-12-4-:R-:W-:Y:S01]  /*1f1e0*/  MOV R2, 0x0 ;  /* 0x0000000000027802 */ /* 0x016fe20000000f00 */
[----:B------:R-:W0:Y:S01]  /*1f1f0*/  LDCU.64 UR6, c[0x4][0x580] ;  /* 0x0100b000ff0677ac */ /* 0x000e220008000a00 */
[----:B------:R-:W-:Y:S02]  /*1f200*/  HFMA2 R8, -RZ, RZ, 0, 4.4405460357666015625e-05 ;  /* 0x000002e9ff087431 */ /* 0x000fe400000001ff */
[----:B------:R-:W-:Y:S01]  /*1f210*/  IMAD.MOV.U32 R12, RZ, RZ, 0x1 ;  /* 0x00000001ff0c7424 */ /* 0x000fe200078e00ff */
[----:B------:R1:W2:Y:S01]  /*1f220*/  LDC.64 R14, c[0x4][R2] ;  /* 0x01000000020e7b82 */ /* 0x0002a20000000a00 */
[----:B------:R-:W4:Y:S01]  /*1f230*/  LDCU.64 UR8, c[0x4][0x578] ;  /* 0x0100af00ff0877ac */ /* 0x000f220008000a00 */
[----:B------:R-:W-:Y:S01]  /*1f240*/  MOV R13, RZ ;  /* 0x000000ff000d7202 */ /* 0x000fe20000000f00 */
[----:B------:R-:W5:Y:S01]  /*1f250*/  LDCU.64 UR4, c[0x4][0xb0] ;  /* 0x01001600ff0477ac */ /* 0x000f620008000a00 */
[----:B0-----:R-:W-:Y:S01]  /*1f260*/  MOV R4, UR6 ;  /* 0x0000000600047c02 */ /* 0x001fe20008000f00 */
[----:B------:R-:W-:Y:S01]  /*1f270*/  IMAD.U32 R5, RZ, RZ, UR7 ;  /* 0x00000007ff057e24 */ /* 0x000fe2000f8e00ff */
[----:B----4-:R-:W-:Y:S01]  /*1f280*/  MOV R6, UR8 ;  /* 0x0000000800067c02 */ /* 0x010fe20008000f00 */
[----:B------:R-:W-:Y:S01]  /*1f290*/  IMAD.U32 R7, RZ, RZ, UR9 ;  /* 0x00000009ff077e24 */ /* 0x000fe2000f8e00ff */
[----:B-----5:R-:W-:Y:S01]  /*1f2a0*/  MOV R10, UR4 ;  /* 0x00000004000a7c02 */ /* 0x020fe20008000f00 */
[----:B-1----:R-:W-:-:S07]  /*1f2b0*/  IMAD.U32 R11, RZ, RZ, UR5 ;  /* 0x00000005ff0b7e24 */ /* 0x002fce000f8e00ff */
[----:B---3--:R-:W-:-:S07]  /*1f2c0*/  LEPC R20, `(.L_x_5735) ;  /* 0x000000001014794e */ /* 0x008fce0000000000 */
[----:B--2---:R-:W-:Y:S05]  /*1f2d0*/  CALL.ABS.NOINC R14 ;  /* 0x000000000e007343 */ /* 0x004fea0003c00000 */
.L_x_5735:
[----:B------:R-:W0:Y:S01]  /*1f2e0*/  LDC.64 R2, c[0x4][R2] ;  /* 0x0100000002027b82 */ /* 0x000e220000000a00 */
[----:B------:R-:W1:Y:S01]  /*1f2f0*/  LDCU.64 UR4, c[0x4][0x580] ;  /* 0x0100b000ff0477ac */ /* 0x000e620008000a00 */
[----:B------:R-:W-:Y:S02]  /*1f300*/  HFMA2 R12, -RZ, RZ, 0, 5.9604644775390625e-08 ;  /* 0x00000001ff0c7431 */ /* 0x000fe400000001ff */
[----:B------:R-:W-:Y:S01]  /*1f310*/  IMAD.MOV.U32 R8, RZ, RZ, 0x2e9 ;  /* 0x000002e9ff087424 */ /* 0x000fe200078e00ff */
[----:B------:R-:W2:Y:S01]  /*1f320*/  LDCU.64 UR6, c[0x4][0x578] ;  /* 0x0100af00ff0677ac */ /* 0x000ea20008000a00 */
[----:B------:R-:W-:Y:S01]  /*1f330*/  IMAD.MOV.U32 R13, RZ, RZ, RZ ;  /* 0x000000ffff0d7224 */ /* 0x000fe200078e00ff */
[----:B------:R-:W3:Y:S01]  /*1f340*/  LDCU.64 UR8, c[0x4][0xb0] ;  /* 0x01001600ff0877ac */ /* 0x000ee20008000a00 */
[----:B-1----:R-:W-:Y:S01]  /*1f350*/  IMAD.U32 R4, RZ, RZ, UR4 ;  /* 0x00000004ff047e24 */ /* 0x002fe2000f8e00ff */
[----:B------:R-:W-:Y:S01]  /*1f360*/  MOV R5, UR5 ;  /* 0x0000000500057c02 */ /* 0x000fe20008000f00 */
[----:B--2---:R-:W-:Y:S01]  /*1f370*/  IMAD.U32 R6, RZ, RZ, UR6 ;  /* 0x00000006ff067e24 */ /* 0x004fe2000f8e00ff */
[----:B------:R-:W-:Y:S01]  /*1f380*/  MOV R7, UR7 ;  /* 0x0000000700077c02 */ /* 0x000fe20008000f00 */
[----:B---3--:R-:W-:Y:S01]  /*1f390*/  IMAD.U32 R10, RZ, RZ, UR8 ;  /* 0x00000008ff0a7e24 */ /* 0x008fe2000f8e00ff */
[----:B------:R-:W-:-:S07]  /*1f3a0*/  MOV R11, UR9 ;  /* 0x00000009000b7c02 */ /* 0x000fce0008000f00 */
[----:B------:R-:W-:-:S07]  /*1f3b0*/  LEPC R20, `(.L_x_5736) ;  /* 0x000000001014794e */ /* 0x000fce0000000000 */
[----:B0-----:R-:W-:Y:S05]  /*1f3c0*/  CALL.ABS.NOINC R2 ;  /* 0x0000000002007343 */ /* 0x001fea0003c00000 */
.L_x_5736:
[----:B------:R-:W-:Y:S05]  /*1f3d0*/  EXIT ;  /* 0x000000000000794d */ /* 0x000fea0003800000 */
.L_x_5723:
[----:B------:R-:W5:Y:S01]  /*1f3e0*/  LDCU.U8 UR4, c[0x0][0x7b8] ;  /* 0x0000f700ff0477ac */ /* 0x000f620008000000 */
[----:B0-----:R-:W-:Y:S01]  /*1f3f0*/  MOV R38, R12 ;  /* 0x0000000c00267202 */ /* 0x001fe20000000f00 */
[----:B------:R-:W-:Y:S01]  /*1f400*/  IMAD.MOV.U32 R39, RZ, RZ, R13 ;  /* 0x000000ffff277224 */ /* 0x000fe200078e000d */
[----:B---34-:R-:W-:Y:S01]  /*1f410*/  MOV R20, R14 ;  /* 0x0000000e00147202 */ /* 0x018fe20000000f00 */
[----:B------:R-:W-:Y:S01]  /*1f420*/  IMAD.MOV.U32 R21, RZ, RZ, R15 ;  /* 0x000000ffff157224 */ /* 0x000fe200078e000f */
[----:B------:R-:W-:Y:S01]  /*1f430*/  MOV R26, R16 ;  /* 0x00000010001a7202 */ /* 0x000fe20000000f00 */
[----:B------:R-:W-:Y:S01]  /*1f440*/  IMAD.MOV.U32 R27, RZ, RZ, R17 ;  /* 0x000000ffff1b7224 */ /* 0x000fe200078e0011 */
[----:B------:R-:W-:Y:S01]  /*1f450*/  MOV R36, R8 ;  /* 0x0000000800247202 */ /* 0x000fe20000000f00 */
[----:B------:R-:W-:Y:S01]  /*1f460*/  IMAD.MOV.U32 R37, RZ, RZ, R9 ;  /* 0x000000ffff257224 */ /* 0x000fe200078e0009 */
[----:B-1----:R-:W-:Y:S01]  /*1f470*/  MOV R22, R10 ;  /* 0x0000000a00167202 */ /* 0x002fe20000000f00 */
[----:B------:R-:W-:Y:S01]  /*1f480*/  IMAD.MOV.U32 R23, RZ, RZ, R11 ;  /* 0x000000ffff177224 */ /* 0x000fe200078e000b */
[----:B------:R-:W-:Y:S01]  /*1f490*/  MOV R24, R32 ;  /* 0x0000002000187202 */ /* 0x000fe20000000f00 */
[----:B------:R-:W-:Y:S01]  /*1f4a0*/  IMAD.MOV.U32 R25, RZ, RZ, R33 ;  /* 0x000000ffff197224 */ /* 0x000fe200078e0021 */
[----:B-----5:R-:W-:-:S09]  /*1f4b0*/  UISETP.NE.AND UP0, UPT, UR4, URZ, UPT ;  /* 0x000000ff0400728c */ /* 0x020fd2000bf05270 */
[----:B------:R-:W-:Y:S05]  /*1f4c0*/  BRA.U !UP0, `(.L_x_5737) ;  /* 0x0000000d08107547 */ /* 0x000fea000b800000 */
[----:B------:R-:W3:Y:S01]  /*1f4d0*/  LDG.E.64 R22, desc[UR36][R44.64+0x18] ;  /* 0x000018242c167981 */ /* 0x000ee2000c1e1b00 */
[----:B------:R-:W-:Y:S01]  /*1f4e0*/  BSSY.RECONVERGENT B1, `(.L_x_5738) ;  /* 0x0000060000017945 */ /* 0x000fe20003800200 */
[----:B------:R-:W-:Y:S01]  /*1f4f0*/  MOV R38, R12 ;  /* 0x0000000c00267202 */ /* 0x000fe20000000f00 */
[----:B------:R-:W-:Y:S01]  /*1f500*/  IMAD.MOV.U32 R39, RZ, RZ, R13 ;  /* 0x000000ffff277224 */ /* 0x000fe200078e000d */
[----:B------:R-:W-:Y:S01]  /*1f510*/  MOV R20, R14 ;  /* 0x0000000e00147202 */ /* 0x000fe20000000f00 */
[----:B------:R-:W-:Y:S01]  /*1f520*/  IMAD.MOV.U32 R21, RZ, RZ, R15 ;  /* 0x000000ffff157224 */ /* 0x000fe200078e000f */
[----:B------:R-:W-:Y:S01]  /*1f530*/  MOV R26, R16 ;  /* 0x00000010001a7202 */ /* 0x000fe20000000f00 */
[----:B------:R-:W-:Y:S01]  /*1f540*/  IMAD.MOV.U32 R27, RZ, RZ, R17 ;  /* 0x000000ffff1b7224 */ /* 0x000fe200078e0011 */
[----:B---3--:R-:W0:Y:S02]  /*1f550*/  DSETP.NEU.AND P0, PT, R22, RZ, PT ;  /* 0x000000ff1600722a */ /* 0x008e240003f0d000 */
[----:B0-----:R-:W-:Y:S05]  /*1f560*/  @!P0 BRA `(.L_x_5739) ;  /* 0x00000004005c8947 */ /* 0x001fea0003800000 */
[----:B------:R0:W5:Y:S04]  /*1f570*/  LDG.E.64 R38, desc[UR36][R44.64] ;  /* 0x000000242c267981 */ /* 0x000168000c1e1b00 */
[----:B------:R0:W5:Y:S04]  /*1f580*/  LDG.E.64 R20, desc[UR36][R44.64+0x8] ;  /* 0x000008242c147981 */ /* 0x000168000c1e1b00 */
[----:B--2---:R0:W5:Y:S01]  /*1f590*/  LDG.E R35, desc[UR36][R44.64+0x10] ;  /* 0x000010242c237981 */ /* 0x004162000c1e1900 */
[----:B------:R-:W1:Y:S01]  /*1f5a0*/  DSETP.NEU.AND P0, PT, R16, RZ, PT ;  /* 0x000000ff1000722a */ /* 0x000e620003f0d000 */
[----:B------:R-:W-:Y:S01]  /*1f5b0*/  MOV R26, R22 ;  /* 0x00000016001a7202 */ /* 0x000fe20000000f00 */
[----:B------:R-:W-:Y:S01]  /*1f5c0*/  IMAD.MOV.U32 R27, RZ, RZ, R23 ;  /* 0x000000ffff1b7224 */ /* 0x000fe200078e0017 */
[----:B-1----:R-:W-:Y:S06]  /*1f5d0*/  @!P0 BRA `(.L_x_5739) ;  /* 0x0000000400408947 */ /* 0x002fec0003800000 */
        /* <DEDUP_REMOVED lines=49> */
[----:B-----5:R1:W2:Y:S02]  /*1f8f0*/  DADD R12, R12, -R38 ;  /* 0x000000000c0c7229 */ /* 0x0202a40000000826 */
[----:B-12---:R-:W-:Y:S05]  /*1f900*/  @P0 BRA P1, `(.L_x_5741) ;  /* 0x0000000000180947 */ /* 0x006fea0000800000 */
[----:B------:R-:W-:Y:S01]  /*1f910*/  IMAD.MOV.U32 R4, RZ, RZ, R16 ;  /* 0x000000ffff047224 */ /* 0x000fe200078e0010 */
[----:B------:R-:W-:Y:S01]  /*1f920*/  MOV R5, R17 ;  /* 0x0000001100057202 */ /* 0x000fe20000000f00 */
[----:B------:R-:W-:Y:S01]  /*1f930*/  IMAD.MOV.U32 R6, RZ, RZ, R26 ;  /* 0x000000ffff067224 */ /* 0x000fe200078e001a */
[----:B------:R-:W-:Y:S02]  /*1f940*/  MOV R3, R27 ;  /* 0x0000001b00037202 */ /* 0x000fe40000000f00 */
[----:B------:R-:W-:-:S07]  /*1f950*/  MOV R0, 0x1f970 ;  /* 0x0001f97000007802 */ /* 0x000fce0000000f00 */
[----:B0-----:R-:W-:Y:S05]  /*1f960*/  CALL.REL.NOINC `($__internal_18_$__cuda_sm20_div_rn_f64_full) ;  /* 0x0000004c00347944 */ /* 0x001fea0003c00000 */
.L_x_5741:
[----:B------:R-:W-:Y:S05]  /*1f970*/  BSYNC.RECONVERGENT B2 ;  /* 0x0000000000027941 */ /* 0x000fea0003800200 */
.L_x_5740:
[----:B------:R-:W-:Y:S01]  /*1f980*/  DFMA R38, R12, R4, R38 ;  /* 0x000000040c26722b */ /* 0x000fe20000000026 */
[----:B------:R-:W-:-:S15]  /*1f990*/  IMAD.MOV.U32 R35, RZ, RZ, -0x1 ;  /* 0xffffffffff237424 */ /* 0x000fde00078e00ff */
        /* <DEDUP_REMOVED lines=19> */
[----:B-1----:R1:W3:Y:S02]  /*1fad0*/  DFMA R20, R12, R4, R20 ;  /* 0x000000040c14722b */ /* 0x0022e40000000014 */
.L_x_5739:
[----:B------:R-:W-:Y:S05]  /*1fae0*/  BSYNC.RECONVERGENT B1 ;  /* 0x0000000000017941 */ /* 0x000fea0003800200 */
.L_x_5738:
[----:B-12---:R-:W2:Y:S01]  /*1faf0*/  LDG.E.64 R12, desc[UR36][R44.64+0x38] ;  /* 0x000038242c0c7981 */ /* 0x006ea2000c1e1b00 */
[----:B------:R-:W-:Y:S01]  /*1fb00*/  BSSY.RECONVERGENT B1, `(.L_x_5737) ;  /* 0x0000060000017945 */ /* 0x000fe20003800200 */
[----:B------:R-:W-:Y:S01]  /*1fb10*/  MOV R36, R8 ;  /* 0x0000000800247202 */ /* 0x000fe20000000f00 */
[----:B------:R-:W-:Y:S01]  /*1fb20*/  IMAD.MOV.U32 R37, RZ, RZ, R9 ;  /* 0x000000ffff257224 */ /* 0x000fe200078e0009 */
[----:B------:R-:W-:Y:S01]  /*1fb30*/  MOV R22, R10 ;  /* 0x0000000a00167202 */ /* 0x000fe20000000f00 */
[----:B------:R-:W-:Y:S01]  /*1fb40*/  IMAD.MOV.U32 R23, RZ, RZ, R11 ;  /* 0x000000ffff177224 */ /* 0x000fe200078e000b */
[----:B------:R-:W-:Y:S01]  /*1fb50*/  MOV R24, R32 ;  /* 0x0000002000187202 */ /* 0x000fe20000000f00 */
[----:B------:R-:W-:Y:S01]  /*1fb60*/  IMAD.MOV.U32 R25, RZ, RZ, R33 ;  /* 0x000000ffff197224 */ /* 0x000fe200078e0021 */
[----:B--2---:R-:W1:Y:S02]  /*1fb70*/  DSETP.NEU.AND P0, PT, R12, RZ, PT ;  /* 0x000000ff0c00722a */ /* 0x004e640003f0d000 */
[----:B-1----:R-:W-:Y:S05]  /*1fb80*/  @!P0 BRA `(.L_x_5742) ;  /* 0x00000004005c8947 */ /* 0x002fea0003800000 */
[----:B------:R1:W5:Y:S04]  /*1fb90*/  LDG.E.64 R36, desc[UR36][R44.64+0x20] ;  /* 0x000020242c247981 */ /* 0x000368000c1e1b00 */
[----:B------:R1:W5:Y:S04]  /*1fba0*/  LDG.E.64 R22, desc[UR36][R44.64+0x28] ;  /* 0x000028242c167981 */ /* 0x000368000c1e1b00 */
[----:B------:R1:W5:Y:S01]  /*1fbb0*/  LDG.E R34, desc[UR36][R44.64+0x30] ;  /* 0x000030242c227981 */ /* 0x000362000c1e1900 */
[----:B------:R-:W2:Y:S01]  /*1fbc0*/  DSETP.NEU.AND P0, PT, R32, RZ, PT ;  /* 0x000000ff2000722a */ /* 0x000ea20003f0d000 */
[----:B------:R-:W-:Y:S01]  /*1fbd0*/  MOV R24, R12 ;  /* 0x0000000c00187202 */ /* 0x000fe20000000f00 */
[----:B------:R-:W-:Y:S01]  /*1fbe0*/  IMAD.MOV.U32 R25, RZ, RZ, R13 ;  /* 0x000000ffff197224 */ /* 0x000fe200078e000d */
[----:B--2---:R-:W-:Y:S06]  /*1fbf0*/  @!P0 BRA `(.L_x_5742) ;  /* 0x0000000400408947 */ /* 0x004fec0003800000 */
[----:B------:R-:W2:Y:S01]  /*1fc00*/  DADD R24, R32, R12 ;  /* 0x0000000020187229 */ /* 0x000ea2000000000c */
[----:B------:R-:W-:Y:S01]  /*1fc10*/  MOV R2, 0x1 ;  /* 0x0000000100027802 */ /* 0x000fe20000000f00 */
        /* <DEDUP_REMOVED lines=43> */
[----:B------:R-:W-:-:S15]  /*1fed0*/  FSETP.GT.AND P0, PT, |R0|, 1.469367938527859385e-39, PT ;  /* 0x001000000000780b */ /* 0x000fde0003f04200 */
[----:B------:R-:W-:-:S15]  /*1fee0*/  NOP ;  /* 0x0000000000007918 */ /* 0x000fde0000000000 */
[----:B------:R-:W-:-:S15]  /*1fef0*/  NOP ;  /* 0x0000000000007918 */ /* 0x000fde0000000000 */
[----:B------:R-:W-:-:S12]  /*1ff00*/  NOP ;  /* 0x0000000000007918 */ /* 0x000fd80000000000 */
[----:B-----5:R2:W4:Y:S02]  /*1ff10*/  DADD R8, R8, -R36 ;  /* 0x0000000008087229 */ /* 0x0205240000000824 */
[----:B--2-4-:R-:W-:Y:S05]  /*1ff20*/  @P0 BRA P1, `(.L_x_5744) ;  /* 0x0000000000180947 */ /* 0x014fea0000800000 */
[----:B------:R-:W-:Y:S01]  /*1ff30*/  IMAD.MOV.U32 R4, RZ, RZ, R32 ;  /* 0x000000ffff047224 */ /* 0x000fe200078e0020 */
[----:B------:R-:W-:Y:S01]  /*1ff40*/  MOV R5, R33 ;  /* 0x0000002100057202 */ /* 0x000fe20000000f00 */
[----:B------:R-:W-:Y:S01]  /*1ff50*/  IMAD.MOV.U32 R6, RZ, RZ, R24 ;  /* 0x000000ffff067224 */ /* 0x000fe200078e0018 */
[----:B------:R-:W-:Y:S02]  /*1ff60*/  MOV R3, R25 ;  /* 0x0000001900037202 */ /* 0x000fe40000000f00 */
[----:B------:R-:W-:-:S07]  /*1ff70*/  MOV R0, 0x1ff90 ;  /* 0x0001ff9000007802 */ /* 0x000fce0000000f00 */
[----:B01-3--:R-:W-:Y:S05]  /*1ff80*/  CALL.REL.NOINC `($__internal_18_$__cuda_sm20_div_rn_f64_full) ;  /* 0x0000004400ac7944 */ /* 0x00bfea0003c00000 */
.L_x_5744:
[----:B------:R-:W-:Y:S05]  /*1ff90*/  BSYNC.RECONVERGENT B2 ;  /* 0x0000000000027941 */ /* 0x000fea0003800200 */
.L_x_5743:
[----:B------:R-:W-:Y:S01]  /*1ffa0*/  DFMA R36, R8, R4, R36 ;  /* 0x000000040824722b */ /* 0x000fe20000000024 */
[----:B------:R-:W-:-:S15]  /*1ffb0*/  IMAD.MOV.U32 R34, RZ, RZ, -0x1 ;  /* 0xffffffffff227424 */ /* 0x000fde00078e00ff */
[----:B------:R-:W-:-:S15]  /*1ffc0*/  NOP ;  /* 0x0000000000007918 */ /* 0x000fde0000000000 */
[----:B------:R-:W-:-:S15]  /*1ffd0*/  NOP ;  /* 0x0000000000007918 */ /* 0x000fde0000000000 */
[----:B------:R-:W-:-:S15]  /*1ffe0*/  NOP ;  /* 0x0000000000007918 */ /* 0x000fde0000000000 */
[----:B------:R-:W-:-:S03]  /*1fff0*/  NOP ;  /* 0x0000000000007918 */ /* 0x000fc60000000000 */
[----:B------:R-:W2:-:S15]  /*20000*/  DMUL R8, R8, R8 ;  /* 0x0000000808087228 */ /* 0x000e9e0000000000 */
        /* <DEDUP_REMOVED lines=14> */
[----:B--2---:R2:W4:Y:S02]  /*200f0*/  DFMA R22, R8, R4, R22 ;  /* 0x000000040816722b */ /* 0x0045240000000016 */
.L_x_5742:
[----:B------:R-:W-:Y:S05]  /*20100*/  BSYNC.RECONVERGENT B1 ;  /* 0x0000000000017941 */ /* 0x000fea0003800200 */
.L_x_5737:
[----:B------:R-:W0:Y:S02]  /*20110*/  LDCU.U8 UR4, c[0x0][0x7b9] ;  /* 0x0000f720ff0477ac */ /* 0x000e240008000000 */
[----:B0-----:R-:W-:-:S09]  /*20120*/  UISETP.NE.AND UP0, UPT, UR4, URZ, UPT ;  /* 0x000000ff0400728c */ /* 0x001fd2000bf05270 */
[----:B------:R-:W-:Y:S05]  /*20130*/  BRA.U !UP0, `(.L_x_5745) ;  /* 0x0000001108207547 */ /* 0x000fea000b800000 */
[----:B------:R-:W0:Y:S01]  /*20140*/  LDCU.64 UR4, c[0x0][0x380] ;  /* 0x00007000ff0477ac */ /* 0x000e220008000a00 */
[----:B--2---:R-:W-:Y:S01]  /*20150*/  MOV R4, 0x1 ;  /* 0x0000000100047802 */ /* 0x004fe20000000f00 */
[----:B------:R-:W2:Y:S01]  /*20160*/  LDC R0, c[0x0][0x7bc] ;  /* 0x0001ef00ff007b82 */ /* 0x000ea20000000800 */
[----:B---3-5:R-:W-:Y:S01]  /*20170*/  FSETP.GEU.AND P2, PT, |R21|, 6.5827683646048100446e-37, PT ;  /* 0x036000001500780b */ /* 0x028fe20003f4e200 */
[----:B------:R-:W-:Y:S01]  /*20180*/  BSSY.RECONVERGENT B1, `(.L_x_5746) ;  /* 0x000003c000017945 */ /* 0x000fe20003800200 */
[----:B0-----:R-:W-:-:S15]  /*20190*/  DSETP.GT.AND P0, PT, R26, UR4, PT ;  /* 0x000000041a007e2a */ /* 0x001fde000bf04000 */
[----:B------:R-:W-:-:S15]  /*201a0*/  NOP ;  /* 0x0000000000007918 */ /* 0x000fde0000000000 */
[----:B------:R-:W-:-:S15]  /*201b0*/  NOP ;  /* 0x0000000000007918 */ /* 0x000fde0000000000 */
[----:B------:R-:W-:-:S15]  /*201c0*/  NOP ;  /* 0x0000000000007918 */ /* 0x000fde0000000000 */
[----:B------:R-:W-:-:S04]  /*201d0*/  NOP ;  /* 0x0000000000007918 */ /* 0x000fc80000000000 */
[----:B------:R-:W0:Y:S01]  /*201e0*/  DADD R26, R26, -UR4 ;  /* 0x800000041a1a7e29 */ /* 0x000e220008000000 */
[----:B------:R-:W3:Y:S01]  /*201f0*/  LDCU.U8 UR4, c[0x0][0x388] ;  /* 0x00007100ff0477ac */ /* 0x000ee20008000000 */
[----:B0-----:R-:W-:Y:S02]  /*20200*/  FSEL R3, R27, RZ, P0 ;  /* 0x000000ff1b037208 */ /* 0x001fe40000000000 */
[----:B------:R-:W-:Y:S02]  /*20210*/  FSEL R2, R26, RZ, P0 ;  /* 0x000000ff1a027208 */ /* 0x000fe40000000000 */
[----:B------:R-:W0:Y:S01]  /*20220*/  MUFU.RCP64H R5, R3 ;  /* 0x0000000300057308 */ /* 0x000e220000001800 */
[----:B--2---:R-:W-:Y:S02]  /*20230*/  ISETP.GE.AND P0, PT, R0, 0x1, PT ;  /* 0x000000010000780c */ /* 0x004fe40003f06270 */
[----:B---3--:R-:W-:-:S15]  /*20240*/  ISETP.NE.AND P6, PT, RZ, UR4, PT ;  /* 0x00000004ff007c0c */ /* 0x008fde000bfc5270 */
[----:B------:R-:W-:-:S15]  /*20250*/  NOP ;  /* 0x0000000000007918 */ /* 0x000fde0000000000 */
[----:B------:R-:W-:-:S15]  /*20260*/  NOP ;  /* 0x0000000000007918 */ /* 0x000fde0000000000 */
[----:B------:R-:W-:-:S10]  /*20270*/  NOP ;  /* 0x0000000000007918 */ /* 0x000fd40000000000 */
        /* <DEDUP_REMOVED lines=43> */
[----:B-1--4-:R-:W-:Y:S05]  /*20530*/  CALL.REL.NOINC `($__internal_18_$__cuda_sm20_div_rn_f64_full) ;  /* 0x0000004000407944 */ /* 0x012fea0003c00000 */
.L_x_5747:
[----:B------:R-:W-:Y:S05]  /*20540*/  BSYNC.RECONVERGENT B1 ;  /* 0x0000000000017941 */ /* 0x000fea0003800200 */
.L_x_5746:
        /* <DEDUP_REMOVED lines=43> */
[----:B0-----:R0:W2:Y:S02]  /*20800*/  DFMA R6, R10, R20, R8 ;  /* 0x000000140a06722b */ /* 0x0010a40000000008 */
[----:B0-2---:R-:W-:Y:S05]  /*20810*/  @!P1 BRA `(.L_x_5749) ;  /* 0x0000000000249947 */ /* 0x005fea0003800000 */
        /* <DEDUP_REMOVED lines=8> */
[----:B-1--4-:R-:W-:Y:S05]  /*208a0*/  CALL.REL.NOINC `($__internal_20_$__cuda_sm20_dsqrt_rn_f64_mediumpath_v1) ;  /* 0x0000004800a87944 */ /* 0x012fea0003c00000 */
.L_x_5749:
[----:B------:R-:W-:Y:S05]  /*208b0*/  BSYNC.RECONVERGENT B0 ;  /* 0x0000000000007941 */ /* 0x000fea0003800200 */
.L_x_5748:
[----:B------:R-:W0:Y:S01]  /*208c0*/  LDC R16, c[0x0][0x7bc] ;  /* 0x0001ef00ff107b82 */ /* 0x000e220000000800 */
[----:B------:R-:W2:Y:S01]  /*208d0*/  LDCU.64 UR6, c[0x0][0x380] ;  /* 0x00007000ff0677ac */ /* 0x000ea20008000a00 */
[----:B------:R-:W-:Y:S01]  /*208e0*/  MOV R8, 0x1 ;  /* 0x0000000100087802 */ /* 0x000fe20000000f00 */
[----:B------:R-:W-:Y:S01]  /*208f0*/  BSSY.RECONVERGENT B1, `(.L_x_5750) ;  /* 0x0000046000017945 */ /* 0x000fe20003800200 */
[----:B------:R-:W-:Y:S02]  /*20900*/  FSEL R6, R4, R6, !P6 ;  /* 0x0000000604067208 */ /* 0x000fe40007000000 */
[----:B------:R-:W-:Y:S02]  /*20910*/  FSEL R7, R5, R7, !P6 ;  /* 0x0000000705077208 */ /* 0x000fe40007000000 */
[----:B------:R-:W3:Y:S01]  /*20920*/  @P0 LDC.64 R14, c[0x0][0x788] ;  /* 0x0001e200ff0e0b82 */ /* 0x000ee20000000a00 */
[----:B------:R-:W-:Y:S01]  /*20930*/  ISETP.NE.AND P6, PT, RZ, UR4, PT ;  /* 0x00000004ff007c0c */ /* 0x000fe2000bfc5270 */
[----:B--2---:R-:W-:Y:S01]  /*20940*/  DSETP.GT.AND P1, PT, R24, UR6, PT ;  /* 0x0000000618007e2a */ /* 0x004fe2000bf24000 */
[----:B0-----:R-:W-:-:S13]  /*20950*/  ISETP.GE.AND P2, PT, R16, 0x2, PT ;  /* 0x000000021000780c */ /* 0x001fda0003f46270 */
[----:B------:R-:W0:Y:S01]  /*20960*/  @P2 LDC.64 R18, c[0x0][0x790] ;  /* 0x0001e400ff122b82 */ /* 0x000e220000000a00 */
[----:B------:R-:W-:-:S15]  /*20970*/  @P2 LOP3.LUT R17, R46, 0xfffffff8, RZ, 0xc0, !PT ;  /* 0xfffffff82e112812 */ /* 0x000fde00078ec0ff */
[----:B------:R-:W-:-:S15]  /*20980*/  NOP ;  /* 0x0000000000007918 */ /* 0x000fde0000000000 */
[----:B------:R-:W-:-:S15]  /*20990*/  NOP ;  /* 0x0000000000007918 */ /* 0x000fde0000000000 */
[----:B------:R-:W-:-:S04]  /*209a0*/  NOP ;  /* 0x0000000000007918 */ /* 0x000fc80000000000 */
[----:B------:R-:W2:Y:S02]  /*209b0*/  DADD R24, R24, -UR6 ;  /* 0x8000000618187e29 */ /* 0x000ea40008000000 */
[----:B--2---:R-:W-:Y:S02]  /*209c0*/  FSEL R3, R25, RZ, P1 ;  /* 0x000000ff19037208 */ /* 0x004fe40000800000 */
[----:B------:R-:W-:Y:S02]  /*209d0*/  FSEL R2, R24, RZ, P1 ;  /* 0x000000ff18027208 */ /* 0x000fe40000800000 */
[----:B------:R-:W2:Y:S01]  /*209e0*/  MUFU.RCP64H R9, R3 ;  /* 0x0000000300097308 */ /* 0x000ea20000001800 */
[----:B---3--:R-:W-:Y:S02]  /*209f0*/  @P0 IADD3 R46, P1, PT, R46, R14, RZ ;  /* 0x0000000e2e2e0210 */ /* 0x008fe40007f3e0ff */
[----:B0-----:R-:W-:-:S03]  /*20a00*/  @P2 IADD3 R14, P3, PT, R17, R18, RZ ;  /* 0x00000012110e2210 */ /* 0x001fc60007f7e0ff */
[----:B------:R-:W-:Y:S01]  /*20a10*/  @P0 IMAD.X R47, RZ, RZ, R15, P1 ;  /* 0x000000ffff2f0224 */ /* 0x000fe200008e060f */
[----:B------:R-:W-:-:S04]  /*20a20*/  @P2 IADD3.X R15, PT, PT, RZ, R19, RZ, P3, !PT ;  /* 0x00000013ff0f2210 */ /* 0x000fc80001ffe4ff */
[----:B------:R0:W-:Y:S01]  /*20a30*/  @P0 STG.E.64 desc[UR36][R46.64], R6 ;  /* 0x000000062e000986 */ /* 0x0001e2000c101b24 */
[----:B------:R-:W-:-:S03]  /*20a40*/  ISETP.GE.AND P0, PT, R16, 0x1, PT ;  /* 0x000000011000780c */ /* 0x000fc60003f06270 */
[----:B------:R0:W-:Y:S01]  /*20a50*/  @P2 STG.E.64 desc[UR36][R14.64], R38 ;  /* 0x000000260e002986 */ /* 0x0001e2000c101b24 */
[----:B----4-:R-:W-:-:S15]  /*20a60*/  FSETP.GEU.AND P2, PT, |R23|, 6.5827683646048100446e-37, PT ;  /* 0x036000001700780b */ /* 0x010fde0003f4e200 */
[----:B------:R-:W-:-:S15]  /*20a70*/  NOP ;  /* 0x0000000000007918 */ /* 0x000fde0000000000 */
[----:B------:R-:W-:-:S12]  /*20a80*/  NOP ;  /* 0x0000000000007918 */ /* 0x000fd80000000000 */
        /* <DEDUP_REMOVED lines=42> */
[----:B------:R-:W-:-:S07]  /*20d30*/  MOV R0, 0x20d50 ;  /* 0x00020d5000007802 */ /* 0x000fce0000000f00 */
[----:B-1----:R-:W-:Y:S05]  /*20d40*/  CALL.REL.NOINC `($__internal_18_$__cuda_sm20_div_rn_f64_full) ;  /* 0x00000038003c7944 */ /* 0x002fea0003c00000 */
.L_x_5751:
[----:B------:R-:W-:Y:S05]  /*20d50*/  BSYNC.RECONVERGENT B1 ;  /* 0x0000000000017941 */ /* 0x000fea0003800200 */
.L_x_5750:
        /* <DEDUP_REMOVED lines=53> */
[----:B-1----:R-:W-:Y:S05]  /*210b0*/  CALL.REL.NOINC `($__internal_20_$__cuda_sm20_dsqrt_rn_f64_mediumpath_v1) ;  /* 0x0000004000a47944 */ /* 0x002fea0003c00000 */
.L_x_5753:
[----:B------:R-:W-:Y:S05]  /*210c0*/  BSYNC.RECONVERGENT B0 ;  /* 0x0000000000007941 */ /* 0x000fea0003800200 */
.L_x_5752:
[----:B------:R-:W0:Y:S01]  /*210d0*/  LDC R0, c[0x0][0x7bc] ;  /* 0x0001ef00ff007b82 */ /* 0x000e220000000800 */
[----:B------:R-:W-:Y:S02]  /*210e0*/  FSEL R2, R4, R6, !P6 ;  /* 0x0000000604027208 */ /* 0x000fe40007000000 */
[----:B------:R-:W-:-:S05]  /*210f0*/  FSEL R3, R5, R7, !P6 ;  /* 0x0000000705037208 */ /* 0x000fca0007000000 */
[----:B------:R-:W2:Y:S01]  /*21100*/  @P0 LDC.64 R8, c[0x0][0x788] ;  /* 0x0001e200ff080b82 */ /* 0x000ea20000000a00 */
[----:B0-----:R-:W-:Y:S02]  /*21110*/  ISETP.GE.AND P2, PT, R0, 0x2, PT ;  /* 0x000000020000780c */ /* 0x001fe40003f46270 */
[----:B--2---:R-:W-:-:S04]  /*21120*/  @P0 IADD3 R8, P1, PT, R43, R8, RZ ;  /* 0x000000082b080210 */ /* 0x004fc80007f3e0ff */
[----:B------:R-:W-:-:S05]  /*21130*/  @P0 IADD3.X R9, PT, PT, RZ, R9, RZ, P1, !PT ;  /* 0x00000009ff090210 */ /* 0x000fca0000ffe4ff */
[----:B------:R0:W-:Y:S02]  /*21140*/  @P0 STG.E.64 desc[UR36][R8.64], R2 ;  /* 0x0000000208000986 */ /* 0x0001e4000c101b24 */
[----:B------:R-:W-:Y:S05]  /*21150*/  @!P2 EXIT ;  /* 0x000000000000a94d */ /* 0x000fea0003800000 */
[----:B------:R-:W2:Y:S01]  /*21160*/  LDCU.64 UR4, c[0x0][0x790] ;  /* 0x0000f200ff0477ac */ /* 0x000ea20008000a00 */
[----:B0-----:R-:W-:-:S04]  /*21170*/  LOP3.LUT R2, R43, 0xfffffff8, RZ, 0xc0, !PT ;  /* 0xfffffff82b027812 */ /* 0x001fc800078ec0ff */
[----:B--2---:R-:W-:-:S05]  /*21180*/  IADD3 R2, P0, PT, R2, UR4, RZ ;  /* 0x0000000402027c10 */ /* 0x004fca000ff1e0ff */
[----:B------:R-:W-:-:S05]  /*21190*/  IMAD.X R3, RZ, RZ, UR5, P0 ;  /* 0x00000005ff037e24 */ /* 0x000fca00080e06ff */
[----:B------:R-:W-:Y:S01]  /*211a0*/  STG.E.64 desc[UR36][R2.64], R36 ;  /* 0x0000002402007986 */ /* 0x000fe2000c101b24 */
[----:B------:R-:W-:Y:S05]  /*211b0*/  EXIT ;  /* 0x000000000000794d */ /* 0x000fea0003800000 */
.L_x_5745:
[----:B-----5:R-:W-:Y:S04]  /*211c0*/  STG.E.64 desc[UR36][R44.64], R38 ;  /* 0x000000262c007986 */ /* 0x020fe8000c101b24 */
[----:B---3--:R-:W-:Y:S04]  /*211d0*/  STG.E.64 desc[UR36][R44.64+0x8], R20 ;  /* 0x000008142c007986 */ /* 0x008fe8000c101b24 */
[----:B------:R-:W-:Y:S04]  /*211e0*/  STG.E.64 desc[UR36][R44.64+0x18], R26 ;  /* 0x0000181a2c007986 */ /* 0x000fe8000c101b24 */
[----:B------:R-:W-:Y:S04]  /*211f0*/  STG.E.64 desc[UR36][R44.64+0x20], R36 ;  /* 0x000020242c007986 */ /* 0x000fe8000c101b24 */
[----:B----4-:R-:W-:Y:S04]  /*21200*/  STG.E.64 desc[UR36][R44.64+0x28], R22 ;  /* 0x000028162c007986 */ /* 0x010fe8000c101b24 */
[----:B------:R-:W-:Y:S04]  /*21210*/  STG.E.64 desc[UR36][R44.64+0x38], R24 ;  /* 0x000038182c007986 */ /* 0x000fe8000c101b24 */
[----:B------:R-:W-:Y:S04]  /*21220*/  STG.E desc[UR36][R44.64+0x10], R35 ;  /* 0x000010232c007986 */ /* 0x000fe8000c101924 */
[----:B------:R-:W-:Y:S01]  /*21230*/  STG.E desc[UR36][R44.64+0x30], R34 ;  /* 0x000030222c007986 */ /* 0x000fe2000c101924 */
[----:B------:R-:W-:Y:S05]  /*21240*/  EXIT ;  /* 0x000000000000794d */ /* 0x000fea0003800000 */
.L_x_5660:
[----:B------:R-:W0:Y:S02]  /*21250*/  LDCU UR4, c[0x0][0x3b8] ;  /* 0x00007700ff0477ac */ /* 0x000e240008000800 */
[----:B0-----:R-:W-:-:S13]  /*21260*/  ISETP.GE.AND P0, PT, R61, UR4, PT ;  /* 0x000000043d007c0c */ /* 0x001fda000bf06270 */
[----:B------:R-:W-:Y:S05]  /*21270*/  @P0 EXIT ;  /* 0x000000000000094d */ /* 0x000fea0003800000 */
[----:B------:R-:W0:Y:S01]  /*21280*/  S2R R0, SR_TID.X ;  /* 0x0000000000007919 */ /* 0x000e220000002100 */
[----:B------:R-:W2:Y:S02]  /*21290*/  LDCU UR4, c[0x0][0x3c8] ;  /* 0x00007900ff0477ac */ /* 0x000ea40008000800 */
[----:B--2---:R-:W-:Y:S02]  /*212a0*/  ISETP.NE.AND P0, PT, RZ, UR4, PT ;  /* 0x00000004ff007c0c */ /* 0x004fe4000bf05270 */
[----:B0-----:R-:W-:-:S13]  /*212b0*/  ISETP.NE.AND P2, PT, R0, RZ, PT ;  /* 0x000000ff0000720c */ /* 0x001fda0003f45270 */
[----:B------:R-:W-:Y:S05]  /*212c0*/  @P0 EXIT P2 ;  /* 0x000000000000094d */ /* 0x000fea0001000000 */
[----:B------:R-:W0:Y:S01]  /*212d0*/  S2R R0, SR_TID.Y ;  /* 0x0000000000007919 */ /* 0x000e220000002200 */
[----:B------:R-:W2:Y:S02]  /*212e0*/  LDCU UR4, c[0x0][0x3cc] ;  /* 0x00007980ff0477ac */ /* 0x000ea40008000800 */
[----:B--2---:R-:W-:Y:S02]  /*212f0*/  ISETP.NE.AND P0, PT, RZ, UR4, PT ;  /* 0x00000004ff007c0c */ /* 0x004fe4000bf05270 */
[----:B0-----:R-:W-:-:S13]  /*21300*/  ISETP.NE.AND P2, PT, R0, RZ, PT ;  /* 0x000000ff0000720c */ /* 0x001fda0003f45270 */
[----:B------:R-:W-:Y:S05]  /*21310*/  @P0 EXIT P2 ;  /* 0x000000000000094d */ /* 0x000fea0001000000 */
[----:B------:R-:W-:Y:S05]  /*21320*/  @!P1 BRA `(.L_x_5754) ;  /* 0x00000014002c9947 */ /* 0x000fea0003800000 */
[----:B------:R-:W0:Y:S02]  /*21330*/  LDCU.U8 UR4, c[0x0][0x7b8] ;  /* 0x0000f700ff0477ac */ /* 0x000e240008000000 */
[----:B0-----:R-:W-:-:S09]  /*21340*/  UISETP.NE.AND UP0, UPT, UR4, URZ, UPT ;  /* 0x000000ff0400728c */ /* 0x001fd2000bf05270 */
[----:B------:R-:W-:Y:S05]  /*21350*/  BRA.U !UP0, `(.L_x_5755) ;  /* 0x0000000108787547 */ /* 0x000fea000b800000 */
[----:B------:R-:W-:Y:S01]  /*21360*/  MOV R0, 0x0 ;  /* 0x0000000000007802 */ /* 0x000fe20000000f00 */
[----:B------:R-:W0:Y:S01]  /*21370*/  LDCU.64 UR4, c[0x4][0x580] ;  /* 0x0100b000ff0477ac */ /* 0x000e220008000a00 */
[----:B------:R-:W-:Y:S02]  /*21380*/  HFMA2 R8, -RZ, RZ, 0, 4.3690204620361328125e-05 ;  /* 0x000002ddff087431 */ /* 0x000fe400000001ff */
[----:B------:R-:W-:Y:S01]  /*21390*/  IMAD.MOV.U32 R12, RZ, RZ, 0x1 ;  /* 0x00000001ff0c7424 */ /* 0x000fe200078e00ff */
[----:B------:R2:W4:Y:S01]  /*213a0*/  LDC.64 R2, c[0x4][R0] ;  /* 0x0100000000027b82 */ /* 0x0005220000000a00 */
[----:B------:R-:W5:Y:S01]  /*213b0*/  LDCU.64 UR6, c[0x4][0x578] ;  /* 0x0100af00ff0677ac */ /* 0x000f620008000a00 */
[----:B------:R-:W-:Y:S01]  /*213c0*/  MOV R13, RZ ;  /* 0x000000ff000d7202 */ /* 0x000fe20000000f00 */
[----:B------:R-:W1:Y:S01]  /*213d0*/  LDCU.64 UR8, c[0x4][0xc0] ;  /* 0x01001800ff0877ac */ /* 0x000e620008000a00 */
[----:B0-----:R-:W-:Y:S01]  /*213e0*/  MOV R4, UR4 ;  /* 0x0000000400047c02 */ /* 0x001fe20008000f00 */
[----:B------:R-:W-:Y:S01]  /*213f0*/  IMAD.U32 R5, RZ, RZ, UR5 ;  /* 0x00000005ff057e24 */ /* 0x000fe2000f8e00ff */
[----:B-----5:R-:W-:Y:S01]  /*21400*/  MOV R6, UR6 ;  /* 0x0000000600067c02 */ /* 0x020fe20008000f00 */
[----:B------:R-:W-:Y:S01]  /*21410*/  IMAD.U32 R7, RZ, RZ, UR7 ;  /* 0x00000007ff077e24 */ /* 0x000fe2000f8e00ff */
[----:B-1----:R-:W-:Y:S01]  /*21420*/  MOV R10, UR8 ;  /* 0x00000008000a7c02 */ /* 0x002fe20008000f00 */
[----:B--2---:R-:W-:-:S07]  /*21430*/  IMAD.U32 R11, RZ, RZ, UR9 ;  /* 0x00000009ff0b7e24 */ /* 0x004fce000f8e00ff */
[----:B---3--:R-:W-:-:S07]  /*21440*/  LEPC R20, `(.L_x_5756) ;  /* 0x000000001014794e */ /* 0x008fce0000000000 */
[----:B----4-:R-:W-:Y:S05]  /*21450*/  CALL.ABS.NOINC R2 ;  /* 0x0000000002007343 */ /* 0x010fea0003c00000 */
.L_x_5756:
[----:B------:R-:W-:Y:S01]  /*21460*/  UMOV UR4, URZ ;  /* 0x000000ff00047c82 */ /* 0x000fe20008000000 */
[----:B------:R-:W-:Y:S01]  /*21470*/  UMOV UR5, URZ ;  /* 0x000000ff00057c82 */ /* 0x000fe20008000000 */
[----:B------:R-:W-:Y:S01]  /*21480*/  UMOV UR6, URZ ;  /* 0x000000ff00067c82 */ /* 0x000fe20008000000 */
[----:B------:R-:W-:Y:S01]  /*21490*/  UMOV UR7, URZ ;  /* 0x000000ff00077c82 */ /* 0x000fe20008000000 */
[----:B------:R-:W-:Y:S02]  /*214a0*/  CS2R R16, SRZ ;  /* 0x0000000000107805 */ /* 0x000fe4000001ff00 */
[----:B------:R-:W-:Y:S01]  /*214b0*/  CS2R R34, SRZ ;  /* 0x0000000000227805 */ /* 0x000fe2000001ff00 */
[----:B------:R-:W-:Y:S01]  /*214c0*/  IMAD.U32 R14, RZ, RZ, UR4 ;  /* 0x00000004ff0e7e24 */ /* 0x000fe2000f8e00ff */
[----:B------:R-:W-:Y:S01]  /*214d0*/  MOV R15, UR5 ;  /* 0x00000005000f7c02 */ /* 0x000fe20008000f00 */
[----:B------:R-:W-:Y:S01]  /*214e0*/  IMAD.U32 R12, RZ, RZ, UR6 ;  /* 0x00000006ff0c7e24 */ /* 0x000fe2000f8e00ff */
[----:B------:R-:W-:Y:S01]  /*214f0*/  MOV R13, UR7 ;  /* 0x00000007000d7c02 */ /* 0x000fe20008000f00 */
[----:B------:R-:W-:Y:S01]  /*21500*/  IMAD.U32 R10, RZ, RZ, UR4 ;  /* 0x00000004ff0a7e24 */ /* 0x000fe2000f8e00ff */
[----:B------:R-:W-:Y:S01]  /*21510*/  MOV R11, UR5 ;  /* 0x00000005000b7c02 */ /* 0x000fe20008000f00 */
[----:B------:R-:W-:Y:S01]  /*21520*/  IMAD.U32 R8, RZ, RZ, UR6 ;  /* 0x00000006ff087e24 */ /* 0x000fe2000f8e00ff */
[----:B------:R-:W-:-:S07]  /*21530*/  MOV R9, UR7 ;  /* 0x0000000700097c02 */ /* 0x000fce0008000f00 */
.L_x_5755:
[----:B------:R-:W0:Y:S02]  /*21540*/  LDCU.U8 UR4, c[0x0][0x7b9] ;  /* 0x0000f720ff0477ac */ /* 0x000e240008000000 */
[----:B0-----:R-:W-:-:S09]  /*21550*/  UISETP.NE.AND UP0, UPT, UR4, URZ, UPT ;  /* 0x000000ff0400728c */ /* 0x001fd2000bf05270 */
[----:B------:R-:W-:Y:S05]  /*21560*/  BRA.U !UP0, `(.L_x_5757) ;  /* 0x00000011081c7547 */ /* 0x000fea000b800000 */
[----:B------:R-:W0:Y:S01]  /*21570*/  LDCU.64 UR4, c[0x0][0x380] ;  /* 0x00007000ff0477ac */ /* 0x000e220008000a00 */
[----:B------:R-:W-:Y:S01]  /*21580*/  IMAD.MOV.U32 R4, RZ, RZ, 0x1 ;  /* 0x00000001ff047424 */ /* 0x000fe200078e00ff */
[----:B------:R-:W2:Y:S01]  /*21590*/  LDC R0, c[0x0][0x7bc] ;  /* 0x0001ef00ff007b82 */ /* 0x000ea20000000800 */
[----:B------:R-:W-:Y:S01]  /*215a0*/  FSETP.GEU.AND P2, PT, |R11|, 6.5827683646048100446e-37, PT ;  /* 0x036000000b00780b */ /* 0x000fe20003f4e200 */
[----:B------:R-:W-:Y:S06]  /*215b0*/  BSSY.RECONVERGENT B1, `(.L_x_5758) ;  /* 0x000003c000017945 */ /* 0x000fec0003800200 */
[----:B------:R-:W4:Y:S01]  /*215c0*/  LDC.U8 R24, c[0x0][0x388] ;  /* 0x0000e200ff187b82 */ /* 0x000f220000000000 */
[----:B0-----:R-:W-:Y:S01]  /*215d0*/  DSETP.GT.AND P0, PT, R34, UR4, PT ;  /* 0x0000000422007e2a */ /* 0x001fe2000bf04000 */
[----:B----4-:R-:W-:-:S15]  /*215e0*/  ISETP.NE.AND P6, PT, R24, RZ, PT ;  /* 0x000000ff1800720c */ /* 0x010fde0003fc5270 */
[----:B------:R-:W-:-:S15]  /*215f0*/  NOP ;  /* 0x0000000000007918 */ /* 0x000fde0000000000 */
[----:B------:R-:W-:-:S15]  /*21600*/  NOP ;  /* 0x0000000000007918 */ /* 0x000fde0000000000 */
[----:B------:R-:W-:-:S15]  /*21610*/  NOP ;  /* 0x0000000000007918 */ /* 0x000fde0000000000 */
[----:B------:R-:W-:-:S03]  /*21620*/  NOP ;  /* 0x0000000000007918 */ /* 0x000fc60000000000 */
[----:B------:R-:W0:Y:S02]  /*21630*/  DADD R34, R34, -UR4 ;  /* 0x8000000422227e29 */ /* 0x000e240008000000 */
[----:B0-----:R-:W-:Y:S02]  /*21640*/  FSEL R3, R35, RZ, P0 ;  /* 0x000000ff23037208 */ /* 0x001fe40000000000 */
[----:B------:R-:W-:Y:S02]  /*21650*/  FSEL R2, R34, RZ, P0 ;  /* 0x000000ff22027208 */ /* 0x000fe40000000000 */
[----:B------:R-:W0:Y:S01]  /*21660*/  MUFU.RCP64H R5, R3 ;  /* 0x0000000300057308 */ /* 0x000e220000001800 */
[----:B--2---:R-:W-:-:S15]  /*21670*/  ISETP.GE.AND P0, PT, R0, 0x1, PT ;  /* 0x000000010000780c */ /* 0x004fde0003f06270 */
[----:B------:R-:W-:-:S15]  /*21680*/  NOP ;  /* 0x0000000000007918 */ /* 0x000fde0000000000 */
[----:B------:R-:W-:-:S15]  /*21690*/  NOP ;  /* 0x0000000000007918 */ /* 0x000fde0000000000 */
[----:B------:R-:W-:-:S12]  /*216a0*/  NOP ;  /* 0x0000000000007918 */ /* 0x000fd80000000000 */
        /* <DEDUP_REMOVED lines=43> */
[----:B-1-3--:R-:W-:Y:S05]  /*21960*/  CALL.REL.NOINC `($__internal_18_$__cuda_sm20_div_rn_f64_full) ;  /* 0x0000002c00347944 */ /* 0x00afea0003c00000 */
.L_x_5759:
[----:B------:R-:W-:Y:S05]  /*21970*/  BSYNC.RECONVERGENT B1 ;  /* 0x0000000000017941 */ /* 0x000fea0003800200 */
.L_x_5758:
[----:B------:R-:W0:Y:S01]  /*21980*/  MUFU.RSQ64H R27, R5 ;  /* 0x00000005001b7308 */ /* 0x000e220000001c00 */
[----:B------:R-:W-:Y:S01]  /*21990*/  VIADD R26, R5, 0xfcb00000 ;  /* 0xfcb00000051a7836 */ /* 0x000fe20000000000 */
[----:B------:R-:W-:Y:S01]  /*219a0*/  MOV R6, 0x0 ;  /* 0x0000000000067802 */ /* 0x000fe20000000f00 */
[----:B------:R-:W-:Y:S01]  /*219b0*/  IMAD.MOV.U32 R7, RZ, RZ, 0x3fd80000 ;  /* 0x3fd80000ff077424 */ /* 0x000fe200078e00ff */
[----:B------:R-:W-:Y:S02]  /*219c0*/  BSSY.RECONVERGENT B0, `(.L_x_5760) ;  /* 0x0000032000007945 */ /* 0x000fe40003800200 */
        /* <DEDUP_REMOVED lines=21> */
[----:B0-----:R-:W1:Y:S02]  /*21b20*/  DFMA R2, R6, R2, R26 ;  /* 0x000000020602722b */ /* 0x001e64000000001a */
[----:B-1-3--:R-:W-:Y:S01]  /*21b30*/  IADD3 R21, PT, PT, R3, -0x100000, RZ ;  /* 0xfff0000003157810 */ /* 0x00afe20007ffe0ff */
[----:B------:R-:W-:-:S15]  /*21b40*/  IMAD.MOV.U32 R20, RZ, RZ, R2 ;  /* 0x000000ffff147224 */ /* 0x000fde00078e0002 */
        /* <DEDUP_REMOVED lines=24> */
[----:B------:R-:W-:Y:S05]  /*21cd0*/  CALL.REL.NOINC `($__internal_20_$__cuda_sm20_dsqrt_rn_f64_mediumpath_v1) ;  /* 0x00000034009c7944 */ /* 0x000fea0003c00000 */
.L_x_5761:
[----:B------:R-:W-:Y:S05]  /*21ce0*/  BSYNC.RECONVERGENT B0 ;  /* 0x0000000000007941 */ /* 0x000fea0003800200 */
.L_x_5760:
[----:B------:R-:W0:Y:S01]  /*21cf0*/  LDC R25, c[0x0][0x7bc] ;  /* 0x0001ef00ff197b82 */ /* 0x000e220000000800 */
[----:B------:R-:W1:Y:S01]  /*21d00*/  LDCU.64 UR4, c[0x0][0x380] ;  /* 0x00007000ff0477ac */ /* 0x000e620008000a00 */
[----:B------:R-:W-:Y:S01]  /*21d10*/  IMAD.MOV.U32 R10, RZ, RZ, 0x1 ;  /* 0x00000001ff0a7424 */ /* 0x000fe200078e00ff */
[----:B------:R-:W-:Y:S01]  /*21d20*/  FSEL R6, R4, R6, !P6 ;  /* 0x0000000604067208 */ /* 0x000fe20007000000 */
[----:B------:R-:W-:Y:S01]  /*21d30*/  BSSY.RECONVERGENT B1, `(.L_x_5762) ;  /* 0x0000044000017945 */ /* 0x000fe20003800200 */
[----:B------:R-:W-:Y:S02]  /*21d40*/  FSEL R7, R5, R7, !P6 ;  /* 0x0000000705077208 */ /* 0x000fe40007000000 */
[----:B------:R-:W-:Y:S01]  /*21d50*/  ISETP.NE.AND P6, PT, R24, RZ, PT ;  /* 0x000000ff1800720c */ /* 0x000fe20003fc5270 */
[----:B------:R-:W2:Y:S01]  /*21d60*/  @P0 LDC.64 R20, c[0x0][0x788] ;  /* 0x0001e200ff140b82 */ /* 0x000ea20000000a00 */
[----:B-1----:R-:W-:Y:S01]  /*21d70*/  DSETP.GT.AND P1, PT, R16, UR4, PT ;  /* 0x0000000410007e2a */ /* 0x002fe2000bf24000 */
[----:B0-----:R-:W-:-:S13]  /*21d80*/  ISETP.GE.AND P3, PT, R25, 0x2, PT ;  /* 0x000000021900780c */ /* 0x001fda0003f66270 */
[----:B------:R-:W0:Y:S01]  /*21d90*/  @P3 LDC.64 R28, c[0x0][0x790] ;  /* 0x0001e400ff1c3b82 */ /* 0x000e220000000a00 */
[----:B------:R-:W-:-:S04]  /*21da0*/  @P3 LOP3.LUT R27, R23, 0xfffffff8, RZ, 0xc0, !PT ;  /* 0xfffffff8171b3812 */ /* 0x000fc800078ec0ff */
[----:B0-----:R-:W-:-:S05]  /*21db0*/  @P3 IADD3 R26, P2, PT, R27, R28, RZ ;  /* 0x0000001c1b1a3210 */ /* 0x001fca0007f5e0ff */
[----:B------:R-:W-:Y:S01]  /*21dc0*/  @P3 IMAD.X R27, RZ, RZ, R29, P2 ;  /* 0x000000ffff1b3224 */ /* 0x000fe200010e061d */
[----:B------:R-:W-:-:S15]  /*21dd0*/  FSETP.GEU.AND P2, PT, |R15|, 6.5827683646048100446e-37, PT ;  /* 0x036000000f00780b */ /* 0x000fde0003f4e200 */
[----:B------:R-:W-:-:S15]  /*21de0*/  NOP ;  /* 0x0000000000007918 */ /* 0x000fde0000000000 */
[----:B------:R-:W-:-:S09]  /*21df0*/  NOP ;  /* 0x0000000000007918 */ /* 0x000fd20000000000 */
[----:B------:R-:W0:Y:S02]  /*21e00*/  DADD R16, R16, -UR4 ;  /* 0x8000000410107e29 */ /* 0x000e240008000000 */
[----:B0-----:R-:W-:Y:S02]  /*21e10*/  FSEL R3, R17, RZ, P1 ;  /* 0x000000ff11037208 */ /* 0x001fe40000800000 */
[----:B------:R-:W-:Y:S02]  /*21e20*/  FSEL R2, R16, RZ, P1 ;  /* 0x000000ff10027208 */ /* 0x000fe40000800000 */
[----:B------:R-:W0:Y:S01]  /*21e30*/  MUFU.RCP64H R11, R3 ;  /* 0x00000003000b7308 */ /* 0x000e220000001800 */
[----:B--2---:R-:W-:-:S04]  /*21e40*/  @P0 IADD3 R20, P1, PT, R23, R20, RZ ;  /* 0x0000001417140210 */ /* 0x004fc80007f3e0ff */
[----:B------:R-:W-:-:S05]  /*21e50*/  @P0 IADD3.X R21, PT, PT, RZ, R21, RZ, P1, !PT ;  /* 0x00000015ff150210 */ /* 0x000fca0000ffe4ff */
[----:B------:R1:W-:Y:S01]  /*21e60*/  @P0 STG.E.64 desc[UR36][R20.64], R6 ;  /* 0x0000000614000986 */ /* 0x0003e2000c101b24 */
[----:B------:R-:W-:-:S03]  /*21e70*/  ISETP.GE.AND P0, PT, R25, 0x1, PT ;  /* 0x000000011900780c */ /* 0x000fc60003f06270 */
[----:B------:R1:W-:-:S15]  /*21e80*/  @P3 STG.E.64 desc[UR36][R26.64], R8 ;  /* 0x000000081a003986 */ /* 0x0003de000c101b24 */
[----:B------:R-:W-:-:S15]  /*21e90*/  NOP ;  /* 0x0000000000007918 */ /* 0x000fde0000000000 */
[----:B------:R-:W-:-:S14]  /*21ea0*/  NOP ;  /* 0x0000000000007918 */ /* 0x000fdc0000000000 */
        /* <DEDUP_REMOVED lines=38> */
[----:B-1----:R-:W-:Y:S05]  /*22110*/  @P1 BRA P2, `(.L_x_5763) ;  /* 0x0000000000141947 */ /* 0x002fea0001000000 */
[----:B------:R-:W-:Y:S01]  /*22120*/  MOV R4, R14 ;  /* 0x0000000e00047202 */ /* 0x000fe20000000f00 */
[----:B------:R-:W-:Y:S01]  /*22130*/  IMAD.MOV.U32 R5, RZ, RZ, R15 ;  /* 0x000000ffff057224 */ /* 0x000fe200078e000f */
[----:B------:R-:W-:Y:S02]  /*22140*/  MOV R6, R2 ;  /* 0x0000000200067202 */ /* 0x000fe40000000f00 */
[----:B------:R-:W-:-:S07]  /*22150*/  MOV R0, 0x22170 ;  /* 0x0002217000007802 */ /* 0x000fce0000000f00 */
[----:B------:R-:W-:Y:S05]  /*22160*/  CALL.REL.NOINC `($__internal_18_$__cuda_sm20_div_rn_f64_full) ;  /* 0x0000002400347944 */ /* 0x000fea0003c00000 */
.L_x_5763:
[----:B------:R-:W-:Y:S05]  /*22170*/  BSYNC.RECONVERGENT B1 ;  /* 0x0000000000017941 */ /* 0x000fea0003800200 */
.L_x_5762:
        /* <DEDUP_REMOVED lines=27> */
[----:B0-----:R-:W-:Y:S01]  /*22330*/  IADD3 R21, PT, PT, R3, -0x100000, RZ ;  /* 0xfff0000003157810 */ /* 0x001fe20007ffe0ff */
        /* <DEDUP_REMOVED lines=26> */
.L_x_5765:
[----:B------:R-:W-:Y:S05]  /*224e0*/  BSYNC.RECONVERGENT B0 ;  /* 0x0000000000007941 */ /* 0x000fea0003800200 */
.L_x_5764:
[----:B------:R-:W0:Y:S01]  /*224f0*/  LDC R0, c[0x0][0x7bc] ;  /* 0x0001ef00ff007b82 */ /* 0x000e220000000800 */
[----:B------:R-:W-:Y:S02]  /*22500*/  FSEL R2, R4, R6, !P6 ;  /* 0x0000000604027208 */ /* 0x000fe40007000000 */
[----:B------:R-:W-:-:S05]  /*22510*/  FSEL R3, R5, R7, !P6 ;  /* 0x0000000705037208 */ /* 0x000fca0007000000 */
[----:B------:R-:W1:Y:S01]  /*22520*/  @P0 LDC.64 R8, c[0x0][0x788] ;  /* 0x0001e200ff080b82 */ /* 0x000e620000000a00 */
[----:B0-----:R-:W-:Y:S02]  /*22530*/  ISETP.GE.AND P2, PT, R0, 0x2, PT ;  /* 0x000000020000780c */ /* 0x001fe40003f46270 */
[----:B-1----:R-:W-:-:S05]  /*22540*/  @P0 IADD3 R8, P1, PT, R22, R8, RZ ;  /* 0x0000000816080210 */ /* 0x002fca0007f3e0ff */
[----:B------:R-:W-:-:S05]  /*22550*/  @P0 IMAD.X R9, RZ, RZ, R9, P1 ;  /* 0x000000ffff090224 */ /* 0x000fca00008e0609 */
[----:B------:R0:W-:Y:S01]  /*22560*/  @P0 STG.E.64 desc[UR36][R8.64], R2 ;  /* 0x0000000208000986 */ /* 0x0001e2000c101b24 */
[----:B------:R-:W-:Y:S05]  /*22570*/  @!P2 EXIT ;  /* 0x000000000000a94d */ /* 0x000fea0003800000 */
[----:B------:R-:W1:Y:S01]  /*22580*/  LDCU.64 UR4, c[0x0][0x790] ;  /* 0x0000f200ff0477ac */ /* 0x000e620008000a00 */
[----:B0-----:R-:W-:-:S04]  /*22590*/  LOP3.LUT R2, R22, 0xfffffff8, RZ, 0xc0, !PT ;  /* 0xfffffff816027812 */ /* 0x001fc800078ec0ff */
[----:B-1----:R-:W-:-:S04]  /*225a0*/  IADD3 R2, P0, PT, R2, UR4, RZ ;  /* 0x0000000402027c10 */ /* 0x002fc8000ff1e0ff */
[----:B------:R-:W-:-:S05]  /*225b0*/  IADD3.X R3, PT, PT, RZ, UR5, RZ, P0, !PT ;  /* 0x00000005ff037c10 */ /* 0x000fca00087fe4ff */
[----:B------:R-:W-:Y:S01]  /*225c0*/  STG.E.64 desc[UR36][R2.64], R12 ;  /* 0x0000000c02007986 */ /* 0x000fe2000c101b24 */
[----:B------:R-:W-:Y:S05]  /*225d0*/  EXIT ;  /* 0x000000000000794d */ /* 0x000fea0003800000 */
.L_x_5757:
[----:B------:R-:W-:Y:S01]  /*225e0*/  MOV R2, 0x0 ;  /* 0x0000000000027802 */ /* 0x000fe20000000f00 */
[----:B------:R-:W0:Y:S01]  /*225f0*/  LDCU.64 UR4, c[0x4][0x580] ;  /* 0x0100b000ff0477ac */ /* 0x000e220008000a00 */
[----:B------:R-:W-:Y:S02]  /*22600*/  HFMA2 R12, -RZ, RZ, 0, 5.9604644775390625e-08 ;  /* 0x00000001ff0c7431 */ /* 0x000fe400000001ff */
[----:B------:R-:W-:Y:S01]  /*22610*/  IMAD.MOV.U32 R8, RZ, RZ, 0x2e9 ;  /* 0x000002e9ff087424 */ /* 0x000fe200078e00ff */
[----:B-1----:R1:W2:Y:S01]  /*22620*/  LDC.64 R14, c[0x4][R2] ;  /* 0x01000000020e7b82 */ /* 0x0022a20000000a00 */
        /* <DEDUP_REMOVED lines=11> */
.L_x_5766:
        /* <DEDUP_REMOVED lines=9> */
[----:B--2---:R-:W-:Y:S01]  /*22770*/  MOV R6, UR6 ;  /* 0x0000000600067c02 */ /* 0x004fe20008000f00 */
[----:B------:R-:W-:Y:S01]  /*22780*/  IMAD.U32 R7, RZ, RZ, UR7 ;  /* 0x00000007ff077e24 */ /* 0x000fe2000f8e00ff */
[----:B---3--:R-:W-:Y:S01]  /*22790*/  MOV R10, UR8 ;  /* 0x00000008000a7c02 */ /* 0x008fe20008000f00 */
[----:B------:R-:W-:-:S07]  /*227a0*/  IMAD.U32 R11, RZ, RZ, UR9 ;  /* 0x00000009ff0b7e24 */ /* 0x000fce000f8e00ff */
[----:B------:R-:W-:-:S07]  /*227b0*/  LEPC R20, `(.L_x_5767) ;  /* 0x000000001014794e */ /* 0x000fce0000000000 */
[----:B0-----:R-:W-:Y:S05]  /*227c0*/  CALL.ABS.NOINC R2 ;  /* 0x0000000002007343 */ /* 0x001fea0003c00000 */
.L_x_5767:
[----:B------:R-:W-:Y:S05]  /*227d0*/  EXIT ;  /* 0x000000000000794d */ /* 0x000fea0003800000 */
.L_x_5754:
[----:B------:R-:W0:Y:S01]  /*227e0*/  LDCU.U8 UR4, c[0x0][0x7b8] ;  /* 0x0000f700ff0477ac */ /* 0x000e220008000000 */
[----:B------:R-:W-:Y:S01]  /*227f0*/  IMAD.MOV.U32 R36, RZ, RZ, R16 ;  /* 0x000000ffff247224 */ /* 0x000fe200078e0010 */
[----:B------:R-:W-:Y:S01]  /*22800*/  MOV R37, R17 ;  /* 0x0000001100257202 */ /* 0x000fe20000000f00 */
[----:B-1----:R-:W-:Y:S01]  /*22810*/  IMAD.MOV.U32 R24, RZ, RZ, R14 ;  /* 0x000000ffff187224 */ /* 0x002fe200078e000e */
        /* <DEDUP_REMOVED lines=9> */
[----:B0-----:R-:W-:-:S09]  /*228b0*/  UISETP.NE.AND UP0, UPT, UR4, URZ, UPT ;  /* 0x000000ff0400728c */ /* 0x001fd2000bf05270 */
[----:B------:R-:W-:Y:S05]  /*228c0*/  BRA.U !UP0, `(.L_x_5768) ;  /* 0x0000000d08107547 */ /* 0x000fea000b800000 */
[----:B------:R-:W2:Y:S01]  /*228d0*/  LDG.E.64 R24, desc[UR36][R44.64+0x18] ;  /* 0x000018242c187981 */ /* 0x000ea2000c1e1b00 */
[----:B------:R-:W-:Y:S01]  /*228e0*/  BSSY.RECONVERGENT B1, `(.L_x_5769) ;  /* 0x0000060000017945 */ /* 0x000fe20003800200 */
[----:B------:R-:W-:Y:S01]  /*228f0*/  IMAD.MOV.U32 R38, RZ, RZ, R8 ;  /* 0x000000ffff267224 */ /* 0x000fe200078e0008 */
[----:B------:R-:W-:Y:S01]  /*22900*/  MOV R39, R9 ;  /* 0x0000000900277202 */ /* 0x000fe20000000f00 */
[----:B------:R-:W-:Y:S01]  /*22910*/  IMAD.MOV.U32 R20, RZ, RZ, R10 ;  /* 0x000000ffff147224 */ /* 0x000fe200078e000a */
[----:B------:R-:W-:Y:S01]  /*22920*/  MOV R21, R11 ;  /* 0x0000000b00157202 */ /* 0x000fe20000000f00 */
[----:B------:R-:W-:Y:S01]  /*22930*/  IMAD.MOV.U32 R26, RZ, RZ, R34 ;  /* 0x000000ffff1a7224 */ /* 0x000fe200078e0022 */
[----:B------:R-:W-:Y:S01]  /*22940*/  MOV R27, R35 ;  /* 0x00000023001b7202 */ /* 0x000fe20000000f00 */
[----:B--2---:R-:W0:Y:S02]  /*22950*/  DSETP.NEU.AND P0, PT, R24, RZ, PT ;  /* 0x000000ff1800722a */ /* 0x004e240003f0d000 */
[----:B0-----:R-:W-:Y:S05]  /*22960*/  @!P0 BRA `(.L_x_5770) ;  /* 0x00000004005c8947 */ /* 0x001fea0003800000 */
[----:B------:R0:W5:Y:S04]  /*22970*/  LDG.E.64 R38, desc[UR36][R44.64] ;  /* 0x000000242c267981 */ /* 0x000168000c1e1b00 */
[----:B------:R0:W5:Y:S04]  /*22980*/  LDG.E.64 R20, desc[UR36][R44.64+0x8] ;  /* 0x000008242c147981 */ /* 0x000168000c1e1b00 */
[----:B------:R0:W5:Y:S01]  /*22990*/  LDG.E R32, desc[UR36][R44.64+0x10] ;  /* 0x000010242c207981 */ /* 0x000162000c1e1900 */
[----:B------:R-:W1:Y:S01]  /*229a0*/  DSETP.NEU.AND P0, PT, R34, RZ, PT ;  /* 0x000000ff2200722a */ /* 0x000e620003f0d000 */
[----:B------:R-:W-:Y:S01]  /*229b0*/  IMAD.MOV.U32 R26, RZ, RZ, R24 ;  /* 0x000000ffff1a7224 */ /* 0x000fe200078e0018 */
[----:B------:R-:W-:Y:S01]  /*229c0*/  MOV R27, R25 ;  /* 0x00000019001b7202 */ /* 0x000fe20000000f00 */
        /* <DEDUP_REMOVED lines=52> */
[----:B------:R-:W-:Y:S01]  /*22d10*/  MOV R4, R34 ;  /* 0x0000002200047202 */ /* 0x000fe20000000f00 */
[----:B------:R-:W-:Y:S01]  /*22d20*/  IMAD.MOV.U32 R5, RZ, RZ, R35 ;  /* 0x000000ffff057224 */ /* 0x000fe200078e0023 */
[----:B------:R-:W-:Y:S01]  /*22d30*/  MOV R6, R26 ;  /* 0x0000001a00067202 */ /* 0x000fe20000000f00 */
[----:B------:R-:W-:Y:S01]  /*22d40*/  IMAD.MOV.U32 R3, RZ, RZ, R27 ;  /* 0x000000ffff037224 */ /* 0x000fe200078e001b */
[----:B------:R-:W-:-:S07]  /*22d50*/  MOV R0, 0x22d70 ;  /* 0x00022d7000007802 */ /* 0x000fce0000000f00 */
[----:B0-----:R-:W-:Y:S05]  /*22d60*/  CALL.REL.NOINC `($__internal_18_$__cuda_sm20_div_rn_f64_full) ;  /* 0x0000001800347944 */ /* 0x001fea0003c00000 */
.L_x_5772:
[----:B------:R-:W-:Y:S05]  /*22d70*/  BSYNC.RECONVERGENT B2 ;  /* 0x0000000000027941 */ /* 0x000fea0003800200 */
.L_x_5771:
        /* <DEDUP_REMOVED lines=21> */
[----:B-1----:R1:W2:Y:S02]  /*22ed0*/  DFMA R20, R8, R4, R20 ;  /* 0x000000040814722b */ /* 0x0022a40000000014 */
.L_x_5770:
[----:B------:R-:W-:Y:S05]  /*22ee0*/  BSYNC.RECONVERGENT B1 ;  /* 0x0000000000017941 */ /* 0x000fea0003800200 */
.L_x_5769:
[----:B-1----:R-:W3:Y:S01]  /*22ef0*/  LDG.E.64 R8, desc[UR36][R44.64+0x38] ;  /* 0x000038242c087981 */ /* 0x002ee2000c1e1b00 */
[----:B------:R-:W-:Y:S01]  /*22f00*/  BSSY.RECONVERGENT B1, `(.L_x_5768) ;  /* 0x0000060000017945 */ /* 0x000fe20003800200 */
[----:B------:R-:W-:Y:S01]  /*22f10*/  IMAD.MOV.U32 R36, RZ, RZ, R16 ;  /* 0x000000ffff247224 */ /* 0x000fe200078e0010 */
[----:B------:R-:W-:Y:S01]  /*22f20*/  MOV R37, R17 ;  /* 0x0000001100257202 */ /* 0x000fe20000000f00 */
[----:B------:R-:W-:Y:S01]  /*22f30*/  IMAD.MOV.U32 R24, RZ, RZ, R14 ;  /* 0x000000ffff187224 */ /* 0x000fe200078e000e */
[----:B------:R-:W-:Y:S01]  /*22f40*/  MOV R25, R15 ;  /* 0x0000000f00197202 */ /* 0x000fe20000000f00 */
[----:B------:R-:W-:Y:S01]  /*22f50*/  IMAD.MOV.U32 R40, RZ, RZ, R12 ;  /* 0x000000ffff287224 */ /* 0x000fe200078e000c */
[----:B------:R-:W-:Y:S01]  /*22f60*/  MOV R41, R13 ;  /* 0x0000000d00297202 */ /* 0x000fe20000000f00 */
[----:B---3--:R-:W1:Y:S02]  /*22f70*/  DSETP.NEU.AND P0, PT, R8, RZ, PT ;  /* 0x000000ff0800722a */ /* 0x008e640003f0d000 */
[----:B-1----:R-:W-:Y:S05]  /*22f80*/  @!P0 BRA `(.L_x_5773) ;  /* 0x00000004005c8947 */ /* 0x002fea0003800000 */
[----:B------:R1:W5:Y:S04]  /*22f90*/  LDG.E.64 R40, desc[UR36][R44.64+0x20] ;  /* 0x000020242c287981 */ /* 0x000368000c1e1b00 */
[----:B------:R1:W5:Y:S04]  /*22fa0*/  LDG.E.64 R24, desc[UR36][R44.64+0x28] ;  /* 0x000028242c187981 */ /* 0x000368000c1e1b00 */
[----:B------:R1:W5:Y:S01]  /*22fb0*/  LDG.E R2, desc[UR36][R44.64+0x30] ;  /* 0x000030242c027981 */ /* 0x000362000c1e1900 */
[----:B------:R-:W3:Y:S01]  /*22fc0*/  DSETP.NEU.AND P0, PT, R16, RZ, PT ;  /* 0x000000ff1000722a */ /* 0x000ee20003f0d000 */
[----:B------:R-:W-:Y:S01]  /*22fd0*/  IMAD.MOV.U32 R36, RZ, RZ, R8 ;  /* 0x000000ffff247224 */ /* 0x000fe200078e0008 */
[----:B------:R-:W-:Y:S01]  /*22fe0*/  MOV R37, R9 ;  /* 0x0000000900257202 */ /* 0x000fe20000000f00 */
[----:B---3--:R-:W-:Y:S06]  /*22ff0*/  @!P0 BRA `(.L_x_5773) ;  /* 0x0000000400408947 */ /* 0x008fec0003800000 */
[----:B------:R-:W3:Y:S01]  /*23000*/  DADD R36, R16, R8 ;  /* 0x0000000010247229 */ /* 0x000ee20000000008 */
[----:B-----5:R-:W-:Y:S01]  /*23010*/  IMAD.MOV.U32 R2, RZ, RZ, 0x1 ;  /* 0x00000001ff027424 */ /* 0x020fe200078e00ff */
[----:B---3--:R-:W3:Y:S01]  /*23020*/  MUFU.RCP64H R3, R37 ;  /* 0x0000002500037308 */ /* 0x008ee20000001800 */
[----:B------:R-:W-:Y:S01]  /*23030*/  FSETP.GEU.AND P1, PT, |R17|, 6.5827683646048100446e-37, PT ;  /* 0x036000001100780b */ /* 0x000fe20003f2e200 */
[----:B------:R-:W-:-:S15]  /*23040*/  BSSY.RECONVERGENT B2, `(.L_x_5774) ;  /* 0x0000035000027945 */ /* 0x000fde0003800200 */
[----:B------:R-:W-:-:S15]  /*23050*/  NOP ;  /* 0x0000000000007918 */ /* 0x000fde0000000000 */
[----:B------:R-:W-:-:S15]  /*23060*/  NOP ;  /* 0x0000000000007918 */ /* 0x000fde0000000000 */
[----:B------:R-:W-:-:S15]  /*23070*/  NOP ;  /* 0x0000000000007918 */ /* 0x000fde0000000000 */
        /* <DEDUP_REMOVED lines=25> */
[----:B---3--:R-:W3:-:S15]  /*23210*/  DMUL R4, R16, R2 ;  /* 0x0000000210047228 */ /* 0x008ede0000000000 */
[----:B------:R-:W-:-:S15]  /*23220*/  NOP ;  /* 0x0000000000007918 */ /* 0x000fde0000000000 */
[----:B------:R-:W-:-:S15]  /*23230*/  NOP ;  /* 0x0000000000007918 */ /* 0x000fde0000000000 */
[----:B------:R-:W-:-:S15]  /*23240*/  NOP ;  /* 0x0000000000007918 */ /* 0x000fde0000000000 */
[----:B------:R-:W-:-:S04]  /*23250*/  NOP ;  /* 0x0000000000007918 */ /* 0x000fc80000000000 */
[----:B---3--:R-:W3:-:S15]  /*23260*/  DFMA R6, -R36, R4, R16 ;  /* 0x000000042406722b */ /* 0x008ede0000000110 */
[----:B------:R-:W-:-:S15]  /*23270*/  NOP ;  /* 0x0000000000007918 */ /* 0x000fde0000000000 */
[----:B------:R-:W-:-:S15]  /*23280*/  NOP ;  /* 0x0000000000007918 */ /* 0x000fde0000000000 */
[----:B------:R-:W-:-:S15]  /*23290*/  NOP ;  /* 0x0000000000007918 */ /* 0x000fde0000000000 */
[----:B------:R-:W-:-:S04]  /*232a0*/  NOP ;  /* 0x0000000000007918 */ /* 0x000fc80000000000 */
[----:B---3--:R-:W3:Y:S02]  /*232b0*/  DFMA R4, R2, R6, R4 ;  /* 0x000000060204722b */ /* 0x008ee40000000004 */
[----:B---3--:R-:W-:-:S05]  /*232c0*/  FFMA R0, RZ, R37, R5 ;  /* 0x00000025ff007223 */ /* 0x008fca0000000005 */
[----:B------:R-:W-:-:S15]  /*232d0*/  FSETP.GT.AND P0, PT, |R0|, 1.469367938527859385e-39, PT ;  /* 0x001000000000780b */ /* 0x000fde0003f04200 */
[----:B------:R-:W-:-:S15]  /*232e0*/  NOP ;  /* 0x0000000000007918 */ /* 0x000fde0000000000 */
[----:B------:R-:W-:-:S15]  /*232f0*/  NOP ;  /* 0x0000000000007918 */ /* 0x000fde0000000000 */
[----:B------:R-:W-:-:S12]  /*23300*/  NOP ;  /* 0x0000000000007918 */ /* 0x000fd80000000000 */
[----:B------:R3:W4:Y:S02]  /*23310*/  DADD R12, R12, -R40 ;  /* 0x000000000c0c7229 */ /* 0x0007240000000828 */
[----:B---34-:R-:W-:Y:S05]  /*23320*/  @P0 BRA P1, `(.L_x_5775) ;  /* 0x0000000000180947 */ /* 0x018fea0000800000 */
[----:B------:R-:W-:Y:S01]  /*23330*/  MOV R4, R16 ;  /* 0x0000001000047202 */ /* 0x000fe20000000f00 */
[----:B------:R-:W-:Y:S01]  /*23340*/  IMAD.MOV.U32 R5, RZ, RZ, R17 ;  /* 0x000000ffff057224 */ /* 0x000fe200078e0011 */
[----:B------:R-:W-:Y:S01]  /*23350*/  MOV R6, R36 ;  /* 0x0000002400067202 */ /* 0x000fe20000000f00 */
[----:B------:R-:W-:Y:S01]  /*23360*/  IMAD.MOV.U32 R3, RZ, RZ, R37 ;  /* 0x000000ffff037224 */ /* 0x000fe200078e0025 */
[----:B------:R-:W-:-:S07]  /*23370*/  MOV R0, 0x23390 ;  /* 0x0002339000007802 */ /* 0x000fce0000000f00 */
[----:B012---:R-:W-:Y:S05]  /*23380*/  CALL.REL.NOINC `($__internal_18_$__cuda_sm20_div_rn_f64_full) ;  /* 0x0000001000ac7944 */ /* 0x007fea0003c00000 */
.L_x_5775:
[----:B------:R-:W-:Y:S05]  /*23390*/  BSYNC.RECONVERGENT B2 ;  /* 0x0000000000027941 */ /* 0x000fea0003800200 */
.L_x_5774:
[----:B------:R-:W-:Y:S01]  /*233a0*/  DFMA R40, R12, R4, R40 ;  /* 0x000000040c28722b */ /* 0x000fe20000000028 */
[----:B------:R-:W-:-:S15]  /*233b0*/  MOV R2, 0xffffffff ;  /* 0xffffffff00027802 */ /* 0x000fde0000000f00 */
[----:B------:R-:W-:-:S15]  /*233c0*/  NOP ;  /* 0x0000000000007918 */ /* 0x000fde0000000000 */
[----:B------:R-:W-:-:S15]  /*233d0*/  NOP ;  /* 0x0000000000007918 */ /* 0x000fde0000000000 */
[----:B------:R-:W-:-:S15]  /*233e0*/  NOP ;  /* 0x0000000000007918 */ /* 0x000fde0000000000 */
[----:B------:R-:W-:-:S03]  /*233f0*/  NOP ;  /* 0x0000000000007918 */ /* 0x000fc60000000000 */
[----:B------:R-:W3:-:S15]  /*23400*/  DMUL R12, R12, R12 ;  /* 0x0000000c0c0c7228 */ /* 0x000ede0000000000 */
        /* <DEDUP_REMOVED lines=14> */
[----:B---3--:R3:W4:Y:S02]  /*234f0*/  DFMA R24, R12, R4, R24 ;  /* 0x000000040c18722b */ /* 0x0087240000000018 */
.L_x_5773:
[----:B------:R-:W-:Y:S05]  /*23500*/  BSYNC.RECONVERGENT B1 ;  /* 0x0000000000017941 */ /* 0x000fea0003800200 */
.L_x_5768:
[----:B------:R-:W0:Y:S02]  /*23510*/  LDCU.U8 UR4, c[0x0][0x7b9] ;  /* 0x0000f720ff0477ac */ /* 0x000e240008000000 */
[----:B0-----:R-:W-:-:S09]  /*23520*/  UISETP.NE.AND UP0, UPT, UR4, URZ, UPT ;  /* 0x000000ff0400728c */ /* 0x001fd2000bf05270 */
[----:B------:R-:W-:Y:S05]  /*23530*/  BRA.U !UP0, `(.L_x_5776) ;  /* 0x00000011081c7547 */ /* 0x000fea000b800000 */
[----:B------:R-:W0:Y:S01]  /*23540*/  LDCU.64 UR4, c[0x0][0x380] ;  /* 0x00007000ff0477ac */ /* 0x000e220008000a00 */
[----:B---3--:R-:W-:Y:S01]  /*23550*/  IMAD.MOV.U32 R4, RZ, RZ, 0x1 ;  /* 0x00000001ff047424 */ /* 0x008fe200078e00ff */
[----:B------:R-:W3:Y:S01]  /*23560*/  LDC R0, c[0x0][0x7bc] ;  /* 0x0001ef00ff007b82 */ /* 0x000ee20000000800 */
[----:B--2--5:R-:W-:Y:S01]  /*23570*/  FSETP.GEU.AND P2, PT, |R21|, 6.5827683646048100446e-37, PT ;  /* 0x036000001500780b */ /* 0x024fe20003f4e200 */
[----:B------:R-:W-:Y:S06]  /*23580*/  BSSY.RECONVERGENT B1, `(.L_x_5777) ;  /* 0x000003c000017945 */ /* 0x000fec0003800200 */
[----:B------:R-:W2:Y:S01]  /*23590*/  LDC.U8 R8, c[0x0][0x388] ;  /* 0x0000e200ff087b82 */ /* 0x000ea20000000000 */
[----:B0-----:R-:W-:Y:S01]  /*235a0*/  DSETP.GT.AND P0, PT, R26, UR4, PT ;  /* 0x000000041a007e2a */ /* 0x001fe2000bf04000 */
[----:B--2---:R-:W-:-:S15]  /*235b0*/  ISETP.NE.AND P6, PT, R8, RZ, PT ;  /* 0x000000ff0800720c */ /* 0x004fde0003fc5270 */
        /* <DEDUP_REMOVED lines=8> */
[----:B---3--:R-:W-:-:S15]  /*23640*/  ISETP.GE.AND P0, PT, R0, 0x1, PT ;  /* 0x000000010000780c */ /* 0x008fde0003f06270 */
        /* <DEDUP_REMOVED lines=46> */
[----:B-1--4-:R-:W-:Y:S05]  /*23930*/  CALL.REL.NOINC `($__internal_18_$__cuda_sm20_div_rn_f64_full) ;  /* 0x0000000c00407944 */ /* 0x012fea0003c00000 */
.L_x_5778:
[----:B------:R-:W-:Y:S05]  /*23940*/  BSYNC.RECONVERGENT B1 ;  /* 0x0000000000017941 */ /* 0x000fea0003800200 */
.L_x_5777:
        /* <DEDUP_REMOVED lines=53> */
[----:B-1--4-:R-:W-:Y:S05]  /*23ca0*/  CALL.REL.NOINC `($__internal_20_$__cuda_sm20_dsqrt_rn_f64_mediumpath_v1) ;  /* 0x0000001400a87944 */ /* 0x012fea0003c00000 */
.L_x_5780:
[----:B------:R-:W-:Y:S05]  /*23cb0*/  BSYNC.RECONVERGENT B0 ;  /* 0x0000000000007941 */ /* 0x000fea0003800200 */
.L_x_5779:
[----:B------:R-:W0:Y:S01]  /*23cc0*/  LDC R9, c[0x0][0x7bc] ;  /* 0x0001ef00ff097b82 */ /* 0x000e220000000800 */
[----:B------:R-:W2:Y:S01]  /*23cd0*/  LDCU.64 UR4, c[0x0][0x380] ;  /* 0x00007000ff0477ac */ /* 0x000ea20008000a00 */
[----:B------:R-:W-:Y:S01]  /*23ce0*/  IMAD.MOV.U32 R10, RZ, RZ, 0x1 ;  /* 0x00000001ff0a7424 */ /* 0x000fe200078e00ff */
[----:B------:R-:W-:Y:S01]  /*23cf0*/  FSEL R6, R4, R6, !P6 ;  /* 0x0000000604067208 */ /* 0x000fe20007000000 */
[----:B------:R-:W-:Y:S01]  /*23d00*/  BSSY.RECONVERGENT B1, `(.L_x_5781) ;  /* 0x0000044000017945 */ /* 0x000fe20003800200 */
[----:B------:R-:W-:Y:S02]  /*23d10*/  FSEL R7, R5, R7, !P6 ;  /* 0x0000000705077208 */ /* 0x000fe40007000000 */
[----:B------:R-:W-:Y:S01]  /*23d20*/  ISETP.NE.AND P6, PT, R8, RZ, PT ;  /* 0x000000ff0800720c */ /* 0x000fe20003fc5270 */
[----:B------:R-:W3:Y:S01]  /*23d30*/  @P0 LDC.64 R16, c[0x0][0x788] ;  /* 0x0001e200ff100b82 */ /* 0x000ee20000000a00 */
[----:B--2---:R-:W-:Y:S01]  /*23d40*/  DSETP.GT.AND P1, PT, R36, UR4, PT ;  /* 0x0000000424007e2a */ /* 0x004fe2000bf24000 */
[----:B0-----:R-:W-:-:S13]  /*23d50*/  ISETP.GE.AND P2, PT, R9, 0x2, PT ;  /* 0x000000020900780c */ /* 0x001fda0003f46270 */
[----:B------:R-:W0:Y:S01]  /*23d60*/  @P2 LDC.64 R20, c[0x0][0x790] ;  /* 0x0001e400ff142b82 */ /* 0x000e220000000a00 */
[----:B------:R-:W-:-:S04]  /*23d70*/  @P2 LOP3.LUT R19, R23, 0xfffffff8, RZ, 0xc0, !PT ;  /* 0xfffffff817132812 */ /* 0x000fc800078ec0ff */
[----:B0-----:R-:W-:-:S05]  /*23d80*/  @P2 IADD3 R18, P3, PT, R19, R20, RZ ;  /* 0x0000001413122210 */ /* 0x001fca0007f7e0ff */
[----:B------:R-:W-:-:S15]  /*23d90*/  @P2 IMAD.X R19, RZ, RZ, R21, P3 ;  /* 0x000000ffff132224 */ /* 0x000fde00018e0615 */
[----:B------:R-:W-:-:S15]  /*23da0*/  NOP ;  /* 0x0000000000007918 */ /* 0x000fde0000000000 */
[----:B------:R-:W-:-:S10]  /*23db0*/  NOP ;  /* 0x0000000000007918 */ /* 0x000fd40000000000 */
[----:B------:R-:W0:Y:S02]  /*23dc0*/  DADD R36, R36, -UR4 ;  /* 0x8000000424247e29 */ /* 0x000e240008000000 */
[----:B0-----:R-:W-:Y:S02]  /*23dd0*/  FSEL R3, R37, RZ, P1 ;  /* 0x000000ff25037208 */ /* 0x001fe40000800000 */
[----:B------:R-:W-:Y:S02]  /*23de0*/  FSEL R2, R36, RZ, P1 ;  /* 0x000000ff24027208 */ /* 0x000fe40000800000 */
[----:B------:R-:W0:Y:S01]  /*23df0*/  MUFU.RCP64H R11, R3 ;  /* 0x00000003000b7308 */ /* 0x000e220000001800 */
[----:B---3--:R-:W-:-:S04]  /*23e00*/  @P0 IADD3 R16, P1, PT, R23, R16, RZ ;  /* 0x0000001017100210 */ /* 0x008fc80007f3e0ff */
[----:B------:R-:W-:-:S05]  /*23e10*/  @P0 IADD3.X R17, PT, PT, RZ, R17, RZ, P1, !PT ;  /* 0x00000011ff110210 */ /* 0x000fca0000ffe4ff */
[----:B------:R2:W-:Y:S01]  /*23e20*/  @P0 STG.E.64 desc[UR36][R16.64], R6 ;  /* 0x0000000610000986 */ /* 0x0005e2000c101b24 */
[----:B------:R-:W-:-:S03]  /*23e30*/  ISETP.GE.AND P0, PT, R9, 0x1, PT ;  /* 0x000000010900780c */ /* 0x000fc60003f06270 */
[----:B------:R2:W-:Y:S01]  /*23e40*/  @P2 STG.E.64 desc[UR36][R18.64], R38 ;  /* 0x0000002612002986 */ /* 0x0005e2000c101b24 */
[----:B----4-:R-:W-:-:S15]  /*23e50*/  FSETP.GEU.AND P2, PT, |R25|, 6.5827683646048100446e-37, PT ;  /* 0x036000001900780b */ /* 0x010fde0003f4e200 */
        /* <DEDUP_REMOVED lines=43> */
[----:B------:R-:W-:Y:S02]  /*24110*/  MOV R6, R2 ;  /* 0x0000000200067202 */ /* 0x000fe40000000f00 */
[----:B------:R-:W-:-:S07]  /*24120*/  MOV R0, 0x24140 ;  /* 0x0002414000007802 */ /* 0x000fce0000000f00 */
[----:B-1----:R-:W-:Y:S05]  /*24130*/  CALL.REL.NOINC `($__internal_18_$__cuda_sm20_div_rn_f64_full) ;  /* 0x0000000400407944 */ /* 0x002fea0003c00000 */
.L_x_5782:
[----:B------:R-:W-:Y:S05]  /*24140*/  BSYNC.RECONVERGENT B1 ;  /* 0x0000000000017941 */ /* 0x000fea0003800200 */
.L_x_5781:
        /* <DEDUP_REMOVED lines=53> */
[----:B-1----:R-:W-:Y:S05]  /*244a0*/  CALL.REL.NOINC `($__internal_20_$__cuda_sm20_dsqrt_rn_f64_mediumpath_v1) ;  /* 0x0000000c00a87944 */ /* 0x002fea0003c00000 */
.L_x_5784:
[----:B------:R-:W-:Y:S05]  /*244b0*/  BSYNC.RECONVERGENT B0 ;  /* 0x0000000000007941 */ /* 0x000fea0003800200 */
.L_x_5783:
[----:B------:R-:W0:Y:S01]  /*244c0*/  LDC R0, c[0x0][0x7bc] ;  /* 0x0001ef00ff007b82 */ /* 0x000e220000000800 */
[----:B------:R-:W-:Y:S02]  /*244d0*/  FSEL R2, R4, R6, !P6 ;  /* 0x0000000604027208 */ /* 0x000fe40007000000 */
[----:B------:R-:W-:-:S05]  /*244e0*/  FSEL R3, R5, R7, !P6 ;  /* 0x0000000705037208 */ /* 0x000fca0007000000 */
[----:B------:R-:W2:Y:S01]  /*244f0*/  @P0 LDC.64 R8, c[0x0][0x788] ;  /* 0x0001e200ff080b82 */ /* 0x000ea20000000a00 */
[----:B0-----:R-:W-:Y:S02]  /*24500*/  ISETP.GE.AND P2, PT, R0, 0x2, PT ;  /* 0x000000020000780c */ /* 0x001fe40003f46270 */
[----:B--2---:R-:W-:-:S05]  /*24510*/  @P0 IADD3 R8, P1, PT, R22, R8, RZ ;  /* 0x0000000816080210 */ /* 0x004fca0007f3e0ff */
[----:B------:R-:W-:-:S05]  /*24520*/  @P0 IMAD.X R9, RZ, RZ, R9, P1 ;  /* 0x000000ffff090224 */ /* 0x000fca00008e0609 */
[----:B------:R0:W-:Y:S01]  /*24530*/  @P0 STG.E.64 desc[UR36][R8.64], R2 ;  /* 0x0000000208000986 */ /* 0x0001e2000c101b24 */
[----:B------:R-:W-:Y:S05]  /*24540*/  @!P2 EXIT ;  /* 0x000000000000a94d */ /* 0x000fea0003800000 */
[----:B------:R-:W2:Y:S01]  /*24550*/  LDCU.64 UR4, c[0x0][0x790] ;  /* 0x0000f200ff0477ac */ /* 0x000ea20008000a00 */
[----:B0-----:R-:W-:-:S04]  /*24560*/  LOP3.LUT R2, R22, 0xfffffff8, RZ, 0xc0, !PT ;  /* 0xfffffff816027812 */ /* 0x001fc800078ec0ff */
[----:B--2---:R-:W-:-:S04]  /*24570*/  IADD3 R2, P0, PT, R2, UR4, RZ ;  /* 0x0000000402027c10 */ /* 0x004fc8000ff1e0ff */
[----:B------:R-:W-:-:S05]  /*24580*/  IADD3.X R3, PT, PT, RZ, UR5, RZ, P0, !PT ;  /* 0x00000005ff037c10 */ /* 0x000fca00087fe4ff */
[----:B------:R-:W-:Y:S01]  /*24590*/  STG.E.64 desc[UR36][R2.64], R40 ;  /* 0x0000002802007986 */ /* 0x000fe2000c101b24 */
[----:B------:R-:W-:Y:S05]  /*245a0*/  EXIT ;  /* 0x000000000000794d */ /* 0x000fea0003800000 */
.L_x_5776:
[----:B-----5:R-:W-:Y:S04]  /*245b0*/  STG.E.64 desc[UR36][R44.64], R38 ;  /* 0x000000262c007986 */ /* 0x020fe8000c101b24 */
[----:B--2---:R-:W-:Y:S04]  /*245c0*/  STG.E.64 desc[UR36][R44.64+0x8], R20 ;  /* 0x000008142c007986 */ /* 0x004fe8000c101b24 */
[----:B------:R-:W-:Y:S04]  /*245d0*/  STG.E.64 desc[UR36][R44.64+0x18], R26 ;  /* 0x0000181a2c007986 */ /* 0x000fe8000c101b24 */
[----:B------:R-:W-:Y:S04]  /*245e0*/  STG.E.64 desc[UR36][R44.64+0x20], R40 ;  /* 0x000020282c007986 */ /* 0x000fe8000c101b24 */
[----:B----4-:R-:W-:Y:S04]  /*245f0*/  STG.E.64 desc[UR36][R44.64+0x28], R24 ;  /* 0x000028182c007986 */ /* 0x010fe8000c101b24 */
[----:B------:R-:W-:Y:S04]  /*24600*/  STG.E.64 desc[UR36][R44.64+0x38], R36 ;  /* 0x000038242c007986 */ /* 0x000fe8000c101b24 */
[----:B------:R-:W-:Y:S04]  /*24610*/  STG.E desc[UR36][R44.64+0x10], R32 ;  /* 0x000010202c007986 */ /* 0x000fe8000c101924 */
[----:B------:R-:W-:Y:S01]  /*24620*/  STG.E desc[UR36][R44.64+0x30], R2 ;  /* 0x000030022c007986 */ /* 0x000fe2000c101924 */
[----:B------:R-:W-:Y:S05]  /*24630*/  EXIT ;  /* 0x000000000000794d */ /* 0x000fea0003800000 */
        .weak           $__internal_18_$__cuda_sm20_div_rn_f64_full
        .type           $__internal_18_$__cuda_sm20_div_rn_f64_full,@function
        .size           $__internal_18_$__cuda_sm20_div_rn_f64_full,($__internal_19_$__cuda_sm20_div_u64 - $__internal_18_$__cuda_sm20_div_rn_f64_full)
$__internal_18_$__cuda_sm20_div_rn_f64_full:
[C---:B------:R-:W-:Y:S01]  /*24640*/  FSETP.GEU.AND P3, PT, |R5|.reuse, 1.469367938527859385e-39, PT ;  /* 0x001000000500780b */ /* 0x040fe20003f6e200 */
[----:B------:R-:W-:Y:S01]  /*24650*/  IMAD.MOV.U32 R19, RZ, RZ, 0x1ca00000 ;  /* 0x1ca00000ff137424 */ /* 0x000fe200078e00ff */
[----:B------:R-:W-:Y:S01]  /*24660*/  MOV R31, R3 ;  /* 0x00000003001f7202 */ /* 0x000fe20000000f00 */
[----:B------:R-:W-:Y:S01]  /*24670*/  IMAD.MOV.U32 R30, RZ, RZ, R6 ;  /* 0x000000ffff1e7224 */ /* 0x000fe200078e0006 */
[----:B------:R-:W-:Y:S01]  /*24680*/  LOP3.LUT R55, R5, 0x7ff00000, RZ, 0xc0, !PT ;  /* 0x7ff0000005377812 */ /* 0x000fe200078ec0ff */
[----:B------:R-:W-:Y:S01]  /*24690*/  BSSY.RECONVERGENT B0, `(.L_x_5785) ;  /* 0x0000080000007945 */ /* 0x000fe20003800200 */
[C---:B------:R-:W-:Y:S02]  /*246a0*/  LOP3.LUT R54, R3.reuse, 0x7ff00000, RZ, 0xc0, !PT ;  /* 0x7ff0000003367812 */ /* 0x040fe400078ec0ff */
[C---:B------:R-:W-:Y:S02]  /*246b0*/  FSETP.GEU.AND P2, PT, |R3|.reuse, 1.469367938527859385e-39, PT ;  /* 0x001000000300780b */ /* 0x040fe40003f4e200 */
[----:B------:R-:W-:-:S02]  /*246c0*/  LOP3.LUT R7, R3, 0x800fffff, RZ, 0xc0, !PT ;  /* 0x800fffff03077812 */ /* 0x000fc400078ec0ff */
[----:B------:R-:W-:Y:S02]  /*246d0*/  ISETP.GE.U32.AND P5, PT, R55, R54, PT ;  /* 0x000000363700720c */ /* 0x000fe40003fa6070 */
[----:B------:R-:W-:Y:S02]  /*246e0*/  @!P3 LOP3.LUT R18, R31, 0x7ff00000, RZ, 0xc0, !PT ;  /* 0x7ff000001f12b812 */ /* 0x000fe400078ec0ff */
[----:B------:R-:W-:Y:S02]  /*246f0*/  SEL R28, R19, 0x63400000, !P5 ;  /* 0x63400000131c7807 */ /* 0x000fe40006800000 */
[----:B------:R-:W-:Y:S01]  /*24700*/  @!P3 ISETP.GE.U32.AND P4, PT, R55, R18, PT ;  /* 0x000000123700b20c */ /* 0x000fe20003f86070 */
[----:B------:R-:W-:Y:S01]  /*24710*/  @!P3 IMAD.MOV.U32 R18, RZ, RZ, RZ ;  /* 0x000000ffff12b224 */ /* 0x000fe200078e00ff */
[----:B------:R-:W-:Y:S02]  /*24720*/  LOP3.LUT R7, R7, 0x3ff00000, RZ, 0xfc, !PT ;  /* 0x3ff0000007077812 */ /* 0x000fe400078efcff */
[----:B------:R-:W-:-:S02]  /*24730*/  @!P3 SEL R3, R19, 0x63400000, !P4 ;  /* 0x634000001303b807 */ /* 0x000fc40006000000 */
[--C-:B------:R-:W-:Y:S02]  /*24740*/  LOP3.LUT R29, R28, 0x800fffff, R5.reuse, 0xf8, !PT ;  /* 0x800fffff1c1d7812 */ /* 0x100fe400078ef805 */
[----:B------:R-:W-:Y:S01]  /*24750*/  @!P3 LOP3.LUT R3, R3, 0x80000000, R5, 0xf8, !PT ;  /* 0x800000000303b812 */ /* 0x000fe200078ef805 */
[----:B------:R-:W0:Y:S01]  /*24760*/  @!P2 DMUL R6, R30, 8.98846567431157953865e+307 ;  /* 0x7fe000001e06a828 */ /* 0x000e220000000000 */
[----:B------:R-:W-:Y:S02]  /*24770*/  MOV R28, R4 ;  /* 0x00000004001c7202 */ /* 0x000fe40000000f00 */
[----:B------:R-:W-:Y:S01]  /*24780*/  @!P3 LOP3.LUT R19, R3, 0x100000, RZ, 0xfc, !PT ;  /* 0x001000000313b812 */ /* 0x000fe200078efcff */
[----:B------:R-:W-:-:S15]  /*24790*/  IMAD.MOV.U32 R3, RZ, RZ, R55 ;  /* 0x000000ffff037224 */ /* 0x000fde00078e0037 */
[----:B------:R-:W-:-:S15]  /*247a0*/  NOP ;  /* 0x0000000000007918 */ /* 0x000fde0000000000 */
[----:B------:R-:W-:-:S15]  /*247b0*/  NOP ;  /* 0x0000000000007918 */ /* 0x000fde0000000000 */
[----:B------:R-:W-:-:S15]  /*247c0*/  NOP ;  /* 0x0000000000007918 */ /* 0x000fde0000000000 */
[----:B------:R0:W1:Y:S02]  /*247d0*/  @!P3 DFMA R28, R28, 2, -R18 ;  /* 0x400000001c1cb82b */ /* 0x0000640000000812 */
[----:B0-----:R-:W0:Y:S01]  /*247e0*/  MUFU.RCP64H R19, R7 ;  /* 0x0000000700137308 */ /* 0x001e220000001800 */
[----:B------:R-:W-:Y:S02]  /*247f0*/  MOV R18, 0x1 ;  /* 0x0000000100127802 */ /* 0x000fe40000000f00 */
[----:B-1----:R-:W-:-:S15]  /*24800*/  @!P3 LOP3.LUT R3, R29, 0x7ff00000, RZ, 0xc0, !PT ;  /* 0x7ff000001d03b812 */ /* 0x002fde00078ec0ff */
[----:B------:R-:W-:-:S15]  /*24810*/  NOP ;  /* 0x0000000000007918 */ /* 0x000fde0000000000 */
[----:B------:R-:W-:-:S15]  /*24820*/  NOP ;  /* 0x0000000000007918 */ /* 0x000fde0000000000 */
[----:B------:R-:W-:-:S14]  /*24830*/  NOP ;  /* 0x0000000000007918 */ /* 0x000fdc0000000000 */
        /* <DEDUP_REMOVED lines=36> */
[----:B0-----:R-:W-:Y:S01]  /*24a80*/  VIADD R18, R3, 0xffffffff ;  /* 0xffffffff03127836 */ /* 0x001fe20000000000 */
[----:B------:R-:W-:Y:S02]  /*24a90*/  MOV R52, R54 ;  /* 0x0000003600347202 */ /* 0x000fe40000000f00 */
[----:B------:R-:W-:Y:S02]  /*24aa0*/  @!P2 LOP3.LUT R52, R7, 0x7ff00000, RZ, 0xc0, !PT ;  /* 0x7ff000000734a812 */ /* 0x000fe400078ec0ff */
[----:B------:R-:W-:Y:S02]  /*24ab0*/  ISETP.GT.U32.AND P2, PT, R18, 0x7feffffe, PT ;  /* 0x7feffffe1200780c */ /* 0x000fe40003f44070 */
[----:B------:R-:W-:-:S04]  /*24ac0*/  IADD3 R18, PT, PT, R52, -0x1, RZ ;  /* 0xffffffff34127810 */ /* 0x000fc80007ffe0ff */
[----:B------:R-:W-:-:S13]  /*24ad0*/  ISETP.GT.U32.OR P2, PT, R18, 0x7feffffe, P2 ;  /* 0x7feffffe1200780c */ /* 0x000fda0001744470 */
[----:B-1----:R-:W-:Y:S05]  /*24ae0*/  @P2 BRA `(.L_x_5786) ;  /* 0x0000000000882947 */ /* 0x002fea0003800000 */
[----:B------:R-:W-:Y:S01]  /*24af0*/  LOP3.LUT R3, R31, 0x7ff00000, RZ, 0xc0, !PT ;  /* 0x7ff000001f037812 */ /* 0x000fe200078ec0ff */
[----:B------:R-:W-:-:S03]  /*24b00*/  IMAD.MOV.U32 R19, RZ, RZ, 0x1ca00000 ;  /* 0x1ca00000ff137424 */ /* 0x000fc600078e00ff */
[CC--:B------:R-:W-:Y:S02]  /*24b10*/  VIADDMNMX R4, R55.reuse, -R3.reuse, 0xb9600000, !PT ;  /* 0xb960000037047446 */ /* 0x0c0fe40007800903 */
[----:B------:R-:W-:Y:S02]  /*24b20*/  ISETP.GE.U32.AND P2, PT, R55, R3, PT ;  /* 0x000000033700720c */ /* 0x000fe40003f46070 */
[----:B------:R-:W-:Y:S02]  /*24b30*/  VIMNMX R4, PT, PT, R4, 0x46a00000, PT ;  /* 0x46a0000004047848 */ /* 0x000fe40003fe0100 */
[----:B------:R-:W-:-:S04]  /*24b40*/  SEL R3, R19, 0x63400000, !P2 ;  /* 0x6340000013037807 */ /* 0x000fc80005000000 */
[----:B------:R-:W-:Y:S02]  /*24b50*/  IADD3 R3, PT, PT, -R3, R4, RZ ;  /* 0x0000000403037210 */ /* 0x000fe40007ffe1ff */
[----:B------:R-:W-:-:S03]  /*24b60*/  MOV R4, RZ ;  /* 0x000000ff00047202 */ /* 0x000fc60000000f00 */
[----:B------:R-:W-:-:S06]  /*24b70*/  VIADD R5, R3, 0x7fe00000 ;  /* 0x7fe0000003057836 */ /* 0x000fcc0000000000 */
[----:B------:R-:W0:Y:S02]  /*24b80*/  DMUL R18, R48, R4 ;  /* 0x0000000430127228 */ /* 0x000e240000000000 */
[----:B0-----:R-:W-:-:S13]  /*24b90*/  FSETP.GTU.AND P2, PT, |R19|, 1.469367938527859385e-39, PT ;  /* 0x001000001300780b */ /* 0x001fda0003f4c200 */
[----:B------:R-:W-:Y:S05]  /*24ba0*/  @P2 BRA `(.L_x_5787) ;  /* 0x0000000000b82947 */ /* 0x000fea0003800000 */
[----:B------:R-:W0:Y:S02]  /*24bb0*/  DFMA R6, R48, -R6, R28 ;  /* 0x800000063006722b */ /* 0x000e24000000001c */
[C---:B0-----:R-:W-:Y:S01]  /*24bc0*/  FSETP.NEU.AND P2, PT, R7.reuse, RZ, PT ;  /* 0x000000ff0700720b */ /* 0x041fe20003f4d000 */
[----:B------:R-:W-:Y:S01]  /*24bd0*/  IMAD.MOV.U32 R6, RZ, RZ, RZ ;  /* 0x000000ffff067224 */ /* 0x000fe200078e00ff */
[----:B------:R-:W-:-:S04]  /*24be0*/  LOP3.LUT R30, R7, 0x80000000, R31, 0x48, !PT ;  /* 0x80000000071e7812 */ /* 0x000fc800078e481f */
[----:B------:R-:W-:-:S07]  /*24bf0*/  LOP3.LUT R7, R30, R5, RZ, 0xfc, !PT ;  /* 0x000000051e077212 */ /* 0x000fce00078efcff */
[----:B------:R-:W-:Y:S05]  /*24c00*/  @!P2 BRA `(.L_x_5787) ;  /* 0x0000000000a0a947 */ /* 0x000fea0003800000 */
[C---:B------:R-:W-:Y:S01]  /*24c10*/  IADD3 R5, PT, PT, -R3.reuse, RZ, RZ ;  /* 0x000000ff03057210 */ /* 0x040fe20007ffe1ff */
[----:B------:R-:W-:Y:S01]  /*24c20*/  IMAD.MOV.U32 R4, RZ, RZ, RZ ;  /* 0x000000ffff047224 */ /* 0x000fe200078e00ff */
[----:B------:R-:W-:Y:S01]  /*24c30*/  IADD3 R3, PT, PT, -R3, -0x43300000, RZ ;  /* 0xbcd0000003037810 */ /* 0x000fe20007ffe1ff */
[----:B------:R-:W0:Y:S02]  /*24c40*/  DMUL.RP R6, R48, R6 ;  /* 0x0000000630067228 */ /* 0x000e240000008000 */
[----:B0-----:R-:W-:-:S15]  /*24c50*/  LOP3.LUT R30, R7, R30, RZ, 0x3c, !PT ;  /* 0x0000001e071e7212 */ /* 0x001fde00078e3cff */
[----:B------:R-:W-:-:S15]  /*24c60*/  NOP ;  /* 0x0000000000007918 */ /* 0x000fde0000000000 */
[----:B------:R-:W-:-:S15]  /*24c70*/  NOP ;  /* 0x0000000000007918 */ /* 0x000fde0000000000 */
[----:B------:R-:W-:-:S15]  /*24c80*/  NOP ;  /* 0x0000000000007918 */ /* 0x000fde0000000000 */
[----:B------:R-:W-:-:S02]  /*24c90*/  NOP ;  /* 0x0000000000007918 */ /* 0x000fc40000000000 */
[----:B------:R-:W0:Y:S02]  /*24ca0*/  DFMA R4, R18, -R4, R48 ;  /* 0x800000041204722b */ /* 0x000e240000000030 */
[----:B0-----:R-:W-:-:S04]  /*24cb0*/  FSETP.NEU.AND P2, PT, |R5|, R3, PT ;  /* 0x000000030500720b */ /* 0x001fc80003f4d200 */
[----:B------:R-:W-:Y:S02]  /*24cc0*/  FSEL R6, R6, R18, !P2 ;  /* 0x0000001206067208 */ /* 0x000fe40005000000 */
[----:B------:R-:W-:-:S04]  /*24cd0*/  FSEL R18, R30, R19, !P2 ;  /* 0x000000131e127208 */ /* 0x000fc80005000000 */
[----:B------:R-:W-:Y:S01]  /*24ce0*/  MOV R19, R18 ;  /* 0x0000001200137202 */ /* 0x000fe20000000f00 */
[----:B------:R-:W-:Y:S01]  /*24cf0*/  IMAD.MOV.U32 R18, RZ, RZ, R6 ;  /* 0x000000ffff127224 */ /* 0x000fe200078e0006 */
[----:B------:R-:W-:Y:S06]  /*24d00*/  BRA `(.L_x_5787) ;  /* 0x0000000000607947 */ /* 0x000fec0003800000 */
.L_x_5786:
[----:B------:R-:W0:Y:S02]  /*24d10*/  DSETP.NAN.AND P2, PT, R4, R4, PT ;  /* 0x000000040400722a */ /* 0x000e240003f48000 */
[----:B0-----:R-:W-:Y:S05]  /*24d20*/  @P2 BRA `(.L_x_5788) ;  /* 0x00000000004c2947 */ /* 0x001fea0003800000 */
[----:B------:R-:W0:Y:S02]  /*24d30*/  DSETP.NAN.AND P2, PT, R30, R30, PT ;  /* 0x0000001e1e00722a */ /* 0x000e240003f48000 */
[----:B0-----:R-:W-:Y:S05]  /*24d40*/  @P2 BRA `(.L_x_5789) ;  /* 0x0000000000342947 */ /* 0x001fea0003800000 */
[----:B------:R-:W-:Y:S01]  /*24d50*/  ISETP.NE.AND P2, PT, R3, R52, PT ;  /* 0x000000340300720c */ /* 0x000fe20003f45270 */
[----:B------:R-:W-:Y:S01]  /*24d60*/  IMAD.MOV.U32 R19, RZ, RZ, -0x80000 ;  /* 0xfff80000ff137424 */ /* 0x000fe200078e00ff */
[----:B------:R-:W-:-:S11]  /*24d70*/  MOV R18, 0x0 ;  /* 0x0000000000127802 */ /* 0x000fd60000000f00 */
[----:B------:R-:W-:Y:S05]  /*24d80*/  @!P2 BRA `(.L_x_5787) ;  /* 0x000000000040a947 */ /* 0x000fea0003800000 */
[----:B------:R-:W-:Y:S02]  /*24d90*/  ISETP.NE.AND P2, PT, R3, 0x7ff00000, PT ;  /* 0x7ff000000300780c */ /* 0x000fe40003f45270 */
[----:B------:R-:W-:Y:S02]  /*24da0*/  LOP3.LUT R3, R5, 0x80000000, R31, 0x48, !PT ;  /* 0x8000000005037812 */ /* 0x000fe400078e481f */
[----:B------:R-:W-:-:S13]  /*24db0*/  ISETP.EQ.OR P2, PT, R52, RZ, !P2 ;  /* 0x000000ff3400720c */ /* 0x000fda0005742670 */
[----:B------:R-:W-:Y:S01]  /*24dc0*/  @P2 LOP3.LUT R4, R3, 0x7ff00000, RZ, 0xfc, !PT ;  /* 0x7ff0000003042812 */ /* 0x000fe200078efcff */
[----:B------:R-:W-:Y:S01]  /*24dd0*/  @!P2 IMAD.MOV.U32 R19, RZ, RZ, R3 ;  /* 0x000000ffff13a224 */ /* 0x000fe200078e0003 */
[----:B------:R-:W-:Y:S02]  /*24de0*/  @!P2 MOV R18, RZ ;  /* 0x000000ff0012a202 */ /* 0x000fe40000000f00 */
[----:B------:R-:W-:Y:S01]  /*24df0*/  @P2 MOV R18, RZ ;  /* 0x000000ff00122202 */ /* 0x000fe20000000f00 */
[----:B------:R-:W-:Y:S01]  /*24e00*/  @P2 IMAD.MOV.U32 R19, RZ, RZ, R4 ;  /* 0x000000ffff132224 */ /* 0x000fe200078e0004 */
[----:B------:R-:W-:Y:S06]  /*24e10*/  BRA `(.L_x_5787) ;  /* 0x00000000001c7947 */ /* 0x000fec0003800000 */
.L_x_5789:
[----:B------:R-:W-:-:S04]  /*24e20*/  LOP3.LUT R18, R31, 0x80000, RZ, 0xfc, !PT ;  /* 0x000800001f127812 */ /* 0x000fc800078efcff */
[----:B------:R-:W-:Y:S01]  /*24e30*/  MOV R19, R18 ;  /* 0x0000001200137202 */ /* 0x000fe20000000f00 */
[----:B------:R-:W-:Y:S01]  /*24e40*/  IMAD.MOV.U32 R18, RZ, RZ, R30 ;  /* 0x000000ffff127224 */ /* 0x000fe200078e001e */
[----:B------:R-:W-:Y:S06]  /*24e50*/  BRA `(.L_x_5787) ;  /* 0x00000000000c7947 */ /* 0x000fec0003800000 */
.L_x_5788:
[----:B------:R-:W-:-:S04]  /*24e60*/  LOP3.LUT R18, R5, 0x80000, RZ, 0xfc, !PT ;  /* 0x0008000005127812 */ /* 0x000fc800078efcff */
[----:B------:R-:W-:Y:S01]  /*24e70*/  MOV R19, R18 ;  /* 0x0000001200137202 */ /* 0x000fe20000000f00 */
[----:B------:R-:W-:-:S07]  /*24e80*/  IMAD.MOV.U32 R18, RZ, RZ, R4 ;  /* 0x000000ffff127224 */ /* 0x000fce00078e0004 */
.L_x_5787:
[----:B------:R-:W-:Y:S05]  /*24e90*/  BSYNC.RECONVERGENT B0 ;  /* 0x0000000000007941 */ /* 0x000fea0003800200 */
.L_x_5785:
[----:B------:R-:W-:Y:S01]  /*24ea0*/  MOV R6, R0 ;  /* 0x0000000000067202 */ /* 0x000fe20000000f00 */
[----:B------:R-:W-:Y:S01]  /*24eb0*/  IMAD.MOV.U32 R7, RZ, RZ, 0x0 ;  /* 0x00000000ff077424 */ /* 0x000fe200078e00ff */
[----:B------:R-:W-:Y:S01]  /*24ec0*/  MOV R4, R18 ;  /* 0x0000001200047202 */ /* 0x000fe20000000f00 */
[----:B------:R-:W-:Y:S02]  /*24ed0*/  IMAD.MOV.U32 R5, RZ, RZ, R19 ;  /* 0x000000ffff057224 */ /* 0x000fe400078e0013 */
[----:B------:R-:W-:Y:S05]  /*24ee0*/  RET.REL.NODEC R6 `(_ZN2at6native13reduce_kernelILi256ELi2ENS0_8ReduceOpIdNS0_10WelfordOpsIddiN4cuda3std3__44pairIddEEEEjdLi2ELi2EEEEEvT1_) ;  /* 0xfffffdb006447950 */ /* 0x000fea0003c3ffff */
        .weak           $__internal_19_$__cuda_sm20_div_u64
        .type           $__internal_19_$__cuda_sm20_div_u64,@function
        .size           $__internal_19_$__cuda_sm20_div_u64,($__internal_20_$__cuda_sm20_dsqrt_rn_f64_mediumpath_v1 - $__internal_19_$__cuda_sm20_div_u64)
$__internal_19_$__cuda_sm20_div_u64:
[----:B------:R-:W-:Y:S01]  /*24ef0*/  MOV R24, R3 ;  /* 0x0000000300187202 */ /* 0x000fe20000000f00 */
[----:B------:R-:W-:-:S05]  /*24f00*/  IMAD.MOV.U32 R25, RZ, RZ, RZ ;  /* 0x000000ffff197224 */ /* 0x000fca00078e00ff */
        /* <DEDUP_REMOVED lines=17> */
[----:B------:R-:W-:Y:S01]  /*25020*/  IADD3 R21, P2, PT, R25, R20, RZ ;  /* 0x0000001419157210 */ /* 0x000fe20007f5e0ff */
[----:B------:R-:W-:-:S04]  /*25030*/  IMAD.X R20, R29, 0x1, R19, P0 ;  /* 0x000000011d147824 */ /* 0x000fc800000e0613 */
        /* <DEDUP_REMOVED lines=19> */
[----:B------:R-:W-:-:S03]  /*25170*/  IADD3 R20, P1, PT, R21, R18, RZ ;  /* 0x0000001215147210 */ /* 0x000fc60007f3e0ff */
[----:B------:R-:W-:-:S05]  /*25180*/  IMAD.X R18, RZ, RZ, R25, P0 ;  /* 0x000000ffff127224 */ /* 0x000fca00000e0619 */
        /* <DEDUP_REMOVED lines=18> */
[----:B------:R-:W-:Y:S01]  /*252b0*/  ISETP.NE.U32.AND P1, PT, R3, RZ, PT ;  /* 0x000000ff0300720c */ /* 0x000fe20003f25070 */
[----:B------:R-:W-:Y:S01]  /*252c0*/  IMAD.X R18, RZ, RZ, R21, P2 ;  /* 0x000000ffff127224 */ /* 0x000fe200010e0615 */
[----:B------:R-:W-:Y:S01]  /*252d0*/  SEL R3, R4, R5, P0 ;  /* 0x0000000504037207 */ /* 0x000fe20000000000 */
[----:B------:R-:W-:Y:S01]  /*252e0*/  IMAD.MOV.U32 R5, RZ, RZ, 0x0 ;  /* 0x00000000ff057424 */ /* 0x000fe200078e00ff */
[----:B------:R-:W-:Y:S02]  /*252f0*/  MOV R4, R6 ;  /* 0x0000000600047202 */ /* 0x000fe40000000f00 */
[----:B------:R-:W-:Y:S02]  /*25300*/  ISETP.NE.AND.EX P1, PT, RZ, RZ, PT, P1 ;  /* 0x000000ffff00720c */ /* 0x000fe40003f25310 */
[----:B------:R-:W-:-:S02]  /*25310*/  SEL R18, R18, R21, P0 ;  /* 0x0000001512127207 */ /* 0x000fc40000000000 */
[----:B------:R-:W-:Y:S02]  /*25320*/  SEL R3, R3, 0xffffffff, P1 ;  /* 0xffffffff03037807 */ /* 0x000fe40000800000 */
[----:B------:R-:W-:Y:S01]  /*25330*/  SEL R18, R18, 0xffffffff, P1 ;  /* 0xffffffff12127807 */ /* 0x000fe20000800000 */
[----:B------:R-:W-:Y:S06]  /*25340*/  RET.REL.NODEC R4 `(_ZN2at6native13reduce_kernelILi256ELi2ENS0_8ReduceOpIdNS0_10WelfordOpsIddiN4cuda3std3__44pairIddEEEEjdLi2ELi2EEEEEvT1_) ;  /* 0xfffffdac042c7950 */ /* 0x000fec0003c3ffff */
        .weak           $__internal_20_$__cuda_sm20_dsqrt_rn_f64_mediumpath_v1
        .type           $__internal_20_$__cuda_sm20_dsqrt_rn_f64_mediumpath_v1,@function
        .size           $__internal_20_$__cuda_sm20_dsqrt_rn_f64_mediumpath_v1,(.L_x_7252 - $__internal_20_$__cuda_sm20_dsqrt_rn_f64_mediumpath_v1)
$__internal_20_$__cuda_sm20_dsqrt_rn_f64_mediumpath_v1:
[----:B------:R-:W-:Y:S01]  /*25350*/  ISETP.GE.U32.AND P1, PT, R26, -0x3400000, PT ;  /* 0xfcc000001a00780c */ /* 0x000fe20003f26070 */
[----:B------:R-:W-:Y:S01]  /*25360*/  BSSY.RECONVERGENT B1, `(.L_x_5790) ;  /* 0x0000051000017945 */ /* 0x000fe20003800200 */
[-C--:B------:R-:W-:Y:S01]  /*25370*/  LOP3.LUT R19, R19, R18.reuse, RZ, 0x3c, !PT ;  /* 0x0000001213137212 */ /* 0x080fe200078e3cff */
[----:B------:R-:W-:Y:S01]  /*25380*/  IMAD.MOV.U32 R27, RZ, RZ, R6 ;  /* 0x000000ffff1b7224 */ /* 0x000fe200078e0006 */
[----:B------:R-:W-:Y:S01]  /*25390*/  MOV R26, R7 ;  /* 0x00000007001a7202 */ /* 0x000fe20000000f00 */
[----:B------:R-:W-:Y:S01]  /*253a0*/  IMAD.MOV.U32 R7, RZ, RZ, R21 ;  /* 0x000000ffff077224 */ /* 0x000fe200078e0015 */
[C---:B------:R-:W-:Y:S02]  /*253b0*/  LOP3.LUT R18, R19.reuse, R18, RZ, 0x3c, !PT ;  /* 0x0000001213127212 */ /* 0x040fe400078e3cff */
[----:B------:R-:W-:Y:S02]  /*253c0*/  MOV R6, R20 ;  /* 0x0000001400067202 */ /* 0x000fe40000000f00 */
[----:B------:R-:W-:-:S03]  /*253d0*/  LOP3.LUT R19, R19, R18, RZ, 0x3c, !PT ;  /* 0x0000001213137212 */ /* 0x000fc600078e3cff */
[----:B------:R-:W-:Y:S05]  /*253e0*/  @!P1 BRA `(.L_x_5791) ;  /* 0x00000000003c9947 */ /* 0x000fea0003800000 */
[----:B------:R-:W0:Y:S02]  /*253f0*/  DFMA.RM R6, R26, R6, R18 ;  /* 0x000000061a06722b */ /* 0x000e240000004012 */
[----:B0-----:R-:W-:-:S04]  /*25400*/  IADD3 R18, P1, PT, R6, 0x1, RZ ;  /* 0x0000000106127810 */ /* 0x001fc80007f3e0ff */
[----:B------:R-:W-:-:S15]  /*25410*/  IADD3.X R19, PT, PT, RZ, R7, RZ, P1, !PT ;  /* 0x00000007ff137210 */ /* 0x000fde0000ffe4ff */
[----:B------:R-:W-:-:S15]  /*25420*/  NOP ;  /* 0x0000000000007918 */ /* 0x000fde0000000000 */
[----:B------:R-:W-:-:S15]  /*25430*/  NOP ;  /* 0x0000000000007918 */ /* 0x000fde0000000000 */
[----:B------:R-:W-:-:S13]  /*25440*/  NOP ;  /* 0x0000000000007918 */ /* 0x000fda0000000000 */
        /* <DEDUP_REMOVED lines=9> */
.L_x_5791:
[----:B------:R-:W0:Y:S02]  /*254e0*/  DSETP.NE.AND P1, PT, R2, RZ, PT ;  /* 0x000000ff0200722a */ /* 0x000e240003f25000 */
[----:B0-----:R-:W-:Y:S05]  /*254f0*/  @!P1 BRA `(.L_x_5793) ;  /* 0x0000000000d89947 */ /* 0x001fea0003800000 */
[----:B------:R-:W-:-:S13]  /*25500*/  ISETP.GE.AND P1, PT, R3, RZ, PT ;  /* 0x000000ff0300720c */ /* 0x000fda0003f26270 */
[----:B------:R-:W-:Y:S01]  /*25510*/  @!P1 IMAD.MOV.U32 R6, RZ, RZ, 0x0 ;  /* 0x00000000ff069424 */ /* 0x000fe200078e00ff */
[----:B------:R-:W-:Y:S01]  /*25520*/  @!P1 MOV R7, 0xfff80000 ;  /* 0xfff8000000079802 */ /* 0x000fe20000000f00 */
[----:B------:R-:W-:Y:S06]  /*25530*/  @!P1 BRA `(.L_x_5792) ;  /* 0x0000000000cc9947 */ /* 0x000fec0003800000 */
[----:B------:R-:W-:-:S13]  /*25540*/  ISETP.GT.AND P1, PT, R3, 0x7fefffff, PT ;  /* 0x7fefffff0300780c */ /* 0x000fda0003f24270 */
[----:B------:R-:W-:Y:S05]  /*25550*/  @P1 BRA `(.L_x_5793) ;  /* 0x0000000000c01947 */ /* 0x000fea0003800000 */
[----:B------:R-:W0:Y:S01]  /*25560*/  DMUL R2, R2, 8.11296384146066816958e+31 ;  /* 0x4690000002027828 */ /* 0x000e220000000000 */
[----:B------:R-:W-:Y:S01]  /*25570*/  IMAD.MOV.U32 R18, RZ, RZ, RZ ;  /* 0x000000ffff127224 */ /* 0x000fe200078e00ff */
[----:B0-----:R-:W0:Y:S01]  /*25580*/  MUFU.RSQ64H R19, R3 ;  /* 0x0000000300137308 */ /* 0x001e220000001c00 */
[----:B------:R-:W-:Y:S01]  /*25590*/  MOV R6, 0x0 ;  /* 0x0000000000067802 */ /* 0x000fe20000000f00 */
[----:B------:R-:W-:-:S15]  /*255a0*/  IMAD.MOV.U32 R7, RZ, RZ, 0x3fd80000 ;  /* 0x3fd80000ff077424 */ /* 0x000fde00078e00ff */
        /* <DEDUP_REMOVED lines=29> */
[----:B0-----:R-:W-:-:S15]  /*25780*/  IADD3 R21, PT, PT, R21, -0x100000, RZ ;  /* 0xfff0000015157810 */ /* 0x001fde0007ffe0ff */
        /* <DEDUP_REMOVED lines=10> */
[----:B0-----:R-:W-:Y:S01]  /*25830*/  VIADD R7, R3, 0xfcb00000 ;  /* 0xfcb0000003077836 */ /* 0x001fe20000000000 */
[----:B------:R-:W-:Y:S01]  /*25840*/  MOV R6, R2 ;  /* 0x0000000200067202 */ /* 0x000fe20000000f00 */
[----:B------:R-:W-:Y:S06]  /*25850*/  BRA `(.L_x_5792) ;  /* 0x0000000000047947 */ /* 0x000fec0003800000 */
.L_x_5793:
[----:B------:R0:W1:Y:S02]  /*25860*/  DADD R6, R2, R2 ;  /* 0x0000000002067229 */ /* 0x0000640000000002 */
.L_x_5792:
[----:B------:R-:W-:Y:S05]  /*25870*/  BSYNC.RECONVERGENT B1 ;  /* 0x0000000000017941 */ /* 0x000fea0003800200 */
.L_x_5790:
[----:B0-----:R-:W-:Y:S01]  /*25880*/  IMAD.MOV.U32 R2, RZ, RZ, R0 ;  /* 0x000000ffff027224 */ /* 0x001fe200078e0000 */
[----:B------:R-:W-:-:S04]  /*25890*/  MOV R3, 0x0 ;  /* 0x0000000000037802 */ /* 0x000fc80000000f00 */
[----:B-1----:R-:W-:Y:S05]  /*258a0*/  RET.REL.NODEC R2 `(_ZN2at6native13reduce_kernelILi256ELi2ENS0_8ReduceOpIdNS0_10WelfordOpsIddiN4cuda3std3__44pairIddEEEEjdLi2ELi2EEEEEvT1_) ;  /* 0xfffffda402d47950 */ /* 0x002fea0003c3ffff */
.L_x_5794:
        /* <DEDUP_REMOVED lines=13> */
.L_x_7252:


//--------------------- .text._ZN2at6native13reduce_kernelILi128ELi4ENS0_8ReduceOpIdNS0_10WelfordOpsIddiN4cuda3std3__44pairIddEEEEjdLi2ELi2EEEEEvT1_ --------------------------
	.section	.text._ZN2at6native13reduce_kernelILi128ELi4ENS0_8ReduceOpIdNS0_10WelfordOpsIddiN4cuda3std3__44pairIddEEEEjdLi2ELi2EEEEEvT1_,"ax",@progbits
	.align	128
        .global         _ZN2at6native13reduce_kernelILi128ELi4ENS0_8ReduceOpIdNS0_10WelfordOpsIddiN4cuda3std3__44pairIddEEEEjdLi2ELi2EEEEEvT1_
        .type           _ZN2at6native13reduce_kernelILi128ELi4ENS0_8ReduceOpIdNS0_10WelfordOpsIddiN4cuda3std3__44pairIddEEEEjdLi2ELi2EEEEEvT1_,@function
        .size           _ZN2at6native13reduce_kernelILi128ELi4ENS0_8ReduceOpIdNS0_10WelfordOpsIddiN4cuda3std3__44pairIddEEEEjdLi2ELi2EEEEEvT1_,(.L_x_7255 - _ZN2at6native13reduce_kernelILi128ELi4ENS0_8ReduceOpIdNS0_10WelfordOpsIddiN4cuda3std3__44pairIddEEEEjdLi2ELi2EEEEEvT1_)
        .other          _ZN2at6native13reduce_kernelILi128ELi4ENS0_8ReduceOpIdNS0_10WelfordOpsIddiN4cuda3std3__44pairIddEEEEjdLi2ELi2EEEEEvT1_,@"STO_CUDA_ENTRY STV_DEFAULT"
_ZN2at6native13reduce_kernelILi128ELi4ENS0_8ReduceOpIdNS0_10WelfordOpsIddiN4cuda3std3__44pairIddEEEEjdLi2ELi2EEEEEvT1_:
.text._ZN2at6native13reduce_kernelILi128ELi4ENS0_8ReduceOpIdNS0_10WelfordOpsIddiN4cuda3std3__44pairIddEEEEjdLi2ELi2EEEEEvT1_:
        /* <DEDUP_REMOVED lines=297> */
.L_x_5795:
        /* <DEDUP_REMOVED lines=13> */
[----:B------:R-:W-:Y:S02]  /*1360*/  CS2R R22, SRZ ;  /* 0x0000000000167805 */ /* 0x000fe4000001ff00 */
[----:B------:R-:W-:Y:S02]  /*1370*/  CS2R R20, SRZ ;  /* 0x0000000000147805 */ /* 0x000fe4000001ff00 */
[----:B------:R-:W-:Y:S01]  /*1380*/  CS2R R14, SRZ ;  /* 0x00000000000e7805 */ /* 0x000fe2000001ff00 */
[----:B------:R-:W4:Y:S01]  /*1390*/  LDCU UR38, c[0x0][0x3b4] ;  /* 0x00007680ff2677ac */ /* 0x000f220008000800 */
[----:B------:R-:W-:Y:S01]  /*13a0*/  CS2R R12, SRZ ;  /* 0x00000000000c7805 */ /* 0x000fe2000001ff00 */
[----:B0-----:R-:W-:Y:S01]  /*13b0*/  IMAD.U32 R0, RZ, RZ, UR5 ;  /* 0x00000005ff007e24 */ /* 0x001fe2000f8e00ff */
[----:B------:R-:W-:-:S02]  /*13c0*/  CS2R R10, SRZ ;  /* 0x00000000000a7805 */ /* 0x000fc4000001ff00 */
[----:B------:R-:W-:Y:S02]  /*13d0*/  CS2R R8, SRZ ;  /* 0x0000000000087805 */ /* 0x000fe4000001ff00 */
[----:B------:R-:W-:-:S04]  /*13e0*/  ISETP.GE.U32.AND P0, PT, R3, R0, PT ;  /* 0x000000000300720c */ /* 0x000fc80003f06070 */
[----:B-1----:R-:W-:-:S13]  /*13f0*/  ISETP.GE.U32.OR P0, PT, R79, UR4, P0 ;  /* 0x000000044f007c0c */ /* 0x002fda0008706470 */
[----:B--234-:R-:W-:Y:S05]  /*1400*/  @P0 BRA `(.L_x_5797) ;  /* 0x0000019000e80947 */ /* 0x01cfea0003800000 */
[----:B------:R-:W0:Y:S01]  /*1410*/  LDCU.U8 UR6, c[0x0][0x3e8] ;  /* 0x00007d00ff0677ac */ /* 0x000e220008000000 */
[----:B------:R-:W1:Y:S01]  /*1420*/  LDCU.64 UR4, c[0x0][0x780] ;  /* 0x0000f000ff0477ac */ /* 0x000e620008000a00 */
[----:B0-----:R-:W-:Y:S01]  /*1430*/  UISETP.NE.AND UP0, UPT, UR6, URZ, UPT ;  /* 0x000000ff0600728c */ /* 0x001fe2000bf05270 */
[----:B-1----:R-:W-:-:S04]  /*1440*/  IADD3 R32, P0, PT, R6, UR4, RZ ;  /* 0x0000000406207c10 */ /* 0x002fc8000ff1e0ff */
[----:B------:R-:W-:-:S04]  /*1450*/  IADD3.X R33, PT, PT, RZ, UR5, RZ, P0, !PT ;  /* 0x00000005ff217c10 */ /* 0x000fc800087fe4ff */
[----:B------:R-:W-:Y:S05]  /*1460*/  BRA.U !UP0, `(.L_x_5798) ;  /* 0x0000001d08d47547 */ /* 0x000fea000b800000 */
[----:B------:R-:W-:Y:S01]  /*1470*/  MOV R0, 0x0 ;  /* 0x0000000000007802 */ /* 0x000fe20000000f00 */
[----:B------:R-:W0:Y:S01]  /*1480*/  LDCU.64 UR6, c[0x4][0x570] ;  /* 0x0100ae00ff0677ac */ /* 0x000e220008000a00 */
[----:B------:R-:W-:Y:S02]  /*1490*/  HFMA2 R13, -RZ, RZ, 0, 0 ;  /* 0x00000000ff0d7431 */ /* 0x000fe400000001ff */
[----:B------:R-:W-:Y:S01]  /*14a0*/  IMAD.MOV.U32 R8, RZ, RZ, 0x1e3 ;  /* 0x000001e3ff087424 */ /* 0x000fe200078e00ff */
[----:B------:R1:W2:Y:S01]  /*14b0*/  LDC.64 R2, c[0x4][R0] ;  /* 0x0100000000027b82 */ /* 0x0002a20000000a00 */
[----:B------:R-:W3:Y:S01]  /*14c0*/  LDCU.64 UR8, c[0x4][0x578] ;  /* 0x0100af00ff0877ac */ /* 0x000ee20008000a00 */
[----:B------:R-:W-:Y:S01]  /*14d0*/  IMAD.MOV.U32 R12, RZ, RZ, 0x1 ;  /* 0x00000001ff0c7424 */ /* 0x000fe200078e00ff */
[----:B------:R-:W4:Y:S01]  /*14e0*/  LDCU.64 UR10, c[0x4][0x98] ;  /* 0x01001300ff0a77ac */ /* 0x000f220008000a00 */
[----:B------:R-:W5:Y:S01]  /*14f0*/  LDCU UR4, c[0x0][0x3b4] ;  /* 0x00007680ff0477ac */ /* 0x000f620008000800 */
[----:B0-----:R-:W-:-:S02]  /*1500*/  IMAD.U32 R4, RZ, RZ, UR6 ;  /* 0x00000006ff047e24 */ /* 0x001fc4000f8e00ff */
[----:B------:R-:W-:Y:S01]  /*1510*/  IMAD.U32 R5, RZ, RZ, UR7 ;  /* 0x00000007ff057e24 */ /* 0x000fe2000f8e00ff */
[----:B---3--:R-:W-:Y:S01]  /*1520*/  MOV R6, UR8 ;  /* 0x0000000800067c02 */ /* 0x008fe20008000f00 */
[----:B------:R-:W-:Y:S02]  /*1530*/  IMAD.U32 R7, RZ, RZ, UR9 ;  /* 0x00000009ff077e24 */ /* 0x000fe4000f8e00ff */
[----:B----4-:R-:W-:Y:S01]  /*1540*/  IMAD.U32 R10, RZ, RZ, UR10 ;  /* 0x0000000aff0a7e24 */ /* 0x010fe2000f8e00ff */
[----:B------:R-:W-:Y:S01]  /*1550*/  MOV R11, UR11 ;  /* 0x0000000b000b7c02 */ /* 0x000fe20008000f00 */
[----:B-1---5:R-:W-:-:S07]  /*1560*/  IMAD.U32 R22, RZ, RZ, UR4 ;  /* 0x00000004ff167e24 */ /* 0x022fce000f8e00ff */
[----:B------:R-:W-:-:S07]  /*1570*/  LEPC R20, `(.L_x_5799) ;  /* 0x000000001014794e */ /* 0x000fce0000000000 */
[----:B--2---:R-:W-:Y:S05]  /*1580*/  CALL.ABS.NOINC R2 ;  /* 0x0000000002007343 */ /* 0x004fea0003c00000 */
.L_x_5799:
[----:B------:R-:W0:Y:S01]  /*1590*/  LDC.64 R36, c[0x0][0x390] ;  /* 0x0000e400ff247b82 */ /* 0x000e220000000a00 */
[----:B------:R-:W-:Y:S01]  /*15a0*/  LOP3.LUT P0, RZ, R32, 0x8, RZ, 0xc0, !PT ;  /* 0x0000000820ff7812 */ /* 0x000fe2000780c0ff */
[----:B------:R-:W-:Y:S06]  /*15b0*/  BSSY.RECONVERGENT B1, `(.L_x_5800) ;  /* 0x0000069000017945 */ /* 0x000fec0003800200 */
[----:B------:R-:W1:Y:S08]  /*15c0*/  LDC.64 R6, c[0x0][0x398] ;  /* 0x0000e600ff067b82 */ /* 0x000e700000000a00 */
[----:B------:R-:W2:Y:S08]  /*15d0*/  LDC R48, c[0x0][0x3a0] ;  /* 0x0000e800ff307b82 */ /* 0x000eb00000000800 */
[----:B------:R-:W3:Y:S01]  /*15e0*/  LDC.64 R44, c[0x0][0x3a8] ;  /* 0x0000ea00ff2c7b82 */ /* 0x000ee20000000a00 */
[----:B0-----:R-:W-:Y:S01]  /*15f0*/  IMAD.MOV.U32 R38, RZ, RZ, R36 ;  /* 0x000000ffff267224 */ /* 0x001fe200078e0024 */
[----:B------:R-:W-:Y:S01]  /*1600*/  MOV R39, R37 ;  /* 0x0000002500277202 */ /* 0x000fe20000000f00 */
[----:B-1----:R-:W-:-:S02]  /*1610*/  IMAD.MOV.U32 R34, RZ, RZ, R6 ;  /* 0x000000ffff227224 */ /* 0x002fc400078e0006 */
[----:B------:R-:W-:Y:S01]  /*1620*/  IMAD.MOV.U32 R35, RZ, RZ, R7 ;  /* 0x000000ffff237224 */ /* 0x000fe200078e0007 */
[----:B--2---:R-:W-:Y:S01]  /*1630*/  MOV R43, R48 ;  /* 0x00000030002b7202 */ /* 0x004fe20000000f00 */
[----:B---3--:R-:W-:Y:S02]  /*1640*/  IMAD.MOV.U32 R46, RZ, RZ, R44 ;  /* 0x000000ffff2e7224 */ /* 0x008fe400078e002c */
[----:B------:R-:W-:Y:S01]  /*1650*/  IMAD.MOV.U32 R47, RZ, RZ, R45 ;  /* 0x000000ffff2f7224 */ /* 0x000fe200078e002d */
        /* <DEDUP_REMOVED lines=14> */
[----:B------:R-:W-:Y:S01]  /*1740*/  MOV R2, 0x1 ;  /* 0x0000000100027802 */ /* 0x000fe20000000f00 */
        /* <DEDUP_REMOVED lines=59> */
[----:B------:R-:W-:Y:S05]  /*1b00*/  CALL.REL.NOINC `($__internal_21_$__cuda_sm20_div_rn_f64_full) ;  /* 0x000003d400c47944 */ /* 0x000fea0003c00000 */
.L_x_5805:
[----:B------:R-:W-:Y:S05]  /*1b10*/  BSYNC.RECONVERGENT B3 ;  /* 0x0000000000037941 */ /* 0x000fea0003800200 */
.L_x_5804:
        /* <DEDUP_REMOVED lines=12> */
.L_x_5803:
[----:B------:R-:W-:Y:S05]  /*1be0*/  BSYNC.RECONVERGENT B2 ;  /* 0x0000000000027941 */ /* 0x000fea0003800200 */
.L_x_5802:
[----:B------:R-:W2:Y:S01]  /*1bf0*/  LDCU UR4, c[0x0][0x3b4] ;  /* 0x00007680ff0477ac */ /* 0x000ea20008000800 */
[----:B------:R-:W-:-:S04]  /*1c00*/  IADD3 R32, P0, PT, R32, 0x8, RZ ;  /* 0x0000000820207810 */ /* 0x000fc80007f1e0ff */
[----:B------:R-:W-:Y:S01]  /*1c10*/  IADD3.X R33, PT, PT, RZ, R33, RZ, P0, !PT ;  /* 0x00000021ff217210 */ /* 0x000fe200007fe4ff */
[----:B--2---:R-:W-:-:S06]  /*1c20*/  UIADD3 UR4, UPT, UPT, UR4, -0x1, URZ ;  /* 0xffffffff04047890 */ /* 0x004fcc000fffe0ff */
[----:B------:R-:W-:-:S07]  /*1c30*/  IMAD.U32 R22, RZ, RZ, UR4 ;  /* 0x00000004ff167e24 */ /* 0x000fce000f8e00ff */
.L_x_5801:
[----:B------:R-:W-:Y:S05]  /*1c40*/  BSYNC.RECONVERGENT B1 ;  /* 0x0000000000017941 */ /* 0x000fea0003800200 */
.L_x_5800:
[----:B------:R-:W2:Y:S01]  /*1c50*/  LDCU.64 UR4, c[0x0][0x3c8] ;  /* 0x00007900ff0477ac */ /* 0x000ea20008000a00 */
[----:B------:R-:W-:Y:S01]  /*1c60*/  BSSY.RECONVERGENT B1, `(.L_x_5806) ;  /* 0x00000a1000017945 */ /* 0x000fe20003800200 */
[----:B------:R-:W3:Y:S01]  /*1c70*/  LDCU UR6, c[0x0][0x3d0] ;  /* 0x00007a00ff0677ac */ /* 0x000ee20008000800 */
[----:B--2---:R-:W-:-:S04]  /*1c80*/  IMAD R0, R96, UR4, RZ ;  /* 0x0000000460007c24 */ /* 0x004fc8000f8e02ff */
[----:B------:R-:W-:-:S04]  /*1c90*/  IMAD R0, R97, UR5, R0 ;  /* 0x0000000561007c24 */ /* 0x000fc8000f8e0200 */
[----:B---3--:R-:W-:-:S05]  /*1ca0*/  IMAD R21, R49, UR6, R0 ;  /* 0x0000000631157c24 */ /* 0x008fca000f8e0200 */
[----:B------:R-:W-:-:S04]  /*1cb0*/  LEA R3, R21, 0x1, 0x1 ;  /* 0x0000000115037811 */ /* 0x000fc800078e08ff */
[----:B------:R-:W-:-:S13]  /*1cc0*/  ISETP.GE.U32.AND P0, PT, R3, R22, PT ;  /* 0x000000160300720c */ /* 0x000fda0003f06070 */
[----:B------:R-:W-:Y:S05]  /*1cd0*/  @P0 BRA `(.L_x_5807) ;  /* 0x0000000800640947 */ /* 0x000fea0003800000 */
.L_x_5812:
[----:B0-----:R-:W-:-:S06]  /*1ce0*/  IMAD.WIDE.U32 R8, R21, 0x10, R32 ;  /* 0x0000001015087825 */ /* 0x001fcc00078e0020 */
[----:B------:R-:W2:Y:S01]  /*1cf0*/  LDG.E.128 R8, desc[UR36][R8.64] ;  /* 0x0000002408087981 */ /* 0x000ea2000c1e1d00 */
        /* <DEDUP_REMOVED lines=59> */
[----:B-1----:R-:W-:Y:S05]  /*20b0*/  CALL.REL.NOINC `($__internal_21_$__cuda_sm20_div_rn_f64_full) ;  /* 0x000003d000587944 */ /* 0x002fea0003c00000 */
.L_x_5809:
[----:B------:R-:W-:Y:S05]  /*20c0*/  BSYNC.RECONVERGENT B2 ;  /* 0x0000000000027941 */ /* 0x000fea0003800200 */
.L_x_5808:
[----:B------:R-:W-:Y:S01]  /*20d0*/  VIADD R43, R43, 0x1 ;  /* 0x000000012b2b7836 */ /* 0x000fe20000000000 */
[----:B------:R0:W-:Y:S01]  /*20e0*/  DADD R36, R2, R36 ;  /* 0x0000000002247229 */ /* 0x0001e20000000024 */
[----:B------:R-:W-:Y:S01]  /*20f0*/  BSSY.RECONVERGENT B2, `(.L_x_5810) ;  /* 0x0000048000027945 */ /* 0x000fe20003800200 */
[----:B0-----:R-:W-:-:S15]  /*2100*/  MOV R2, 0x1 ;  /* 0x0000000100027802 */ /* 0x001fde0000000f00 */
[----:B------:R-:W-:-:S15]  /*2110*/  NOP ;  /* 0x0000000000007918 */ /* 0x000fde0000000000 */
[----:B------:R-:W-:-:S15]  /*2120*/  NOP ;  /* 0x0000000000007918 */ /* 0x000fde0000000000 */
[----:B------:R-:W-:-:S15]  /*2130*/  NOP ;  /* 0x0000000000007918 */ /* 0x000fde0000000000 */
[----:B------:R-:W-:-:S02]  /*2140*/  NOP ;  /* 0x0000000000007918 */ /* 0x000fc40000000000 */
[----:B------:R-:W0:-:S15]  /*2150*/  I2F.F64 R46, R43 ;  /* 0x0000002b002e7312 */ /* 0x000e1e0000201c00 */
[----:B------:R-:W-:-:S15]  /*2160*/  NOP ;  /* 0x0000000000007918 */ /* 0x000fde0000000000 */
[----:B------:R-:W-:-:S15]  /*2170*/  NOP ;  /* 0x0000000000007918 */ /* 0x000fde0000000000 */
[----:B------:R-:W-:-:S15]  /*2180*/  NOP ;  /* 0x0000000000007918 */ /* 0x000fde0000000000 */
[----:B------:R-:W-:-:S04]  /*2190*/  NOP ;  /* 0x0000000000007918 */ /* 0x000fc80000000000 */
[----:B------:R-:W2:Y:S02]  /*21a0*/  DADD R14, R10, -R38 ;  /* 0x000000000a0e7229 */ /* 0x000ea40000000826 */
[----:B--2---:R-:W-:Y:S01]  /*21b0*/  FSETP.GEU.AND P1, PT, |R15|, 6.5827683646048100446e-37, PT ;  /* 0x036000000f00780b */ /* 0x004fe20003f2e200 */
        /* <DEDUP_REMOVED lines=56> */
[----:B------:R-:W-:Y:S01]  /*2540*/  MOV R0, 0x2570 ;  /* 0x0000257000007802 */ /* 0x000fe20000000f00 */
[----:B------:R-:W-:-:S07]  /*2550*/  IMAD.MOV.U32 R5, RZ, RZ, R15 ;  /* 0x000000ffff057224 */ /* 0x000fce00078e000f */
[----:B------:R-:W-:Y:S05]  /*2560*/  CALL.REL.NOINC `($__internal_21_$__cuda_sm20_div_rn_f64_full) ;  /* 0x000003cc002c7944 */ /* 0x000fea0003c00000 */
.L_x_5811:
[----:B------:R-:W-:Y:S05]  /*2570*/  BSYNC.RECONVERGENT B2 ;  /* 0x0000000000027941 */ /* 0x000fea0003800200 */
.L_x_5810:
[----:B------:R-:W0:Y:S01]  /*2580*/  LDCU UR4, c[0x0][0x3bc] ;  /* 0x00007780ff0477ac */ /* 0x000e220008000800 */
[----:B------:R1:W2:Y:S01]  /*2590*/  DADD R38, R2, R38 ;  /* 0x0000000002267229 */ /* 0x0002a20000000026 */
[----:B0-----:R-:W-:-:S05]  /*25a0*/  VIADD R21, R21, UR4 ;  /* 0x0000000415157c36 */ /* 0x001fca0008000000 */
[----:B-1----:R-:W-:-:S04]  /*25b0*/  LEA R3, R21, 0x1, 0x1 ;  /* 0x0000000115037811 */ /* 0x002fc800078e08ff */
[----:B------:R-:W-:-:S15]  /*25c0*/  ISETP.GE.U32.AND P0, PT, R3, R22, PT ;  /* 0x000000160300720c */ /* 0x000fde0003f06070 */
[----:B------:R-:W-:-:S15]  /*25d0*/  NOP ;  /* 0x0000000000007918 */ /* 0x000fde0000000000 */
[----:B------:R-:W-:-:S15]  /*25e0*/  NOP ;  /* 0x0000000000007918 */ /* 0x000fde0000000000 */
[----:B------:R-:W-:-:S09]  /*25f0*/  NOP ;  /* 0x0000000000007918 */ /* 0x000fd20000000000 */
[----:B--2---:R-:W0:-:S15]  /*2600*/  DADD R10, R10, -R38 ;  /* 0x000000000a0a7229 */ /* 0x004e1e0000000826 */
[----:B------:R-:W-:-:S15]  /*2610*/  NOP ;  /* 0x0000000000007918 */ /* 0x000fde0000000000 */
[----:B------:R-:W-:-:S15]  /*2620*/  NOP ;  /* 0x0000000000007918 */ /* 0x000fde0000000000 */
[----:B------:R-:W-:-:S15]  /*2630*/  NOP ;  /* 0x0000000000007918 */ /* 0x000fde0000000000 */
[----:B------:R-:W-:-:S04]  /*2640*/  NOP ;  /* 0x0000000000007918 */ /* 0x000fc80000000000 */
[----:B0-----:R2:W3:Y:S02]  /*2650*/  DFMA R34, R14, R10, R34 ;  /* 0x0000000a0e22722b */ /* 0x0014e40000000022 */
[----:B--23--:R-:W-:Y:S05]  /*2660*/  @!P0 BRA `(.L_x_5812) ;  /* 0xfffffff4009c8947 */ /* 0x00cfea000383ffff */
.L_x_5807:
[----:B------:R-:W-:Y:S05]  /*2670*/  BSYNC.RECONVERGENT B1 ;  /* 0x0000000000017941 */ /* 0x000fea0003800200 */
.L_x_5806:
[----:B------:R-:W2:Y:S01]  /*2680*/  LDCU UR5, c[0x0][0x3d0] ;  /* 0x00007a00ff0577ac */ /* 0x000ea20008000800 */
[----:B------:R-:W-:Y:S01]  /*2690*/  BSSY.RECONVERGENT B1, `(.L_x_5813) ;  /* 0x0000056000017945 */ /* 0x000fe20003800200 */
[----:B------:R-:W3:Y:S01]  /*26a0*/  LDCU UR4, c[0x0][0x3cc] ;  /* 0x00007980ff0477ac */ /* 0x000ee20008000800 */
[----:B--2---:R-:W-:Y:S02]  /*26b0*/  ISETP.NE.AND P1, PT, RZ, UR5, PT ;  /* 0x00000005ff007c0c */ /* 0x004fe4000bf25270 */
[----:B---3--:R-:W-:Y:S02]  /*26c0*/  ISETP.NE.AND P0, PT, RZ, UR4, PT ;  /* 0x00000004ff007c0c */ /* 0x008fe4000bf05270 */
        /* <DEDUP_REMOVED lines=8> */
[----:B0-----:R-:W-:-:S06]  /*2750*/  IMAD.WIDE R8, R3, 0x8, R32 ;  /* 0x0000000803087825 */ /* 0x001fcc00078e0220 */
[----:B------:R-:W2:Y:S01]  /*2760*/  LDG.E.64 R8, desc[UR36][R8.64] ;  /* 0x0000002408087981 */ /* 0x000ea2000c1e1b00 */
        /* <DEDUP_REMOVED lines=29> */
[----:B--2---:R-:W0:Y:S02]  /*2940*/  DADD R10, -R36, R8 ;  /* 0x00000000240a7229 */ /* 0x004e240000000108 */
        /* <DEDUP_REMOVED lines=29> */
[----:B-1----:R-:W-:Y:S05]  /*2b20*/  CALL.REL.NOINC `($__internal_21_$__cuda_sm20_div_rn_f64_full) ;  /* 0x000003c400bc7944 */ /* 0x002fea0003c00000 */
.L_x_5816:
[----:B------:R-:W-:Y:S05]  /*2b30*/  BSYNC.RECONVERGENT B2 ;  /* 0x0000000000027941 */ /* 0x000fea0003800200 */
.L_x_5815:
        /* <DEDUP_REMOVED lines=11> */
.L_x_5814:
[----:B------:R-:W-:Y:S05]  /*2bf0*/  BSYNC.RECONVERGENT B1 ;  /* 0x0000000000017941 */ /* 0x000fea0003800200 */
.L_x_5813:
[----:B------:R-:W4:Y:S01]  /*2c00*/  DSETP.NEU.AND P0, PT, R44, RZ, PT ;  /* 0x000000ff2c00722a */ /* 0x000f220003f0d000 */
[----:B------:R-:W-:Y:S02]  /*2c10*/  CS2R R62, SRZ ;  /* 0x00000000003e7805 */ /* 0x000fe4000001ff00 */
[----:B------:R-:W-:Y:S02]  /*2c20*/  CS2R R56, SRZ ;  /* 0x0000000000387805 */ /* 0x000fe4000001ff00 */
[----:B------:R-:W-:Y:S01]  /*2c30*/  CS2R R54, SRZ ;  /* 0x0000000000367805 */ /* 0x000fe2000001ff00 */
[----:B------:R-:W-:Y:S01]  /*2c40*/  IMAD.MOV.U32 R52, RZ, RZ, R46 ;  /* 0x000000ffff347224 */ /* 0x000fe200078e002e */
[----:B------:R-:W-:Y:S01]  /*2c50*/  CS2R R30, SRZ ;  /* 0x00000000001e7805 */ /* 0x000fe2000001ff00 */
[----:B------:R-:W-:Y:S01]  /*2c60*/  IMAD.MOV.U32 R53, RZ, RZ, R47 ;  /* 0x000000ffff357224 */ /* 0x000fe200078e002f */
[----:B------:R-:W-:Y:S02]  /*2c70*/  CS2R R28, SRZ ;  /* 0x00000000001c7805 */ /* 0x000fe4000001ff00 */
[----:B------:R-:W-:-:S02]  /*2c80*/  CS2R R22, SRZ ;  /* 0x0000000000167805 */ /* 0x000fc4000001ff00 */
[----:B------:R-:W-:Y:S02]  /*2c90*/  CS2R R20, SRZ ;  /* 0x0000000000147805 */ /* 0x000fe4000001ff00 */
[----:B------:R-:W-:Y:S02]  /*2ca0*/  CS2R R14, SRZ ;  /* 0x00000000000e7805 */ /* 0x000fe4000001ff00 */
        /* <DEDUP_REMOVED lines=8> */
[----:B------:R-:W-:Y:S02]  /*2d30*/  CS2R R62, SRZ ;  /* 0x00000000003e7805 */ /* 0x000fe4000001ff00 */
[----:B------:R-:W-:Y:S02]  /*2d40*/  CS2R R56, SRZ ;  /* 0x0000000000387805 */ /* 0x000fe4000001ff00 */
[----:B------:R-:W-:Y:S01]  /*2d50*/  CS2R R54, SRZ ;  /* 0x0000000000367805 */ /* 0x000fe2000001ff00 */
[----:B------:R-:W-:Y:S01]  /*2d60*/  IMAD.MOV.U32 R52, RZ, RZ, R44 ;  /* 0x000000ffff347224 */ /* 0x000fe200078e002c */
[----:B------:R-:W-:Y:S02]  /*2d70*/  MOV R53, R45 ;  /* 0x0000002d00357202 */ /* 0x000fe40000000f00 */
[----:B------:R-:W-:-:S02]  /*2d80*/  CS2R R30, SRZ ;  /* 0x00000000001e7805 */ /* 0x000fc4000001ff00 */
[----:B------:R-:W-:Y:S02]  /*2d90*/  CS2R R28, SRZ ;  /* 0x00000000001c7805 */ /* 0x000fe4000001ff00 */
[----:B------:R-:W-:Y:S02]  /*2da0*/  CS2R R22, SRZ ;  /* 0x0000000000167805 */ /* 0x000fe4000001ff00 */
[----:B------:R-:W-:Y:S02]  /*2db0*/  CS2R R20, SRZ ;  /* 0x0000000000147805 */ /* 0x000fe4000001ff00 */
[----:B------:R-:W-:Y:S02]  /*2dc0*/  CS2R R14, SRZ ;  /* 0x00000000000e7805 */ /* 0x000fe4000001ff00 */
[----:B------:R-:W-:Y:S01]  /*2dd0*/  CS2R R12, SRZ ;  /* 0x00000000000c7805 */ /* 0x000fe2000001ff00 */
[----:B-1-3--:R-:W-:Y:S01]  /*2de0*/  IMAD.MOV.U32 R10, RZ, RZ, R6 ;  /* 0x000000ffff0a7224 */ /* 0x00afe200078e0006 */
[----:B------:R-:W-:Y:S01]  /*2df0*/  MOV R8, R36 ;  /* 0x0000002400087202 */ /* 0x000fe20000000f00 */
[----:B------:R-:W-:-:S02]  /*2e00*/  IMAD.MOV.U32 R11, RZ, RZ, R7 ;  /* 0x000000ffff0b7224 */ /* 0x000fc400078e0007 */
        /* <DEDUP_REMOVED lines=58> */
[----:B------:R-:W-:Y:S05]  /*31b0*/  CALL.REL.NOINC `($__internal_21_$__cuda_sm20_div_rn_f64_full) ;  /* 0x000003c000187944 */ /* 0x000fea0003c00000 */
.L_x_5818:
[----:B------:R-:W-:Y:S05]  /*31c0*/  BSYNC.RECONVERGENT B1 ;  /* 0x0000000000017941 */ /* 0x000fea0003800200 */
.L_x_5817:
[----:B------:R-:W-:Y:S01]  /*31d0*/  DFMA R8, R38, R2, R36 ;  /* 0x000000022608722b */ /* 0x000fe20000000024 */
[----:B------:R-:W-:Y:S01]  /*31e0*/  IMAD.MOV.U32 R43, RZ, RZ, -0x1 ;  /* 0xffffffffff2b7424 */ /* 0x000fe200078e00ff */
        /* <DEDUP_REMOVED lines=8> */
[----:B------:R-:W-:-:S15]  /*3270*/  CS2R R12, SRZ ;  /* 0x00000000000c7805 */ /* 0x000fde000001ff00 */
        /* <DEDUP_REMOVED lines=20> */
.L_x_5798:
        /* <DEDUP_REMOVED lines=28> */
[--C-:B------:R-:W-:Y:S01]  /*3580*/  IMAD.MOV.U32 R46, RZ, RZ, R6.reuse ;  /* 0x000000ffff2e7224 */ /* 0x100fe200078e0006 */
[----:B------:R-:W-:Y:S01]  /*3590*/  MOV R63, R7 ;  /* 0x00000007003f7202 */ /* 0x000fe20000000f00 */
[--C-:B------:R-:W-:Y:S01]  /*35a0*/  IMAD.MOV.U32 R47, RZ, RZ, R7.reuse ;  /* 0x000000ffff2f7224 */ /* 0x100fe200078e0007 */
[-C--:B----4-:R-:W-:Y:S01]  /*35b0*/  MOV R48, R44.reuse ;  /* 0x0000002c00307202 */ /* 0x090fe20000000f00 */
[----:B------:R-:W-:Y:S01]  /*35c0*/  IMAD.MOV.U32 R61, RZ, RZ, R7 ;  /* 0x000000ffff3d7224 */ /* 0x000fe200078e0007 */
[-C--:B------:R-:W-:Y:S01]  /*35d0*/  MOV R65, R45.reuse ;  /* 0x0000002d00417202 */ /* 0x080fe20000000f00 */
[----:B------:R-:W-:Y:S01]  /*35e0*/  IMAD.MOV.U32 R62, RZ, RZ, R6 ;  /* 0x000000ffff3e7224 */ /* 0x000fe200078e0006 */
[----:B------:R-:W-:Y:S01]  /*35f0*/  MOV R50, R44 ;  /* 0x0000002c00327202 */ /* 0x000fe20000000f00 */
[----:B------:R-:W-:Y:S01]  /*3600*/  IMAD.MOV.U32 R38, RZ, RZ, R44 ;  /* 0x000000ffff267224 */ /* 0x000fe200078e002c */
[----:B------:R-:W-:Y:S01]  /*3610*/  MOV R67, R45 ;  /* 0x0000002d00437202 */ /* 0x000fe20000000f00 */
[----:B------:R-:W-:-:S02]  /*3620*/  IMAD.MOV.U32 R39, RZ, RZ, R45 ;  /* 0x000000ffff277224 */ /* 0x000fc400078e002d */
[--C-:B------:R-:W-:Y:S02]  /*3630*/  IMAD.MOV.U32 R49, RZ, RZ, R45.reuse ;  /* 0x000000ffff317224 */ /* 0x100fe400078e002d */
[--C-:B------:R-:W-:Y:S02]  /*3640*/  IMAD.MOV.U32 R64, RZ, RZ, R44.reuse ;  /* 0x000000ffff407224 */ /* 0x100fe400078e002c */
[--C-:B------:R-:W-:Y:S02]  /*3650*/  IMAD.MOV.U32 R68, RZ, RZ, R44.reuse ;  /* 0x000000ffff447224 */ /* 0x100fe400078e002c */
[--C-:B------:R-:W-:Y:S02]  /*3660*/  IMAD.MOV.U32 R69, RZ, RZ, R45.reuse ;  /* 0x000000ffff457224 */ /* 0x100fe400078e002d */
[----:B------:R-:W-:Y:S02]  /*3670*/  IMAD.MOV.U32 R51, RZ, RZ, R45 ;  /* 0x000000ffff337224 */ /* 0x000fe400078e002d */
[----:B------:R-:W-:-:S02]  /*3680*/  IMAD.MOV.U32 R66, RZ, RZ, R44 ;  /* 0x000000ffff427224 */ /* 0x000fc400078e002c */
[----:B------:R-:W-:Y:S02]  /*3690*/  IMAD.MOV.U32 R70, RZ, RZ, R44 ;  /* 0x000000ffff467224 */ /* 0x000fe400078e002c */
[----:B------:R-:W-:Y:S01]  /*36a0*/  IMAD.MOV.U32 R71, RZ, RZ, R45 ;  /* 0x000000ffff477224 */ /* 0x000fe200078e002d */
[----:B------:R-:W-:Y:S06]  /*36b0*/  @P0 BRA `(.L_x_5821) ;  /* 0x00000024003c0947 */ /* 0x000fec0003800000 */
        /* <DEDUP_REMOVED lines=8> */
[-C--:B------:R-:W-:Y:S01]  /*3740*/  MOV R16, R6.reuse ;  /* 0x0000000600107202 */ /* 0x080fe20000000f00 */
[--C-:B------:R-:W-:Y:S01]  /*3750*/  IMAD.MOV.U32 R51, RZ, RZ, R45.reuse ;  /* 0x000000ffff337224 */ /* 0x100fe200078e002d */
[-C--:B------:R-:W-:Y:S01]  /*3760*/  MOV R57, R7.reuse ;  /* 0x0000000700397202 */ /* 0x080fe20000000f00 */
[--C-:B------:R-:W-:Y:S01]  /*3770*/  IMAD.MOV.U32 R66, RZ, RZ, R44.reuse ;  /* 0x000000ffff427224 */ /* 0x100fe200078e002c */
        /* <DEDUP_REMOVED lines=11> */
[----:B------:R-:W-:-:S07]  /*3830*/  IMAD.MOV.U32 R63, RZ, RZ, R7 ;  /* 0x000000ffff3f7224 */ /* 0x000fce00078e0007 */
.L_x_5838:
[----:B------:R-:W-:-:S05]  /*3840*/  SHF.R.U32.HI R21, RZ, 0x2, R43 ;  /* 0x00000002ff157819 */ /* 0x000fca000001162b */
[----:B------:R-:W-:-:S06]  /*3850*/  IMAD.WIDE.U32 R20, R21, 0x20, R32 ;  /* 0x0000002015147825 */ /* 0x000fcc00078e0020 */
[----:B------:R-:W2:Y:S01]  /*3860*/  LDG.E.ENL2.256 R20, R28, desc[UR36][R20.64] ;  /* 0xfe000024141c797e */ /* 0x000ea20008121914 */
[----:B------:R-:W-:-:S04]  /*3870*/  IADD3 R43, PT, PT, R43, UR39, RZ ;  /* 0x000000272b2b7c10 */ /* 0x000fc8000fffe0ff */
[----:B------:R-:W-:-:S05]  /*3880*/  SHF.R.U32.HI R9, RZ, 0x2, R43 ;  /* 0x00000002ff097819 */ /* 0x000fca000001162b */
[----:B------:R-:W-:-:S06]  /*3890*/  IMAD.WIDE.U32 R8, R9, 0x20, R32 ;  /* 0x0000002009087825 */ /* 0x000fcc00078e0020 */
[----:B------:R-:W5:Y:S01]  /*38a0*/  LDG.E.ENL2.256 R8, R12, desc[UR36][R8.64] ;  /* 0xfe000024080c797e */ /* 0x000f620008121908 */
        /* <DEDUP_REMOVED lines=59> */
[----:B-----5:R-:W-:Y:S05]  /*3c60*/  CALL.REL.NOINC `($__internal_21_$__cuda_sm20_div_rn_f64_full) ;  /* 0x000003b4006c7944 */ /* 0x020fea0003c00000 */
.L_x_5823:
[----:B------:R-:W-:Y:S05]  /*3c70*/  BSYNC.RECONVERGENT B2 ;  /* 0x0000000000027941 */ /* 0x000fea0003800200 */
.L_x_5822:
        /* <DEDUP_REMOVED lines=67> */
[----:B-----5:R-:W-:Y:S05]  /*40b0*/  CALL.REL.NOINC `($__internal_21_$__cuda_sm20_div_rn_f64_full) ;  /* 0x000003b000587944 */ /* 0x020fea0003c00000 */
.L_x_5825:
[----:B------:R-:W-:Y:S05]  /*40c0*/  BSYNC.RECONVERGENT B2 ;  /* 0x0000000000027941 */ /* 0x000fea0003800200 */
.L_x_5824:
        /* <DEDUP_REMOVED lines=68> */
.L_x_5827:
[----:B------:R-:W-:Y:S05]  /*4510*/  BSYNC.RECONVERGENT B2 ;  /* 0x0000000000027941 */ /* 0x000fea0003800200 */
.L_x_5826:
        /* <DEDUP_REMOVED lines=67> */
[----:B-----5:R-:W-:Y:S05]  /*4950*/  CALL.REL.NOINC `($__internal_21_$__cuda_sm20_div_rn_f64_full) ;  /* 0x000003a800307944 */ /* 0x020fea0003c00000 */
.L_x_5829:
[----:B------:R-:W-:Y:S05]  /*4960*/  BSYNC.RECONVERGENT B2 ;  /* 0x0000000000027941 */ /* 0x000fea0003800200 */
.L_x_5828:
        /* <DEDUP_REMOVED lines=67> */
[----:B------:R-:W-:Y:S05]  /*4da0*/  CALL.REL.NOINC `($__internal_21_$__cuda_sm20_div_rn_f64_full) ;  /* 0x000003a4001c7944 */ /* 0x000fea0003c00000 */
.L_x_5831:
[----:B------:R-:W-:Y:S05]  /*4db0*/  BSYNC.RECONVERGENT B2 ;  /* 0x0000000000027941 */ /* 0x000fea0003800200 */
.L_x_5830:
        /* <DEDUP_REMOVED lines=68> */
.L_x_5833:
[----:B------:R-:W-:Y:S05]  /*5200*/  BSYNC.RECONVERGENT B2 ;  /* 0x0000000000027941 */ /* 0x000fea0003800200 */
.L_x_5832:
        /* <DEDUP_REMOVED lines=67> */
[----:B------:R-:W-:Y:S05]  /*5640*/  CALL.REL.NOINC `($__internal_21_$__cuda_sm20_div_rn_f64_full) ;  /* 0x0000039800f47944 */ /* 0x000fea0003c00000 */
.L_x_5835:
[----:B------:R-:W-:Y:S05]  /*5650*/  BSYNC.RECONVERGENT B2 ;  /* 0x0000000000027941 */ /* 0x000fea0003800200 */
.L_x_5834:
        /* <DEDUP_REMOVED lines=68> */
.L_x_5837:
[----:B------:R-:W-:Y:S05]  /*5aa0*/  BSYNC.RECONVERGENT B2 ;  /* 0x0000000000027941 */ /* 0x000fea0003800200 */
.L_x_5836:
        /* <DEDUP_REMOVED lines=16> */
.L_x_5821:
[----:B------:R-:W-:Y:S05]  /*5bb0*/  BSYNC.RECONVERGENT B1 ;  /* 0x0000000000017941 */ /* 0x000fea0003800200 */
.L_x_5820:
[----:B------:R-:W-:Y:S01]  /*5bc0*/  ISETP.GE.U32.AND P0, PT, R43, R0, PT ;  /* 0x000000002b00720c */ /* 0x000fe20003f06070 */
[----:B------:R-:W-:-:S12]  /*5bd0*/  BSSY.RECONVERGENT B0, `(.L_x_5839) ;  /* 0x000000a000007945 */ /* 0x000fd80003800200 */
[----:B------:R-:W-:Y:S05]  /*5be0*/  @P0 BRA `(.L_x_5840) ;  /* 0x0000000000200947 */ /* 0x000fea0003800000 */
[----:B------:R-:W-:Y:S01]  /*5bf0*/  IMAD.IADD R3, R43, 0x1, R4 ;  /* 0x000000012b037824 */ /* 0x000fe200078e0204 */
[----:B------:R-:W-:-:S04]  /*5c00*/  SHF.R.U32.HI R21, RZ, 0x2, R43 ;  /* 0x00000002ff157819 */ /* 0x000fc8000001162b */
[----:B------:R-:W-:Y:S01]  /*5c10*/  ISETP.GE.U32.AND P1, PT, R3, R0, PT ;  /* 0x000000000300720c */ /* 0x000fe20003f26070 */
[----:B------:R-:W-:-:S06]  /*5c20*/  IMAD.WIDE.U32 R20, R21, 0x20, R32 ;  /* 0x0000002015147825 */ /* 0x000fcc00078e0020 */
[----:B------:R-:W5:Y:S06]  /*5c30*/  LDG.E.ENL2.256 R20, R28, desc[UR36][R20.64] ;  /* 0xfe000024141c797e */ /* 0x000f6c0008121914 */
[----:B------:R-:W-:-:S05]  /*5c40*/  @!P1 SHF.R.U32.HI R3, RZ, 0x2, R3 ;  /* 0x00000002ff039819 */ /* 0x000fca0000011603 */
[----:B------:R-:W-:-:S05]  /*5c50*/  @!P1 IMAD.WIDE.U32 R32, R3, 0x20, R32 ;  /* 0x0000002003209825 */ /* 0x000fca00078e0020 */
[----:B------:R0:W5:Y:S02]  /*5c60*/  @!P1 LDG.E.ENL2.256 R8, R12, desc[UR36][R32.64] ;  /* 0xfe000024200c997e */ /* 0x0001640008121908 */
.L_x_5840:
[----:B------:R-:W-:Y:S05]  /*5c70*/  BSYNC.RECONVERGENT B0 ;  /* 0x0000000000007941 */ /* 0x000fea0003800200 */
.L_x_5839:
        /* <DEDUP_REMOVED lines=65> */
.L_x_5844:
[----:B------:R-:W-:Y:S05]  /*6090*/  BSYNC.RECONVERGENT B2 ;  /* 0x0000000000027941 */ /* 0x000fea0003800200 */
.L_x_5843:
        /* <DEDUP_REMOVED lines=68> */
.L_x_5846:
[----:B------:R-:W-:Y:S05]  /*64e0*/  BSYNC.RECONVERGENT B2 ;  /* 0x0000000000027941 */ /* 0x000fea0003800200 */
.L_x_5845:
        /* <DEDUP_REMOVED lines=68> */
.L_x_5848:
[----:B------:R-:W-:Y:S05]  /*6930*/  BSYNC.RECONVERGENT B2 ;  /* 0x0000000000027941 */ /* 0x000fea0003800200 */
.L_x_5847:
        /* <DEDUP_REMOVED lines=68> */
.L_x_5850:
[----:B------:R-:W-:Y:S05]  /*6d80*/  BSYNC.RECONVERGENT B2 ;  /* 0x0000000000027941 */ /* 0x000fea0003800200 */
.L_x_5849:
        /* <DEDUP_REMOVED lines=69> */
.L_x_5852:
[----:B------:R-:W-:Y:S05]  /*71e0*/  BSYNC.RECONVERGENT B2 ;  /* 0x0000000000027941 */ /* 0x000fea0003800200 */
.L_x_5851:
        /* <DEDUP_REMOVED lines=68> */
.L_x_5854:
[----:B------:R-:W-:Y:S05]  /*7630*/  BSYNC.RECONVERGENT B2 ;  /* 0x0000000000027941 */ /* 0x000fea0003800200 */
.L_x_5853:
        /* <DEDUP_REMOVED lines=68> */
.L_x_5856:
[----:B------:R-:W-:Y:S05]  /*7a80*/  BSYNC.RECONVERGENT B2 ;  /* 0x0000000000027941 */ /* 0x000fea0003800200 */
.L_x_5855:
        /* <DEDUP_REMOVED lines=68> */
.L_x_5858:
[----:B------:R-:W-:Y:S05]  /*7ed0*/  BSYNC.RECONVERGENT B2 ;  /* 0x0000000000027941 */ /* 0x000fea0003800200 */
.L_x_5857:
        /* <DEDUP_REMOVED lines=14> */
.L_x_5842:
[----:B------:R-:W-:Y:S05]  /*7fc0*/  BSYNC.RECONVERGENT B1 ;  /* 0x0000000000017941 */ /* 0x000fea0003800200 */
.L_x_5841:
[----:B------:R-:W2:Y:S01]  /*7fd0*/  DSETP.NEU.AND P0, PT, R32, RZ, PT ;  /* 0x000000ff2000722a */ /* 0x000ea20003f0d000 */
[----:B------:R-:W-:Y:S01]  /*7fe0*/  BSSY.RECONVERGENT B1, `(.L_x_5859) ;  /* 0x0000062000017945 */ /* 0x000fe20003800200 */
[----:B------:R-:W-:Y:S01]  /*7ff0*/  IMAD.MOV.U32 R43, RZ, RZ, R42 ;  /* 0x000000ffff2b7224 */ /* 0x000fe200078e002a */
[----:B------:R-:W-:Y:S01]  /*8000*/  MOV R52, R36 ;  /* 0x0000002400347202 */ /* 0x000fe20000000f00 */
[----:B------:R-:W-:Y:S01]  /*8010*/  IMAD.MOV.U32 R53, RZ, RZ, R37 ;  /* 0x000000ffff357224 */ /* 0x000fe200078e0025 */
[----:B-----5:R-:W-:Y:S01]  /*8020*/  MOV R9, R55 ;  /* 0x0000003700097202 */ /* 0x020fe20000000f00 */
[----:B------:R-:W-:Y:S02]  /*8030*/  IMAD.MOV.U32 R8, RZ, RZ, R54 ;  /* 0x000000ffff087224 */ /* 0x000fe400078e0036 */
[----:B0-----:R-:W-:Y:S02]  /*8040*/  IMAD.MOV.U32 R10, RZ, RZ, R68 ;  /* 0x000000ffff0a7224 */ /* 0x001fe400078e0044 */
[----:B------:R-:W-:Y:S01]  /*8050*/  IMAD.MOV.U32 R11, RZ, RZ, R69 ;  /* 0x000000ffff0b7224 */ /* 0x000fe200078e0045 */
[----:B--2---:R-:W-:Y:S06]  /*8060*/  @!P0 BRA `(.L_x_5860) ;  /* 0x0000000400648947 */ /* 0x004fec0003800000 */
[----:B------:R-:W0:Y:S01]  /*8070*/  DSETP.NEU.AND P0, PT, R36, RZ, PT ;  /* 0x000000ff2400722a */ /* 0x000e220003f0d000 */
[----:B------:R-:W-:Y:S01]  /*8080*/  MOV R43, R74 ;  /* 0x0000004a002b7202 */ /* 0x000fe20000000f00 */
[----:B------:R-:W-:Y:S01]  /*8090*/  IMAD.MOV.U32 R52, RZ, RZ, R32 ;  /* 0x000000ffff347224 */ /* 0x000fe200078e0020 */
[----:B------:R-:W-:Y:S01]  /*80a0*/  MOV R8, R62 ;  /* 0x0000003e00087202 */ /* 0x000fe20000000f00 */
[----:B------:R-:W-:Y:S01]  /*80b0*/  IMAD.MOV.U32 R53, RZ, RZ, R33 ;  /* 0x000000ffff357224 */ /* 0x000fe200078e0021 */
        /* <DEDUP_REMOVED lines=60> */
[----:B-1----:R-:W-:Y:S05]  /*8480*/  CALL.REL.NOINC `($__internal_21_$__cuda_sm20_div_rn_f64_full) ;  /* 0x0000036c00647944 */ /* 0x002fea0003c00000 */
.L_x_5862:
[----:B------:R-:W-:Y:S05]  /*8490*/  BSYNC.RECONVERGENT B2 ;  /* 0x0000000000027941 */ /* 0x000fea0003800200 */
.L_x_5861:
        /* <DEDUP_REMOVED lines=22> */
.L_x_5860:
[----:B------:R-:W-:Y:S05]  /*8600*/  BSYNC.RECONVERGENT B1 ;  /* 0x0000000000017941 */ /* 0x000fea0003800200 */
.L_x_5859:
[----:B------:R-:W3:Y:S01]  /*8610*/  DSETP.NEU.AND P0, PT, R32, RZ, PT ;  /* 0x000000ff2000722a */ /* 0x000ee20003f0d000 */
[----:B------:R-:W-:Y:S01]  /*8620*/  BSSY.RECONVERGENT B1, `(.L_x_5863) ;  /* 0x0000062000017945 */ /* 0x000fe20003800200 */
[----:B------:R-:W-:Y:S01]  /*8630*/  IMAD.MOV.U32 R62, RZ, RZ, R42 ;  /* 0x000000ffff3e7224 */ /* 0x000fe200078e002a */
[----:B0-----:R-:W-:Y:S01]  /*8640*/  MOV R55, R37 ;  /* 0x0000002500377202 */ /* 0x001fe20000000f00 */
[----:B------:R-:W-:Y:S01]  /*8650*/  IMAD.MOV.U32 R54, RZ, RZ, R36 ;  /* 0x000000ffff367224 */ /* 0x000fe200078e0024 */
[----:B------:R-:W-:Y:S01]  /*8660*/  MOV R14, R64 ;  /* 0x00000040000e7202 */ /* 0x000fe20000000f00 */
[----:B------:R-:W-:Y:S02]  /*8670*/  IMAD.MOV.U32 R12, RZ, RZ, R56 ;  /* 0x000000ffff0c7224 */ /* 0x000fe400078e0038 */
[----:B------:R-:W-:Y:S02]  /*8680*/  IMAD.MOV.U32 R13, RZ, RZ, R57 ;  /* 0x000000ffff0d7224 */ /* 0x000fe400078e0039 */
[----:B------:R-:W-:Y:S01]  /*8690*/  IMAD.MOV.U32 R15, RZ, RZ, R65 ;  /* 0x000000ffff0f7224 */ /* 0x000fe200078e0041 */
[----:B---3--:R-:W-:Y:S06]  /*86a0*/  @!P0 BRA `(.L_x_5864) ;  /* 0x0000000400648947 */ /* 0x008fec0003800000 */
        /* <DEDUP_REMOVED lines=58> */
[----:B------:R0:W3:Y:S02]  /*8a50*/  DADD R56, -R60, R56 ;  /* 0x000000003c387229 */ /* 0x0000e40000000138 */
[----:B0--3--:R-:W-:Y:S05]  /*8a60*/  @P0 BRA P1, `(.L_x_5866) ;  /* 0x0000000000180947 */ /* 0x009fea0000800000 */
[----:B------:R-:W-:Y:S01]  /*8a70*/  IMAD.MOV.U32 R2, RZ, RZ, R54 ;  /* 0x000000ffff027224 */ /* 0x000fe200078e0036 */
[----:B------:R-:W-:Y:S01]  /*8a80*/  MOV R4, R36 ;  /* 0x0000002400047202 */ /* 0x000fe20000000f00 */
[----:B------:R-:W-:Y:S01]  /*8a90*/  IMAD.MOV.U32 R3, RZ, RZ, R55 ;  /* 0x000000ffff037224 */ /* 0x000fe200078e0037 */
[----:B------:R-:W-:Y:S01]  /*8aa0*/  MOV R0, 0x8ad0 ;  /* 0x00008ad000007802 */ /* 0x000fe20000000f00 */
[----:B------:R-:W-:-:S07]  /*8ab0*/  IMAD.MOV.U32 R5, RZ, RZ, R37 ;  /* 0x000000ffff057224 */ /* 0x000fce00078e0025 */
[----:B-12---:R-:W-:Y:S05]  /*8ac0*/  CALL.REL.NOINC `($__internal_21_$__cuda_sm20_div_rn_f64_full) ;  /* 0x0000036400d47944 */ /* 0x006fea0003c00000 */
.L_x_5866:
[----:B------:R-:W-:Y:S05]  /*8ad0*/  BSYNC.RECONVERGENT B2 ;  /* 0x0000000000027941 */ /* 0x000fea0003800200 */
.L_x_5865:
        /* <DEDUP_REMOVED lines=21> */
[----:B0-----:R0:W3:Y:S02]  /*8c30*/  DFMA R14, R56, R2, R14 ;  /* 0x00000002380e722b */ /* 0x0010e4000000000e */
.L_x_5864:
[----:B------:R-:W-:Y:S05]  /*8c40*/  BSYNC.RECONVERGENT B1 ;  /* 0x0000000000017941 */ /* 0x000fea0003800200 */
.L_x_5863:
[----:B------:R-:W4:Y:S01]  /*8c50*/  DSETP.NEU.AND P0, PT, R32, RZ, PT ;  /* 0x000000ff2000722a */ /* 0x000f220003f0d000 */
[----:B------:R-:W-:Y:S01]  /*8c60*/  BSSY.RECONVERGENT B1, `(.L_x_5867) ;  /* 0x0000062000017945 */ /* 0x000fe20003800200 */
[----:B------:R-:W-:Y:S01]  /*8c70*/  MOV R63, R42 ;  /* 0x0000002a003f7202 */ /* 0x000fe20000000f00 */
[----:B0-----:R-:W-:Y:S01]  /*8c80*/  IMAD.MOV.U32 R56, RZ, RZ, R36 ;  /* 0x000000ffff387224 */ /* 0x001fe200078e0024 */
[----:B------:R-:W-:Y:S01]  /*8c90*/  MOV R20, R16 ;  /* 0x0000001000147202 */ /* 0x000fe20000000f00 */
[----:B------:R-:W-:Y:S01]  /*8ca0*/  IMAD.MOV.U32 R57, RZ, RZ, R37 ;  /* 0x000000ffff397224 */ /* 0x000fe200078e0025 */
[----:B------:R-:W-:Y:S01]  /*8cb0*/  MOV R23, R49 ;  /* 0x0000003100177202 */ /* 0x000fe20000000f00 */
[----:B------:R-:W-:Y:S02]  /*8cc0*/  IMAD.MOV.U32 R21, RZ, RZ, R17 ;  /* 0x000000ffff157224 */ /* 0x000fe400078e0011 */
[----:B------:R-:W-:Y:S01]  /*8cd0*/  IMAD.MOV.U32 R22, RZ, RZ, R48 ;  /* 0x000000ffff167224 */ /* 0x000fe200078e0030 */
[----:B----4-:R-:W-:Y:S06]  /*8ce0*/  @!P0 BRA `(.L_x_5868) ;  /* 0x0000000400648947 */ /* 0x010fec0003800000 */
        /* <DEDUP_REMOVED lines=58> */
[----:B------:R0:W4:Y:S02]  /*9090*/  DADD R16, -R46, R16 ;  /* 0x000000002e107229 */ /* 0x0001240000000110 */
[----:B0---4-:R-:W-:Y:S05]  /*90a0*/  @P0 BRA P1, `(.L_x_5870) ;  /* 0x0000000000180947 */ /* 0x011fea0000800000 */
[----:B------:R-:W-:Y:S01]  /*90b0*/  MOV R2, R56 ;  /* 0x0000003800027202 */ /* 0x000fe20000000f00 */
[----:B------:R-:W-:Y:S01]  /*90c0*/  IMAD.MOV.U32 R3, RZ, RZ, R57 ;  /* 0x000000ffff037224 */ /* 0x000fe200078e0039 */
[----:B------:R-:W-:Y:S01]  /*90d0*/  MOV R5, R37 ;  /* 0x0000002500057202 */ /* 0x000fe20000000f00 */
[----:B------:R-:W-:Y:S01]  /*90e0*/  IMAD.MOV.U32 R4, RZ, RZ, R36 ;  /* 0x000000ffff047224 */ /* 0x000fe200078e0024 */
[----:B------:R-:W-:-:S07]  /*90f0*/  MOV R0, 0x9110 ;  /* 0x0000911000007802 */ /* 0x000fce0000000f00 */
[----:B-123--:R-:W-:Y:S05]  /*9100*/  CALL.REL.NOINC `($__internal_21_$__cuda_sm20_div_rn_f64_full) ;  /* 0x0000036000447944 */ /* 0x00efea0003c00000 */
.L_x_5870:
[----:B------:R-:W-:Y:S05]  /*9110*/  BSYNC.RECONVERGENT B2 ;  /* 0x0000000000027941 */ /* 0x000fea0003800200 */
.L_x_5869:
        /* <DEDUP_REMOVED lines=22> */
.L_x_5868:
[----:B------:R-:W-:Y:S05]  /*9280*/  BSYNC.RECONVERGENT B1 ;  /* 0x0000000000017941 */ /* 0x000fea0003800200 */
.L_x_5867:
[----:B------:R-:W5:Y:S01]  /*9290*/  DSETP.NEU.AND P0, PT, R32, RZ, PT ;  /* 0x000000ff2000722a */ /* 0x000f620003f0d000 */
[----:B0-----:R-:W-:Y:S01]  /*92a0*/  IMAD.MOV.U32 R16, RZ, RZ, R36 ;  /* 0x000000ffff107224 */ /* 0x001fe200078e0024 */
[----:B------:R-:W-:Y:S01]  /*92b0*/  MOV R17, R37 ;  /* 0x0000002500117202 */ /* 0x000fe20000000f00 */
[----:B-1----:R-:W-:Y:S01]  /*92c0*/  IMAD.MOV.U32 R30, RZ, RZ, R38 ;  /* 0x000000ffff1e7224 */ /* 0x002fe200078e0026 */
[----:B------:R-:W-:Y:S01]  /*92d0*/  MOV R28, R34 ;  /* 0x00000022001c7202 */ /* 0x000fe20000000f00 */
[----:B------:R-:W-:Y:S02]  /*92e0*/  IMAD.MOV.U32 R31, RZ, RZ, R39 ;  /* 0x000000ffff1f7224 */ /* 0x000fe400078e0027 */
[----:B------:R-:W-:Y:S01]  /*92f0*/  IMAD.MOV.U32 R29, RZ, RZ, R35 ;  /* 0x000000ffff1d7224 */ /* 0x000fe200078e0023 */
[----:B-----5:R-:W-:Y:S06]  /*9300*/  @!P0 BRA `(.L_x_5797) ;  /* 0x0000011400288947 */ /* 0x020fec0003800000 */
        /* <DEDUP_REMOVED lines=67> */
[----:B--234-:R-:W-:Y:S05]  /*9740*/  CALL.REL.NOINC `($__internal_21_$__cuda_sm20_div_rn_f64_full) ;  /* 0x0000035800b47944 */ /* 0x01cfea0003c00000 */
.L_x_5872:
[----:B------:R-:W-:Y:S05]  /*9750*/  BSYNC.RECONVERGENT B1 ;  /* 0x0000000000017941 */ /* 0x000fea0003800200 */
.L_x_5871:
        /* <DEDUP_REMOVED lines=23> */
.L_x_5819:
[----:B------:R-:W-:-:S13]  /*98d0*/  ISETP.NE.AND P0, PT, R76, 0x1, PT ;  /* 0x000000014c00780c */ /* 0x000fda0003f05270 */
        /* <DEDUP_REMOVED lines=67> */
.L_x_5892:
[----:B------:R-:W-:Y:S01]  /*9d10*/  IMAD R0, R74, R43, RZ ;  /* 0x0000002b4a007224 */ /* 0x000fe200078e02ff */
[----:B------:R-:W0:Y:S04]  /*9d20*/  LDCU UR4, c[0x0][0x3bc] ;  /* 0x00007780ff0477ac */ /* 0x000e280008000800 */
[----:B------:R-:W-:-:S05]  /*9d30*/  SHF.R.U32.HI R21, RZ, 0x2, R0 ;  /* 0x00000002ff157819 */ /* 0x000fca0000011600 */
[----:B------:R-:W-:-:S06]  /*9d40*/  IMAD.WIDE.U32 R20, R21, 0x20, R32 ;  /* 0x0000002015147825 */ /* 0x000fcc00078e0020 */
[----:B------:R-:W2:Y:S01]  /*9d50*/  LDG.E.ENL2.256 R20, R28, desc[UR36][R20.64] ;  /* 0xfe000024141c797e */ /* 0x000ea20008121914 */
[----:B0-----:R-:W-:-:S05]  /*9d60*/  IADD3 R43, PT, PT, R43, UR4, RZ ;  /* 0x000000042b2b7c10 */ /* 0x001fca000fffe0ff */
[----:B------:R-:W-:-:S05]  /*9d70*/  IMAD R0, R74, R43, RZ ;  /* 0x0000002b4a007224 */ /* 0x000fca00078e02ff */
        /* <DEDUP_REMOVED lines=63> */
.L_x_5877:
[----:B------:R-:W-:Y:S05]  /*a170*/  BSYNC.RECONVERGENT B2 ;  /* 0x0000000000027941 */ /* 0x000fea0003800200 */
.L_x_5876:
        /* <DEDUP_REMOVED lines=68> */
.L_x_5879:
[----:B------:R-:W-:Y:S05]  /*a5c0*/  BSYNC.RECONVERGENT B2 ;  /* 0x0000000000027941 */ /* 0x000fea0003800200 */
.L_x_5878:
        /* <DEDUP_REMOVED lines=68> */
.L_x_5881:
[----:B------:R-:W-:Y:S05]  /*aa10*/  BSYNC.RECONVERGENT B2 ;  /* 0x0000000000027941 */ /* 0x000fea0003800200 */
.L_x_5880:
        /* <DEDUP_REMOVED lines=68> */
.L_x_5883:
[----:B------:R-:W-:Y:S05]  /*ae60*/  BSYNC.RECONVERGENT B2 ;  /* 0x0000000000027941 */ /* 0x000fea0003800200 */
.L_x_5882:
        /* <DEDUP_REMOVED lines=68> */
.L_x_5885:
[----:B------:R-:W-:Y:S05]  /*b2b0*/  BSYNC.RECONVERGENT B2 ;  /* 0x0000000000027941 */ /* 0x000fea0003800200 */
.L_x_5884:
        /* <DEDUP_REMOVED lines=68> */
.L_x_5887:
[----:B------:R-:W-:Y:S05]  /*b700*/  BSYNC.RECONVERGENT B2 ;  /* 0x0000000000027941 */ /* 0x000fea0003800200 */
.L_x_5886:
        /* <DEDUP_REMOVED lines=68> */
.L_x_5889:
[----:B------:R-:W-:Y:S05]  /*bb50*/  BSYNC.RECONVERGENT B2 ;  /* 0x0000000000027941 */ /* 0x000fea0003800200 */
.L_x_5888:
        /* <DEDUP_REMOVED lines=68> */
.L_x_5891:
[----:B------:R-:W-:Y:S05]  /*bfa0*/  BSYNC.RECONVERGENT B2 ;  /* 0x0000000000027941 */ /* 0x000fea0003800200 */
.L_x_5890:
[----:B------:R-:W0:Y:S01]  /*bfb0*/  LDCU UR4, c[0x0][0x3bc] ;  /* 0x00007780ff0477ac */ /* 0x000e220008000800 */
[----:B------:R-:W1:Y:S01]  /*bfc0*/  DADD R34, R2, R34 ;  /* 0x0000000002227229 */ /* 0x000e620000000022 */
[----:B------:R-:W2:Y:S01]  /*bfd0*/  LDCU UR5, c[0x0][0x3b4] ;  /* 0x00007680ff0577ac */ /* 0x000ea20008000800 */
[----:B0-----:R-:W-:Y:S01]  /*bfe0*/  MOV R4, UR4 ;  /* 0x0000000400047c02 */ /* 0x001fe20008000f00 */
[----:B--2---:R-:W-:-:S04]  /*bff0*/  IMAD.U32 R0, RZ, RZ, UR5 ;  /* 0x00000005ff007e24 */ /* 0x004fc8000f8e00ff */
[----:B------:R-:W-:-:S05]  /*c000*/  IMAD.IADD R43, R43, 0x1, R4 ;  /* 0x000000012b2b7824 */ /* 0x000fca00078e0204 */
[----:B------:R-:W-:-:S04]  /*c010*/  IADD3 R5, PT, PT, R43, R4, RZ ;  /* 0x000000042b057210 */ /* 0x000fc80007ffe0ff */
[----:B------:R-:W-:-:S15]  /*c020*/  ISETP.GE.U32.AND P0, PT, R5, R0, PT ;  /* 0x000000000500720c */ /* 0x000fde0003f06070 */
[----:B------:R-:W-:-:S15]  /*c030*/  NOP ;  /* 0x0000000000007918 */ /* 0x000fde0000000000 */
[----:B------:R-:W-:-:S15]  /*c040*/  NOP ;  /* 0x0000000000007918 */ /* 0x000fde0000000000 */
[----:B------:R-:W-:-:S03]  /*c050*/  NOP ;  /* 0x0000000000007918 */ /* 0x000fc60000000000 */
[----:B-1----:R-:W0:-:S15]  /*c060*/  DADD R2, R10, -R34 ;  /* 0x000000000a027229 */ /* 0x002e1e0000000822 */
[----:B------:R-:W-:-:S15]  /*c070*/  NOP ;  /* 0x0000000000007918 */ /* 0x000fde0000000000 */
[----:B------:R-:W-:-:S15]  /*c080*/  NOP ;  /* 0x0000000000007918 */ /* 0x000fde0000000000 */
[----:B------:R-:W-:-:S15]  /*c090*/  NOP ;  /* 0x0000000000007918 */ /* 0x000fde0000000000 */
[----:B------:R-:W-:-:S04]  /*c0a0*/  NOP ;  /* 0x0000000000007918 */ /* 0x000fc80000000000 */
[----:B0-----:R0:W1:Y:S02]  /*c0b0*/  DFMA R38, R52, R2, R38 ;  /* 0x000000023426722b */ /* 0x0010640000000026 */
[----:B01----:R-:W-:Y:S05]  /*c0c0*/  @!P0 BRA `(.L_x_5892) ;  /* 0xffffffdc00108947 */ /* 0x003fea000383ffff */
.L_x_5875:
[----:B------:R-:W-:Y:S05]  /*c0d0*/  BSYNC.RECONVERGENT B1 ;  /* 0x0000000000017941 */ /* 0x000fea0003800200 */
.L_x_5874:
[----:B------:R-:W-:Y:S01]  /*c0e0*/  ISETP.GE.U32.AND P0, PT, R43, R0, PT ;  /* 0x000000002b00720c */ /* 0x000fe20003f06070 */
[----:B------:R-:W-:-:S12]  /*c0f0*/  BSSY.RECONVERGENT B0, `(.L_x_5893) ;  /* 0x000000c000007945 */ /* 0x000fd80003800200 */
[----:B------:R-:W-:Y:S05]  /*c100*/  @P0 BRA `(.L_x_5894) ;  /* 0x0000000000280947 */ /* 0x000fea0003800000 */
[----:B------:R-:W-:-:S05]  /*c110*/  IMAD.IADD R3, R43, 0x1, R4 ;  /* 0x000000012b037824 */ /* 0x000fca00078e0204 */
[----:B------:R-:W-:Y:S01]  /*c120*/  ISETP.GE.U32.AND P1, PT, R3, R0, PT ;  /* 0x000000000300720c */ /* 0x000fe20003f26070 */
[----:B------:R-:W-:-:S05]  /*c130*/  IMAD R0, R74, R43, RZ ;  /* 0x0000002b4a007224 */ /* 0x000fca00078e02ff */
[----:B------:R-:W-:-:S05]  /*c140*/  SHF.R.U32.HI R21, RZ, 0x2, R0 ;  /* 0x00000002ff157819 */ /* 0x000fca0000011600 */
[----:B------:R-:W-:-:S04]  /*c150*/  IMAD.WIDE.U32 R20, R21, 0x20, R32 ;  /* 0x0000002015147825 */ /* 0x000fc800078e0020 */
[----:B------:R-:W-:Y:S02]  /*c160*/  @!P1 IMAD R74, R74, R3, RZ ;  /* 0x000000034a4a9224 */ /* 0x000fe400078e02ff */
[----:B------:R-:W5:Y:S03]  /*c170*/  LDG.E.ENL2.256 R20, R28, desc[UR36][R20.64] ;  /* 0xfe000024141c797e */ /* 0x000f660008121914 */
[----:B------:R-:W-:-:S05]  /*c180*/  @!P1 SHF.R.U32.HI R3, RZ, 0x2, R74 ;  /* 0x00000002ff039819 */ /* 0x000fca000001164a */
[----:B------:R-:W-:-:S05]  /*c190*/  @!P1 IMAD.WIDE.U32 R32, R3, 0x20, R32 ;  /* 0x0000002003209825 */ /* 0x000fca00078e0020 */
[----:B------:R0:W5:Y:S02]  /*c1a0*/  @!P1 LDG.E.ENL2.256 R8, R12, desc[UR36][R32.64] ;  /* 0xfe000024200c997e */ /* 0x0001640008121908 */
.L_x_5894:
[----:B------:R-:W-:Y:S05]  /*c1b0*/  BSYNC.RECONVERGENT B0 ;  /* 0x0000000000007941 */ /* 0x000fea0003800200 */
.L_x_5893:
        /* <DEDUP_REMOVED lines=65> */
.L_x_5898:
[----:B------:R-:W-:Y:S05]  /*c5d0*/  BSYNC.RECONVERGENT B2 ;  /* 0x0000000000027941 */ /* 0x000fea0003800200 */
.L_x_5897:
        /* <DEDUP_REMOVED lines=68> */
.L_x_5900:
[----:B------:R-:W-:Y:S05]  /*ca20*/  BSYNC.RECONVERGENT B2 ;  /* 0x0000000000027941 */ /* 0x000fea0003800200 */
.L_x_5899:
        /* <DEDUP_REMOVED lines=68> */
.L_x_5902:
[----:B------:R-:W-:Y:S05]  /*ce70*/  BSYNC.RECONVERGENT B2 ;  /* 0x0000000000027941 */ /* 0x000fea0003800200 */
.L_x_5901:
        /* <DEDUP_REMOVED lines=68> */
.L_x_5904:
[----:B------:R-:W-:Y:S05]  /*d2c0*/  BSYNC.RECONVERGENT B2 ;  /* 0x0000000000027941 */ /* 0x000fea0003800200 */
.L_x_5903:
        /* <DEDUP_REMOVED lines=69> */
.L_x_5906:
[----:B------:R-:W-:Y:S05]  /*d720*/  BSYNC.RECONVERGENT B2 ;  /* 0x0000000000027941 */ /* 0x000fea0003800200 */
.L_x_5905:
        /* <DEDUP_REMOVED lines=68> */
.L_x_5908:
[----:B------:R-:W-:Y:S05]  /*db70*/  BSYNC.RECONVERGENT B2 ;  /* 0x0000000000027941 */ /* 0x000fea0003800200 */
.L_x_5907:
        /* <DEDUP_REMOVED lines=68> */
.L_x_5910:
[----:B------:R-:W-:Y:S05]  /*dfc0*/  BSYNC.RECONVERGENT B2 ;  /* 0x0000000000027941 */ /* 0x000fea0003800200 */
.L_x_5909:
        /* <DEDUP_REMOVED lines=68> */
.L_x_5912:
[----:B------:R-:W-:Y:S05]  /*e410*/  BSYNC.RECONVERGENT B2 ;  /* 0x0000000000027941 */ /* 0x000fea0003800200 */
.L_x_5911:
        /* <DEDUP_REMOVED lines=14> */
.L_x_5896:
[----:B------:R-:W-:Y:S05]  /*e500*/  BSYNC.RECONVERGENT B1 ;  /* 0x0000000000017941 */ /* 0x000fea0003800200 */
.L_x_5895:
        /* <DEDUP_REMOVED lines=76> */
.L_x_5916:
[----:B------:R-:W-:Y:S05]  /*e9d0*/  BSYNC.RECONVERGENT B2 ;  /* 0x0000000000027941 */ /* 0x000fea0003800200 */
.L_x_5915:
        /* <DEDUP_REMOVED lines=22> */
.L_x_5914:
[----:B------:R-:W-:Y:S05]  /*eb40*/  BSYNC.RECONVERGENT B1 ;  /* 0x0000000000017941 */ /* 0x000fea0003800200 */
.L_x_5913:
        /* <DEDUP_REMOVED lines=76> */
.L_x_5920:
[----:B------:R-:W-:Y:S05]  /*f010*/  BSYNC.RECONVERGENT B2 ;  /* 0x0000000000027941 */ /* 0x000fea0003800200 */
.L_x_5919:
        /* <DEDUP_REMOVED lines=22> */
.L_x_5918:
[----:B------:R-:W-:Y:S05]  /*f180*/  BSYNC.RECONVERGENT B1 ;  /* 0x0000000000017941 */ /* 0x000fea0003800200 */
.L_x_5917:
        /* <DEDUP_REMOVED lines=76> */
.L_x_5924:
[----:B------:R-:W-:Y:S05]  /*f650*/  BSYNC.RECONVERGENT B2 ;  /* 0x0000000000027941 */ /* 0x000fea0003800200 */
.L_x_5923:
        /* <DEDUP_REMOVED lines=22> */
.L_x_5922:
[----:B------:R-:W-:Y:S05]  /*f7c0*/  BSYNC.RECONVERGENT B1 ;  /* 0x0000000000017941 */ /* 0x000fea0003800200 */
.L_x_5921:
        /* <DEDUP_REMOVED lines=76> */
.L_x_5926:
[----:B------:R-:W-:Y:S05]  /*fc90*/  BSYNC.RECONVERGENT B1 ;  /* 0x0000000000017941 */ /* 0x000fea0003800200 */
.L_x_5925:
        /* <DEDUP_REMOVED lines=23> */
.L_x_5873:
[----:B------:R-:W0:Y:S01]  /*fe10*/  LDCU UR6, c[0x0][0x3bc] ;  /* 0x00007780ff0677ac */ /* 0x000e220008000800 */
[----:B------:R-:W1:Y:S01]  /*fe20*/  LDC.64 R34, c[0x0][0x390] ;  /* 0x0000e400ff227b82 */ /* 0x000e620000000a00 */
[----:B------:R-:W-:Y:S01]  /*fe30*/  BSSY.RECONVERGENT B1, `(.L_x_5927) ;  /* 0x0000490000017945 */ /* 0x000fe20003800200 */
[----:B------:R-:W-:Y:S01]  /*fe40*/  IMAD.MOV.U32 R43, RZ, RZ, R3 ;  /* 0x000000ffff2b7224 */ /* 0x000fe200078e0003 */
[----:B------:R-:W2:Y:S05]  /*fe50*/  LDCU.64 UR4, c[0x0][0x3a8] ;  /* 0x00007500ff0477ac */ /* 0x000eaa0008000a00 */
[----:B------:R-:W3:Y:S08]  /*fe60*/  LDC.64 R16, c[0x0][0x398] ;  /* 0x0000e600ff107b82 */ /* 0x000ef00000000a00 */
[----:B------:R-:W4:Y:S01]  /*fe70*/  LDC R42, c[0x0][0x3a0] ;  /* 0x0000e800ff2a7b82 */ /* 0x000f220000000800 */
[----:B0-----:R-:W-:-:S02]  /*fe80*/  IMAD.U32 R2, RZ, RZ, UR6 ;  /* 0x00000006ff027e24 */ /* 0x001fc4000f8e00ff */
[----:B--2---:R-:W-:-:S03]  /*fe90*/  IMAD.U32 R36, RZ, RZ, UR4 ;  /* 0x00000004ff247e24 */ /* 0x004fc6000f8e00ff */
[----:B------:R-:W-:Y:S02]  /*fea0*/  IADD3 R5, PT, PT, R3, R2, RZ ;  /* 0x0000000203057210 */ /* 0x000fe40007ffe0ff */
[----:B------:R-:W-:Y:S01]  /*feb0*/  MOV R37, UR5 ;  /* 0x0000000500257c02 */ /* 0x000fe20008000f00 */
[--C-:B-1----:R-:W-:Y:S01]  /*fec0*/  IMAD.MOV.U32 R50, RZ, RZ, R34.reuse ;  /* 0x000000ffff327224 */ /* 0x102fe200078e0022 */
[----:B------:R-:W-:Y:S01]  /*fed0*/  ISETP.GE.U32.AND P0, PT, R5, R0, PT ;  /* 0x000000000500720c */ /* 0x000fe20003f06070 */
        /* <DEDUP_REMOVED lines=9> */
[-C--:B---3--:R-:W-:Y:S01]  /*ff70*/  MOV R44, R16.reuse ;  /* 0x00000010002c7202 */ /* 0x088fe20000000f00 */
[--C-:B------:R-:W-:Y:S01]  /*ff80*/  IMAD.MOV.U32 R49, RZ, RZ, R35.reuse ;  /* 0x000000ffff317224 */ /* 0x100fe200078e0023 */
[-C--:B------:R-:W-:Y:S01]  /*ff90*/  MOV R65, R17.reuse ;  /* 0x0000001100417202 */ /* 0x080fe20000000f00 */
[--C-:B------:R-:W-:Y:S01]  /*ffa0*/  IMAD.MOV.U32 R66, RZ, RZ, R34.reuse ;  /* 0x000000ffff427224 */ /* 0x100fe200078e0022 */
        /* <DEDUP_REMOVED lines=9> */
[----:B------:R-:W-:Y:S02]  /*10040*/  IMAD.MOV.U32 R47, RZ, RZ, R17 ;  /* 0x000000ffff2f7224 */ /* 0x000fe400078e0011 */
[--C-:B------:R-:W-:Y:S02]  /*10050*/  IMAD.MOV.U32 R60, RZ, RZ, R16.reuse ;  /* 0x000000ffff3c7224 */ /* 0x100fe400078e0010 */
[----:B------:R-:W-:-:S02]  /*10060*/  IMAD.MOV.U32 R56, RZ, RZ, R16 ;  /* 0x000000ffff387224 */ /* 0x000fc400078e0010 */
[--C-:B------:R-:W-:Y:S02]  /*10070*/  IMAD.MOV.U32 R57, RZ, RZ, R17.reuse ;  /* 0x000000ffff397224 */ /* 0x100fe400078e0011 */
[----:B------:R-:W-:Y:S01]  /*10080*/  IMAD.MOV.U32 R55, RZ, RZ, R17 ;  /* 0x000000ffff377224 */ /* 0x000fe200078e0011 */
[----:B----4-:R-:W-:Y:S06]  /*10090*/  @P0 BRA `(.L_x_5928) ;  /* 0x0000004400a40947 */ /* 0x010fec0003800000 */
[----:B------:R-:W-:Y:S01]  /*100a0*/  VIADD R76, R76, 0xffffffff ;  /* 0xffffffff4c4c7836 */ /* 0x000fe20000000000 */
[----:B------:R-:W-:Y:S01]  /*100b0*/  MOV R43, R3 ;  /* 0x00000003002b7202 */ /* 0x000fe20000000f00 */
[--C-:B------:R-:W-:Y:S01]  /*100c0*/  IMAD.MOV.U32 R44, RZ, RZ, R16.reuse ;  /* 0x000000ffff2c7224 */ /* 0x100fe200078e0010 */
[-C--:B------:R-:W-:Y:S01]  /*100d0*/  MOV R64, R16.reuse ;  /* 0x0000001000407202 */ /* 0x080fe20000000f00 */
[--C-:B------:R-:W-:Y:S01]  /*100e0*/  IMAD.MOV.U32 R45, RZ, RZ, R17.reuse ;  /* 0x000000ffff2d7224 */ /* 0x100fe200078e0011 */
[----:B------:R-:W-:Y:S01]  /*100f0*/  VIMNMX.U32 R7, PT, PT, R76, 0x18, PT ;  /* 0x000000184c077848 */ /* 0x000fe20003fe0000 */
        /* <DEDUP_REMOVED lines=24> */
[----:B------:R-:W-:Y:S02]  /*10280*/  IMAD.MOV.U32 R71, RZ, RZ, R35 ;  /* 0x000000ffff477224 */ /* 0x000fe400078e0023 */
[----:B------:R-:W-:-:S07]  /*10290*/  VIADD R7, R7, 0x1 ;  /* 0x0000000107077836 */ /* 0x000fce0000000000 */
.L_x_5948:
[----:B------:R-:W0:Y:S02]  /*102a0*/  LDCU UR4, c[0x0][0x3f0] ;  /* 0x00007e00ff0477ac */ /* 0x000e240008000800 */
[----:B0-----:R-:W-:Y:S01]  /*102b0*/  ISETP.NE.AND P0, PT, RZ, UR4, PT ;  /* 0x00000004ff007c0c */ /* 0x001fe2000bf05270 */
[----:B------:R-:W0:-:S12]  /*102c0*/  LDCU.64 UR4, c[0x0][0x780] ;  /* 0x0000f000ff0477ac */ /* 0x000e180008000a00 */
[----:B------:R-:W2:Y:S01]  /*102d0*/  @!P0 LDG.E.ENL2.256 R20, R28, desc[UR36][R32.64] ;  /* 0xfe000024201c897e */ /* 0x000ea20008121914 */
[----:B0-----:R-:W-:-:S04]  /*102e0*/  IADD3 R2, P1, PT, R6, UR4, RZ ;  /* 0x0000000406027c10 */ /* 0x001fc8000ff3e0ff */
[----:B------:R-:W-:Y:S01]  /*102f0*/  IADD3.X R0, PT, PT, RZ, UR5, RZ, P1, !PT ;  /* 0x00000005ff007c10 */ /* 0x000fe20008ffe4ff */
[----:B--2---:R-:W-:Y:S01]  /*10300*/  @!P0 IMAD.MOV.U32 R14, RZ, RZ, R22 ;  /* 0x000000ffff0e8224 */ /* 0x004fe200078e0016 */
[----:B------:R-:W-:Y:S01]  /*10310*/  @!P0 MOV R12, R20 ;  /* 0x00000014000c8202 */ /* 0x000fe20000000f00 */
[----:B------:R-:W-:Y:S01]  /*10320*/  @!P0 IMAD.MOV.U32 R15, RZ, RZ, R23 ;  /* 0x000000ffff0f8224 */ /* 0x000fe200078e0017 */
[----:B------:R-:W-:Y:S01]  /*10330*/  @!P0 MOV R11, R31 ;  /* 0x0000001f000b8202 */ /* 0x000fe20000000f00 */
[----:B------:R-:W-:Y:S02]  /*10340*/  @!P0 IMAD.MOV.U32 R13, RZ, RZ, R21 ;  /* 0x000000ffff0d8224 */ /* 0x000fe400078e0015 */
[----:B------:R-:W-:Y:S02]  /*10350*/  @!P0 IMAD.MOV.U32 R10, RZ, RZ, R30 ;  /* 0x000000ffff0a8224 */ /* 0x000fe400078e001e */
[----:B------:R-:W-:Y:S02]  /*10360*/  @!P0 IMAD.MOV.U32 R8, RZ, RZ, R28 ;  /* 0x000000ffff088224 */ /* 0x000fe400078e001c */
        /* <DEDUP_REMOVED lines=95> */
[----:B------:R-:W-:Y:S01]  /*10960*/  ISETP.NE.AND P1, PT, R7, 0x5, PT ;  /* 0x000000050700780c */ /* 0x000fe20003f25270 */
[----:B------:R-:W-:Y:S02]  /*10970*/  IMAD.MOV.U32 R5, RZ, RZ, R9 ;  /* 0x000000ffff057224 */ /* 0x000fe400078e0009 */
        /* <DEDUP_REMOVED lines=50> */
[----:B------:R-:W-:Y:S01]  /*10ca0*/  ISETP.NE.AND P1, PT, R7, 0xb, PT ;  /* 0x0000000b0700780c */ /* 0x000fe20003f25270 */
[----:B------:R-:W-:Y:S02]  /*10cb0*/  IMAD.MOV.U32 R5, RZ, RZ, R9 ;  /* 0x000000ffff057224 */ /* 0x000fe400078e0009 */
        /* <DEDUP_REMOVED lines=122> */
[----:B------:R-:W-:Y:S02]  /*11460*/  IMAD.MOV.U32 R4, RZ, RZ, RZ ;  /* 0x000000ffff047224 */ /* 0x000fe400078e00ff */
        /* <DEDUP_REMOVED lines=10> */
[----:B------:R-:W-:-:S04]  /*11510*/  IMAD R4, R9, UR52, R14 ;  /* 0x0000003409047c24 */ /* 0x000fc8000f8e020e */
[----:B------:R-:W-:Y:S02]  /*11520*/  @P1 IMAD.MOV R9, RZ, RZ, -R8 ;  /* 0x000000ffff091224 */ /* 0x000fe400078e0a08 */
[----:B------:R-:W-:Y:S02]  /*11530*/  IMAD R3, R4, UR26, R3 ;  /* 0x0000001a04037c24 */ /* 0x000fe4000f8e0203 */
[----:B0-----:R-:W-:-:S04]  /*11540*/  @P1 IMAD R4, R9, R12, R5 ;  /* 0x0000000c09041224 */ /* 0x001fc800078e0205 */
[----:B--2---:R-:W-:-:S07]  /*11550*/  @P1 IMAD R3, R4, R13, R3 ;  /* 0x0000000d04031224 */ /* 0x004fce00078e0203 */
.L_x_5930:
[----:B------:R-:W-:Y:S01]  /*11560*/  LOP3.LUT R3, R3, 0xffffffe0, RZ, 0xc0, !PT ;  /* 0xffffffe003037812 */ /* 0x000fe200078ec0ff */
[----:B------:R-:W1:Y:S03]  /*11570*/  LDCU UR52, c[0x0][0x3bc] ;  /* 0x00007780ff3477ac */ /* 0x000e660008000800 */
[----:B------:R-:W-:-:S04]  /*11580*/  IADD3 R8, P1, PT, R3, R2, RZ ;  /* 0x0000000203087210 */ /* 0x000fc80007f3e0ff */
[----:B------:R-:W-:-:S06]  /*11590*/  IADD3.X R9, PT, PT, RZ, R0, RZ, P1, !PT ;  /* 0x00000000ff097210 */ /* 0x000fcc0000ffe4ff */
[----:B------:R-:W5:Y:S01]  /*115a0*/  LDG.E.ENL2.256 R12, R8, desc[UR36][R8.64] ;  /* 0xfe0000240808797e */ /* 0x000f62000812190c */
[----:B------:R-:W-:Y:S02]  /*115b0*/  IMAD.MOV.U32 R4, RZ, RZ, RZ ;  /* 0x000000ffff047224 */ /* 0x000fe400078e00ff */
[----:B-1----:R-:W-:-:S04]  /*115c0*/  VIADD R5, R43, UR52 ;  /* 0x000000342b057c36 */ /* 0x002fc80008000000 */
[----:B------:R-:W-:-:S05]  /*115d0*/  IMAD.HI.U32 R3, R5, UR28, R4 ;  /* 0x0000001c05037c27 */ /* 0x000fca000f8e0004 */
[----:B------:R-:W-:-:S04]  /*115e0*/  SHF.R.U32.HI R19, RZ, UR29, R3 ;  /* 0x0000001dff137c19 */ /* 0x000fc80008011603 */
[----:B------:R-:W-:-:S05]  /*115f0*/  IADD3 R3, PT, PT, -R19, RZ, RZ ;  /* 0x000000ff13037210 */ /* 0x000fca0007ffe1ff */
[----:B------:R-:W-:-:S04]  /*11600*/  IMAD R3, R3, UR77, R5 ;  /* 0x0000004d03037c24 */ /* 0x000fc8000f8e0205 */
[----:B------:R-:W-:Y:S01]  /*11610*/  IMAD R3, R3, UR4, RZ ;  /* 0x0000000403037c24 */ /* 0x000fe2000f8e02ff */
[----:B------:R-:W-:Y:S06]  /*11620*/  @!P0 BRA `(.L_x_5931) ;  /* 0x0000000c00688947 */ /* 0x000fec0003800000 */
        /* <DEDUP_REMOVED lines=218> */
.L_x_5931:
[----:B------:R-:W-:-:S04]  /*123d0*/  LOP3.LUT R3, R3, 0xffffffe0, RZ, 0xc0, !PT ;  /* 0xffffffe003037812 */ /* 0x000fc800078ec0ff */
[----:B------:R-:W-:-:S05]  /*123e0*/  IADD3 R2, P0, PT, R3, R2, RZ ;  /* 0x0000000203027210 */ /* 0x000fca0007f1e0ff */
[----:B------:R-:W-:-:S05]  /*123f0*/  IMAD.X R3, RZ, RZ, R0, P0 ;  /* 0x000000ffff037224 */ /* 0x000fca00000e0600 */
[----:B------:R1:W5:Y:S03]  /*12400*/  LDG.E.ENL2.256 R20, R28, desc[UR36][R2.64] ;  /* 0xfe000024021c797e */ /* 0x0003660008121914 */
.L_x_5929:
[----:B------:R-:W-:Y:S01]  /*12410*/  VIADD R42, R42, 0x1 ;  /* 0x000000012a2a7836 */ /* 0x000fe20000000000 */
[----:B-1----:R-:W-:Y:S01]  /*12420*/  MOV R2, 0x1 ;  /* 0x0000000100027802 */ /* 0x002fe20000000f00 */
        /* <DEDUP_REMOVED lines=52> */
[----:B------:R-:W-:Y:S01]  /*12770*/  IMAD.MOV.U32 R2, RZ, RZ, R36 ;  /* 0x000000ffff027224 */ /* 0x000fe200078e0024 */
[----:B------:R-:W-:Y:S01]  /*12780*/  MOV R4, R74 ;  /* 0x0000004a00047202 */ /* 0x000fe20000000f00 */
[----:B------:R-:W-:Y:S01]  /*12790*/  IMAD.MOV.U32 R3, RZ, RZ, R37 ;  /* 0x000000ffff037224 */ /* 0x000fe200078e0025 */
[----:B------:R-:W-:Y:S01]  /*127a0*/  MOV R0, 0x127d0 ;  /* 0x000127d000007802 */ /* 0x000fe20000000f00 */
[----:B------:R-:W-:-:S07]  /*127b0*/  IMAD.MOV.U32 R5, RZ, RZ, R75 ;  /* 0x000000ffff057224 */ /* 0x000fce00078e004b */
[----:B0-----:R-:W-:Y:S05]  /*127c0*/  CALL.REL.NOINC `($__internal_21_$__cuda_sm20_div_rn_f64_full) ;  /* 0x000002c800947944 */ /* 0x001fea0003c00000 */
.L_x_5933:
[----:B0-----:R-:W-:Y:S05]  /*127d0*/  BSYNC.RECONVERGENT B2 ;  /* 0x0000000000027941 */ /* 0x001fea0003800200 */
.L_x_5932:
        /* <DEDUP_REMOVED lines=68> */
.L_x_5935:
[----:B------:R-:W-:Y:S05]  /*12c20*/  BSYNC.RECONVERGENT B2 ;  /* 0x0000000000027941 */ /* 0x000fea0003800200 */
.L_x_5934:
        /* <DEDUP_REMOVED lines=68> */
.L_x_5937:
[----:B------:R-:W-:Y:S05]  /*13070*/  BSYNC.RECONVERGENT B2 ;  /* 0x0000000000027941 */ /* 0x000fea0003800200 */
.L_x_5936:
        /* <DEDUP_REMOVED lines=68> */
.L_x_5939:
[----:B------:R-:W-:Y:S05]  /*134c0*/  BSYNC.RECONVERGENT B2 ;  /* 0x0000000000027941 */ /* 0x000fea0003800200 */
.L_x_5938:
        /* <DEDUP_REMOVED lines=68> */
.L_x_5941:
[----:B------:R-:W-:Y:S05]  /*13910*/  BSYNC.RECONVERGENT B2 ;  /* 0x0000000000027941 */ /* 0x000fea0003800200 */
.L_x_5940:
        /* <DEDUP_REMOVED lines=67> */
[----:B------:R-:W-:Y:S05]  /*13d50*/  CALL.REL.NOINC `($__internal_21_$__cuda_sm20_div_rn_f64_full) ;  /* 0x000002b400307944 */ /* 0x000fea0003c00000 */
.L_x_5943:
[----:B------:R-:W-:Y:S05]  /*13d60*/  BSYNC.RECONVERGENT B2 ;  /* 0x0000000000027941 */ /* 0x000fea0003800200 */
.L_x_5942:
        /* <DEDUP_REMOVED lines=68> */
.L_x_5945:
[----:B------:R-:W-:Y:S05]  /*141b0*/  BSYNC.RECONVERGENT B2 ;  /* 0x0000000000027941 */ /* 0x000fea0003800200 */
.L_x_5944:
        /* <DEDUP_REMOVED lines=68> */
.L_x_5947:
[----:B------:R-:W-:Y:S05]  /*14600*/  BSYNC.RECONVERGENT B2 ;  /* 0x0000000000027941 */ /* 0x000fea0003800200 */
.L_x_5946:
[----:B------:R-:W0:Y:S01]  /*14610*/  LDCU UR4, c[0x0][0x3bc] ;  /* 0x00007780ff0477ac */ /* 0x000e220008000800 */
[----:B------:R0:W1:Y:S01]  /*14620*/  DADD R34, R2, R34 ;  /* 0x0000000002227229 */ /* 0x0000620000000022 */
[----:B------:R-:W2:Y:S01]  /*14630*/  LDCU UR5, c[0x0][0x3b4] ;  /* 0x00007680ff0577ac */ /* 0x000ea20008000800 */
[----:B0-----:R-:W-:Y:S02]  /*14640*/  IMAD.U32 R2, RZ, RZ, UR4 ;  /* 0x00000004ff027e24 */ /* 0x001fe4000f8e00ff */
[----:B--2---:R-:W-:-:S03]  /*14650*/  IMAD.U32 R0, RZ, RZ, UR5 ;  /* 0x00000005ff007e24 */ /* 0x004fc6000f8e00ff */
[----:B------:R-:W-:-:S04]  /*14660*/  LEA R43, R2, R43, 0x1 ;  /* 0x0000002b022b7211 */ /* 0x000fc800078e08ff */
[----:B------:R-:W-:-:S04]  /*14670*/  IADD3 R3, PT, PT, R43, R2, RZ ;  /* 0x000000022b037210 */ /* 0x000fc80007ffe0ff */
[----:B------:R-:W-:-:S15]  /*14680*/  ISETP.GE.U32.AND P0, PT, R3, R0, PT ;  /* 0x000000000300720c */ /* 0x000fde0003f06070 */
[----:B------:R-:W-:-:S15]  /*14690*/  NOP ;  /* 0x0000000000007918 */ /* 0x000fde0000000000 */
[----:B------:R-:W-:-:S15]  /*146a0*/  NOP ;  /* 0x0000000000007918 */ /* 0x000fde0000000000 */
[----:B------:R-:W-:-:S04]  /*146b0*/  NOP ;  /* 0x0000000000007918 */ /* 0x000fc80000000000 */
[----:B-1----:R-:W0:-:S15]  /*146c0*/  DADD R4, -R34, R22 ;  /* 0x0000000022047229 */ /* 0x002e1e0000000116 */
[----:B------:R-:W-:-:S15]  /*146d0*/  NOP ;  /* 0x0000000000007918 */ /* 0x000fde0000000000 */
[----:B------:R-:W-:-:S15]  /*146e0*/  NOP ;  /* 0x0000000000007918 */ /* 0x000fde0000000000 */
[----:B------:R-:W-:-:S15]  /*146f0*/  NOP ;  /* 0x0000000000007918 */ /* 0x000fde0000000000 */
[----:B------:R-:W-:-:S04]  /*14700*/  NOP ;  /* 0x0000000000007918 */ /* 0x000fc80000000000 */
[----:B0-----:R0:W1:Y:S02]  /*14710*/  DFMA R44, R52, R4, R44 ;  /* 0x00000004342c722b */ /* 0x001064000000002c */
[----:B01----:R-:W-:Y:S05]  /*14720*/  @!P0 BRA `(.L_x_5948) ;  /* 0xffffffb800dc8947 */ /* 0x003fea000383ffff */
.L_x_5928:
[----:B------:R-:W-:Y:S05]  /*14730*/  BSYNC.RECONVERGENT B1 ;  /* 0x0000000000017941 */ /* 0x000fea0003800200 */
.L_x_5927:
        /* <DEDUP_REMOVED lines=284> */
.L_x_5952:
[----:B------:R-:W-:Y:S02]  /*15900*/  SHF.R.U32.HI R8, RZ, 0x5, R4 ;  /* 0x00000005ff087819 */ /* 0x000fe40000011604 */
[----:B------:R-:W-:-:S07]  /*15910*/  MOV R9, RZ ;  /* 0x000000ff00097202 */ /* 0x000fce0000000f00 */
.L_x_5951:
        /* <DEDUP_REMOVED lines=284> */
.L_x_5954:
[----:B------:R-:W-:Y:S01]  /*16ae0*/  SHF.R.U32.HI R18, RZ, 0x5, R2 ;  /* 0x00000005ff127819 */ /* 0x000fe20000011602 */
[----:B------:R-:W-:-:S07]  /*16af0*/  IMAD.MOV.U32 R19, RZ, RZ, RZ ;  /* 0x000000ffff137224 */ /* 0x000fce00078e00ff */
.L_x_5953:
[----:B------:R-:W-:-:S04]  /*16b00*/  LEA R6, P0, R18, R6, 0x5 ;  /* 0x0000000612067211 */ /* 0x000fc800078028ff */
[----:B------:R-:W-:-:S05]  /*16b10*/  LEA.HI.X R7, R18, R4, R19, 0x5, P0 ;  /* 0x0000000412077211 */ /* 0x000fca00000f2c13 */
[----:B------:R0:W5:Y:S04]  /*16b20*/  LDG.E.ENL2.256 R20, R28, desc[UR36][R6.64] ;  /* 0xfe000024061c797e */ /* 0x0001680008121914 */
.L_x_5950:
[----:B------:R-:W-:Y:S05]  /*16b30*/  BSYNC.RECONVERGENT B0 ;  /* 0x0000000000007941 */ /* 0x000fea0003800200 */
.L_x_5949:
[----:B------:R-:W-:Y:S01]  /*16b40*/  ISETP.GE.U32.AND P0, PT, R43, R0, PT ;  /* 0x000000002b00720c */ /* 0x000fe20003f06070 */
[----:B------:R-:W-:Y:S01]  /*16b50*/  BSSY.RECONVERGENT B1, `(.L_x_5955) ;  /* 0x0000236000017945 */ /* 0x000fe20003800200 */
[----:B------:R-:W-:Y:S01]  /*16b60*/  MOV R74, R42 ;  /* 0x0000002a004a7202 */ /* 0x000fe20000000f00 */
[----:B0-----:R-:W-:Y:S01]  /*16b70*/  IMAD.MOV.U32 R6, RZ, RZ, R36 ;  /* 0x000000ffff067224 */ /* 0x001fe200078e0024 */
[----:B------:R-:W-:-:S09]  /*16b80*/  MOV R7, R37 ;  /* 0x0000002500077202 */ /* 0x000fd20000000f00 */
[----:B------:R-:W-:Y:S05]  /*16b90*/  @P0 BRA `(.L_x_5956) ;  /* 0x0000002000c40947 */ /* 0x000fea0003800000 */
        /* <DEDUP_REMOVED lines=51> */
[-C--:B0-----:R-:W-:Y:S01]  /*16ed0*/  FFMA R0, RZ, R19.reuse, R3 ;  /* 0x00000013ff007223 */ /* 0x081fe20000000003 */
[----:B------:R-:W-:Y:S01]  /*16ee0*/  IMAD.MOV.U32 R6, RZ, RZ, R18 ;  /* 0x000000ffff067224 */ /* 0x000fe200078e0012 */
[----:B------:R-:W-:-:S03]  /*16ef0*/  MOV R7, R19 ;  /* 0x0000001300077202 */ /* 0x000fc60000000f00 */
[----:B------:R-:W-:-:S13]  /*16f00*/  FSETP.GT.AND P0, PT, |R0|, 1.469367938527859385e-39, PT ;  /* 0x001000000000780b */ /* 0x000fda0003f04200 */
[----:B------:R-:W-:Y:S05]  /*16f10*/  @P0 BRA P1, `(.L_x_5958) ;  /* 0x0000000000180947 */ /* 0x000fea0000800000 */
[----:B------:R-:W-:Y:S01]  /*16f20*/  IMAD.MOV.U32 R2, RZ, RZ, R18 ;  /* 0x000000ffff027224 */ /* 0x000fe200078e0012 */
[----:B------:R-:W-:Y:S01]  /*16f30*/  MOV R3, R19 ;  /* 0x0000001300037202 */ /* 0x000fe20000000f00 */
[----:B------:R-:W-:Y:S01]  /*16f40*/  IMAD.MOV.U32 R4, RZ, RZ, R32 ;  /* 0x000000ffff047224 */ /* 0x000fe200078e0020 */
[----:B------:R-:W-:Y:S02]  /*16f50*/  MOV R5, R33 ;  /* 0x0000002100057202 */ /* 0x000fe40000000f00 */
[----:B------:R-:W-:-:S07]  /*16f60*/  MOV R0, 0x16f80 ;  /* 0x00016f8000007802 */ /* 0x000fce0000000f00 */
[----:B------:R-:W-:Y:S05]  /*16f70*/  CALL.REL.NOINC `($__internal_21_$__cuda_sm20_div_rn_f64_full) ;  /* 0x0000028000a87944 */ /* 0x000fea0003c00000 */
.L_x_5958:
[----:B------:R-:W-:Y:S05]  /*16f80*/  BSYNC.RECONVERGENT B2 ;  /* 0x0000000000027941 */ /* 0x000fea0003800200 */
.L_x_5957:
        /* <DEDUP_REMOVED lines=68> */
.L_x_5960:
[----:B------:R-:W-:Y:S05]  /*173d0*/  BSYNC.RECONVERGENT B2 ;  /* 0x0000000000027941 */ /* 0x000fea0003800200 */
.L_x_5959:
        /* <DEDUP_REMOVED lines=68> */
.L_x_5962:
[----:B------:R-:W-:Y:S05]  /*17820*/  BSYNC.RECONVERGENT B2 ;  /* 0x0000000000027941 */ /* 0x000fea0003800200 */
.L_x_5961:
        /* <DEDUP_REMOVED lines=68> */
.L_x_5964:
[----:B------:R-:W-:Y:S05]  /*17c70*/  BSYNC.RECONVERGENT B2 ;  /* 0x0000000000027941 */ /* 0x000fea0003800200 */
.L_x_5963:
        /* <DEDUP_REMOVED lines=68> */
[----:B------:R-:W-:Y:S05]  /*180c0*/  CALL.REL.NOINC `($__internal_21_$__cuda_sm20_div_rn_f64_full) ;  /* 0x0000027000547944 */ /* 0x000fea0003c00000 */
.L_x_5966:
[----:B------:R-:W-:Y:S05]  /*180d0*/  BSYNC.RECONVERGENT B2 ;  /* 0x0000000000027941 */ /* 0x000fea0003800200 */
.L_x_5965:
        /* <DEDUP_REMOVED lines=68> */
.L_x_5968:
[----:B------:R-:W-:Y:S05]  /*18520*/  BSYNC.RECONVERGENT B2 ;  /* 0x0000000000027941 */ /* 0x000fea0003800200 */
.L_x_5967:
        /* <DEDUP_REMOVED lines=68> */
.L_x_5970:
[----:B------:R-:W-:Y:S05]  /*18970*/  BSYNC.RECONVERGENT B2 ;  /* 0x0000000000027941 */ /* 0x000fea0003800200 */
.L_x_5969:
        /* <DEDUP_REMOVED lines=68> */
.L_x_5972:
[----:B------:R-:W-:Y:S05]  /*18dc0*/  BSYNC.RECONVERGENT B2 ;  /* 0x0000000000027941 */ /* 0x000fea0003800200 */
.L_x_5971:
        /* <DEDUP_REMOVED lines=14> */
.L_x_5956:
[----:B------:R-:W-:Y:S05]  /*18eb0*/  BSYNC.RECONVERGENT B1 ;  /* 0x0000000000017941 */ /* 0x000fea0003800200 */
.L_x_5955:
[----:B------:R-:W2:Y:S01]  /*18ec0*/  DSETP.NEU.AND P0, PT, R6, RZ, PT ;  /* 0x000000ff0600722a */ /* 0x000ea20003f0d000 */
[----:B------:R-:W-:Y:S01]  /*18ed0*/  BSSY.RECONVERGENT B1, `(.L_x_5973) ;  /* 0x0000062000017945 */ /* 0x000fe20003800200 */
[----:B------:R-:W-:Y:S01]  /*18ee0*/  MOV R43, R42 ;  /* 0x0000002a002b7202 */ /* 0x000fe20000000f00 */
[----:B------:R-:W-:Y:S01]  /*18ef0*/  IMAD.MOV.U32 R52, RZ, RZ, R36 ;  /* 0x000000ffff347224 */ /* 0x000fe200078e0024 */
[----:B------:R-:W-:Y:S01]  /*18f00*/  MOV R53, R37 ;  /* 0x0000002500357202 */ /* 0x000fe20000000f00 */
[----:B0----5:R-:W-:Y:S01]  /*18f10*/  IMAD.MOV.U32 R8, RZ, RZ, R72 ;  /* 0x000000ffff087224 */ /* 0x021fe200078e0048 */
[----:B------:R-:W-:Y:S01]  /*18f20*/  MOV R9, R73 ;  /* 0x0000004900097202 */ /* 0x000fe20000000f00 */
[----:B------:R-:W-:Y:S01]  /*18f30*/  IMAD.MOV.U32 R10, RZ, RZ, R62 ;  /* 0x000000ffff0a7224 */ /* 0x000fe200078e003e */
        /* <DEDUP_REMOVED lines=67> */
[----:B-1----:R-:W-:Y:S05]  /*19370*/  CALL.REL.NOINC `($__internal_21_$__cuda_sm20_div_rn_f64_full) ;  /* 0x0000025c00a87944 */ /* 0x002fea0003c00000 */
.L_x_5976:
[----:B------:R-:W-:Y:S05]  /*19380*/  BSYNC.RECONVERGENT B2 ;  /* 0x0000000000027941 */ /* 0x000fea0003800200 */
.L_x_5975:
        /* <DEDUP_REMOVED lines=22> */
.L_x_5974:
[----:B------:R-:W-:Y:S05]  /*194f0*/  BSYNC.RECONVERGENT B1 ;  /* 0x0000000000017941 */ /* 0x000fea0003800200 */
.L_x_5973:
[----:B------:R-:W3:Y:S01]  /*19500*/  DSETP.NEU.AND P0, PT, R6, RZ, PT ;  /* 0x000000ff0600722a */ /* 0x000ee20003f0d000 */
        /* <DEDUP_REMOVED lines=8> */
[----:B---3--:R-:W-:Y:S06]  /*19590*/  @!P0 BRA `(.L_x_5978) ;  /* 0x0000000400648947 */ /* 0x008fec0003800000 */
[----:B------:R-:W3:Y:S01]  /*195a0*/  DSETP.NEU.AND P0, PT, R36, RZ, PT ;  /* 0x000000ff2400722a */ /* 0x000ee20003f0d000 */
[----:B------:R-:W-:Y:S01]  /*195b0*/  IMAD.MOV.U32 R62, RZ, RZ, R74 ;  /* 0x000000ffff3e7224 */ /* 0x000fe200078e004a */
[----:B------:R-:W-:Y:S01]  /*195c0*/  MOV R54, R6 ;  /* 0x0000000600367202 */ /* 0x000fe20000000f00 */
[----:B------:R-:W-:Y:S01]  /*195d0*/  IMAD.MOV.U32 R55, RZ, RZ, R7 ;  /* 0x000000ffff377224 */ /* 0x000fe200078e0007 */
[----:B------:R-:W-:Y:S01]  /*195e0*/  MOV R12, R66 ;  /* 0x00000042000c7202 */ /* 0x000fe20000000f00 */
[----:B------:R-:W-:Y:S01]  /*195f0*/  IMAD.MOV.U32 R13, RZ, RZ, R67 ;  /* 0x000000ffff0d7224 */ /* 0x000fe200078e0043 */
[----:B------:R-:W-:Y:S01]  /*19600*/  MOV R14, R56 ;  /* 0x00000038000e7202 */ /* 0x000fe20000000f00 */
[----:B------:R-:W-:Y:S01]  /*19610*/  IMAD.MOV.U32 R15, RZ, RZ, R57 ;  /* 0x000000ffff0f7224 */ /* 0x000fe200078e0039 */
[----:B---3--:R-:W-:Y:S06]  /*19620*/  @!P0 BRA `(.L_x_5978) ;  /* 0x0000000400408947 */ /* 0x008fec0003800000 */
[----:B------:R-:W3:Y:S01]  /*19630*/  DADD R54, R6, R36 ;  /* 0x0000000006367229 */ /* 0x000ee20000000024 */
[----:B0-----:R-:W-:Y:S01]  /*19640*/  MOV R2, 0x1 ;  /* 0x0000000100027802 */ /* 0x001fe20000000f00 */
[----:B---3--:R-:W0:Y:S01]  /*19650*/  MUFU.RCP64H R3, R55 ;  /* 0x0000003700037308 */ /* 0x008e220000001800 */
        /* <DEDUP_REMOVED lines=51> */
[----:B------:R-:W-:Y:S02]  /*19990*/  MOV R5, R37 ;  /* 0x0000002500057202 */ /* 0x000fe40000000f00 */
[----:B------:R-:W-:-:S07]  /*199a0*/  MOV R0, 0x199c0 ;  /* 0x000199c000007802 */ /* 0x000fce0000000f00 */
[----:B-12---:R-:W-:Y:S05]  /*199b0*/  CALL.REL.NOINC `($__internal_21_$__cuda_sm20_div_rn_f64_full) ;  /* 0x0000025800187944 */ /* 0x006fea0003c00000 */
.L_x_5980:
[----:B------:R-:W-:Y:S05]  /*199c0*/  BSYNC.RECONVERGENT B2 ;  /* 0x0000000000027941 */ /* 0x000fea0003800200 */
.L_x_5979:
        /* <DEDUP_REMOVED lines=22> */
.L_x_5978:
[----:B------:R-:W-:Y:S05]  /*19b30*/  BSYNC.RECONVERGENT B1 ;  /* 0x0000000000017941 */ /* 0x000fea0003800200 */
.L_x_5977:
[----:B------:R-:W5:Y:S01]  /*19b40*/  DSETP.NEU.AND P0, PT, R6, RZ, PT ;  /* 0x000000ff0600722a */ /* 0x000f620003f0d000 */
        /* <DEDUP_REMOVED lines=8> */
[----:B-----5:R-:W-:Y:S06]  /*19bd0*/  @!P0 BRA `(.L_x_5982) ;  /* 0x0000000400648947 */ /* 0x020fec0003800000 */
[----:B------:R-:W5:Y:S01]  /*19be0*/  DSETP.NEU.AND P0, PT, R36, RZ, PT ;  /* 0x000000ff2400722a */ /* 0x000f620003f0d000 */
[----:B------:R-:W-:Y:S01]  /*19bf0*/  IMAD.MOV.U32 R63, RZ, RZ, R74 ;  /* 0x000000ffff3f7224 */ /* 0x000fe200078e004a */
[----:B------:R-:W-:Y:S01]  /*19c00*/  MOV R56, R6 ;  /* 0x0000000600387202 */ /* 0x000fe20000000f00 */
[----:B------:R-:W-:Y:S01]  /*19c10*/  IMAD.MOV.U32 R57, RZ, RZ, R7 ;  /* 0x000000ffff397224 */ /* 0x000fe200078e0007 */
[----:B------:R-:W-:Y:S01]  /*19c20*/  MOV R20, R48 ;  /* 0x0000003000147202 */ /* 0x000fe20000000f00 */
[----:B------:R-:W-:Y:S01]  /*19c30*/  IMAD.MOV.U32 R21, RZ, RZ, R49 ;  /* 0x000000ffff157224 */ /* 0x000fe200078e0031 */
[----:B------:R-:W-:Y:S01]  /*19c40*/  MOV R22, R60 ;  /* 0x0000003c00167202 */ /* 0x000fe20000000f00 */
[----:B------:R-:W-:Y:S01]  /*19c50*/  IMAD.MOV.U32 R23, RZ, RZ, R61 ;  /* 0x000000ffff177224 */ /* 0x000fe200078e003d */
[----:B-----5:R-:W-:Y:S06]  /*19c60*/  @!P0 BRA `(.L_x_5982) ;  /* 0x0000000400408947 */ /* 0x020fec0003800000 */
[----:B------:R-:W5:Y:S01]  /*19c70*/  DADD R56, R6, R36 ;  /* 0x0000000006387229 */ /* 0x000f620000000024 */
[----:B0--3--:R-:W-:Y:S01]  /*19c80*/  MOV R2, 0x1 ;  /* 0x0000000100027802 */ /* 0x009fe20000000f00 */
[----:B-----5:R-:W0:Y:S01]  /*19c90*/  MUFU.RCP64H R3, R57 ;  /* 0x0000003900037308 */ /* 0x020e220000001800 */
        /* <DEDUP_REMOVED lines=53> */
[----:B-12-4-:R-:W-:Y:S05]  /*19ff0*/  CALL.REL.NOINC `($__internal_21_$__cuda_sm20_div_rn_f64_full) ;  /* 0x0000025000887944 */ /* 0x016fea0003c00000 */
.L_x_5984:
[----:B------:R-:W-:Y:S05]  /*1a000*/  BSYNC.RECONVERGENT B2 ;  /* 0x0000000000027941 */ /* 0x000fea0003800200 */
.L_x_5983:
        /* <DEDUP_REMOVED lines=22> */
.L_x_5982:
[----:B------:R-:W-:Y:S05]  /*1a170*/  BSYNC.RECONVERGENT B1 ;  /* 0x0000000000017941 */ /* 0x000fea0003800200 */
.L_x_5981:
[----:B------:R-:W5:Y:S01]  /*1a180*/  DSETP.NEU.AND P0, PT, R6, RZ, PT ;  /* 0x000000ff0600722a */ /* 0x000f620003f0d000 */
[----:B0-----:R-:W-:Y:S01]  /*1a190*/  MOV R16, R36 ;  /* 0x0000002400107202 */ /* 0x001fe20000000f00 */
[----:B------:R-:W-:Y:S01]  /*1a1a0*/  IMAD.MOV.U32 R17, RZ, RZ, R37 ;  /* 0x000000ffff117224 */ /* 0x000fe200078e0025 */
[----:B-1----:R-:W-:Y:S01]  /*1a1b0*/  MOV R30, R44 ;  /* 0x0000002c001e7202 */ /* 0x002fe20000000f00 */
[----:B------:R-:W-:Y:S01]  /*1a1c0*/  IMAD.MOV.U32 R31, RZ, RZ, R45 ;  /* 0x000000ffff1f7224 */ /* 0x000fe200078e002d */
[----:B------:R-:W-:Y:S01]  /*1a1d0*/  MOV R28, R34 ;  /* 0x00000022001c7202 */ /* 0x000fe20000000f00 */
[----:B------:R-:W-:Y:S01]  /*1a1e0*/  IMAD.MOV.U32 R29, RZ, RZ, R35 ;  /* 0x000000ffff1d7224 */ /* 0x000fe200078e0023 */
[----:B-----5:R-:W-:Y:S06]  /*1a1f0*/  @!P0 BRA `(.L_x_5797) ;  /* 0x00000004006c8947 */ /* 0x020fec0003800000 */
        /* <DEDUP_REMOVED lines=10> */
[----:B---3--:R-:W-:Y:S01]  /*1a2a0*/  IMAD.MOV.U32 R2, RZ, RZ, 0x1 ;  /* 0x00000001ff027424 */ /* 0x008fe200078e00ff */
        /* <DEDUP_REMOVED lines=56> */
[----:B--2-4-:R-:W-:Y:S05]  /*1a630*/  CALL.REL.NOINC `($__internal_21_$__cuda_sm20_div_rn_f64_full) ;  /* 0x0000024800f87944 */ /* 0x014fea0003c00000 */
.L_x_5986:
[----:B------:R-:W-:Y:S05]  /*1a640*/  BSYNC.RECONVERGENT B1 ;  /* 0x0000000000017941 */ /* 0x000fea0003800200 */
.L_x_5985:
        /* <DEDUP_REMOVED lines=22> */
.L_x_5797:
[----:B------:R-:W-:Y:S05]  /*1a7b0*/  BSYNC.RECONVERGENT B6 ;  /* 0x0000000000067941 */ /* 0x000fea0003800200 */
.L_x_5796:
[----:B------:R-:W5:Y:S02]  /*1a7c0*/  LDCU UR4, c[0x0][0x3cc] ;  /* 0x00007980ff0477ac */ /* 0x000f640008000800 */
[----:B-----5:R-:W-:-:S09]  /*1a7d0*/  UISETP.NE.AND UP0, UPT, UR4, URZ, UPT ;  /* 0x000000ff0400728c */ /* 0x020fd2000bf05270 */
[----:B------:R-:W-:Y:S05]  /*1a7e0*/  BRA.U !UP0, `(.L_x_5987) ;  /* 0x0000001d086c7547 */ /* 0x000fea000b800000 */
[----:B0--3--:R-:W0:Y:S01]  /*1a7f0*/  S2R R2, SR_CgaCtaId ;  /* 0x0000000000027919 */ /* 0x009e220000008800 */
[----:B------:R-:W3:Y:S01]  /*1a800*/  LDC R60, c[0x0][0x360] ;  /* 0x0000d800ff3c7b82 */ /* 0x000ee20000000800 */
[----:B------:R-:W-:-:S05]  /*1a810*/  MOV R0, 0x400 ;  /* 0x0000040000007802 */ /* 0x000fca0000000f00 */
[----:B------:R-:W-:Y:S02]  /*1a820*/  VIADD R75, R0, 0x10 ;  /* 0x00000010004b7836 */ /* 0x000fe40000000000 */
[----:B------:R-:W5:Y:S01]  /*1a830*/  LDC R64, c[0x0][0x364] ;  /* 0x0000d900ff407b82 */ /* 0x000f620000000800 */
[----:B---3--:R-:W-:Y:S02]  /*1a840*/  IMAD R0, R97, R60, R96 ;  /* 0x0000003c61007224 */ /* 0x008fe400078e0260 */
[----:B0-----:R-:W-:Y:S02]  /*1a850*/  LEA R75, R2, R75, 0x18 ;  /* 0x0000004b024b7211 */ /* 0x001fe400078ec0ff */
[----:B-----5:R-:W-:Y:S02]  /*1a860*/  ISETP.GE.U32.AND P0, PT, R64, 0x2, PT ;  /* 0x000000024000780c */ /* 0x020fe40003f06070 */
[----:B------:R-:W-:-:S05]  /*1a870*/  LEA R61, R0, R75, 0x7 ;  /* 0x0000004b003d7211 */ /* 0x000fca00078e38ff */
[----:B--2---:R0:W-:Y:S04]  /*1a880*/  STS.128 [R61], R8 ;  /* 0x000000083d007388 */ /* 0x0041e80000000c00 */
[----:B------:R0:W-:Y:S04]  /*1a890*/  STS [R61+0x10], R43 ;  /* 0x0000102b3d007388 */ /* 0x0001e80000000800 */
[----:B------:R0:W-:Y:S04]  /*1a8a0*/  STS.64 [R61+0x18], R52 ;  /* 0x000018343d007388 */ /* 0x0001e80000000a00 */
[----:B----4-:R0:W-:Y:S04]  /*1a8b0*/  STS.128 [R61+0x20], R12 ;  /* 0x0000200c3d007388 */ /* 0x0101e80000000c00 */
[----:B------:R0:W-:Y:S04]  /*1a8c0*/  STS [R61+0x30], R62 ;  /* 0x0000303e3d007388 */ /* 0x0001e80000000800 */
[----:B------:R0:W-:Y:S04]  /*1a8d0*/  STS.64 [R61+0x38], R54 ;  /* 0x000038363d007388 */ /* 0x0001e80000000a00 */
[----:B------:R0:W-:Y:S04]  /*1a8e0*/  STS.128 [R61+0x40], R20 ;  /* 0x000040143d007388 */ /* 0x0001e80000000c00 */
[----:B------:R0:W-:Y:S04]  /*1a8f0*/  STS [R61+0x50], R63 ;  /* 0x0000503f3d007388 */ /* 0x0001e80000000800 */
[----:B------:R0:W-:Y:S04]  /*1a900*/  STS.64 [R61+0x58], R56 ;  /* 0x000058383d007388 */ /* 0x0001e80000000a00 */
[----:B-1----:R0:W-:Y:S04]  /*1a910*/  STS.128 [R61+0x60], R28 ;  /* 0x0000601c3d007388 */ /* 0x0021e80000000c00 */
[----:B------:R0:W-:Y:S04]  /*1a920*/  STS [R61+0x70], R42 ;  /* 0x0000702a3d007388 */ /* 0x0001e80000000800 */
[----:B------:R0:W-:Y:S01]  /*1a930*/  STS.64 [R61+0x78], R16 ;  /* 0x000078103d007388 */ /* 0x0001e20000000a00 */
[----:B------:R-:W-:Y:S05]  /*1a940*/  @!P0 BRA `(.L_x_5987) ;  /* 0x0000001c00148947 */ /* 0x000fea0003800000 */
[----:B------:R-:W-:-:S07]  /*1a950*/  IMAD.MOV.U32 R65, RZ, RZ, R64 ;  /* 0x000000ffff417224 */ /* 0x000fce00078e0040 */
.L_x_6006:
[----:B------:R-:W-:Y:S01]  /*1a960*/  SHF.R.U32.HI R72, RZ, 0x1, R65 ;  /* 0x00000001ff487819 */ /* 0x000fe20000011641 */
[----:B------:R-:W-:Y:S05]  /*1a970*/  WARPSYNC.ALL ;  /* 0x0000000000007948 */ /* 0x000fea0003800000 */
[----:B0-----:R-:W-:Y:S01]  /*1a980*/  IADD3 R3, PT, PT, R72, R97, RZ ;  /* 0x0000006148037210 */ /* 0x001fe20007ffe0ff */
[----:B------:R-:W-:Y:S03]  /*1a990*/  BAR.SYNC.DEFER_BLOCKING 0x0 ;  /* 0x0000000000007b1d */ /* 0x000fe60000010000 */
[----:B------:R-:W-:-:S03]  /*1a9a0*/  ISETP.GE.U32.AND P0, PT, R3, R64, PT ;  /* 0x000000400300720c */ /* 0x000fc60003f06070 */
[----:B------:R-:W-:Y:S01]  /*1a9b0*/  BSSY.RECONVERGENT B1, `(.L_x_5988) ;  /* 0x00001bb000017945 */ /* 0x000fe20003800200 */
[----:B------:R-:W-:-:S13]  /*1a9c0*/  ISETP.GE.U32.OR P0, PT, R97, R72, P0 ;  /* 0x000000486100720c */ /* 0x000fda0000706470 */
[----:B---3--:R-:W-:Y:S05]  /*1a9d0*/  @P0 BRA `(.L_x_5989) ;  /* 0x0000001800e00947 */ /* 0x008fea0003800000 */
[----:B------:R-:W-:Y:S01]  /*1a9e0*/  IMAD R0, R3, R60, R96 ;  /* 0x0000003c03007224 */ /* 0x000fe200078e0260 */
[----:B------:R-:W0:Y:S01]  /*1a9f0*/  DSETP.NEU.AND P0, PT, R52, RZ, PT ;  /* 0x000000ff3400722a */ /* 0x000e220003f0d000 */
[----:B------:R-:W-:Y:S02]  /*1aa00*/  BSSY.RECONVERGENT B2, `(.L_x_5990) ;  /* 0x0000069000027945 */ /* 0x000fe40003800200 */
[----:B------:R-:W-:-:S05]  /*1aa10*/  IMAD R0, R0, 0x80, R75 ;  /* 0x0000008000007824 */ /* 0x000fca00078e024b */
[----:B------:R-:W1:Y:S04]  /*1aa20*/  LDS.64 R26, [R0+0x18] ;  /* 0x00001800001a7984 */ /* 0x000e680000000a00 */
[----:B------:R-:W2:Y:S04]  /*1aa30*/  LDS.128 R4, [R0] ;  /* 0x0000000000047984 */ /* 0x000ea80000000c00 */
[----:B0-----:R0:W3:Y:S04]  /*1aa40*/  @!P0 LDS R43, [R0+0x10] ;  /* 0x00001000002b8984 */ /* 0x0010e80000000800 */
[----:B------:R0:W4:Y:S04]  /*1aa50*/  LDS R73, [R0+0x70] ;  /* 0x0000700000497984 */ /* 0x0001280000000800 */
[----:B------:R0:W0:Y:S04]  /*1aa60*/  LDS R74, [R0+0x50] ;  /* 0x00005000004a7984 */ /* 0x0000280000000800 */
[----:B------:R0:W0:Y:S04]  /*1aa70*/  LDS R76, [R0+0x30] ;  /* 0x00003000004c7984 */ /* 0x0000280000000800 */
[----:B------:R0:W0:Y:S04]  /*1aa80*/  LDS.64 R68, [R0+0x78] ;  /* 0x0000780000447984 */ /* 0x0000280000000a00 */
[----:B------:R0:W0:Y:S04]  /*1aa90*/  LDS.64 R66, [R0+0x58] ;  /* 0x0000580000427984 */ /* 0x0000280000000a00 */
[----:B------:R0:W0:Y:S04]  /*1aaa0*/  LDS.64 R70, [R0+0x38] ;  /* 0x0000380000467984 */ /* 0x0000280000000a00 */
[----:B------:R0:W0:Y:S04]  /*1aab0*/  LDS.128 R32, [R0+0x60] ;  /* 0x0000600000207984 */ /* 0x0000280000000c00 */
[----:B------:R0:W0:Y:S01]  /*1aac0*/  LDS.128 R36, [R0+0x40] ;  /* 0x0000400000247984 */ /* 0x0000220000000c00 */
[----:B-1----:R-:W-:Y:S01]  /*1aad0*/  @!P0 MOV R52, R26 ;  /* 0x0000001a00348202 */ /* 0x002fe20000000f00 */
[----:B------:R-:W-:-:S02]  /*1aae0*/  @!P0 IMAD.MOV.U32 R53, RZ, RZ, R27 ;  /* 0x000000ffff358224 */ /* 0x000fc400078e001b */
[----:B------:R1:W0:Y:S01]  /*1aaf0*/  LDS.128 R44, [R0+0x20] ;  /* 0x00002000002c7984 */ /* 0x0002220000000c00 */
[----:B--2---:R-:W-:Y:S01]  /*1ab00*/  @!P0 MOV R8, R4 ;  /* 0x0000000400088202 */ /* 0x004fe20000000f00 */
[----:B------:R-:W-:Y:S01]  /*1ab10*/  @!P0 IMAD.MOV.U32 R9, RZ, RZ, R5 ;  /* 0x000000ffff098224 */ /* 0x000fe200078e0005 */
[----:B------:R-:W-:Y:S01]  /*1ab20*/  @!P0 MOV R10, R6 ;  /* 0x00000006000a8202 */ /* 0x000fe20000000f00 */
[----:B------:R-:W-:Y:S01]  /*1ab30*/  @!P0 IMAD.MOV.U32 R11, RZ, RZ, R7 ;  /* 0x000000ffff0b8224 */ /* 0x000fe200078e0007 */
[----:B---3--:R-:W-:Y:S06]  /*1ab40*/  @!P0 BRA `(.L_x_5991) ;  /* 0x0000000400508947 */ /* 0x008fec0003800000 */
[----:B------:R-:W2:Y:S02]  /*1ab50*/  DSETP.NEU.AND P0, PT, R26, RZ, PT ;  /* 0x000000ff1a00722a */ /* 0x000ea40003f0d000 */
[----:B--2---:R-:W-:Y:S05]  /*1ab60*/  @!P0 BRA `(.L_x_5991) ;  /* 0x0000000400488947 */ /* 0x004fea0003800000 */
        /* <DEDUP_REMOVED lines=56> */
[----:B----4-:R-:W-:Y:S05]  /*1aef0*/  CALL.REL.NOINC `($__internal_21_$__cuda_sm20_div_rn_f64_full) ;  /* 0x0000024000c87944 */ /* 0x010fea0003c00000 */
.L_x_5993:
[----:B------:R-:W-:Y:S05]  /*1af00*/  BSYNC.RECONVERGENT B3 ;  /* 0x0000000000037941 */ /* 0x000fea0003800200 */
.L_x_5992:
        /* <DEDUP_REMOVED lines=23> */
[----:B-1----:R2:W3:Y:S02]  /*1b080*/  DFMA R10, R50, R2, R10 ;  /* 0x00000002320a722b */ /* 0x0024e4000000000a */
.L_x_5991:
[----:B------:R-:W-:Y:S05]  /*1b090*/  BSYNC.RECONVERGENT B2 ;  /* 0x0000000000027941 */ /* 0x000fea0003800200 */
.L_x_5990:
[----:B------:R-:W5:Y:S01]  /*1b0a0*/  DSETP.NEU.AND P0, PT, R54, RZ, PT ;  /* 0x000000ff3600722a */ /* 0x000f620003f0d000 */
[----:B------:R-:W-:Y:S01]  /*1b0b0*/  BSSY.RECONVERGENT B2, `(.L_x_5994) ;  /* 0x0000063000027945 */ /* 0x000fe20003800200 */
[----:B0-----:R-:W-:Y:S01]  /*1b0c0*/  MOV R6, R70 ;  /* 0x0000004600067202 */ /* 0x001fe20000000f00 */
[----:B------:R-:W-:Y:S01]  /*1b0d0*/  IMAD.MOV.U32 R7, RZ, RZ, R71 ;  /* 0x000000ffff077224 */ /* 0x000fe200078e0047 */
[----:B------:R-:W-:Y:S01]  /*1b0e0*/  MOV R48, R44 ;  /* 0x0000002c00307202 */ /* 0x000fe20000000f00 */
[----:B------:R-:W-:Y:S01]  /*1b0f0*/  IMAD.MOV.U32 R49, RZ, RZ, R45 ;  /* 0x000000ffff317224 */ /* 0x000fe200078e002d */
[----:B--2---:R-:W-:Y:S01]  /*1b100*/  MOV R50, R46 ;  /* 0x0000002e00327202 */ /* 0x004fe20000000f00 */
        /* <DEDUP_REMOVED lines=54> */
[----:B0-----:R-:W1:Y:S02]  /*1b470*/  DFMA R2, R2, R6, R4 ;  /* 0x000000060202722b */ /* 0x001e640000000004 */
[----:B-1----:R-:W-:Y:S01]  /*1b480*/  FFMA R0, RZ, R19, R3 ;  /* 0x00000013ff007223 */ /* 0x002fe20000000003 */
        /* <DEDUP_REMOVED lines=13> */
[----:B---34-:R-:W-:Y:S05]  /*1b560*/  CALL.REL.NOINC `($__internal_21_$__cuda_sm20_div_rn_f64_full) ;  /* 0x0000023c002c7944 */ /* 0x018fea0003c00000 */
.L_x_5997:
[----:B------:R-:W-:Y:S05]  /*1b570*/  BSYNC.RECONVERGENT B3 ;  /* 0x0000000000037941 */ /* 0x000fea0003800200 */
.L_x_5996:
        /* <DEDUP_REMOVED lines=22> */
.L_x_5995:
[----:B------:R-:W-:Y:S05]  /*1b6e0*/  BSYNC.RECONVERGENT B2 ;  /* 0x0000000000027941 */ /* 0x000fea0003800200 */
.L_x_5994:
[----:B------:R-:W5:Y:S01]  /*1b6f0*/  DSETP.NEU.AND P0, PT, R56, RZ, PT ;  /* 0x000000ff3800722a */ /* 0x000f620003f0d000 */
[----:B------:R-:W-:Y:S01]  /*1b700*/  BSSY.RECONVERGENT B2, `(.L_x_5998) ;  /* 0x0000061000027945 */ /* 0x000fe20003800200 */
[----:B------:R-:W-:Y:S01]  /*1b710*/  IMAD.MOV.U32 R70, RZ, RZ, R66 ;  /* 0x000000ffff467224 */ /* 0x000fe200078e0042 */
[----:B------:R-:W-:Y:S01]  /*1b720*/  MOV R71, R67 ;  /* 0x0000004300477202 */ /* 0x000fe20000000f00 */
[----:B0-----:R-:W-:Y:S01]  /*1b730*/  IMAD.MOV.U32 R44, RZ, RZ, R36 ;  /* 0x000000ffff2c7224 */ /* 0x001fe200078e0024 */
[----:B------:R-:W-:Y:S01]  /*1b740*/  MOV R45, R37 ;  /* 0x00000025002d7202 */ /* 0x000fe20000000f00 */
[----:B------:R-:W-:Y:S01]  /*1b750*/  IMAD.MOV.U32 R46, RZ, RZ, R38 ;  /* 0x000000ffff2e7224 */ /* 0x000fe200078e0026 */
[----:B------:R-:W-:Y:S01]  /*1b760*/  MOV R47, R39 ;  /* 0x00000027002f7202 */ /* 0x000fe20000000f00 */
[----:B-----5:R-:W-:Y:S06]  /*1b770*/  @!P0 BRA `(.L_x_5999) ;  /* 0x0000000400648947 */ /* 0x020fec0003800000 */
        /* <DEDUP_REMOVED lines=53> */
[----:B-1----:R-:W-:-:S05]  /*1bad0*/  FFMA R0, RZ, R71, R3 ;  /* 0x00000047ff007223 */ /* 0x002fca0000000003 */
        /* <DEDUP_REMOVED lines=11> */
[----:B--234-:R-:W-:Y:S05]  /*1bb90*/  CALL.REL.NOINC `($__internal_21_$__cuda_sm20_div_rn_f64_full) ;  /* 0x0000023400a07944 */ /* 0x01cfea0003c00000 */
.L_x_6001:
[----:B------:R-:W-:Y:S05]  /*1bba0*/  BSYNC.RECONVERGENT B3 ;  /* 0x0000000000037941 */ /* 0x000fea0003800200 */
.L_x_6000:
        /* <DEDUP_REMOVED lines=22> */
.L_x_5999:
[----:B------:R-:W-:Y:S05]  /*1bd10*/  BSYNC.RECONVERGENT B2 ;  /* 0x0000000000027941 */ /* 0x000fea0003800200 */
.L_x_5998:
[----:B------:R-:W5:Y:S01]  /*1bd20*/  DSETP.NEU.AND P0, PT, R16, RZ, PT ;  /* 0x000000ff1000722a */ /* 0x000f620003f0d000 */
[----:B------:R-:W-:Y:S01]  /*1bd30*/  BSSY.RECONVERGENT B2, `(.L_x_6002) ;  /* 0x0000061000027945 */ /* 0x000fe20003800200 */
[----:B0-----:R-:W-:Y:S01]  /*1bd40*/  MOV R36, R68 ;  /* 0x0000004400247202 */ /* 0x001fe20000000f00 */
[----:B------:R-:W-:Y:S01]  /*1bd50*/  IMAD.MOV.U32 R37, RZ, RZ, R69 ;  /* 0x000000ffff257224 */ /* 0x000fe200078e0045 */
[----:B------:R-:W-:Y:S01]  /*1bd60*/  MOV R24, R32 ;  /* 0x0000002000187202 */ /* 0x000fe20000000f00 */
[----:B------:R-:W-:Y:S01]  /*1bd70*/  IMAD.MOV.U32 R25, RZ, RZ, R33 ;  /* 0x000000ffff197224 */ /* 0x000fe200078e0021 */
[----:B------:R-:W-:Y:S01]  /*1bd80*/  MOV R26, R34 ;  /* 0x00000022001a7202 */ /* 0x000fe20000000f00 */
[----:B------:R-:W-:Y:S01]  /*1bd90*/  IMAD.MOV.U32 R27, RZ, RZ, R35 ;  /* 0x000000ffff1b7224 */ /* 0x000fe200078e0023 */
[----:B-----5:R-:W-:Y:S06]  /*1bda0*/  @!P0 BRA `(.L_x_6003) ;  /* 0x0000000400648947 */ /* 0x020fec0003800000 */
        /* <DEDUP_REMOVED lines=65> */
[----:B--23--:R-:W-:Y:S05]  /*1c1c0*/  CALL.REL.NOINC `($__internal_21_$__cuda_sm20_div_rn_f64_full) ;  /* 0x0000023000147944 */ /* 0x00cfea0003c00000 */
.L_x_6005:
[----:B------:R-:W-:Y:S05]  /*1c1d0*/  BSYNC.RECONVERGENT B3 ;  /* 0x0000000000037941 */ /* 0x000fea0003800200 */
.L_x_6004:
        /* <DEDUP_REMOVED lines=22> */
.L_x_6003:
[----:B------:R-:W-:Y:S05]  /*1c340*/  BSYNC.RECONVERGENT B2 ;  /* 0x0000000000027941 */ /* 0x000fea0003800200 */
.L_x_6002:
[----:B---3--:R3:W-:Y:S01]  /*1c350*/  STS.128 [R61], R8 ;  /* 0x000000083d007388 */ /* 0x0087e20000000c00 */
[----:B------:R-:W-:Y:S01]  /*1c360*/  IMAD.MOV.U32 R62, RZ, RZ, R76 ;  /* 0x000000ffff3e7224 */ /* 0x000fe200078e004c */
[----:B--2---:R-:W-:Y:S01]  /*1c370*/  MOV R14, R50 ;  /* 0x00000032000e7202 */ /* 0x004fe20000000f00 */
[----:B------:R-:W-:Y:S01]  /*1c380*/  IMAD.MOV.U32 R15, RZ, RZ, R51 ;  /* 0x000000ffff0f7224 */ /* 0x000fe200078e0033 */
[----:B------:R3:W-:Y:S01]  /*1c390*/  STS [R61+0x10], R43 ;  /* 0x0000102b3d007388 */ /* 0x0007e20000000800 */
[----:B------:R-:W-:Y:S01]  /*1c3a0*/  MOV R12, R48 ;  /* 0x00000030000c7202 */ /* 0x000fe20000000f00 */
[----:B------:R-:W-:Y:S01]  /*1c3b0*/  IMAD.MOV.U32 R13, RZ, RZ, R49 ;  /* 0x000000ffff0d7224 */ /* 0x000fe200078e0031 */
[----:B------:R-:W-:Y:S01]  /*1c3c0*/  MOV R54, R6 ;  /* 0x0000000600367202 */ /* 0x000fe20000000f00 */
[----:B------:R3:W-:Y:S01]  /*1c3d0*/  STS.64 [R61+0x18], R52 ;  /* 0x000018343d007388 */ /* 0x0007e20000000a00 */
[----:B------:R-:W-:Y:S01]  /*1c3e0*/  IMAD.MOV.U32 R55, RZ, RZ, R7 ;  /* 0x000000ffff377224 */ /* 0x000fe200078e0007 */
[----:B------:R-:W-:Y:S01]  /*1c3f0*/  MOV R20, R44 ;  /* 0x0000002c00147202 */ /* 0x000fe20000000f00 */
[----:B------:R-:W-:Y:S01]  /*1c400*/  IMAD.MOV.U32 R21, RZ, RZ, R45 ;  /* 0x000000ffff157224 */ /* 0x000fe200078e002d */
[----:B------:R3:W-:Y:S01]  /*1c410*/  STS.128 [R61+0x20], R48 ;  /* 0x000020303d007388 */ /* 0x0007e20000000c00 */
[----:B-1----:R-:W-:Y:S01]  /*1c420*/  MOV R22, R46 ;  /* 0x0000002e00167202 */ /* 0x002fe20000000f00 */
[----:B------:R-:W-:Y:S01]  /*1c430*/  IMAD.MOV.U32 R23, RZ, RZ, R47 ;  /* 0x000000ffff177224 */ /* 0x000fe200078e002f */
[----:B------:R-:W-:Y:S01]  /*1c440*/  MOV R63, R74 ;  /* 0x0000004a003f7202 */ /* 0x000fe20000000f00 */
[----:B------:R3:W-:Y:S01]  /*1c450*/  STS [R61+0x30], R76 ;  /* 0x0000304c3d007388 */ /* 0x0007e20000000800 */
[----:B------:R-:W-:Y:S01]  /*1c460*/  IMAD.MOV.U32 R56, RZ, RZ, R70 ;  /* 0x000000ffff387224 */ /* 0x000fe200078e0046 */
[----:B------:R-:W-:Y:S01]  /*1c470*/  MOV R57, R71 ;  /* 0x0000004700397202 */ /* 0x000fe20000000f00 */
[----:B------:R-:W-:Y:S01]  /*1c480*/  IMAD.MOV.U32 R28, RZ, RZ, R24 ;  /* 0x000000ffff1c7224 */ /* 0x000fe200078e0018 */
[----:B------:R3:W-:Y:S01]  /*1c490*/  STS.64 [R61+0x38], R6 ;  /* 0x000038063d007388 */ /* 0x0007e20000000a00 */
[----:B------:R-:W-:Y:S01]  /*1c4a0*/  MOV R29, R25 ;  /* 0x00000019001d7202 */ /* 0x000fe20000000f00 */
[----:B------:R-:W-:Y:S01]  /*1c4b0*/  IMAD.MOV.U32 R30, RZ, RZ, R26 ;  /* 0x000000ffff1e7224 */ /* 0x000fe200078e001a */
[----:B------:R-:W-:Y:S01]  /*1c4c0*/  MOV R31, R27 ;  /* 0x0000001b001f7202 */ /* 0x000fe20000000f00 */
[----:B------:R3:W-:Y:S01]  /*1c4d0*/  STS.128 [R61+0x40], R44 ;  /* 0x0000402c3d007388 */ /* 0x0007e20000000c00 */
[----:B----4-:R-:W-:Y:S01]  /*1c4e0*/  IMAD.MOV.U32 R42, RZ, RZ, R73 ;  /* 0x000000ffff2a7224 */ /* 0x010fe200078e0049 */
[----:B------:R-:W-:Y:S01]  /*1c4f0*/  MOV R16, R36 ;  /* 0x0000002400107202 */ /* 0x000fe20000000f00 */
[----:B------:R-:W-:Y:S01]  /*1c500*/  IMAD.MOV.U32 R17, RZ, RZ, R37 ;  /* 0x000000ffff117224 */ /* 0x000fe200078e0025 */
[----:B------:R3:W-:Y:S04]  /*1c510*/  STS [R61+0x50], R74 ;  /* 0x0000504a3d007388 */ /* 0x0007e80000000800 */
[----:B------:R3:W-:Y:S04]  /*1c520*/  STS.64 [R61+0x58], R70 ;  /* 0x000058463d007388 */ /* 0x0007e80000000a00 */
[----:B------:R3:W-:Y:S04]  /*1c530*/  STS.128 [R61+0x60], R24 ;  /* 0x000060183d007388 */ /* 0x0007e80000000c00 */
[----:B------:R3:W-:Y:S04]  /*1c540*/  STS [R61+0x70], R73 ;  /* 0x000070493d007388 */ /* 0x0007e80000000800 */
[----:B------:R3:W-:Y:S02]  /*1c550*/  STS.64 [R61+0x78], R36 ;  /* 0x000078243d007388 */ /* 0x0007e40000000a00 */
.L_x_5989:
[----:B------:R-:W-:Y:S05]  /*1c560*/  BSYNC.RECONVERGENT B1 ;  /* 0x0000000000017941 */ /* 0x000fea0003800200 */
.L_x_5988:
[----:B------:R-:W-:Y:S02]  /*1c570*/  ISETP.GT.U32.AND P0, PT, R65, 0x3, PT ;  /* 0x000000034100780c */ /* 0x000fe40003f04070 */
[----:B------:R-:W-:-:S11]  /*1c580*/  MOV R65, R72 ;  /* 0x0000004800417202 */ /* 0x000fd60000000f00 */
[----:B------:R-:W-:Y:S05]  /*1c590*/  @P0 BRA `(.L_x_6006) ;  /* 0xffffffe000f00947 */ /* 0x000fea000383ffff */
.L_x_5987:
[----:B------:R-:W5:Y:S02]  /*1c5a0*/  LDCU UR4, c[0x0][0x3c8] ;  /* 0x00007900ff0477ac */ /* 0x000f640008000800 */
[----:B-----5:R-:W-:-:S09]  /*1c5b0*/  UISETP.NE.AND UP0, UPT, UR4, URZ, UPT ;  /* 0x000000ff0400728c */ /* 0x020fd2000bf05270 */
[----:B------:R-:W-:Y:S05]  /*1c5c0*/  BRA.U !UP0, `(.L_x_6007) ;  /* 0x0000003908ac7547 */ /* 0x000fea000b800000 */
[----:B---3--:R-:W3:Y:S02]  /*1c5d0*/  LDC R74, c[0x0][0x360] ;  /* 0x0000d800ff4a7b82 */ /* 0x008ee40000000800 */
        /* <DEDUP_REMOVED lines=25> */
.L_x_6027:
        /* <DEDUP_REMOVED lines=8> */
[----:B------:R-:W-:Y:S01]  /*1c7f0*/  IMAD R0, R64, 0x80, R72 ;  /* 0x0000008040007824 */ /* 0x000fe200078e0248 */
[----:B------:R-:W3:Y:S01]  /*1c800*/  DSETP.NEU.AND P0, PT, R52, RZ, PT ;  /* 0x000000ff3400722a */ /* 0x000ee20003f0d000 */
[----:B------:R-:W-:Y:S03]  /*1c810*/  BSSY.RECONVERGENT B2, `(.L_x_6011) ;  /* 0x0000068000027945 */ /* 0x000fe60003800200 */
[----:B------:R-:W0:Y:S04]  /*1c820*/  LDS.64 R26, [R0+0x18] ;  /* 0x00001800001a7984 */ /* 0x000e280000000a00 */
[----:B------:R-:W1:Y:S04]  /*1c830*/  LDS.128 R4, [R0] ;  /* 0x0000000000047984 */ /* 0x000e680000000c00 */
[----:B---3--:R2:W3:Y:S04]  /*1c840*/  @!P0 LDS R43, [R0+0x10] ;  /* 0x00001000002b8984 */ /* 0x0084e80000000800 */
[----:B------:R2:W4:Y:S04]  /*1c850*/  LDS R61, [R0+0x70] ;  /* 0x00007000003d7984 */ /* 0x0005280000000800 */
[----:B------:R2:W2:Y:S04]  /*1c860*/  LDS R60, [R0+0x50] ;  /* 0x00005000003c7984 */ /* 0x0004a80000000800 */
[----:B------:R0:W2:Y:S04]  /*1c870*/  LDS R75, [R0+0x30] ;  /* 0x00003000004b7984 */ /* 0x0000a80000000800 */
[----:B------:R0:W2:Y:S04]  /*1c880*/  LDS.64 R68, [R0+0x78] ;  /* 0x0000780000447984 */ /* 0x0000a80000000a00 */
[----:B------:R0:W2:Y:S04]  /*1c890*/  LDS.64 R66, [R0+0x58] ;  /* 0x0000580000427984 */ /* 0x0000a80000000a00 */
[----:B------:R0:W2:Y:S04]  /*1c8a0*/  LDS.64 R70, [R0+0x38] ;  /* 0x0000380000467984 */ /* 0x0000a80000000a00 */
[----:B------:R1:W2:Y:S04]  /*1c8b0*/  LDS.128 R32, [R0+0x60] ;  /* 0x0000600000207984 */ /* 0x0002a80000000c00 */
[----:B------:R2:W2:Y:S01]  /*1c8c0*/  LDS.128 R36, [R0+0x40] ;  /* 0x0000400000247984 */ /* 0x0004a20000000c00 */
[----:B0-----:R-:W-:Y:S01]  /*1c8d0*/  @!P0 MOV R52, R26 ;  /* 0x0000001a00348202 */ /* 0x001fe20000000f00 */
[----:B------:R-:W-:-:S02]  /*1c8e0*/  @!P0 IMAD.MOV.U32 R53, RZ, RZ, R27 ;  /* 0x000000ffff358224 */ /* 0x000fc400078e001b */
[----:B------:R0:W0:Y:S01]  /*1c8f0*/  LDS.128 R44, [R0+0x20] ;  /* 0x00002000002c7984 */ /* 0x0000220000000c00 */
[----:B-1----:R-:W-:Y:S01]  /*1c900*/  @!P0 MOV R8, R4 ;  /* 0x0000000400088202 */ /* 0x002fe20000000f00 */
[----:B------:R-:W-:Y:S01]  /*1c910*/  @!P0 IMAD.MOV.U32 R9, RZ, RZ, R5 ;  /* 0x000000ffff098224 */ /* 0x000fe200078e0005 */
[----:B------:R-:W-:Y:S01]  /*1c920*/  @!P0 MOV R10, R6 ;  /* 0x00000006000a8202 */ /* 0x000fe20000000f00 */
[----:B------:R-:W-:Y:S01]  /*1c930*/  @!P0 IMAD.MOV.U32 R11, RZ, RZ, R7 ;  /* 0x000000ffff0b8224 */ /* 0x000fe200078e0007 */
[----:B---3--:R-:W-:Y:S06]  /*1c940*/  @!P0 BRA `(.L_x_6012) ;  /* 0x0000000400508947 */ /* 0x008fec0003800000 */
        /* <DEDUP_REMOVED lines=46> */
[----:B0-2---:R-:W-:-:S05]  /*1cc30*/  FFMA R0, RZ, R49, R3 ;  /* 0x00000031ff007223 */ /* 0x005fca0000000003 */
        /* <DEDUP_REMOVED lines=12> */
.L_x_6014:
[----:B------:R-:W-:Y:S05]  /*1cd00*/  BSYNC.RECONVERGENT B3 ;  /* 0x0000000000037941 */ /* 0x000fea0003800200 */
.L_x_6013:
        /* <DEDUP_REMOVED lines=24> */
.L_x_6012:
[----:B------:R-:W-:Y:S05]  /*1ce90*/  BSYNC.RECONVERGENT B2 ;  /* 0x0000000000027941 */ /* 0x000fea0003800200 */
.L_x_6011:
[----:B------:R-:W5:Y:S01]  /*1cea0*/  DSETP.NEU.AND P0, PT, R54, RZ, PT ;  /* 0x000000ff3600722a */ /* 0x000f620003f0d000 */
[----:B------:R-:W-:Y:S01]  /*1ceb0*/  BSSY.RECONVERGENT B2, `(.L_x_6015) ;  /* 0x0000063000027945 */ /* 0x000fe20003800200 */
[----:B--2---:R-:W-:Y:S01]  /*1cec0*/  MOV R6, R70 ;  /* 0x0000004600067202 */ /* 0x004fe20000000f00 */
[----:B------:R-:W-:Y:S01]  /*1ced0*/  IMAD.MOV.U32 R7, RZ, RZ, R71 ;  /* 0x000000ffff077224 */ /* 0x000fe200078e0047 */
[----:B0-----:R-:W-:Y:S01]  /*1cee0*/  MOV R48, R44 ;  /* 0x0000002c00307202 */ /* 0x001fe20000000f00 */
[----:B------:R-:W-:Y:S01]  /*1cef0*/  IMAD.MOV.U32 R49, RZ, RZ, R45 ;  /* 0x000000ffff317224 */ /* 0x000fe200078e002d */
[----:B-1----:R-:W-:Y:S01]  /*1cf00*/  MOV R50, R46 ;  /* 0x0000002e00327202 */ /* 0x002fe20000000f00 */
        /* <DEDUP_REMOVED lines=70> */
.L_x_6018:
[----:B------:R-:W-:Y:S05]  /*1d370*/  BSYNC.RECONVERGENT B3 ;  /* 0x0000000000037941 */ /* 0x000fea0003800200 */
.L_x_6017:
        /* <DEDUP_REMOVED lines=22> */
.L_x_6016:
[----:B------:R-:W-:Y:S05]  /*1d4e0*/  BSYNC.RECONVERGENT B2 ;  /* 0x0000000000027941 */ /* 0x000fea0003800200 */
.L_x_6015:
[----:B------:R-:W2:Y:S01]  /*1d4f0*/  DSETP.NEU.AND P0, PT, R56, RZ, PT ;  /* 0x000000ff3800722a */ /* 0x000ea20003f0d000 */
[----:B------:R-:W-:Y:S01]  /*1d500*/  BSSY.RECONVERGENT B2, `(.L_x_6019) ;  /* 0x0000061000027945 */ /* 0x000fe20003800200 */
[----:B------:R-:W-:Y:S01]  /*1d510*/  IMAD.MOV.U32 R70, RZ, RZ, R66 ;  /* 0x000000ffff467224 */ /* 0x000fe200078e0042 */
[----:B------:R-:W-:Y:S01]  /*1d520*/  MOV R71, R67 ;  /* 0x0000004300477202 */ /* 0x000fe20000000f00 */
[----:B0-----:R-:W-:Y:S01]  /*1d530*/  IMAD.MOV.U32 R44, RZ, RZ, R36 ;  /* 0x000000ffff2c7224 */ /* 0x001fe200078e0024 */
        /* <DEDUP_REMOVED lines=69> */
[----:B-1-34-:R-:W-:Y:S05]  /*1d990*/  CALL.REL.NOINC `($__internal_21_$__cuda_sm20_div_rn_f64_full) ;  /* 0x0000021800207944 */ /* 0x01afea0003c00000 */
.L_x_6022:
[----:B------:R-:W-:Y:S05]  /*1d9a0*/  BSYNC.RECONVERGENT B3 ;  /* 0x0000000000037941 */ /* 0x000fea0003800200 */
.L_x_6021:
        /* <DEDUP_REMOVED lines=22> */
.L_x_6020:
[----:B------:R-:W-:Y:S05]  /*1db10*/  BSYNC.RECONVERGENT B2 ;  /* 0x0000000000027941 */ /* 0x000fea0003800200 */
.L_x_6019:
        /* <DEDUP_REMOVED lines=75> */
.L_x_6026:
[----:B------:R-:W-:Y:S05]  /*1dfd0*/  BSYNC.RECONVERGENT B3 ;  /* 0x0000000000037941 */ /* 0x000fea0003800200 */
.L_x_6025:
        /* <DEDUP_REMOVED lines=22> */
.L_x_6024:
[----:B------:R-:W-:Y:S05]  /*1e140*/  BSYNC.RECONVERGENT B2 ;  /* 0x0000000000027941 */ /* 0x000fea0003800200 */
.L_x_6023:
[----:B---3--:R3:W-:Y:S01]  /*1e150*/  STS.128 [R72], R8 ;  /* 0x0000000848007388 */ /* 0x0087e20000000c00 */
[----:B------:R-:W-:Y:S01]  /*1e160*/  IMAD.MOV.U32 R12, RZ, RZ, R48 ;  /* 0x000000ffff0c7224 */ /* 0x000fe200078e0030 */
[----:B------:R-:W-:Y:S01]  /*1e170*/  MOV R13, R49 ;  /* 0x00000031000d7202 */ /* 0x000fe20000000f00 */
[----:B-1----:R-:W-:Y:S01]  /*1e180*/  IMAD.MOV.U32 R14, RZ, RZ, R50 ;  /* 0x000000ffff0e7224 */ /* 0x002fe200078e0032 */
        /* <DEDUP_REMOVED lines=9> */
[----:B--2---:R-:W-:Y:S01]  /*1e220*/  MOV R22, R46 ;  /* 0x0000002e00167202 */ /* 0x004fe20000000f00 */
        /* <DEDUP_REMOVED lines=8> */
[----:B----4-:R-:W-:Y:S01]  /*1e2b0*/  IMAD.MOV.U32 R30, RZ, RZ, R26 ;  /* 0x000000ffff1e7224 */ /* 0x010fe200078e001a */
[----:B------:R-:W-:Y:S01]  /*1e2c0*/  MOV R31, R27 ;  /* 0x0000001b001f7202 */ /* 0x000fe20000000f00 */
[----:B------:R3:W-:Y:S01]  /*1e2d0*/  STS.128 [R72+0x40], R44 ;  /* 0x0000402c48007388 */ /* 0x0007e20000000c00 */
[----:B------:R-:W-:Y:S01]  /*1e2e0*/  IMAD.MOV.U32 R42, RZ, RZ, R61 ;  /* 0x000000ffff2a7224 */ /* 0x000fe200078e003d */
[----:B------:R-:W-:Y:S01]  /*1e2f0*/  MOV R16, R36 ;  /* 0x0000002400107202 */ /* 0x000fe20000000f00 */
[----:B------:R-:W-:Y:S01]  /*1e300*/  IMAD.MOV.U32 R17, RZ, RZ, R37 ;  /* 0x000000ffff117224 */ /* 0x000fe200078e0025 */
[----:B------:R3:W-:Y:S04]  /*1e310*/  STS [R72+0x50], R60 ;  /* 0x0000503c48007388 */ /* 0x0007e80000000800 */
[----:B------:R3:W-:Y:S04]  /*1e320*/  STS.64 [R72+0x58], R70 ;  /* 0x0000584648007388 */ /* 0x0007e80000000a00 */
[----:B------:R3:W-:Y:S04]  /*1e330*/  STS.128 [R72+0x60], R24 ;  /* 0x0000601848007388 */ /* 0x0007e80000000c00 */
[----:B------:R3:W-:Y:S04]  /*1e340*/  STS [R72+0x70], R61 ;  /* 0x0000703d48007388 */ /* 0x0007e80000000800 */
[----:B------:R3:W-:Y:S02]  /*1e350*/  STS.64 [R72+0x78], R36 ;  /* 0x0000782448007388 */ /* 0x0007e40000000a00 */
.L_x_6010:
[----:B------:R-:W-:Y:S05]  /*1e360*/  BSYNC.RECONVERGENT B1 ;  /* 0x0000000000017941 */ /* 0x000fea0003800200 */
.L_x_6009:
[----:B------:R-:W-:Y:S02]  /*1e370*/  ISETP.GT.U32.AND P0, PT, R65, 0x7f, PT ;  /* 0x0000007f4100780c */ /* 0x000fe40003f04070 */
[----:B------:R-:W-:-:S11]  /*1e380*/  MOV R65, R64 ;  /* 0x0000004000417202 */ /* 0x000fd60000000f00 */
[----:B------:R-:W-:Y:S05]  /*1e390*/  @P0 BRA `(.L_x_6027) ;  /* 0xffffffe000f40947 */ /* 0x000fea000383ffff */
.L_x_6008:
[----:B------:R-:W-:Y:S01]  /*1e3a0*/  ISETP.GE.U32.AND P0, PT, R73, 0x2, PT ;  /* 0x000000024900780c */ /* 0x000fe20003f06070 */
[----:B------:R-:W-:Y:S05]  /*1e3b0*/  WARPSYNC.ALL ;  /* 0x0000000000007948 */ /* 0x000fea0003800000 */
[----:B------:R-:W-:Y:S07]  /*1e3c0*/  BAR.SYNC.DEFER_BLOCKING 0x0 ;  /* 0x0000000000007b1d */ /* 0x000fee0000010000 */
[----:B------:R-:W-:Y:S05]  /*1e3d0*/  @!P0 BRA `(.L_x_6007) ;  /* 0x0000001c00288947 */ /* 0x000fea0003800000 */
[----:B---3--:R-:W-:-:S07]  /*1e3e0*/  IMAD.MOV.U32 R70, RZ, RZ, 0x1 ;  /* 0x00000001ff467424 */ /* 0x008fce00078e00ff */
.L_x_6044:
[----:B------:R-:W3:Y:S01]  /*1e3f0*/  SHFL.DOWN PT, R18, R8, R70, 0x1f ;  /* 0x08001f4608127589 */ /* 0x000ee200000e0000 */
[----:B------:R5:W5:Y:S01]  /*1e400*/  DSETP.NEU.AND P0, PT, R52, RZ, PT ;  /* 0x000000ff3400722a */ /* 0x000b620003f0d000 */
[----:B------:R-:W-:Y:S01]  /*1e410*/  MOV R0, R43 ;  /* 0x0000002b00007202 */ /* 0x000fe20000000f00 */
[----:B------:R-:W-:Y:S01]  /*1e420*/  BSSY.RECONVERGENT B1, `(.L_x_6028) ;  /* 0x0000082000017945 */ /* 0x000fe20003800200 */
[----:B------:R-:W5:Y:S01]  /*1e430*/  SHFL.DOWN PT, R19, R9, R70, 0x1f ;  /* 0x08001f4609137589 */ /* 0x000f6200000e0000 */
[----:B0-----:R-:W-:Y:S01]  /*1e440*/  MOV R32, R8 ;  /* 0x0000000800207202 */ /* 0x001fe20000000f00 */
[----:B------:R-:W-:Y:S01]  /*1e450*/  IMAD.MOV.U32 R33, RZ, RZ, R9 ;  /* 0x000000ffff217224 */ /* 0x000fe200078e0009 */
[----:B--2---:R-:W-:Y:S01]  /*1e460*/  MOV R34, R10 ;  /* 0x0000000a00227202 */ /* 0x004fe20000000f00 */
[----:B-1----:R-:W0:Y:S01]  /*1e470*/  SHFL.DOWN PT, R6, R10, R70, 0x1f ;  /* 0x08001f460a067589 */ /* 0x002e2200000e0000 */
[----:B------:R-:W-:Y:S01]  /*1e480*/  IMAD.MOV.U32 R35, RZ, RZ, R11 ;  /* 0x000000ffff237224 */ /* 0x000fe200078e000b */
[----:B------:R-:W-:Y:S01]  /*1e490*/  MOV R36, R52 ;  /* 0x0000003400247202 */ /* 0x000fe20000000f00 */
[----:B------:R-:W-:Y:S01]  /*1e4a0*/  IMAD.MOV.U32 R37, RZ, RZ, R53 ;  /* 0x000000ffff257224 */ /* 0x000fe200078e0035 */
[----:B------:R-:W-:Y:S01]  /*1e4b0*/  SHFL.DOWN PT, R7, R11, R70, 0x1f ;  /* 0x08001f460b077589 */ /* 0x000fe200000e0000 */
[----:B------:R-:W-:Y:S01]  /*1e4c0*/  IMAD.MOV.U32 R71, RZ, RZ, R42 ;  /* 0x000000ffff477224 */ /* 0x000fe200078e002a */
[----:B------:R-:W-:Y:S01]  /*1e4d0*/  MOV R72, R63 ;  /* 0x0000003f00487202 */ /* 0x000fe20000000f00 */
[----:B------:R-:W-:Y:S01]  /*1e4e0*/  IMAD.MOV.U32 R74, RZ, RZ, R62 ;  /* 0x000000ffff4a7224 */ /* 0x000fe200078e003e */
[----:B------:R-:W1:Y:S01]  /*1e4f0*/  SHFL.DOWN PT, R25, R53, R70, 0x1f ;  /* 0x08001f4635197589 */ /* 0x000e6200000e0000 */
[----:B------:R-:W-:Y:S01]  /*1e500*/  MOV R38, R16 ;  /* 0x0000001000267202 */ /* 0x000fe20000000f00 */
[----:B------:R-:W-:Y:S01]  /*1e510*/  IMAD.MOV.U32 R39, RZ, RZ, R17 ;  /* 0x000000ffff277224 */ /* 0x000fe200078e0011 */
[----:B------:R-:W-:Y:S01]  /*1e520*/  MOV R44, R30 ;  /* 0x0000001e002c7202 */ /* 0x000fe20000000f00 */
[----:B------:R-:W2:Y:S01]  /*1e530*/  SHFL.DOWN PT, R24, R52, R70, 0x1f ;  /* 0x08001f4634187589 */ /* 0x000ea200000e0000 */
[----:B------:R-:W-:Y:S01]  /*1e540*/  IMAD.MOV.U32 R45, RZ, RZ, R31 ;  /* 0x000000ffff2d7224 */ /* 0x000fe200078e001f */
[----:B------:R-:W-:Y:S01]  /*1e550*/  MOV R46, R28 ;  /* 0x0000001c002e7202 */ /* 0x000fe20000000f00 */
[----:B------:R-:W-:Y:S01]  /*1e560*/  IMAD.MOV.U32 R47, RZ, RZ, R29 ;  /* 0x000000ffff2f7224 */ /* 0x000fe200078e001d */
[----:B------:R0:W2:Y:S01]  /*1e570*/  SHFL.DOWN PT, R43, R43, R70, 0x1f ;  /* 0x08001f462b2b7589 */ /* 0x0000a200000e0000 */
[----:B------:R-:W-:Y:S01]  /*1e580*/  MOV R48, R56 ;  /* 0x0000003800307202 */ /* 0x000fe20000000f00 */
[----:B------:R-:W-:Y:S01]  /*1e590*/  IMAD.MOV.U32 R49, RZ, RZ, R57 ;  /* 0x000000ffff317224 */ /* 0x000fe200078e0039 */
[----:B----4-:R-:W-:Y:S01]  /*1e5a0*/  MOV R50, R22 ;  /* 0x0000001600327202 */ /* 0x010fe20000000f00 */
        /* <DEDUP_REMOVED lines=9> */
[----:B---3--:R-:W-:Y:S01]  /*1e640*/  MOV R8, R18 ;  /* 0x0000001200087202 */ /* 0x008fe20000000f00 */
[----:B-----5:R-:W-:Y:S01]  /*1e650*/  IMAD.MOV.U32 R9, RZ, RZ, R19 ;  /* 0x000000ffff097224 */ /* 0x020fe200078e0013 */
[----:B0-----:R-:W-:Y:S01]  /*1e660*/  MOV R10, R6 ;  /* 0x00000006000a7202 */ /* 0x001fe20000000f00 */
[----:B-1----:R-:W-:-:S02]  /*1e670*/  IMAD.MOV.U32 R53, RZ, RZ, R25 ;  /* 0x000000ffff357224 */ /* 0x002fc400078e0019 */
[----:B------:R-:W-:Y:S01]  /*1e680*/  IMAD.MOV.U32 R11, RZ, RZ, R7 ;  /* 0x000000ffff0b7224 */ /* 0x000fe200078e0007 */
        /* <DEDUP_REMOVED lines=67> */
[----:B------:R-:W-:Y:S05]  /*1eac0*/  CALL.REL.NOINC `($__internal_21_$__cuda_sm20_div_rn_f64_full) ;  /* 0x0000020400d47944 */ /* 0x000fea0003c00000 */
.L_x_6031:
[----:B------:R-:W-:Y:S05]  /*1ead0*/  BSYNC.RECONVERGENT B2 ;  /* 0x0000000000027941 */ /* 0x000fea0003800200 */
.L_x_6030:
        /* <DEDUP_REMOVED lines=22> */
.L_x_6029:
[----:B------:R-:W-:Y:S05]  /*1ec40*/  BSYNC.RECONVERGENT B1 ;  /* 0x0000000000017941 */ /* 0x000fea0003800200 */
.L_x_6028:
[----:B------:R-:W2:Y:S01]  /*1ec50*/  SHFL.DOWN PT, R18, R12, R70, 0x1f ;  /* 0x08001f460c127589 */ /* 0x000ea200000e0000 */
[----:B------:R3:W4:Y:S01]  /*1ec60*/  DSETP.NEU.AND P0, PT, R54, RZ, PT ;  /* 0x000000ff3600722a */ /* 0x0007220003f0d000 */
[----:B------:R-:W-:Y:S02]  /*1ec70*/  BSSY.RECONVERGENT B1, `(.L_x_6032) ;  /* 0x0000067000017945 */ /* 0x000fe40003800200 */
[----:B------:R-:W5:Y:S04]  /*1ec80*/  SHFL.DOWN PT, R19, R13, R70, 0x1f ;  /* 0x08001f460d137589 */ /* 0x000f6800000e0000 */
[----:B0-----:R-:W0:Y:S04]  /*1ec90*/  SHFL.DOWN PT, R6, R14, R70, 0x1f ;  /* 0x08001f460e067589 */ /* 0x001e2800000e0000 */
[----:B------:R-:W1:Y:S04]  /*1eca0*/  SHFL.DOWN PT, R7, R15, R70, 0x1f ;  /* 0x08001f460f077589 */ /* 0x000e6800000e0000 */
[----:B------:R-:W3:Y:S04]  /*1ecb0*/  SHFL.DOWN PT, R25, R55, R70, 0x1f ;  /* 0x08001f4637197589 */ /* 0x000ee800000e0000 */
[----:B------:R-:W4:Y:S04]  /*1ecc0*/  SHFL.DOWN PT, R24, R54, R70, 0x1f ;  /* 0x08001f4636187589 */ /* 0x000f2800000e0000 */
[----:B------:R1:W4:Y:S01]  /*1ecd0*/  SHFL.DOWN PT, R62, R62, R70, 0x1f ;  /* 0x08001f463e3e7589 */ /* 0x00032200000e0000 */
[----:B--2---:R-:W-:Y:S01]  /*1ece0*/  IMAD.MOV.U32 R12, RZ, RZ, R18 ;  /* 0x000000ffff0c7224 */ /* 0x004fe200078e0012 */
[----:B-----5:R-:W-:Y:S01]  /*1ecf0*/  MOV R13, R19 ;  /* 0x00000013000d7202 */ /* 0x020fe20000000f00 */
[----:B0-----:R-:W-:Y:S01]  /*1ed00*/  IMAD.MOV.U32 R14, RZ, RZ, R6 ;  /* 0x000000ffff0e7224 */ /* 0x001fe200078e0006 */
[----:B-1----:R-:W-:-:S02]  /*1ed10*/  MOV R15, R7 ;  /* 0x00000007000f7202 */ /* 0x002fc40000000f00 */
[----:B---3--:R-:W-:Y:S01]  /*1ed20*/  MOV R55, R25 ;  /* 0x0000001900377202 */ /* 0x008fe20000000f00 */
[----:B----4-:R-:W-:Y:S01]  /*1ed30*/  IMAD.MOV.U32 R54, RZ, RZ, R24 ;  /* 0x000000ffff367224 */ /* 0x010fe200078e0018 */
        /* <DEDUP_REMOVED lines=66> */
[----:B------:R-:W-:Y:S05]  /*1f160*/  CALL.REL.NOINC `($__internal_21_$__cuda_sm20_div_rn_f64_full) ;  /* 0x00000200002c7944 */ /* 0x000fea0003c00000 */
.L_x_6035:
[----:B------:R-:W-:Y:S05]  /*1f170*/  BSYNC.RECONVERGENT B2 ;  /* 0x0000000000027941 */ /* 0x000fea0003800200 */
.L_x_6034:
        /* <DEDUP_REMOVED lines=22> */
.L_x_6033:
[----:B------:R-:W-:Y:S05]  /*1f2e0*/  BSYNC.RECONVERGENT B1 ;  /* 0x0000000000017941 */ /* 0x000fea0003800200 */
.L_x_6032:
        /* <DEDUP_REMOVED lines=9> */
[----:B--2---:R-:W-:Y:S01]  /*1f380*/  MOV R20, R24 ;  /* 0x0000001800147202 */ /* 0x004fe20000000f00 */
[----:B-----5:R-:W-:Y:S01]  /*1f390*/  IMAD.MOV.U32 R21, RZ, RZ, R25 ;  /* 0x000000ffff157224 */ /* 0x020fe200078e0019 */
[----:B0-----:R-:W-:Y:S01]  /*1f3a0*/  MOV R22, R6 ;  /* 0x0000000600167202 */ /* 0x001fe20000000f00 */
[----:B-1----:R-:W-:-:S02]  /*1f3b0*/  IMAD.MOV.U32 R23, RZ, RZ, R7 ;  /* 0x000000ffff177224 */ /* 0x002fc400078e0007 */
[----:B---3--:R-:W-:Y:S01]  /*1f3c0*/  IMAD.MOV.U32 R57, RZ, RZ, R27 ;  /* 0x000000ffff397224 */ /* 0x008fe200078e001b */
[----:B----4-:R-:W-:Y:S01]  /*1f3d0*/  MOV R56, R26 ;  /* 0x0000001a00387202 */ /* 0x010fe20000000f00 */
        /* <DEDUP_REMOVED lines=67> */
.L_x_6039:
[----:B------:R-:W-:Y:S05]  /*1f810*/  BSYNC.RECONVERGENT B2 ;  /* 0x0000000000027941 */ /* 0x000fea0003800200 */
.L_x_6038:
        /* <DEDUP_REMOVED lines=22> */
.L_x_6037:
[----:B------:R-:W-:Y:S05]  /*1f980*/  BSYNC.RECONVERGENT B1 ;  /* 0x0000000000017941 */ /* 0x000fea0003800200 */
.L_x_6036:
        /* <DEDUP_REMOVED lines=84> */
.L_x_6043:
[----:B------:R-:W-:Y:S05]  /*1fed0*/  BSYNC.RECONVERGENT B2 ;  /* 0x0000000000027941 */ /* 0x000fea0003800200 */
.L_x_6042:
        /* <DEDUP_REMOVED lines=22> */
.L_x_6041:
[----:B------:R-:W-:Y:S05]  /*20040*/  BSYNC.RECONVERGENT B1 ;  /* 0x0000000000017941 */ /* 0x000fea0003800200 */
.L_x_6040:
[----:B------:R-:W-:-:S04]  /*20050*/  SHF.L.U32 R70, R70, 0x1, RZ ;  /* 0x0000000146467819 */ /* 0x000fc800000006ff */
[----:B------:R-:W-:-:S13]  /*20060*/  ISETP.GE.AND P0, PT, R70, R73, PT ;  /* 0x000000494600720c */ /* 0x000fda0003f06270 */
[----:B------:R-:W-:Y:S05]  /*20070*/  @!P0 BRA `(.L_x_6044) ;  /* 0xffffffe000dc8947 */ /* 0x000fea000383ffff */
.L_x_6007:
[----:B------:R-:W5:Y:S01]  /*20080*/  LDC R0, c[0x0][0x584] ;  /* 0x00016100ff007b82 */ /* 0x000f620000000800 */
[----:B0-----:R-:W-:Y:S02]  /*20090*/  MOV R32, RZ ;  /* 0x000000ff00207202 */ /* 0x001fe40000000f00 */
[C---:B-----5:R-:W-:Y:S01]  /*200a0*/  ISETP.NE.AND P0, PT, R0.reuse, RZ, PT ;  /* 0x000000ff0000720c */ /* 0x060fe20003f05270 */
[----:B---3--:R-:W-:-:S05]  /*200b0*/  VIADD R24, R0, 0xffffffff ;  /* 0xffffffff00187836 */ /* 0x008fca0000000000 */
[----:B------:R-:W-:-:S05]  /*200c0*/  VIMNMX.U32 R0, PT, PT, R24, 0x18, PT ;  /* 0x0000001818007848 */ /* 0x000fca0003fe0000 */
[----:B------:R-:W-:Y:S02]  /*200d0*/  VIADD R0, R0, 0x1 ;  /* 0x0000000100007836 */ /* 0x000fe40000000000 */
[----:B------:R-:W-:Y:S05]  /*200e0*/  @!P0 BRA `(.L_x_6045) ;  /* 0x0000001000488947 */ /* 0x000fea0003800000 */
[----:B------:R-:W0:Y:S01]  /*200f0*/  LDCU.64 UR6, c[0x0][0x588] ;  /* 0x0000b100ff0677ac */ /* 0x000e220008000a00 */
[----:B------:R-:W-:Y:S02]  /*20100*/  HFMA2 R2, -RZ, RZ, 0, 0 ;  /* 0x00000000ff027431 */ /* 0x000fe400000001ff */
[----:B------:R-:W-:Y:S01]  /*20110*/  IMAD.MOV.U32 R3, RZ, RZ, R79 ;  /* 0x000000ffff037224 */ /* 0x000fe200078e004f */
[----:B------:R-:W-:Y:S01]  /*20120*/  ISETP.NE.AND P1, PT, R24, RZ, PT ;  /* 0x000000ff1800720c */ /* 0x000fe20003f25270 */
[----:B------:R-:W3:Y:S01]  /*20130*/  LDCU UR5, c[0x0][0x590] ;  /* 0x0000b200ff0577ac */ /* 0x000ee20008000800 */
[----:B------:R-:W5:Y:S01]  /*20140*/  LDCU UR4, c[0x0][0x6b4] ;  /* 0x0000d680ff0477ac */ /* 0x000f620008000800 */
[----:B0-----:R-:W-:-:S05]  /*20150*/  IMAD.HI.U32 R2, R79, UR7, R2 ;  /* 0x000000074f027c27 */ /* 0x001fca000f8e0002 */
[----:B---3--:R-:W-:-:S04]  /*20160*/  SHF.R.U32.HI R3, RZ, UR5, R2 ;  /* 0x00000005ff037c19 */ /* 0x008fc80008011602 */
[----:B------:R-:W-:-:S05]  /*20170*/  IADD3 R5, PT, PT, -R3, RZ, RZ ;  /* 0x000000ff03057210 */ /* 0x000fca0007ffe1ff */
[----:B------:R-:W-:-:S04]  /*20180*/  IMAD R5, R5, UR6, R79 ;  /* 0x0000000605057c24 */ /* 0x000fc8000f8e024f */
[----:B-----5:R-:W-:Y:S01]  /*20190*/  IMAD R32, R5, UR4, RZ ;  /* 0x0000000405207c24 */ /* 0x020fe2000f8e02ff */
[----:B------:R-:W-:Y:S06]  /*201a0*/  @!P1 BRA `(.L_x_6045) ;  /* 0x0000001000189947 */ /* 0x000fec0003800000 */
[----:B------:R-:W0:Y:S01]  /*201b0*/  LDCU.64 UR6, c[0x0][0x598] ;  /* 0x0000b300ff0677ac */ /* 0x000e220008000a00 */
[----:B------:R-:W-:Y:S01]  /*201c0*/  IMAD.MOV.U32 R2, RZ, RZ, RZ ;  /* 0x000000ffff027224 */ /* 0x000fe200078e00ff */
[----:B------:R-:W-:Y:S01]  /*201d0*/  ISETP.NE.AND P1, PT, R0, 0x2, PT ;  /* 0x000000020000780c */ /* 0x000fe20003f25270 */
[----:B------:R-:W3:Y:S01]  /*201e0*/  LDCU UR5, c[0x0][0x594] ;  /* 0x0000b280ff0577ac */ /* 0x000ee20008000800 */
[----:B------:R-:W5:Y:S01]  /*201f0*/  LDCU UR4, c[0x0][0x6bc] ;  /* 0x0000d780ff0477ac */ /* 0x000f620008000800 */
[----:B0-----:R-:W-:-:S05]  /*20200*/  IMAD.HI.U32 R4, R3, UR6, R2 ;  /* 0x0000000603047c27 */ /* 0x001fca000f8e0002 */
[----:B------:R-:W-:-:S04]  /*20210*/  SHF.R.U32.HI R5, RZ, UR7, R4 ;  /* 0x00000007ff057c19 */ /* 0x000fc80008011604 */
[----:B------:R-:W-:-:S05]  /*20220*/  IADD3 R2, PT, PT, -R5, RZ, RZ ;  /* 0x000000ff05027210 */ /* 0x000fca0007ffe1ff */
[----:B---3--:R-:W-:-:S04]  /*20230*/  IMAD R3, R2, UR5, R3 ;  /* 0x0000000502037c24 */ /* 0x008fc8000f8e0203 */
[----:B-----5:R-:W-:Y:S01]  /*20240*/  IMAD R32, R3, UR4, R32 ;  /* 0x0000000403207c24 */ /* 0x020fe2000f8e0220 */
[----:B------:R-:W-:Y:S06]  /*20250*/  @!P1 BRA `(.L_x_6045) ;  /* 0x0000000c00ec9947 */ /* 0x000fec0003800000 */
[----:B------:R-:W0:Y:S01]  /*20260*/  LDCU.64 UR6, c[0x0][0x5a0] ;  /* 0x0000b400ff0677ac */ /* 0x000e220008000a00 */
[----:B------:R-:W-:Y:S01]  /*20270*/  IMAD.MOV.U32 R4, RZ, RZ, RZ ;  /* 0x000000ffff047224 */ /* 0x000fe200078e00ff */
[----:B------:R-:W-:Y:S01]  /*20280*/  ISETP.NE.AND P1, PT, R0, 0x3, PT ;  /* 0x000000030000780c */ /* 0x000fe20003f25270 */
[----:B------:R-:W3:Y:S01]  /*20290*/  LDCU UR5, c[0x0][0x5a8] ;  /* 0x0000b500ff0577ac */ /* 0x000ee20008000800 */
[----:B------:R-:W5:Y:S01]  /*202a0*/  LDCU UR4, c[0x0][0x6c4] ;  /* 0x0000d880ff0477ac */ /* 0x000f620008000800 */
[----:B0-----:R-:W-:-:S05]  /*202b0*/  IMAD.HI.U32 R2, R5, UR7, R4 ;  /* 0x0000000705027c27 */ /* 0x001fca000f8e0004 */
[----:B---3--:R-:W-:-:S04]  /*202c0*/  SHF.R.U32.HI R3, RZ, UR5, R2 ;  /* 0x00000005ff037c19 */ /* 0x008fc80008011602 */
[----:B------:R-:W-:-:S05]  /*202d0*/  IADD3 R4, PT, PT, -R3, RZ, RZ ;  /* 0x000000ff03047210 */ /* 0x000fca0007ffe1ff */
[----:B------:R-:W-:-:S04]  /*202e0*/  IMAD R5, R4, UR6, R5 ;  /* 0x0000000604057c24 */ /* 0x000fc8000f8e0205 */
        /* <DEDUP_REMOVED lines=235> */
[----:B------:R-:W3:Y:S01]  /*211a0*/  LDCU UR5, c[0x0][0x6b0] ;  /* 0x0000d600ff0577ac */ /* 0x000ee20008000800 */
[----:B------:R-:W5:Y:S02]  /*211b0*/  LDCU UR4, c[0x0][0x774] ;  /* 0x0000ee80ff0477ac */ /* 0x000f640008000800 */
[----:B0-----:R-:W-:-:S05]  /*211c0*/  IMAD.HI.U32 R2, R5, UR7, R4 ;  /* 0x0000000705027c27 */ /* 0x001fca000f8e0004 */
[----:B---3--:R-:W-:-:S04]  /*211d0*/  SHF.R.U32.HI R2, RZ, UR5, R2 ;  /* 0x00000005ff027c19 */ /* 0x008fc80008011602 */
[----:B------:R-:W-:-:S05]  /*211e0*/  IADD3 R3, PT, PT, -R2, RZ, RZ ;  /* 0x000000ff02037210 */ /* 0x000fca0007ffe1ff */
[----:B------:R-:W-:-:S04]  /*211f0*/  IMAD R3, R3, UR6, R5 ;  /* 0x0000000603037c24 */ /* 0x000fc8000f8e0205 */
[----:B-----5:R-:W-:-:S07]  /*21200*/  IMAD R32, R3, UR4, R32 ;  /* 0x0000000403207c24 */ /* 0x020fce000f8e0220 */
.L_x_6045:
[----:B------:R-:W-:Y:S01]  /*21210*/  IMAD.MOV.U32 R33, RZ, RZ, RZ ;  /* 0x000000ffff217224 */ /* 0x000fe200078e00ff */
[----:B------:R-:W-:Y:S06]  /*21220*/  @!P0 BRA `(.L_x_6046) ;  /* 0x0000001000488947 */ /* 0x000fec0003800000 */
[----:B------:R-:W0:Y:S01]  /*21230*/  LDCU.64 UR6, c[0x0][0x588] ;  /* 0x0000b100ff0677ac */ /* 0x000e220008000a00 */
[----:B------:R-:W-:Y:S01]  /*21240*/  IADD3 R3, PT, PT, R79, 0x1, RZ ;  /* 0x000000014f037810 */ /* 0x000fe20007ffe0ff */
[----:B------:R-:W-:Y:S01]  /*21250*/  IMAD.MOV.U32 R2, RZ, RZ, RZ ;  /* 0x000000ffff027224 */ /* 0x000fe200078e00ff */
        /* <DEDUP_REMOVED lines=271> */
.L_x_6046:
        /* <DEDUP_REMOVED lines=276> */
.L_x_6047:
        /* <DEDUP_REMOVED lines=276> */
.L_x_6048:
[----:B------:R-:W0:Y:S01]  /*245d0*/  LDCU.64 UR4, c[0x0][0x798] ;  /* 0x0000f300ff0477ac */ /* 0x000e220008000a00 */
[----:B------:R-:W-:Y:S02]  /*245e0*/  PLOP3.LUT P1, PT, PT, PT, PT, 0x80, 0x8 ;  /* 0x000000000008781c */ /* 0x000fe40003f2f070 */
[----:B-1----:R-:W-:Y:S01]  /*245f0*/  CS2R R6, SRZ ;  /* 0x0000000000067805 */ /* 0x002fe2000001ff00 */
[----:B0-----:R-:W-:-:S04]  /*24600*/  UISETP.NE.U32.AND UP0, UPT, UR4, URZ, UPT ;  /* 0x000000ff0400728c */ /* 0x001fc8000bf05070 */
[----:B------:R-:W-:-:S09]  /*24610*/  UISETP.NE.AND.EX UP0, UPT, UR5, URZ, UPT, UP0 ;  /* 0x000000ff0500728c */ /* 0x000fd2000bf05300 */
[----:B------:R-:W-:Y:S05]  /*24620*/  BRA.U !UP0, `(.L_x_6049) ;  /* 0x0000000508447547 */ /* 0x000fea000b800000 */
[----:B------:R-:W-:Y:S01]  /*24630*/  HFMA2 R4, -RZ, RZ, 0, 1.9073486328125e-06 ;  /* 0x00000020ff047431 */ /* 0x000fe200000001ff */
[----:B------:R-:W-:Y:S01]  /*24640*/  BSSY.RECONVERGENT B0, `(.L_x_6050) ;  /* 0x0000018000007945 */ /* 0x000fe20003800200 */
[----:B------:R-:W-:-:S07]  /*24650*/  IMAD.MOV.U32 R7, RZ, RZ, 0x8 ;  /* 0x00000008ff077424 */ /* 0x000fce00078e00ff */
.L_x_6051:
[----:B------:R-:W0:Y:S01]  /*24660*/  I2F.U32.RP R5, R4 ;  /* 0x0000000400057306 */ /* 0x000e220000209000 */
[----:B------:R-:W-:-:S07]  /*24670*/  IMAD.MOV.U32 R18, RZ, RZ, R4 ;  /* 0x000000ffff127224 */ /* 0x000fce00078e0004 */
[----:B0-----:R-:W0:Y:S02]  /*24680*/  MUFU.RCP R5, R5 ;  /* 0x0000000500057308 */ /* 0x001e240000001000 */
[----:B0-----:R-:W-:-:S06]  /*24690*/  VIADD R2, R5, 0xffffffe ;  /* 0x0ffffffe05027836 */ /* 0x001fcc0000000000 */
        /* <DEDUP_REMOVED lines=18> */
[----:B------:R-:W-:Y:S05]  /*247c0*/  BSYNC.RECONVERGENT B0 ;  /* 0x0000000000007941 */ /* 0x000fea0003800200 */
.L_x_6050:
        /* <DEDUP_REMOVED lines=43> */
.L_x_6053:
[----:B------:R-:W-:-:S07]  /*24a80*/  MOV R25, 0x24aa0 ;  /* 0x00024aa000197802 */ /* 0x000fce0000000f00 */
[----:B--2-4-:R-:W-:Y:S05]  /*24a90*/  CALL.REL.NOINC `($__internal_22_$__cuda_sm20_div_u64) ;  /* 0x000001ac00fc7944 */ /* 0x014fea0003c00000 */
[----:B------:R-:W-:Y:S01]  /*24aa0*/  MOV R2, R4 ;  /* 0x0000000400027202 */ /* 0x000fe20000000f00 */
[----:B------:R-:W-:-:S07]  /*24ab0*/  IMAD.MOV.U32 R3, RZ, RZ, R5 ;  /* 0x000000ffff037224 */ /* 0x000fce00078e0005 */
.L_x_6054:
[----:B------:R-:W-:Y:S05]  /*24ac0*/  BSYNC.RECONVERGENT B0 ;  /* 0x0000000000007941 */ /* 0x000fea0003800200 */
.L_x_6052:
[----:B------:R-:W0:Y:S02]  /*24ad0*/  LDCU.64 UR4, c[0x0][0x798] ;  /* 0x0000f300ff0477ac */ /* 0x000e240008000a00 */
[----:B0-----:R-:W-:Y:S02]  /*24ae0*/  UISETP.NE.U32.AND UP0, UPT, UR4, URZ, UPT ;  /* 0x000000ff0400728c */ /* 0x001fe4000bf05070 */
[----:B------:R-:W-:Y:S02]  /*24af0*/  IADD3 R6, P0, PT, R2, UR4, RZ ;  /* 0x0000000402067c10 */ /* 0x000fe4000ff1e0ff */
[----:B------:R-:W-:Y:S02]  /*24b00*/  UISETP.NE.AND.EX UP0, UPT, UR5, URZ, UPT, UP0 ;  /* 0x000000ff0500728c */ /* 0x000fe4000bf05300 */
[----:B------:R-:W-:-:S04]  /*24b10*/  IADD3.X R7, PT, PT, R3, UR5, RZ, P0, !PT ;  /* 0x0000000503077c10 */ /* 0x000fc800087fe4ff */
[----:B------:R-:W-:-:S04]  /*24b20*/  PLOP3.LUT P1, PT, PT, PT, UP0, 0x80, 0x8 ;  /* 0x000000000008781c */ /* 0x000fc80003f2f008 */
[----:B------:R-:W-:-:S13]  /*24b30*/  PLOP3.LUT P1, PT, P1, PT, PT, 0x8, 0x80 ;  /* 0x000000000080781c */ /* 0x000fda0000f2e170 */
.L_x_6049:
[----:B------:R-:W0:Y:S02]  /*24b40*/  LDCU UR4, c[0x0][0x3d0] ;  /* 0x00007a00ff0477ac */ /* 0x000e240008000800 */
[----:B0-----:R-:W-:-:S09]  /*24b50*/  UISETP.NE.AND UP0, UPT, UR4, URZ, UPT ;  /* 0x000000ff0400728c */ /* 0x001fd2000bf05270 */
[----:B------:R-:W-:Y:S05]  /*24b60*/  BRA.U !UP0, `(.L_x_6055) ;  /* 0x0000014108d47547 */ /* 0x000fea000b800000 */
[----:B------:R-:W0:Y:S01]  /*24b70*/  S2R R90, SR_CTAID.X ;  /* 0x00000000005a7919 */ /* 0x000e220000002500 */
[----:B------:R-:W1:Y:S01]  /*24b80*/  LDCU UR4, c[0x0][0x3d4] ;  /* 0x00007a80ff0477ac */ /* 0x000e620008000800 */
[----:B------:R-:W-:Y:S01]  /*24b90*/  HFMA2 R83, -RZ, RZ, 0, 0 ;  /* 0x00000000ff537431 */ /* 0x000fe200000001ff */
[----:B------:R-:W3:Y:S01]  /*24ba0*/  LDCU UR7, c[0x0][0x584] ;  /* 0x0000b080ff0777ac */ /* 0x000ee20008000800 */
[----:B------:R-:W5:Y:S01]  /*24bb0*/  LDCU UR5, c[0x0][0x3d8] ;  /* 0x00007b00ff0577ac */ /* 0x000f620008000800 */
[----:B------:R-:W0:Y:S01]  /*24bc0*/  LDCU UR6, c[0x0][0x3c0] ;  /* 0x00007800ff0677ac */ /* 0x000e220008000800 */
[----:B-1----:R-:W-:Y:S01]  /*24bd0*/  IMAD R2, R96, UR4, RZ ;  /* 0x0000000460027c24 */ /* 0x002fe2000f8e02ff */
[----:B---3--:R-:W-:-:S03]  /*24be0*/  UISETP.NE.AND UP0, UPT, UR7, URZ, UPT ;  /* 0x000000ff0700728c */ /* 0x008fc6000bf05270 */
[----:B-----5:R-:W-:-:S04]  /*24bf0*/  IMAD R3, R97, UR5, R2 ;  /* 0x0000000561037c24 */ /* 0x020fc8000f8e0202 */
[----:B0-----:R-:W-:-:S04]  /*24c00*/  IMAD R3, R90, UR6, R3 ;  /* 0x000000065a037c24 */ /* 0x001fc8000f8e0203 */
[----:B------:R-:W-:Y:S01]  /*24c10*/  IMAD.SHL.U32 R3, R3, 0x4, RZ ;  /* 0x0000000403037824 */ /* 0x000fe200078e00ff */
[----:B------:R-:W-:Y:S06]  /*24c20*/  BRA.U !UP0, `(.L_x_6056) ;  /* 0x0000001108447547 */ /* 0x000fec000b800000 */
[----:B------:R-:W0:Y:S01]  /*24c30*/  LDCU.64 UR6, c[0x0][0x588] ;  /* 0x0000b100ff0677ac */ /* 0x000e220008000a00 */
[----:B------:R-:W-:Y:S02]  /*24c40*/  MOV R2, RZ ;  /* 0x000000ff00027202 */ /* 0x000fe40000000f00 */
[----:B------:R-:W-:Y:S01]  /*24c50*/  ISETP.NE.AND P0, PT, R24, RZ, PT ;  /* 0x000000ff1800720c */ /* 0x000fe20003f05270 */
[----:B------:R-:W1:Y:S01]  /*24c60*/  LDCU UR4, c[0x0][0x590] ;  /* 0x0000b200ff0477ac */ /* 0x000e620008000800 */
[----:B------:R-:W3:Y:S01]  /*24c70*/  LDCU UR5, c[0x0][0x6b4] ;  /* 0x0000d680ff0577ac */ /* 0x000ee20008000800 */
[----:B0-----:R-:W-:-:S05]  /*24c80*/  IMAD.HI.U32 R4, R3, UR7, R2 ;  /* 0x0000000703047c27 */ /* 0x001fca000f8e0002 */
[----:B-1----:R-:W-:-:S05]  /*24c90*/  SHF.R.U32.HI R5, RZ, UR4, R4 ;  /* 0x00000004ff057c19 */ /* 0x002fca0008011604 */
[----:B------:R-:W-:-:S04]  /*24ca0*/  IMAD.MOV R19, RZ, RZ, -R5 ;  /* 0x000000ffff137224 */ /* 0x000fc800078e0a05 */
[----:B------:R-:W-:-:S04]  /*24cb0*/  IMAD R19, R19, UR6, R3 ;  /* 0x0000000613137c24 */ /* 0x000fc8000f8e0203 */
[----:B---3--:R-:W-:Y:S01]  /*24cc0*/  IMAD R83, R19, UR5, RZ ;  /* 0x0000000513537c24 */ /* 0x008fe2000f8e02ff */
        /* <DEDUP_REMOVED lines=255> */
[----:B------:R-:W-:Y:S01]  /*25cc0*/  MOV R18, RZ ;  /* 0x000000ff00127202 */ /* 0x000fe20000000f00 */
[----:B------:R-:W1:Y:S01]  /*25cd0*/  LDCU UR4, c[0x0][0x6b0] ;  /* 0x0000d600ff0477ac */ /* 0x000e620008000800 */
[----:B------:R-:W3:Y:S03]  /*25ce0*/  LDCU UR5, c[0x0][0x774] ;  /* 0x0000ee80ff0577ac */ /* 0x000ee60008000800 */
[----:B0-----:R-:W-:-:S05]  /*25cf0*/  IMAD.HI.U32 R4, R19, UR7, R18 ;  /* 0x0000000713047c27 */ /* 0x001fca000f8e0012 */
[----:B-1----:R-:W-:-:S05]  /*25d00*/  SHF.R.U32.HI R4, RZ, UR4, R4 ;  /* 0x00000004ff047c19 */ /* 0x002fca0008011604 */
[----:B------:R-:W-:-:S04]  /*25d10*/  IMAD.MOV R5, RZ, RZ, -R4 ;  /* 0x000000ffff057224 */ /* 0x000fc800078e0a04 */
[----:B------:R-:W-:-:S04]  /*25d20*/  IMAD R18, R5, UR6, R19 ;  /* 0x0000000605127c24 */ /* 0x000fc8000f8e0213 */
[----:B---3--:R-:W-:-:S07]  /*25d30*/  IMAD R83, R18, UR5, R83 ;  /* 0x0000000512537c24 */ /* 0x008fce000f8e0253 */
.L_x_6056:
[----:B------:R-:W-:Y:S01]  /*25d40*/  MOV R82, RZ ;  /* 0x000000ff00527202 */ /* 0x000fe20000000f00 */
[----:B------:R-:W-:Y:S06]  /*25d50*/  BRA.U !UP0, `(.L_x_6057) ;  /* 0x0000001108487547 */ /* 0x000fec000b800000 */
[----:B------:R-:W0:Y:S01]  /*25d60*/  LDCU.64 UR6, c[0x0][0x588] ;  /* 0x0000b100ff0677ac */ /* 0x000e220008000a00 */
[----:B------:R-:W-:Y:S01]  /*25d70*/  MOV R4, RZ ;  /* 0x000000ff00047202 */ /* 0x000fe20000000f00 */
[----:B------:R-:W-:Y:S01]  /*25d80*/  VIADD R5, R3, 0x1 ;  /* 0x0000000103057836 */ /* 0x000fe20000000000 */
        /* <DEDUP_REMOVED lines=271> */
.L_x_6057:
[----:B------:R-:W-:Y:S01]  /*26e80*/  MOV R61, RZ ;  /* 0x000000ff003d7202 */ /* 0x000fe20000000f00 */
[----:B------:R-:W-:Y:S06]  /*26e90*/  BRA.U !UP0, `(.L_x_6058) ;  /* 0x0000001108487547 */ /* 0x000fec000b800000 */
[----:B------:R-:W0:Y:S01]  /*26ea0*/  LDCU.64 UR6, c[0x0][0x588] ;  /* 0x0000b100ff0677ac */ /* 0x000e220008000a00 */
[----:B------:R-:W-:Y:S02]  /*26eb0*/  HFMA2 R4, -RZ, RZ, 0, 0 ;  /* 0x00000000ff047431 */ /* 0x000fe400000001ff */
        /* <DEDUP_REMOVED lines=268> */
[----:B-1----:R-:W-:-:S05]  /*27f80*/  SHF.R.U32.HI R4, RZ, UR4, R4 ;  /* 0x00000004ff047c19 */ /* 0x002fca0008011604 */
[----:B------:R-:W-:-:S04]  /*27f90*/  IMAD.MOV R4, RZ, RZ, -R4 ;  /* 0x000000ffff047224 */ /* 0x000fc800078e0a04 */
[----:B------:R-:W-:-:S04]  /*27fa0*/  IMAD R4, R4, UR6, R5 ;  /* 0x0000000604047c24 */ /* 0x000fc8000f8e0205 */
[----:B---3--:R-:W-:-:S07]  /*27fb0*/  IMAD R61, R4, UR5, R61 ;  /* 0x00000005043d7c24 */ /* 0x008fce000f8e023d */
.L_x_6058:
        /* <DEDUP_REMOVED lines=276> */
.L_x_6059:
        /* <DEDUP_REMOVED lines=17> */
[----:B------:R-:W3:Y:S01]  /*29210*/  LDCU UR5, c[0x0][0x360] ;  /* 0x00006c00ff0577ac */ /* 0x000ee20008000800 */
[----:B0-----:R-:W-:-:S11]  /*29220*/  IMAD R5, R90, UR4, R5 ;  /* 0x000000045a057c24 */ /* 0x001fd6000f8e0205 */
[----:B---3--:R-:W-:Y:S01]  /*29230*/  @!P0 IMAD R5, R5, UR5, R96 ;  /* 0x0000000505058c24 */ /* 0x008fe2000f8e0260 */
[----:B------:R-:W-:-:S03]  /*29240*/  PLOP3.LUT P0, PT, PT, PT, PT, 0x80, 0x8 ;  /* 0x000000000008781c */ /* 0x000fc60003f0f070 */
[----:B-1----:R-:W-:-:S05]  /*29250*/  IMAD.WIDE.U32 R2, R5, 0x80, R2 ;  /* 0x0000008005027825 */ /* 0x002fca00078e0002 */
[----:B------:R0:W-:Y:S04]  /*29260*/  STG.E.64 desc[UR36][R2.64], R8 ;  /* 0x0000000802007986 */ /* 0x0001e8000c101b24 */
[----:B--2---:R0:W-:Y:S04]  /*29270*/  STG.E.64 desc[UR36][R2.64+0x8], R10 ;  /* 0x0000080a02007986 */ /* 0x0041e8000c101b24 */
[----:B------:R0:W-:Y:S04]  /*29280*/  STG.E.64 desc[UR36][R2.64+0x18], R52 ;  /* 0x0000183402007986 */ /* 0x0001e8000c101b24 */
[----:B------:R0:W-:Y:S04]  /*29290*/  STG.E.64 desc[UR36][R2.64+0x20], R12 ;  /* 0x0000200c02007986 */ /* 0x0001e8000c101b24 */
[----:B----4-:R0:W-:Y:S04]  /*292a0*/  STG.E.64 desc[UR36][R2.64+0x28], R14 ;  /* 0x0000280e02007986 */ /* 0x0101e8000c101b24 */
[----:B------:R0:W-:Y:S04]  /*292b0*/  STG.E.64 desc[UR36][R2.64+0x38], R54 ;  /* 0x0000383602007986 */ /* 0x0001e8000c101b24 */
[----:B------:R0:W-:Y:S04]  /*292c0*/  STG.E.64 desc[UR36][R2.64+0x40], R20 ;  /* 0x0000401402007986 */ /* 0x0001e8000c101b24 */
[----:B------:R0:W-:Y:S04]  /*292d0*/  STG.E.64 desc[UR36][R2.64+0x48], R22 ;  /* 0x0000481602007986 */ /* 0x0001e8000c101b24 */
[----:B------:R0:W-:Y:S04]  /*292e0*/  STG.E.64 desc[UR36][R2.64+0x58], R56 ;  /* 0x0000583802007986 */ /* 0x0001e8000c101b24 */
[----:B------:R0:W-:Y:S04]  /*292f0*/  STG.E.64 desc[UR36][R2.64+0x60], R28 ;  /* 0x0000601c02007986 */ /* 0x0001e8000c101b24 */
[----:B------:R0:W-:Y:S04]  /*29300*/  STG.E.64 desc[UR36][R2.64+0x68], R30 ;  /* 0x0000681e02007986 */ /* 0x0001e8000c101b24 */
[----:B------:R0:W-:Y:S04]  /*29310*/  STG.E.64 desc[UR36][R2.64+0x78], R16 ;  /* 0x0000781002007986 */ /* 0x0001e8000c101b24 */
[----:B------:R0:W-:Y:S04]  /*29320*/  STG.E desc[UR36][R2.64+0x10], R43 ;  /* 0x0000102b02007986 */ /* 0x0001e8000c101924 */
[----:B------:R0:W-:Y:S04]  /*29330*/  STG.E desc[UR36][R2.64+0x30], R62 ;  /* 0x0000303e02007986 */ /* 0x0001e8000c101924 */
[----:B------:R0:W-:Y:S04]  /*29340*/  STG.E desc[UR36][R2.64+0x50], R63 ;  /* 0x0000503f02007986 */ /* 0x0001e8000c101924 */
[----:B------:R0:W-:Y:S02]  /*29350*/  STG.E desc[UR36][R2.64+0x70], R42 ;  /* 0x0000702a02007986 */ /* 0x0001e4000c101924 */
.L_x_6061:
[----:B------:R-:W-:Y:S05]  /*29360*/  BSYNC.RECONVERGENT B0 ;  /* 0x0000000000007941 */ /* 0x000fea0003800200 */
.L_x_6060:
        /* <DEDUP_REMOVED lines=18> */
[----:B------:R-:W3:Y:S01]  /*29490*/  POPC R5, UR5 ;  /* 0x0000000500057d09 */ /* 0x000ee20008000000 */
[----:B-1----:R-:W-:Y:S01]  /*294a0*/  IMAD.WIDE.U32 R2, R90, 0x4, R2 ;  /* 0x000000045a027825 */ /* 0x002fe200078e0002 */
[----:B0-----:R-:W-:-:S13]  /*294b0*/  ISETP.EQ.U32.AND P2, PT, R4, R9, PT ;  /* 0x000000090400720c */ /* 0x001fda0003f42070 */
[----:B---3--:R-:W3:Y:S01]  /*294c0*/  @P2 ATOMG.E.ADD.STRONG.GPU PT, R3, desc[UR36][R2.64], R5 ;  /* 0x80000005020329a8 */ /* 0x008ee200081ef124 */
[----:B------:R-:W0:Y:S01]  /*294d0*/  S2UR UR6, SR_CgaCtaId ;  /* 0x00000000000679c3 */ /* 0x000e220000008800 */
[----:B------:R-:W1:Y:S01]  /*294e0*/  LDCU UR4, c[0x0][0x374] ;  /* 0x00006e80ff0477ac */ /* 0x000e620008000800 */
[----:B------:R-:W5:Y:S01]  /*294f0*/  S2R R8, SR_LTMASK ;  /* 0x0000000000087919 */ /* 0x000f620000003900 */
[----:B-1----:R-:W-:Y:S01]  /*29500*/  UIADD3 UR4, UPT, UPT, UR4, -0x1, URZ ;  /* 0xffffffff04047890 */ /* 0x002fe2000fffe0ff */
[----:B-----5:R-:W-:Y:S01]  /*29510*/  LOP3.LUT R8, R8, UR5, RZ, 0xc0, !PT ;  /* 0x0000000508087c12 */ /* 0x020fe2000f8ec0ff */
[----:B------:R-:W-:Y:S02]  /*29520*/  UMOV UR5, 0x400 ;  /* 0x0000040000057882 */ /* 0x000fe40000000000 */
[----:B0-----:R-:W-:Y:S01]  /*29530*/  ULEA UR5, UR6, UR5, 0x18 ;  /* 0x0000000506057291 */ /* 0x001fe2000f8ec0ff */
[----:B------:R-:W0:Y:S01]  /*29540*/  POPC R9, R8 ;  /* 0x0000000800097309 */ /* 0x000e220000000000 */
[----:B---3--:R-:W0:Y:S02]  /*29550*/  SHFL.IDX PT, R0, R3, R4, 0x1f ;  /* 0x00001f0403007589 */ /* 0x008e2400000e0000 */
[----:B0-----:R-:W-:-:S04]  /*29560*/  IADD3 R0, PT, PT, R0, R9, RZ ;  /* 0x0000000900007210 */ /* 0x001fc80007ffe0ff */
[----:B------:R-:W-:-:S04]  /*29570*/  ISETP.NE.AND P2, PT, R0, UR4, PT ;  /* 0x0000000400007c0c */ /* 0x000fc8000bf45270 */
[----:B------:R-:W-:-:S05]  /*29580*/  SEL R0, RZ, 0x1, P2 ;  /* 0x00000001ff007807 */ /* 0x000fca0001000000 */
[----:B------:R1:W-:Y:S04]  /*29590*/  STS.U8 [UR5], R0 ;  /* 0x00000000ff007988 */ /* 0x0003e80008000005 */
.L_x_6063:
[----:B------:R-:W-:Y:S05]  /*295a0*/  BSYNC.RECONVERGENT B0 ;  /* 0x0000000000007941 */ /* 0x000fea0003800200 */
.L_x_6062:
[----:B------:R-:W3:Y:S08]  /*295b0*/  S2UR UR5, SR_CgaCtaId ;  /* 0x00000000000579c3 */ /* 0x000ef00000008800 */
[----:B------:R-:W-:Y:S06]  /*295c0*/  BAR.SYNC.DEFER_BLOCKING 0x0 ;  /* 0x0000000000007b1d */ /* 0x000fec0000010000 */
[----:B------:R-:W-:-:S02]  /*295d0*/  UMOV UR4, 0x400 ;  /* 0x0000040000047882 */ /* 0x000fc40000000000 */
[----:B---3--:R-:W-:-:S09]  /*295e0*/  ULEA UR4, UR5, UR4, 0x18 ;  /* 0x0000000405047291 */ /* 0x008fd2000f8ec0ff */
        /* <DEDUP_REMOVED lines=15> */
[----:B------:R-:W3:Y:S01]  /*296e0*/  LDCU UR10, c[0x0][0x3a0] ;  /* 0x00007400ff0a77ac */ /* 0x000ee20008000800 */
[----:B------:R-:W5:Y:S01]  /*296f0*/  LDCU.64 UR12, c[0x0][0x3a8] ;  /* 0x00007500ff0c77ac */ /* 0x000f620008000a00 */
[----:B------:R-:W2:Y:S01]  /*29700*/  LDCU.64 UR8, c[0x0][0x398] ;  /* 0x00007300ff0877ac */ /* 0x000ea20008000a00 */
[----:B-1----:R-:W-:Y:S01]  /*29710*/  UISETP.NE.AND UP0, UPT, UR4, URZ, UPT ;  /* 0x000000ff0400728c */ /* 0x002fe2000bf05270 */
[----:B0-----:R-:W-:Y:S01]  /*29720*/  MOV R28, UR6 ;  /* 0x00000006001c7c02 */ /* 0x001fe20008000f00 */
[----:B------:R-:W-:-:S02]  /*29730*/  IMAD.U32 R29, RZ, RZ, UR7 ;  /* 0x00000007ff1d7e24 */ /* 0x000fc4000f8e00ff */
[----:B---3--:R-:W-:Y:S01]  /*29740*/  IMAD.U32 R65, RZ, RZ, UR10 ;  /* 0x0000000aff417e24 */ /* 0x008fe2000f8e00ff */
[----:B-----5:R-:W-:Y:S01]  /*29750*/  MOV R56, UR12 ;  /* 0x0000000c00387c02 */ /* 0x020fe20008000f00 */
[----:B------:R-:W-:Y:S01]  /*29760*/  IMAD.U32 R57, RZ, RZ, UR13 ;  /* 0x0000000dff397e24 */ /* 0x000fe2000f8e00ff */
[----:B--2---:R-:W-:Y:S01]  /*29770*/  MOV R30, UR8 ;  /* 0x00000008001e7c02 */ /* 0x004fe20008000f00 */
[----:B------:R-:W-:Y:S01]  /*29780*/  IMAD.U32 R31, RZ, RZ, UR9 ;  /* 0x00000009ff1f7e24 */ /* 0x000fe2000f8e00ff */
[----:B------:R-:W-:Y:S06]  /*29790*/  BRA.U !UP0, `(.L_x_6065) ;  /* 0x0000001d089c7547 */ /* 0x000fec000b800000 */
        /* <DEDUP_REMOVED lines=9> */
[----:B------:R-:W-:Y:S01]  /*29830*/  IMAD.U32 R20, RZ, RZ, UR6 ;  /* 0x00000006ff147e24 */ /* 0x000fe2000f8e00ff */
[----:B------:R-:W-:Y:S01]  /*29840*/  MOV R21, UR7 ;  /* 0x0000000700157c02 */ /* 0x000fe20008000f00 */
[----:B----4-:R-:W-:Y:S01]  /*29850*/  IMAD.U32 R22, RZ, RZ, UR8 ;  /* 0x00000008ff167e24 */ /* 0x010fe2000f8e00ff */
[----:B------:R-:W-:Y:S01]  /*29860*/  MOV R23, UR9 ;  /* 0x0000000900177c02 */ /* 0x000fe20008000f00 */
[----:B------:R-:W-:Y:S01]  /*29870*/  IMAD.U32 R12, RZ, RZ, UR6 ;  /* 0x00000006ff0c7e24 */ /* 0x000fe2000f8e00ff */
[----:B------:R-:W-:Y:S01]  /*29880*/  MOV R13, UR7 ;  /* 0x00000007000d7c02 */ /* 0x000fe20008000f00 */
[----:B------:R-:W-:Y:S01]  /*29890*/  IMAD.U32 R14, RZ, RZ, UR8 ;  /* 0x00000008ff0e7e24 */ /* 0x000fe2000f8e00ff */
[----:B------:R-:W-:Y:S01]  /*298a0*/  MOV R15, UR9 ;  /* 0x00000009000f7c02 */ /* 0x000fe20008000f00 */
[----:B------:R-:W-:Y:S01]  /*298b0*/  IMAD.U32 R8, RZ, RZ, UR6 ;  /* 0x00000006ff087e24 */ /* 0x000fe2000f8e00ff */
[----:B------:R-:W-:Y:S01]  /*298c0*/  MOV R9, UR7 ;  /* 0x0000000700097c02 */ /* 0x000fe20008000f00 */
[----:B0-----:R-:W-:Y:S01]  /*298d0*/  IMAD R84, R97, UR4, R96 ;  /* 0x0000000461547c24 */ /* 0x001fe2000f8e0260 */
[----:B------:R-:W-:Y:S01]  /*298e0*/  MOV R11, UR9 ;  /* 0x00000009000b7c02 */ /* 0x000fe20008000f00 */
[----:B------:R-:W-:Y:S01]  /*298f0*/  IMAD.U32 R10, RZ, RZ, UR8 ;  /* 0x00000008ff0a7e24 */ /* 0x000fe2000f8e00ff */
[----:B------:R-:W-:Y:S01]  /*29900*/  MOV R64, UR10 ;  /* 0x0000000a00407c02 */ /* 0x000fe20008000f00 */
[----:B------:R-:W-:Y:S01]  /*29910*/  IMAD.U32 R63, RZ, RZ, UR10 ;  /* 0x0000000aff3f7e24 */ /* 0x000fe2000f8e00ff */
[----:B-1----:R-:W-:-:S02]  /*29920*/  ISETP.GE.U32.AND P2, PT, R84, UR5, PT ;  /* 0x0000000554007c0c */ /* 0x002fc4000bf46070 */
[----:B------:R-:W-:-:S11]  /*29930*/  MOV R62, UR10 ;  /* 0x0000000a003e7c02 */ /* 0x000fd60008000f00 */
        /* <DEDUP_REMOVED lines=11> */
[----:B------:R-:W-:Y:S01]  /*299f0*/  IMAD.U32 R53, RZ, RZ, UR13 ;  /* 0x0000000dff357e24 */ /* 0x000fe2000f8e00ff */
        /* <DEDUP_REMOVED lines=13> */
[----:B------:R-:W-:-:S02]  /*29ad0*/  IMAD.U32 R11, RZ, RZ, UR9 ;  /* 0x00000009ff0b7e24 */ /* 0x000fc4000f8e00ff */
[----:B0-----:R-:W-:Y:S02]  /*29ae0*/  IMAD R89, R90, UR5, RZ ;  /* 0x000000055a597c24 */ /* 0x001fe4000f8e02ff */
[----:B-1----:R-:W-:-:S07]  /*29af0*/  IMAD R88, R88, UR4, RZ ;  /* 0x0000000458587c24 */ /* 0x002fce000f8e02ff */
.L_x_6084:
[----:B0-2---:R-:W-:Y:S01]  /*29b00*/  IADD3 R3, PT, PT, R89, R84, RZ ;  /* 0x0000005459037210 */ /* 0x005fe20007ffe0ff */
[----:B------:R-:W0:Y:S01]  /*29b10*/  DSETP.NEU.AND P2, PT, R56, RZ, PT ;  /* 0x000000ff3800722a */ /* 0x000e220003f4d000 */
[----:B------:R-:W-:Y:S01]  /*29b20*/  IMAD.MOV.U32 R87, RZ, RZ, R64 ;  /* 0x000000ffff577224 */ /* 0x000fe200078e0040 */
[----:B------:R-:W-:Y:S01]  /*29b30*/  MOV R85, R63 ;  /* 0x0000003f00557202 */ /* 0x000fe20000000f00 */
[----:B------:R-:W-:Y:S02]  /*29b40*/  IMAD.MOV.U32 R86, RZ, RZ, R62 ;  /* 0x000000ffff567224 */ /* 0x000fe400078e003e */
[----:B--2---:R-:W-:-:S05]  /*29b50*/  IMAD.WIDE.U32 R2, R3, 0x80, R98 ;  /* 0x0000008003027825 */ /* 0x004fca00078e0062 */
[----:B------:R-:W2:Y:S04]  /*29b60*/  LDG.E.64 R4, desc[UR36][R2.64+0x18] ;  /* 0x0000182402047981 */ /* 0x000ea8000c1e1b00 */
[----:B---3--:R-:W3:Y:S04]  /*29b70*/  LDG.E.64 R32, desc[UR36][R2.64+0x8] ;  /* 0x0000082402207981 */ /* 0x008ee8000c1e1b00 */
[----:B----4-:R-:W4:Y:S04]  /*29b80*/  LDG.E.64 R18, desc[UR36][R2.64] ;  /* 0x0000002402127981 */ /* 0x010f28000c1e1b00 */
[----:B0-----:R0:W5:Y:S04]  /*29b90*/  @!P2 LDG.E R65, desc[UR36][R2.64+0x10] ;  /* 0x000010240241a981 */ /* 0x001168000c1e1900 */
[----:B------:R0:W5:Y:S04]  /*29ba0*/  LDG.E R62, desc[UR36][R2.64+0x70] ;  /* 0x00007024023e7981 */ /* 0x000168000c1e1900 */
[----:B------:R0:W5:Y:S04]  /*29bb0*/  LDG.E R63, desc[UR36][R2.64+0x50] ;  /* 0x00005024023f7981 */ /* 0x000168000c1e1900 */
[----:B------:R0:W5:Y:S04]  /*29bc0*/  LDG.E R64, desc[UR36][R2.64+0x30] ;  /* 0x0000302402407981 */ /* 0x000168000c1e1900 */
[----:B------:R0:W5:Y:S04]  /*29bd0*/  LDG.E.64 R34, desc[UR36][R2.64+0x78] ;  /* 0x0000782402227981 */ /* 0x000168000c1e1b00 */
[----:B------:R0:W5:Y:S04]  /*29be0*/  LDG.E.64 R36, desc[UR36][R2.64+0x68] ;  /* 0x0000682402247981 */ /* 0x000168000c1e1b00 */
[----:B------:R0:W5:Y:S04]  /*29bf0*/  LDG.E.64 R38, desc[UR36][R2.64+0x60] ;  /* 0x0000602402267981 */ /* 0x000168000c1e1b00 */
[----:B------:R0:W5:Y:S04]  /*29c00*/  LDG.E.64 R42, desc[UR36][R2.64+0x58] ;  /* 0x00005824022a7981 */ /* 0x000168000c1e1b00 */
[----:B------:R0:W5:Y:S04]  /*29c10*/  LDG.E.64 R44, desc[UR36][R2.64+0x48] ;  /* 0x00004824022c7981 */ /* 0x000168000c1e1b00 */
[----:B------:R0:W5:Y:S04]  /*29c20*/  LDG.E.64 R46, desc[UR36][R2.64+0x40] ;  /* 0x00004024022e7981 */ /* 0x000168000c1e1b00 */
[----:B------:R0:W5:Y:S04]  /*29c30*/  LDG.E.64 R48, desc[UR36][R2.64+0x38] ;  /* 0x0000382402307981 */ /* 0x000168000c1e1b00 */
[----:B------:R0:W5:Y:S04]  /*29c40*/  LDG.E.64 R50, desc[UR36][R2.64+0x28] ;  /* 0x0000282402327981 */ /* 0x000168000c1e1b00 */
[----:B------:R0:W5:Y:S01]  /*29c50*/  LDG.E.64 R66, desc[UR36][R2.64+0x20] ;  /* 0x0000202402427981 */ /* 0x000162000c1e1b00 */
[----:B------:R-:W-:Y:S01]  /*29c60*/  IADD3 R84, PT, PT, R88, R84, RZ ;  /* 0x0000005458547210 */ /* 0x000fe20007ffe0ff */
[----:B------:R-:W-:Y:S01]  /*29c70*/  BSSY.RECONVERGENT B3, `(.L_x_6068) ;  /* 0x000006d000037945 */ /* 0x000fe20003800200 */
        /* <DEDUP_REMOVED lines=13> */
[----:B------:R-:W-:Y:S01]  /*29d50*/  ISETP.GE.U32.AND P6, PT, R84, UR11, PT ;  /* 0x0000000b54007c0c */ /* 0x000fe2000bfc6070 */
[----:B------:R-:W-:Y:S01]  /*29d60*/  IMAD.MOV.U32 R8, RZ, RZ, R52 ;  /* 0x000000ffff087224 */ /* 0x000fe200078e0034 */
[----:B------:R-:W-:Y:S01]  /*29d70*/  MOV R11, R55 ;  /* 0x00000037000b7202 */ /* 0x000fe20000000f00 */
[----:B------:R-:W-:Y:S01]  /*29d80*/  IMAD.MOV.U32 R80, RZ, RZ, R16 ;  /* 0x000000ffff507224 */ /* 0x000fe200078e0010 */
[----:B------:R-:W-:-:S02]  /*29d90*/  MOV R9, R53 ;  /* 0x0000003500097202 */ /* 0x000fc40000000f00 */
[----:B------:R-:W-:Y:S01]  /*29da0*/  MOV R81, R17 ;  /* 0x0000001100517202 */ /* 0x000fe20000000f00 */
[----:B--2---:R-:W-:Y:S01]  /*29db0*/  @!P2 IMAD.MOV.U32 R56, RZ, RZ, R4 ;  /* 0x000000ffff38a224 */ /* 0x004fe200078e0004 */
[----:B------:R-:W-:Y:S01]  /*29dc0*/  @!P2 MOV R57, R5 ;  /* 0x000000050039a202 */ /* 0x000fe20000000f00 */
[----:B-1-3--:R-:W-:Y:S01]  /*29dd0*/  @!P2 IMAD.MOV.U32 R30, RZ, RZ, R32 ;  /* 0x000000ffff1ea224 */ /* 0x00afe200078e0020 */
[----:B------:R-:W-:Y:S01]  /*29de0*/  @!P2 MOV R31, R33 ;  /* 0x00000021001fa202 */ /* 0x000fe20000000f00 */
[----:B----4-:R-:W-:Y:S01]  /*29df0*/  @!P2 IMAD.MOV.U32 R28, RZ, RZ, R18 ;  /* 0x000000ffff1ca224 */ /* 0x010fe200078e0012 */
[----:B------:R-:W-:Y:S01]  /*29e00*/  @!P2 MOV R29, R19 ;  /* 0x00000013001da202 */ /* 0x000fe20000000f00 */
[----:B0-----:R-:W-:Y:S06]  /*29e10*/  @!P2 BRA `(.L_x_6069) ;  /* 0x000000040048a947 */ /* 0x001fec0003800000 */
        /* <DEDUP_REMOVED lines=55> */
[----:B------:R-:W-:-:S07]  /*2a190*/  MOV R0, 0x2a1b0 ;  /* 0x0002a1b000007802 */ /* 0x000fce0000000f00 */
[----:B-----5:R-:W-:Y:S05]  /*2a1a0*/  CALL.REL.NOINC `($__internal_21_$__cuda_sm20_div_rn_f64_full) ;  /* 0x00000150001c7944 */ /* 0x020fea0003c00000 */
.L_x_6071:
[----:B------:R-:W-:Y:S05]  /*2a1b0*/  BSYNC.RECONVERGENT B4 ;  /* 0x0000000000047941 */ /* 0x000fea0003800200 */
.L_x_6070:
[----:B------:R-:W-:Y:S01]  /*2a1c0*/  DFMA R28, R14, R2, R28 ;  /* 0x000000020e1c722b */ /* 0x000fe2000000001c */
[----:B-----5:R-:W-:-:S15]  /*2a1d0*/  MOV R65, 0xffffffff ;  /* 0xffffffff00417802 */ /* 0x020fde0000000f00 */
        /* <DEDUP_REMOVED lines=22> */
.L_x_6069:
[----:B------:R-:W-:Y:S05]  /*2a340*/  BSYNC.RECONVERGENT B3 ;  /* 0x0000000000037941 */ /* 0x000fea0003800200 */
.L_x_6068:
[----:B------:R2:W3:Y:S01]  /*2a350*/  DSETP.NEU.AND P2, PT, R54, RZ, PT ;  /* 0x000000ff3600722a */ /* 0x0004e20003f4d000 */
[----:B------:R-:W-:Y:S01]  /*2a360*/  BSSY.RECONVERGENT B3, `(.L_x_6072) ;  /* 0x0000061000037945 */ /* 0x000fe20003800200 */
[----:B-----5:R-:W-:Y:S01]  /*2a370*/  IMAD.MOV.U32 R20, RZ, RZ, R66 ;  /* 0x000000ffff147224 */ /* 0x020fe200078e0042 */
[----:B------:R-:W-:Y:S01]  /*2a380*/  MOV R21, R67 ;  /* 0x0000004300157202 */ /* 0x000fe20000000f00 */
[----:B------:R-:W-:Y:S01]  /*2a390*/  IMAD.MOV.U32 R22, RZ, RZ, R50 ;  /* 0x000000ffff167224 */ /* 0x000fe200078e0032 */
[----:B------:R-:W-:Y:S01]  /*2a3a0*/  MOV R23, R51 ;  /* 0x0000003300177202 */ /* 0x000fe20000000f00 */
[----:B--2---:R-:W-:Y:S01]  /*2a3b0*/  IMAD.MOV.U32 R54, RZ, RZ, R48 ;  /* 0x000000ffff367224 */ /* 0x004fe200078e0030 */
[----:B------:R-:W-:Y:S01]  /*2a3c0*/  MOV R55, R49 ;  /* 0x0000003100377202 */ /* 0x000fe20000000f00 */
[----:B---3--:R-:W-:Y:S06]  /*2a3d0*/  @!P2 BRA `(.L_x_6073) ;  /* 0x000000040064a947 */ /* 0x008fec0003800000 */
[----:B------:R-:W2:Y:S01]  /*2a3e0*/  DSETP.NEU.AND P2, PT, R48, RZ, PT ;  /* 0x000000ff3000722a */ /* 0x000ea20003f4d000 */
[----:B------:R-:W-:Y:S01]  /*2a3f0*/  IMAD.MOV.U32 R64, RZ, RZ, R87 ;  /* 0x000000ffff407224 */ /* 0x000fe200078e0057 */
[----:B------:R-:W-:Y:S01]  /*2a400*/  MOV R54, R10 ;  /* 0x0000000a00367202 */ /* 0x000fe20000000f00 */
[----:B------:R-:W-:Y:S01]  /*2a410*/  IMAD.MOV.U32 R55, RZ, RZ, R11 ;  /* 0x000000ffff377224 */ /* 0x000fe200078e000b */
[----:B------:R-:W-:Y:S01]  /*2a420*/  MOV R20, R68 ;  /* 0x0000004400147202 */ /* 0x000fe20000000f00 */
[----:B------:R-:W-:Y:S01]  /*2a430*/  IMAD.MOV.U32 R21, RZ, RZ, R69 ;  /* 0x000000ffff157224 */ /* 0x000fe200078e0045 */
[----:B------:R-:W-:Y:S01]  /*2a440*/  MOV R22, R70 ;  /* 0x0000004600167202 */ /* 0x000fe20000000f00 */
[----:B------:R-:W-:Y:S01]  /*2a450*/  IMAD.MOV.U32 R23, RZ, RZ, R71 ;  /* 0x000000ffff177224 */ /* 0x000fe200078e0047 */
[----:B--2---:R-:W-:Y:S06]  /*2a460*/  @!P2 BRA `(.L_x_6073) ;  /* 0x000000040040a947 */ /* 0x004fec0003800000 */
[----:B------:R-:W2:Y:S01]  /*2a470*/  DADD R54, R48, R10 ;  /* 0x0000000030367229 */ /* 0x000ea2000000000a */
[----:B0-----:R-:W-:Y:S01]  /*2a480*/  MOV R2, 0x1 ;  /* 0x0000000100027802 */ /* 0x001fe20000000f00 */
[----:B--2---:R-:W0:Y:S01]  /*2a490*/  MUFU.RCP64H R3, R55 ;  /* 0x0000003700037308 */ /* 0x004e220000001800 */
        /* <DEDUP_REMOVED lines=48> */
[----:B------:R-:W-:Y:S01]  /*2a7a0*/  IMAD.MOV.U32 R4, RZ, RZ, R48 ;  /* 0x000000ffff047224 */ /* 0x000fe200078e0030 */
[----:B------:R-:W-:Y:S01]  /*2a7b0*/  MOV R5, R49 ;  /* 0x0000003100057202 */ /* 0x000fe20000000f00 */
[----:B------:R-:W-:Y:S01]  /*2a7c0*/  IMAD.MOV.U32 R2, RZ, RZ, R54 ;  /* 0x000000ffff027224 */ /* 0x000fe200078e0036 */
[----:B------:R-:W-:Y:S02]  /*2a7d0*/  MOV R3, R55 ;  /* 0x0000003700037202 */ /* 0x000fe40000000f00 */
[----:B------:R-:W-:-:S07]  /*2a7e0*/  MOV R0, 0x2a800 ;  /* 0x0002a80000007802 */ /* 0x000fce0000000f00 */
[----:B-1----:R-:W-:Y:S05]  /*2a7f0*/  CALL.REL.NOINC `($__internal_21_$__cuda_sm20_div_rn_f64_full) ;  /* 0x0000014800887944 */ /* 0x002fea0003c00000 */
.L_x_6075:
[----:B------:R-:W-:Y:S05]  /*2a800*/  BSYNC.RECONVERGENT B4 ;  /* 0x0000000000047941 */ /* 0x000fea0003800200 */
.L_x_6074:
        /* <DEDUP_REMOVED lines=22> */
.L_x_6073:
[----:B------:R-:W-:Y:S05]  /*2a970*/  BSYNC.RECONVERGENT B3 ;  /* 0x0000000000037941 */ /* 0x000fea0003800200 */
.L_x_6072:
[----:B------:R4:W5:Y:S01]  /*2a980*/  DSETP.NEU.AND P2, PT, R52, RZ, PT ;  /* 0x000000ff3400722a */ /* 0x0009620003f4d000 */
[----:B------:R-:W-:Y:S01]  /*2a990*/  BSSY.RECONVERGENT B3, `(.L_x_6076) ;  /* 0x0000061000037945 */ /* 0x000fe20003800200 */
[----:B------:R-:W-:Y:S01]  /*2a9a0*/  MOV R12, R46 ;  /* 0x0000002e000c7202 */ /* 0x000fe20000000f00 */
[----:B------:R-:W-:Y:S01]  /*2a9b0*/  IMAD.MOV.U32 R13, RZ, RZ, R47 ;  /* 0x000000ffff0d7224 */ /* 0x000fe200078e002f */
[----:B0-----:R-:W-:Y:S01]  /*2a9c0*/  MOV R14, R44 ;  /* 0x0000002c000e7202 */ /* 0x001fe20000000f00 */
[----:B------:R-:W-:Y:S01]  /*2a9d0*/  IMAD.MOV.U32 R15, RZ, RZ, R45 ;  /* 0x000000ffff0f7224 */ /* 0x000fe200078e002d */
[----:B----4-:R-:W-:Y:S01]  /*2a9e0*/  MOV R52, R42 ;  /* 0x0000002a00347202 */ /* 0x010fe20000000f00 */
        /* <DEDUP_REMOVED lines=12> */
[----:B--2---:R-:W-:Y:S01]  /*2aab0*/  IMAD.MOV.U32 R2, RZ, RZ, 0x1 ;  /* 0x00000001ff027424 */ /* 0x004fe200078e00ff */
        /* <DEDUP_REMOVED lines=51> */
[----:B------:R-:W-:Y:S01]  /*2adf0*/  MOV R2, R52 ;  /* 0x0000003400027202 */ /* 0x000fe20000000f00 */
[----:B------:R-:W-:Y:S01]  /*2ae00*/  IMAD.MOV.U32 R3, RZ, RZ, R53 ;  /* 0x000000ffff037224 */ /* 0x000fe200078e0035 */
[----:B------:R-:W-:-:S07]  /*2ae10*/  MOV R0, 0x2ae30 ;  /* 0x0002ae3000007802 */ /* 0x000fce0000000f00 */
[----:B-1-3--:R-:W-:Y:S05]  /*2ae20*/  CALL.REL.NOINC `($__internal_21_$__cuda_sm20_div_rn_f64_full) ;  /* 0x0000014000fc7944 */ /* 0x00afea0003c00000 */
.L_x_6079:
[----:B------:R-:W-:Y:S05]  /*2ae30*/  BSYNC.RECONVERGENT B4 ;  /* 0x0000000000047941 */ /* 0x000fea0003800200 */
.L_x_6078:
        /* <DEDUP_REMOVED lines=22> */
.L_x_6077:
[----:B------:R-:W-:Y:S05]  /*2afa0*/  BSYNC.RECONVERGENT B3 ;  /* 0x0000000000037941 */ /* 0x000fea0003800200 */
.L_x_6076:
[----:B------:R5:W0:Y:S01]  /*2afb0*/  DSETP.NEU.AND P2, PT, R16, RZ, PT ;  /* 0x000000ff1000722a */ /* 0x000a220003f4d000 */
[----:B------:R-:W-:Y:S01]  /*2afc0*/  BSSY.RECONVERGENT B3, `(.L_x_6080) ;  /* 0x0000061000037945 */ /* 0x000fe20003800200 */
[----:B------:R-:W-:Y:S01]  /*2afd0*/  IMAD.MOV.U32 R8, RZ, RZ, R38 ;  /* 0x000000ffff087224 */ /* 0x000fe200078e0026 */
[----:B------:R-:W-:Y:S01]  /*2afe0*/  MOV R9, R39 ;  /* 0x0000002700097202 */ /* 0x000fe20000000f00 */
[----:B------:R-:W-:Y:S01]  /*2aff0*/  IMAD.MOV.U32 R10, RZ, RZ, R36 ;  /* 0x000000ffff0a7224 */ /* 0x000fe200078e0024 */
[----:B------:R-:W-:Y:S01]  /*2b000*/  MOV R11, R37 ;  /* 0x00000025000b7202 */ /* 0x000fe20000000f00 */
[----:B-----5:R-:W-:Y:S01]  /*2b010*/  IMAD.MOV.U32 R16, RZ, RZ, R34 ;  /* 0x000000ffff107224 */ /* 0x020fe200078e0022 */
        /* <DEDUP_REMOVED lines=12> */
[----:B--2---:R-:W-:Y:S01]  /*2b0e0*/  MOV R2, 0x1 ;  /* 0x0000000100027802 */ /* 0x004fe20000000f00 */
        /* <DEDUP_REMOVED lines=54> */
[----:B-1-34-:R-:W-:Y:S05]  /*2b450*/  CALL.REL.NOINC `($__internal_21_$__cuda_sm20_div_rn_f64_full) ;  /* 0x0000013c00707944 */ /* 0x01afea0003c00000 */
.L_x_6083:
[----:B------:R-:W-:Y:S05]  /*2b460*/  BSYNC.RECONVERGENT B4 ;  /* 0x0000000000047941 */ /* 0x000fea0003800200 */
.L_x_6082:
        /* <DEDUP_REMOVED lines=22> */
.L_x_6081:
[----:B------:R-:W-:Y:S05]  /*2b5d0*/  BSYNC.RECONVERGENT B3 ;  /* 0x0000000000037941 */ /* 0x000fea0003800200 */
.L_x_6080:
[----:B------:R-:W-:Y:S05]  /*2b5e0*/  @!P6 BRA `(.L_x_6084) ;  /* 0xffffffe40044e947 */ /* 0x000fea000383ffff */
[----:B------:R-:W-:Y:S05]  /*2b5f0*/  BSYNC.RECONVERGENT B2 ;  /* 0x0000000000027941 */ /* 0x000fea0003800200 */
.L_x_6067:
[----:B------:R-:W-:Y:S05]  /*2b600*/  BRA `(.L_x_6066) ;  /* 0x0000001c00907947 */ /* 0x000fea0003800000 */
.L_x_6065:
        /* <DEDUP_REMOVED lines=19> */
[----:B0-----:R-:W-:Y:S01]  /*2b740*/  ISETP.GE.U32.AND P2, PT, R97, UR4, PT ;  /* 0x0000000461007c0c */ /* 0x001fe2000bf46070 */
[----:B------:R-:W-:Y:S01]  /*2b750*/  IMAD.U32 R63, RZ, RZ, UR10 ;  /* 0x0000000aff3f7e24 */ /* 0x000fe2000f8e00ff */
[----:B------:R-:W-:-:S02]  /*2b760*/  MOV R11, UR9 ;  /* 0x00000009000b7c02 */ /* 0x000fc40008000f00 */
[----:B------:R-:W-:Y:S02]  /*2b770*/  MOV R64, UR10 ;  /* 0x0000000a00407c02 */ /* 0x000fe40008000f00 */
[----:B------:R-:W-:-:S07]  /*2b780*/  MOV R62, UR10 ;  /* 0x0000000a003e7c02 */ /* 0x000fce0008000f00 */
[----:B-1----:R-:W-:Y:S05]  /*2b790*/  @P2 BRA `(.L_x_6066) ;  /* 0x0000001c002c2947 */ /* 0x002fea0003800000 */
[----:B------:R-:W0:Y:S01]  /*2b7a0*/  LDCU UR4, c[0x0][0x374] ;  /* 0x00006e80ff0477ac */ /* 0x000e220008000800 */
[----:B------:R-:W1:Y:S01]  /*2b7b0*/  LDC R89, c[0x0][0x360] ;  /* 0x0000d800ff597b82 */ /* 0x000e620000000800 */
[----:B------:R-:W-:Y:S01]  /*2b7c0*/  IMAD.U32 R64, RZ, RZ, UR10 ;  /* 0x0000000aff407e24 */ /* 0x000fe2000f8e00ff */
[----:B------:R-:W-:Y:S01]  /*2b7d0*/  MOV R63, UR10 ;  /* 0x0000000a003f7c02 */ /* 0x000fe20008000f00 */
[----:B------:R-:W-:Y:S01]  /*2b7e0*/  IMAD.U32 R62, RZ, RZ, UR10 ;  /* 0x0000000aff3e7e24 */ /* 0x000fe2000f8e00ff */
[----:B------:R-:W-:Y:S01]  /*2b7f0*/  MOV R84, R97 ;  /* 0x0000006100547202 */ /* 0x000fe20000000f00 */
[----:B------:R-:W-:Y:S01]  /*2b800*/  IMAD.U32 R54, RZ, RZ, UR12 ;  /* 0x0000000cff367e24 */ /* 0x000fe2000f8e00ff */
[----:B------:R-:W-:Y:S01]  /*2b810*/  MOV R55, UR13 ;  /* 0x0000000d00377c02 */ /* 0x000fe20008000f00 */
[----:B------:R-:W-:Y:S01]  /*2b820*/  IMAD.U32 R52, RZ, RZ, UR12 ;  /* 0x0000000cff347e24 */ /* 0x000fe2000f8e00ff */
[----:B------:R-:W2:Y:S01]  /*2b830*/  LDC.64 R98, c[0x0][0x7a0] ;  /* 0x0001e800ff627b82 */ /* 0x000ea20000000a00 */
[----:B------:R-:W-:Y:S01]  /*2b840*/  MOV R53, UR13 ;  /* 0x0000000d00357c02 */ /* 0x000fe20008000f00 */
[----:B------:R-:W-:Y:S01]  /*2b850*/  IMAD.U32 R16, RZ, RZ, UR12 ;  /* 0x0000000cff107e24 */ /* 0x000fe2000f8e00ff */
[----:B------:R-:W-:Y:S01]  /*2b860*/  MOV R17, UR13 ;  /* 0x0000000d00117c02 */ /* 0x000fe20008000f00 */
[----:B------:R-:W-:Y:S01]  /*2b870*/  IMAD.U32 R20, RZ, RZ, UR6 ;  /* 0x00000006ff147e24 */ /* 0x000fe2000f8e00ff */
[----:B------:R-:W-:Y:S01]  /*2b880*/  MOV R21, UR7 ;  /* 0x0000000700157c02 */ /* 0x000fe20008000f00 */
[----:B------:R-:W-:Y:S01]  /*2b890*/  IMAD.U32 R22, RZ, RZ, UR8 ;  /* 0x00000008ff167e24 */ /* 0x000fe2000f8e00ff */
[----:B------:R-:W-:Y:S01]  /*2b8a0*/  MOV R23, UR9 ;  /* 0x0000000900177c02 */ /* 0x000fe20008000f00 */
[----:B------:R-:W3:Y:S01]  /*2b8b0*/  LDC R88, c[0x0][0x364] ;  /* 0x0000d900ff587b82 */ /* 0x000ee20000000800 */
        /* <DEDUP_REMOVED lines=8> */
[----:B0-----:R-:W-:-:S07]  /*2b940*/  IMAD R90, R90, UR4, RZ ;  /* 0x000000045a5a7c24 */ /* 0x001fce000f8e02ff */
.L_x_6101:
[----:B------:R-:W-:Y:S01]  /*2b950*/  IMAD.IADD R0, R90, 0x1, R84 ;  /* 0x000000015a007824 */ /* 0x000fe200078e0254 */
[----:B0-----:R-:W0:Y:S01]  /*2b960*/  DSETP.NEU.AND P2, PT, R56, RZ, PT ;  /* 0x000000ff3800722a */ /* 0x001e220003f4d000 */
[----:B------:R-:W-:Y:S01]  /*2b970*/  MOV R87, R64 ;  /* 0x0000004000577202 */ /* 0x000fe20000000f00 */
[----:B------:R-:W-:Y:S01]  /*2b980*/  IMAD.MOV.U32 R85, RZ, RZ, R63 ;  /* 0x000000ffff557224 */ /* 0x000fe200078e003f */
[----:B------:R-:W-:Y:S01]  /*2b990*/  MOV R86, R62 ;  /* 0x0000003e00567202 */ /* 0x000fe20000000f00 */
[----:B-12---:R-:W-:-:S04]  /*2b9a0*/  IMAD R3, R0, R89, R96 ;  /* 0x0000005900037224 */ /* 0x006fc800078e0260 */
[----:B--2---:R-:W-:-:S05]  /*2b9b0*/  IMAD.WIDE.U32 R2, R3, 0x80, R98 ;  /* 0x0000008003027825 */ /* 0x004fca00078e0062 */
[----:B------:R-:W2:Y:S04]  /*2b9c0*/  LDG.E.64 R4, desc[UR36][R2.64+0x18] ;  /* 0x0000182402047981 */ /* 0x000ea8000c1e1b00 */
[----:B----4-:R-:W4:Y:S04]  /*2b9d0*/  LDG.E.64 R32, desc[UR36][R2.64+0x8] ;  /* 0x0000082402207981 */ /* 0x010f28000c1e1b00 */
[----:B------:R-:W4:Y:S04]  /*2b9e0*/  LDG.E.64 R18, desc[UR36][R2.64] ;  /* 0x0000002402127981 */ /* 0x000f28000c1e1b00 */
        /* <DEDUP_REMOVED lines=13> */
[----:B---3--:R-:W-:Y:S01]  /*2bac0*/  IMAD.IADD R84, R88, 0x1, R84 ;  /* 0x0000000158547824 */ /* 0x008fe200078e0254 */
        /* <DEDUP_REMOVED lines=17> */
[----:B------:R-:W-:Y:S01]  /*2bbe0*/  MOV R8, R52 ;  /* 0x0000003400087202 */ /* 0x000fe20000000f00 */
[----:B------:R-:W-:Y:S01]  /*2bbf0*/  IMAD.MOV.U32 R81, RZ, RZ, R17 ;  /* 0x000000ffff517224 */ /* 0x000fe200078e0011 */
[----:B------:R-:W-:-:S02]  /*2bc00*/  MOV R80, R16 ;  /* 0x0000001000507202 */ /* 0x000fc40000000f00 */
[----:B--2---:R-:W-:Y:S01]  /*2bc10*/  @!P2 MOV R56, R4 ;  /* 0x000000040038a202 */ /* 0x004fe20000000f00 */
[----:B------:R-:W-:Y:S01]  /*2bc20*/  @!P2 IMAD.MOV.U32 R57, RZ, RZ, R5 ;  /* 0x000000ffff39a224 */ /* 0x000fe200078e0005 */
[----:B----4-:R-:W-:Y:S01]  /*2bc30*/  @!P2 MOV R30, R32 ;  /* 0x00000020001ea202 */ /* 0x010fe20000000f00 */
        /* <DEDUP_REMOVED lines=60> */
[----:B-----5:R-:W-:Y:S05]  /*2c000*/  CALL.REL.NOINC `($__internal_21_$__cuda_sm20_div_rn_f64_full) ;  /* 0x0000013000847944 */ /* 0x020fea0003c00000 */
.L_x_6088:
[----:B------:R-:W-:Y:S05]  /*2c010*/  BSYNC.RECONVERGENT B3 ;  /* 0x0000000000037941 */ /* 0x000fea0003800200 */
.L_x_6087:
        /* <DEDUP_REMOVED lines=24> */
.L_x_6086:
[----:B------:R-:W-:Y:S05]  /*2c1a0*/  BSYNC.RECONVERGENT B2 ;  /* 0x0000000000027941 */ /* 0x000fea0003800200 */
.L_x_6085:
[----:B------:R2:W3:Y:S01]  /*2c1b0*/  DSETP.NEU.AND P2, PT, R54, RZ, PT ;  /* 0x000000ff3600722a */ /* 0x0004e20003f4d000 */
[----:B------:R-:W-:Y:S01]  /*2c1c0*/  BSSY.RECONVERGENT B2, `(.L_x_6089) ;  /* 0x0000061000027945 */ /* 0x000fe20003800200 */
[----:B-----5:R-:W-:Y:S01]  /*2c1d0*/  MOV R20, R66 ;  /* 0x0000004200147202 */ /* 0x020fe20000000f00 */
[----:B------:R-:W-:Y:S01]  /*2c1e0*/  IMAD.MOV.U32 R21, RZ, RZ, R67 ;  /* 0x000000ffff157224 */ /* 0x000fe200078e0043 */
[----:B------:R-:W-:Y:S01]  /*2c1f0*/  MOV R22, R50 ;  /* 0x0000003200167202 */ /* 0x000fe20000000f00 */
[----:B------:R-:W-:Y:S01]  /*2c200*/  IMAD.MOV.U32 R23, RZ, RZ, R51 ;  /* 0x000000ffff177224 */ /* 0x000fe200078e0033 */
[----:B--2---:R-:W-:Y:S01]  /*2c210*/  MOV R54, R48 ;  /* 0x0000003000367202 */ /* 0x004fe20000000f00 */
[----:B------:R-:W-:Y:S01]  /*2c220*/  IMAD.MOV.U32 R55, RZ, RZ, R49 ;  /* 0x000000ffff377224 */ /* 0x000fe200078e0031 */
[----:B---3--:R-:W-:Y:S06]  /*2c230*/  @!P2 BRA `(.L_x_6090) ;  /* 0x000000040064a947 */ /* 0x008fec0003800000 */
[----:B------:R-:W2:Y:S01]  /*2c240*/  DSETP.NEU.AND P2, PT, R48, RZ, PT ;  /* 0x000000ff3000722a */ /* 0x000ea20003f4d000 */
[----:B------:R-:W-:Y:S01]  /*2c250*/  MOV R64, R87 ;  /* 0x0000005700407202 */ /* 0x000fe20000000f00 */
[----:B------:R-:W-:Y:S01]  /*2c260*/  IMAD.MOV.U32 R54, RZ, RZ, R10 ;  /* 0x000000ffff367224 */ /* 0x000fe200078e000a */
[----:B------:R-:W-:Y:S01]  /*2c270*/  MOV R55, R11 ;  /* 0x0000000b00377202 */ /* 0x000fe20000000f00 */
[----:B------:R-:W-:Y:S01]  /*2c280*/  IMAD.MOV.U32 R20, RZ, RZ, R68 ;  /* 0x000000ffff147224 */ /* 0x000fe200078e0044 */
[----:B------:R-:W-:Y:S01]  /*2c290*/  MOV R21, R69 ;  /* 0x0000004500157202 */ /* 0x000fe20000000f00 */
[----:B------:R-:W-:Y:S01]  /*2c2a0*/  IMAD.MOV.U32 R22, RZ, RZ, R70 ;  /* 0x000000ffff167224 */ /* 0x000fe200078e0046 */
[----:B------:R-:W-:Y:S01]  /*2c2b0*/  MOV R23, R71 ;  /* 0x0000004700177202 */ /* 0x000fe20000000f00 */
[----:B--2---:R-:W-:Y:S06]  /*2c2c0*/  @!P2 BRA `(.L_x_6090) ;  /* 0x000000040040a947 */ /* 0x004fec0003800000 */
[----:B------:R-:W2:Y:S01]  /*2c2d0*/  DADD R54, R48, R10 ;  /* 0x0000000030367229 */ /* 0x000ea2000000000a */
[----:B0-----:R-:W-:Y:S01]  /*2c2e0*/  IMAD.MOV.U32 R2, RZ, RZ, 0x1 ;  /* 0x00000001ff027424 */ /* 0x001fe200078e00ff */
        /* <DEDUP_REMOVED lines=54> */
[----:B-1----:R-:W-:Y:S05]  /*2c650*/  CALL.REL.NOINC `($__internal_21_$__cuda_sm20_div_rn_f64_full) ;  /* 0x0000012800f07944 */ /* 0x002fea0003c00000 */
.L_x_6092:
[----:B------:R-:W-:Y:S05]  /*2c660*/  BSYNC.RECONVERGENT B3 ;  /* 0x0000000000037941 */ /* 0x000fea0003800200 */
.L_x_6091:
        /* <DEDUP_REMOVED lines=22> */
.L_x_6090:
[----:B------:R-:W-:Y:S05]  /*2c7d0*/  BSYNC.RECONVERGENT B2 ;  /* 0x0000000000027941 */ /* 0x000fea0003800200 */
.L_x_6089:
[----:B------:R4:W5:Y:S01]  /*2c7e0*/  DSETP.NEU.AND P2, PT, R52, RZ, PT ;  /* 0x000000ff3400722a */ /* 0x0009620003f4d000 */
[----:B------:R-:W-:Y:S01]  /*2c7f0*/  BSSY.RECONVERGENT B2, `(.L_x_6093) ;  /* 0x0000061000027945 */ /* 0x000fe20003800200 */
[----:B------:R-:W-:Y:S01]  /*2c800*/  IMAD.MOV.U32 R12, RZ, RZ, R46 ;  /* 0x000000ffff0c7224 */ /* 0x000fe200078e002e */
[----:B------:R-:W-:Y:S01]  /*2c810*/  MOV R13, R47 ;  /* 0x0000002f000d7202 */ /* 0x000fe20000000f00 */
[----:B0-----:R-:W-:Y:S01]  /*2c820*/  IMAD.MOV.U32 R14, RZ, RZ, R44 ;  /* 0x000000ffff0e7224 */ /* 0x001fe200078e002c */
[----:B------:R-:W-:Y:S01]  /*2c830*/  MOV R15, R45 ;  /* 0x0000002d000f7202 */ /* 0x000fe20000000f00 */
[----:B----4-:R-:W-:Y:S01]  /*2c840*/  IMAD.MOV.U32 R52, RZ, RZ, R42 ;  /* 0x000000ffff347224 */ /* 0x010fe200078e002a */
        /* <DEDUP_REMOVED lines=67> */
[----:B-1-3--:R-:W-:Y:S05]  /*2cc80*/  CALL.REL.NOINC `($__internal_21_$__cuda_sm20_div_rn_f64_full) ;  /* 0x0000012400647944 */ /* 0x00afea0003c00000 */
.L_x_6096:
[----:B------:R-:W-:Y:S05]  /*2cc90*/  BSYNC.RECONVERGENT B3 ;  /* 0x0000000000037941 */ /* 0x000fea0003800200 */
.L_x_6095:
        /* <DEDUP_REMOVED lines=22> */
.L_x_6094:
[----:B------:R-:W-:Y:S05]  /*2ce00*/  BSYNC.RECONVERGENT B2 ;  /* 0x0000000000027941 */ /* 0x000fea0003800200 */
.L_x_6093:
[----:B------:R5:W0:Y:S01]  /*2ce10*/  DSETP.NEU.AND P2, PT, R16, RZ, PT ;  /* 0x000000ff1000722a */ /* 0x000a220003f4d000 */
[----:B------:R-:W-:Y:S01]  /*2ce20*/  BSSY.RECONVERGENT B2, `(.L_x_6097) ;  /* 0x0000061000027945 */ /* 0x000fe20003800200 */
[----:B------:R-:W-:Y:S01]  /*2ce30*/  MOV R8, R38 ;  /* 0x0000002600087202 */ /* 0x000fe20000000f00 */
[----:B------:R-:W-:Y:S01]  /*2ce40*/  IMAD.MOV.U32 R9, RZ, RZ, R39 ;  /* 0x000000ffff097224 */ /* 0x000fe200078e0027 */
[----:B------:R-:W-:Y:S01]  /*2ce50*/  MOV R10, R36 ;  /* 0x00000024000a7202 */ /* 0x000fe20000000f00 */
[----:B------:R-:W-:Y:S01]  /*2ce60*/  IMAD.MOV.U32 R11, RZ, RZ, R37 ;  /* 0x000000ffff0b7224 */ /* 0x000fe200078e0025 */
[----:B-----5:R-:W-:Y:S01]  /*2ce70*/  MOV R16, R34 ;  /* 0x0000002200107202 */ /* 0x020fe20000000f00 */
[----:B------:R-:W-:Y:S01]  /*2ce80*/  IMAD.MOV.U32 R17, RZ, RZ, R35 ;  /* 0x000000ffff117224 */ /* 0x000fe200078e0023 */
[----:B0-----:R-:W-:Y:S06]  /*2ce90*/  @!P2 BRA `(.L_x_6098) ;  /* 0x000000040064a947 */ /* 0x001fec0003800000 */
        /* <DEDUP_REMOVED lines=65> */
[----:B-1-34-:R-:W-:Y:S05]  /*2d2b0*/  CALL.REL.NOINC `($__internal_21_$__cuda_sm20_div_rn_f64_full) ;  /* 0x0000011c00d87944 */ /* 0x01afea0003c00000 */
.L_x_6100:
[----:B------:R-:W-:Y:S05]  /*2d2c0*/  BSYNC.RECONVERGENT B3 ;  /* 0x0000000000037941 */ /* 0x000fea0003800200 */
.L_x_6099:
        /* <DEDUP_REMOVED lines=22> */
.L_x_6098:
[----:B------:R-:W-:Y:S05]  /*2d430*/  BSYNC.RECONVERGENT B2 ;  /* 0x0000000000027941 */ /* 0x000fea0003800200 */
.L_x_6097:
[----:B------:R-:W-:Y:S05]  /*2d440*/  @!P6 BRA `(.L_x_6101) ;  /* 0xffffffe40040e947 */ /* 0x000fea000383ffff */
.L_x_6066:
[----:B------:R-:W-:Y:S05]  /*2d450*/  BSYNC.RECONVERGENT B1 ;  /* 0x0000000000017941 */ /* 0x000fea0003800200 */
.L_x_6064:
[----:B------:R-:W5:Y:S01]  /*2d460*/  S2UR UR6, SR_CgaCtaId ;  /* 0x00000000000679c3 */ /* 0x000f620000008800 */
[----:B------:R-:W2:Y:S01]  /*2d470*/  LDCU UR5, c[0x0][0x360] ;  /* 0x00006c00ff0577ac */ /* 0x000ea20008000800 */
[----:B------:R-:W-:Y:S02]  /*2d480*/  UMOV UR4, 0x400 ;  /* 0x0000040000047882 */ /* 0x000fe40000000000 */
[----:B------:R-:W-:Y:S01]  /*2d490*/  UIADD3 UR4, UPT, UPT, UR4, 0x10, URZ ;  /* 0x0000001004047890 */ /* 0x000fe2000fffe0ff */
[----:B--2---:R-:W-:-:S03]  /*2d4a0*/  IMAD R66, R97, UR5, R96 ;  /* 0x0000000561427c24 */ /* 0x004fc6000f8e0260 */
[----:B-----5:R-:W-:Y:S01]  /*2d4b0*/  ULEA UR8, UR6, UR4, 0x18 ;  /* 0x0000000406087291 */ /* 0x020fe2000f8ec0ff */
[----:B------:R-:W2:Y:S05]  /*2d4c0*/  LDCU UR6, c[0x0][0x364] ;  /* 0x00006c80ff0677ac */ /* 0x000eaa0008000800 */
[----:B------:R-:W-:-:S05]  /*2d4d0*/  LEA R66, R66, UR8, 0x7 ;  /* 0x0000000842427c11 */ /* 0x000fca000f8e38ff */
[----:B-1----:R1:W-:Y:S04]  /*2d4e0*/  STS.128 [R66], R28 ;  /* 0x0000001c42007388 */ /* 0x0023e80000000c00 */
[----:B------:R1:W-:Y:S04]  /*2d4f0*/  STS [R66+0x10], R65 ;  /* 0x0000104142007388 */ /* 0x0003e80000000800 */
[----:B------:R1:W-:Y:S01]  /*2d500*/  STS.64 [R66+0x18], R56 ;  /* 0x0000183842007388 */ /* 0x0003e20000000a00 */
[----:B--2---:R-:W-:-:S03]  /*2d510*/  UISETP.GE.U32.AND UP0, UPT, UR6, 0x2, UPT ;  /* 0x000000020600788c */ /* 0x004fc6000bf06070 */
[----:B---3--:R1:W-:Y:S04]  /*2d520*/  STS.128 [R66+0x20], R20 ;  /* 0x0000201442007388 */ /* 0x0083e80000000c00 */
[----:B------:R1:W-:Y:S04]  /*2d530*/  STS [R66+0x30], R64 ;  /* 0x0000304042007388 */ /* 0x0003e80000000800 */
[----:B------:R1:W-:Y:S04]  /*2d540*/  STS.64 [R66+0x38], R54 ;  /* 0x0000383642007388 */ /* 0x0003e80000000a00 */
[----:B----4-:R1:W-:Y:S04]  /*2d550*/  STS.128 [R66+0x40], R12 ;  /* 0x0000400c42007388 */ /* 0x0103e80000000c00 */
[----:B------:R1:W-:Y:S04]  /*2d560*/  STS [R66+0x50], R63 ;  /* 0x0000503f42007388 */ /* 0x0003e80000000800 */
[----:B------:R1:W-:Y:S04]  /*2d570*/  STS.64 [R66+0x58], R52 ;  /* 0x0000583442007388 */ /* 0x0003e80000000a00 */
[----:B------:R1:W-:Y:S04]  /*2d580*/  STS.128 [R66+0x60], R8 ;  /* 0x0000600842007388 */ /* 0x0003e80000000c00 */
[----:B------:R1:W-:Y:S04]  /*2d590*/  STS [R66+0x70], R62 ;  /* 0x0000703e42007388 */ /* 0x0003e80000000800 */
[----:B------:R1:W-:Y:S01]  /*2d5a0*/  STS.64 [R66+0x78], R16 ;  /* 0x0000781042007388 */ /* 0x0003e20000000a00 */
[----:B------:R-:W-:Y:S05]  /*2d5b0*/  BRA.U !UP0, `(.L_x_6102) ;  /* 0x0000001d08087547 */ /* 0x000fea000b800000 */
[----:B------:R-:W-:-:S05]  /*2d5c0*/  UMOV UR4, UR6 ;  /* 0x0000000600047c82 */ /* 0x000fca0008000000 */
.L_x_6121:
[----:B------:R-:W-:Y:S01]  /*2d5d0*/  USHF.R.U32.HI UR7, URZ, 0x1, UR4 ;  /* 0x00000001ff077899 */ /* 0x000fe20008011604 */
[----:B------:R-:W-:Y:S05]  /*2d5e0*/  BAR.SYNC.DEFER_BLOCKING 0x0 ;  /* 0x0000000000007b1d */ /* 0x000fea0000010000 */
[----:B0-----:R-:W-:Y:S01]  /*2d5f0*/  VIADD R3, R97, UR7 ;  /* 0x0000000761037c36 */ /* 0x001fe20008000000 */
[----:B------:R-:W-:Y:S04]  /*2d600*/  BSSY.RECONVERGENT B1, `(.L_x_6103) ;  /* 0x00001ba000017945 */ /* 0x000fe80003800200 */
[----:B------:R-:W-:-:S04]  /*2d610*/  ISETP.GE.U32.AND P2, PT, R3, UR6, PT ;  /* 0x0000000603007c0c */ /* 0x000fc8000bf46070 */
[----:B------:R-:W-:-:S13]  /*2d620*/  ISETP.GE.U32.OR P2, PT, R97, UR7, P2 ;  /* 0x0000000761007c0c */ /* 0x000fda0009746470 */
[----:B---3--:R-:W-:Y:S05]  /*2d630*/  @P2 BRA `(.L_x_6104) ;  /* 0x0000001800d82947 */ /* 0x008fea0003800000 */
[----:B------:R-:W-:Y:S01]  /*2d640*/  IMAD R0, R3, UR5, R96 ;  /* 0x0000000503007c24 */ /* 0x000fe2000f8e0260 */
[----:B------:R-:W1:Y:S01]  /*2d650*/  DSETP.NEU.AND P2, PT, R56, RZ, PT ;  /* 0x000000ff3800722a */ /* 0x000e620003f4d000 */
[----:B------:R-:W-:Y:S03]  /*2d660*/  BSSY.RECONVERGENT B2, `(.L_x_6105) ;  /* 0x0000069000027945 */ /* 0x000fe60003800200 */
[----:B------:R-:W-:-:S05]  /*2d670*/  LEA R0, R0, UR8, 0x7 ;  /* 0x0000000800007c11 */ /* 0x000fca000f8e38ff */
[----:B------:R-:W0:Y:S04]  /*2d680*/  LDS.64 R24, [R0+0x18] ;  /* 0x0000180000187984 */ /* 0x000e280000000a00 */
[----:B------:R-:W2:Y:S04]  /*2d690*/  LDS.128 R40, [R0] ;  /* 0x0000000000287984 */ /* 0x000ea80000000c00 */
[----:B-1----:R1:W3:Y:S04]  /*2d6a0*/  @!P2 LDS R65, [R0+0x10] ;  /* 0x000010000041a984 */ /* 0x0022e80000000800 */
[----:B------:R1:W4:Y:S04]  /*2d6b0*/  LDS R74, [R0+0x70] ;  /* 0x00007000004a7984 */ /* 0x0003280000000800 */
[----:B------:R1:W1:Y:S04]  /*2d6c0*/  LDS R67, [R0+0x50] ;  /* 0x0000500000437984 */ /* 0x0002680000000800 */
[----:B------:R0:W1:Y:S04]  /*2d6d0*/  LDS R75, [R0+0x30] ;  /* 0x00003000004b7984 */ /* 0x0000680000000800 */
[----:B------:R0:W1:Y:S04]  /*2d6e0*/  LDS.64 R70, [R0+0x78] ;  /* 0x0000780000467984 */ /* 0x0000680000000a00 */
[----:B------:R0:W1:Y:S04]  /*2d6f0*/  LDS.64 R68, [R0+0x58] ;  /* 0x0000580000447984 */ /* 0x0000680000000a00 */
[----:B------:R0:W1:Y:S04]  /*2d700*/  LDS.64 R72, [R0+0x38] ;  /* 0x0000380000487984 */ /* 0x0000680000000a00 */
[----:B------:R1:W1:Y:S04]  /*2d710*/  LDS.128 R32, [R0+0x60] ;  /* 0x0000600000207984 */ /* 0x0002680000000c00 */
[----:B------:R1:W1:Y:S01]  /*2d720*/  LDS.128 R36, [R0+0x40] ;  /* 0x0000400000247984 */ /* 0x0002620000000c00 */
[----:B0-----:R-:W-:Y:S01]  /*2d730*/  @!P2 MOV R56, R24 ;  /* 0x000000180038a202 */ /* 0x001fe20000000f00 */
        /* <DEDUP_REMOVED lines=66> */
.L_x_6108:
[----:B------:R-:W-:Y:S05]  /*2db60*/  BSYNC.RECONVERGENT B3 ;  /* 0x0000000000037941 */ /* 0x000fea0003800200 */
.L_x_6107:
        /* <DEDUP_REMOVED lines=24> */
.L_x_6106:
[----:B------:R-:W-:Y:S05]  /*2dcf0*/  BSYNC.RECONVERGENT B2 ;  /* 0x0000000000027941 */ /* 0x000fea0003800200 */
.L_x_6105:
[----:B------:R-:W5:Y:S01]  /*2dd00*/  DSETP.NEU.AND P2, PT, R54, RZ, PT ;  /* 0x000000ff3600722a */ /* 0x000f620003f4d000 */
[----:B------:R-:W-:Y:S01]  /*2dd10*/  BSSY.RECONVERGENT B2, `(.L_x_6109) ;  /* 0x0000061000027945 */ /* 0x000fe20003800200 */
[----:B-1----:R-:W-:Y:S01]  /*2dd20*/  MOV R42, R72 ;  /* 0x00000048002a7202 */ /* 0x002fe20000000f00 */
[----:B------:R-:W-:Y:S01]  /*2dd30*/  IMAD.MOV.U32 R43, RZ, RZ, R73 ;  /* 0x000000ffff2b7224 */ /* 0x000fe200078e0049 */
[----:B0-----:R-:W-:Y:S01]  /*2dd40*/  MOV R48, R44 ;  /* 0x0000002c00307202 */ /* 0x001fe20000000f00 */
        /* <DEDUP_REMOVED lines=70> */
.L_x_6112:
[----:B------:R-:W-:Y:S05]  /*2e1b0*/  BSYNC.RECONVERGENT B3 ;  /* 0x0000000000037941 */ /* 0x000fea0003800200 */
.L_x_6111:
        /* <DEDUP_REMOVED lines=22> */
.L_x_6110:
[----:B------:R-:W-:Y:S05]  /*2e320*/  BSYNC.RECONVERGENT B2 ;  /* 0x0000000000027941 */ /* 0x000fea0003800200 */
.L_x_6109:
        /* <DEDUP_REMOVED lines=75> */
.L_x_6116:
[----:B------:R-:W-:Y:S05]  /*2e7e0*/  BSYNC.RECONVERGENT B3 ;  /* 0x0000000000037941 */ /* 0x000fea0003800200 */
.L_x_6115:
        /* <DEDUP_REMOVED lines=22> */
.L_x_6114:
[----:B------:R-:W-:Y:S05]  /*2e950*/  BSYNC.RECONVERGENT B2 ;  /* 0x0000000000027941 */ /* 0x000fea0003800200 */
.L_x_6113:
        /* <DEDUP_REMOVED lines=75> */
.L_x_6120:
[----:B------:R-:W-:Y:S05]  /*2ee10*/  BSYNC.RECONVERGENT B3 ;  /* 0x0000000000037941 */ /* 0x000fea0003800200 */
.L_x_6119:
        /* <DEDUP_REMOVED lines=22> */
.L_x_6118:
[----:B------:R-:W-:Y:S05]  /*2ef80*/  BSYNC.RECONVERGENT B2 ;  /* 0x0000000000027941 */ /* 0x000fea0003800200 */
.L_x_6117:
        /* <DEDUP_REMOVED lines=22> */
[----:B0---4-:R-:W-:Y:S01]  /*2f0f0*/  IMAD.MOV.U32 R10, RZ, RZ, R26 ;  /* 0x000000ffff0a7224 */ /* 0x011fe200078e001a */
        /* <DEDUP_REMOVED lines=10> */
.L_x_6104:
[----:B------:R-:W-:Y:S05]  /*2f1a0*/  BSYNC.RECONVERGENT B1 ;  /* 0x0000000000017941 */ /* 0x000fea0003800200 */
.L_x_6103:
[----:B------:R-:W-:-:S03]  /*2f1b0*/  UISETP.GT.U32.AND UP0, UPT, UR4, 0x3, UPT ;  /* 0x000000030400788c */ /* 0x000fc6000bf04070 */
[----:B------:R-:W-:-:S06]  /*2f1c0*/  UMOV UR4, UR7 ;  /* 0x0000000700047c82 */ /* 0x000fcc0008000000 */
[----:B------:R-:W-:Y:S05]  /*2f1d0*/  BRA.U UP0, `(.L_x_6121) ;  /* 0xffffffe100fc7547 */ /* 0x000fea000b83ffff */
.L_x_6102:
        /* <DEDUP_REMOVED lines=13> */
[----:B------:R2:W-:Y:S04]  /*2f2b0*/  STS.64 [R66+0x38], R54 ;  /* 0x0000383642007388 */ /* 0x0005e80000000a00 */
[----:B------:R2:W-:Y:S04]  /*2f2c0*/  STS.128 [R66+0x40], R12 ;  /* 0x0000400c42007388 */ /* 0x0005e80000000c00 */
[----:B------:R2:W-:Y:S04]  /*2f2d0*/  STS [R66+0x50], R63 ;  /* 0x0000503f42007388 */ /* 0x0005e80000000800 */
[----:B------:R2:W-:Y:S04]  /*2f2e0*/  STS.64 [R66+0x58], R52 ;  /* 0x0000583442007388 */ /* 0x0005e80000000a00 */
[----:B------:R2:W-:Y:S04]  /*2f2f0*/  STS.128 [R66+0x60], R8 ;  /* 0x0000600842007388 */ /* 0x0005e80000000c00 */
[----:B------:R2:W-:Y:S04]  /*2f300*/  STS [R66+0x70], R62 ;  /* 0x0000703e42007388 */ /* 0x0005e80000000800 */
[----:B------:R2:W-:Y:S01]  /*2f310*/  STS.64 [R66+0x78], R16 ;  /* 0x0000781042007388 */ /* 0x0005e20000000a00 */
[----:B------:R-:W-:Y:S05]  /*2f320*/  BRA.U !UP0, `(.L_x_6123) ;  /* 0x0000001d08047547 */ /* 0x000fea000b800000 */
[----:B------:R-:W-:-:S07]  /*2f330*/  MOV R76, UR5 ;  /* 0x00000005004c7c02 */ /* 0x000fce0008000f00 */
.L_x_6142:
[----:B---3--:R-:W-:Y:S01]  /*2f340*/  SHF.R.U32.HI R75, RZ, 0x1, R76 ;  /* 0x00000001ff4b7819 */ /* 0x008fe2000001164c */
[----:B------:R-:W-:Y:S04]  /*2f350*/  BAR.SYNC.DEFER_BLOCKING 0x0 ;  /* 0x0000000000007b1d */ /* 0x000fe80000010000 */
[----:B------:R-:W-:Y:S02]  /*2f360*/  IMAD.IADD R0, R75, 0x1, R96 ;  /* 0x000000014b007824 */ /* 0x000fe400078e0260 */
[----:B------:R-:W-:Y:S03]  /*2f370*/  BSSY.RECONVERGENT B1, `(.L_x_6124) ;  /* 0x00001b9000017945 */ /* 0x000fe60003800200 */
[----:B------:R-:W-:-:S04]  /*2f380*/  ISETP.GE.U32.AND P2, PT, R0, UR5, PT ;  /* 0x0000000500007c0c */ /* 0x000fc8000bf46070 */
[----:B------:R-:W-:-:S13]  /*2f390*/  ISETP.GE.U32.OR P2, PT, R96, R75, P2 ;  /* 0x0000004b6000720c */ /* 0x000fda0001746470 */
[----:B----4-:R-:W-:Y:S05]  /*2f3a0*/  @P2 BRA `(.L_x_6125) ;  /* 0x0000001800d42947 */ /* 0x010fea0003800000 */
[----:B------:R-:W-:Y:S01]  /*2f3b0*/  LEA R0, R75, R66, 0x7 ;  /* 0x000000424b007211 */ /* 0x000fe200078e38ff */
[----:B------:R-:W1:Y:S01]  /*2f3c0*/  DSETP.NEU.AND P2, PT, R56, RZ, PT ;  /* 0x000000ff3800722a */ /* 0x000e620003f4d000 */
[----:B------:R-:W-:Y:S03]  /*2f3d0*/  BSSY.RECONVERGENT B2, `(.L_x_6126) ;  /* 0x0000068000027945 */ /* 0x000fe60003800200 */
[----:B------:R-:W3:Y:S04]  /*2f3e0*/  LDS.64 R24, [R0+0x18] ;  /* 0x0000180000187984 */ /* 0x000ee80000000a00 */
[----:B------:R-:W4:Y:S04]  /*2f3f0*/  LDS.128 R40, [R0] ;  /* 0x0000000000287984 */ /* 0x000f280000000c00 */
[----:B-12---:R1:W2:Y:S04]  /*2f400*/  @!P2 LDS R65, [R0+0x10] ;  /* 0x000010000041a984 */ /* 0x0062a80000000800 */
[----:B------:R1:W1:Y:S04]  /*2f410*/  LDS R74, [R0+0x70] ;  /* 0x00007000004a7984 */ /* 0x0002680000000800 */
[----:B------:R0:W1:Y:S04]  /*2f420*/  LDS R67, [R0+0x50] ;  /* 0x0000500000437984 */ /* 0x0000680000000800 */
[----:B------:R0:W1:Y:S04]  /*2f430*/  LDS R77, [R0+0x30] ;  /* 0x00003000004d7984 */ /* 0x0000680000000800 */
[----:B------:R0:W1:Y:S04]  /*2f440*/  LDS.64 R70, [R0+0x78] ;  /* 0x0000780000467984 */ /* 0x0000680000000a00 */
[----:B------:R0:W1:Y:S04]  /*2f450*/  LDS.64 R68, [R0+0x58] ;  /* 0x0000580000447984 */ /* 0x0000680000000a00 */
[----:B------:R0:W1:Y:S04]  /*2f460*/  LDS.64 R72, [R0+0x38] ;  /* 0x0000380000487984 */ /* 0x0000680000000a00 */
[----:B------:R1:W1:Y:S04]  /*2f470*/  LDS.128 R32, [R0+0x60] ;  /* 0x0000600000207984 */ /* 0x0002680000000c00 */
[----:B0-----:R0:W0:Y:S01]  /*2f480*/  LDS.128 R36, [R0+0x40] ;  /* 0x0000400000247984 */ /* 0x0010220000000c00 */
[----:B---3--:R-:W-:Y:S01]  /*2f490*/  @!P2 IMAD.MOV.U32 R56, RZ, RZ, R24 ;  /* 0x000000ffff38a224 */ /* 0x008fe200078e0018 */
[----:B------:R-:W-:-:S02]  /*2f4a0*/  @!P2 MOV R57, R25 ;  /* 0x000000190039a202 */ /* 0x000fc40000000f00 */
[----:B------:R3:W0:Y:S01]  /*2f4b0*/  LDS.128 R44, [R0+0x20] ;  /* 0x00002000002c7984 */ /* 0x0006220000000c00 */
[----:B----4-:R-:W-:Y:S01]  /*2f4c0*/  @!P2 IMAD.MOV.U32 R28, RZ, RZ, R40 ;  /* 0x000000ffff1ca224 */ /* 0x010fe200078e0028 */
[----:B------:R-:W-:Y:S01]  /*2f4d0*/  @!P2 MOV R29, R41 ;  /* 0x00000029001da202 */ /* 0x000fe20000000f00 */
[----:B------:R-:W-:Y:S01]  /*2f4e0*/  @!P2 IMAD.MOV.U32 R30, RZ, RZ, R42 ;  /* 0x000000ffff1ea224 */ /* 0x000fe200078e002a */
[----:B------:R-:W-:Y:S01]  /*2f4f0*/  @!P2 MOV R31, R43 ;  /* 0x0000002b001fa202 */ /* 0x000fe20000000f00 */
[----:B--2---:R-:W-:Y:S06]  /*2f500*/  @!P2 BRA `(.L_x_6127) ;  /* 0x000000040050a947 */ /* 0x004fec0003800000 */
        /* <DEDUP_REMOVED lines=46> */
[----:B01-3--:R-:W-:-:S05]  /*2f7f0*/  FFMA R0, RZ, R49, R3 ;  /* 0x00000031ff007223 */ /* 0x00bfca0000000003 */
        /* <DEDUP_REMOVED lines=12> */
.L_x_6129:
[----:B------:R-:W-:Y:S05]  /*2f8c0*/  BSYNC.RECONVERGENT B3 ;  /* 0x0000000000037941 */ /* 0x000fea0003800200 */
.L_x_6128:
        /* <DEDUP_REMOVED lines=23> */
[----:B-1----:R2:W4:Y:S02]  /*2fa40*/  DFMA R30, R50, R2, R30 ;  /* 0x00000002321e722b */ /* 0x002524000000001e */
.L_x_6127:
[----:B------:R-:W-:Y:S05]  /*2fa50*/  BSYNC.RECONVERGENT B2 ;  /* 0x0000000000027941 */ /* 0x000fea0003800200 */
.L_x_6126:
[----:B------:R-:W5:Y:S01]  /*2fa60*/  DSETP.NEU.AND P2, PT, R54, RZ, PT ;  /* 0x000000ff3600722a */ /* 0x000f620003f4d000 */
[----:B------:R-:W-:Y:S01]  /*2fa70*/  BSSY.RECONVERGENT B2, `(.L_x_6130) ;  /* 0x0000061000027945 */ /* 0x000fe20003800200 */
[----:B-1----:R-:W-:Y:S01]  /*2fa80*/  IMAD.MOV.U32 R42, RZ, RZ, R72 ;  /* 0x000000ffff2a7224 */ /* 0x002fe200078e0048 */
[----:B------:R-:W-:Y:S01]  /*2fa90*/  MOV R43, R73 ;  /* 0x00000049002b7202 */ /* 0x000fe20000000f00 */
[----:B0-----:R-:W-:Y:S01]  /*2faa0*/  IMAD.MOV.U32 R48, RZ, RZ, R44 ;  /* 0x000000ffff307224 */ /* 0x001fe200078e002c */
[----:B------:R-:W-:Y:S01]  /*2fab0*/  MOV R49, R45 ;  /* 0x0000002d00317202 */ /* 0x000fe20000000f00 */
[----:B--2---:R-:W-:Y:S01]  /*2fac0*/  IMAD.MOV.U32 R50, RZ, RZ, R46 ;  /* 0x000000ffff327224 */ /* 0x004fe200078e002e */
        /* <DEDUP_REMOVED lines=54> */
[----:B0-----:R-:W3:Y:S02]  /*2fe30*/  DFMA R2, R2, R18, R4 ;  /* 0x000000120202722b */ /* 0x001ee40000000004 */
[----:B---3--:R-:W-:-:S05]  /*2fe40*/  FFMA R0, RZ, R43, R3 ;  /* 0x0000002bff007223 */ /* 0x008fca0000000003 */
        /* <DEDUP_REMOVED lines=12> */
.L_x_6133:
[----:B------:R-:W-:Y:S05]  /*2ff10*/  BSYNC.RECONVERGENT B3 ;  /* 0x0000000000037941 */ /* 0x000fea0003800200 */
.L_x_6132:
        /* <DEDUP_REMOVED lines=22> */
.L_x_6131:
[----:B------:R-:W-:Y:S05]  /*30080*/  BSYNC.RECONVERGENT B2 ;  /* 0x0000000000027941 */ /* 0x000fea0003800200 */
.L_x_6130:
[----:B------:R-:W2:Y:S01]  /*30090*/  DSETP.NEU.AND P2, PT, R52, RZ, PT ;  /* 0x000000ff3400722a */ /* 0x000ea20003f4d000 */
[----:B------:R-:W-:Y:S01]  /*300a0*/  BSSY.RECONVERGENT B2, `(.L_x_6134) ;  /* 0x0000061000027945 */ /* 0x000fe20003800200 */
[----:B------:R-:W-:Y:S01]  /*300b0*/  MOV R72, R68 ;  /* 0x0000004400487202 */ /* 0x000fe20000000f00 */
[----:B------:R-:W-:Y:S01]  /*300c0*/  IMAD.MOV.U32 R73, RZ, RZ, R69 ;  /* 0x000000ffff497224 */ /* 0x000fe200078e0045 */
[----:B0-----:R-:W-:Y:S01]  /*300d0*/  MOV R44, R36 ;  /* 0x00000024002c7202 */ /* 0x001fe20000000f00 */
[----:B------:R-:W-:Y:S01]  /*300e0*/  IMAD.MOV.U32 R45, RZ, RZ, R37 ;  /* 0x000000ffff2d7224 */ /* 0x000fe200078e0025 */
[----:B------:R-:W-:Y:S01]  /*300f0*/  MOV R46, R38 ;  /* 0x00000026002e7202 */ /* 0x000fe20000000f00 */
        /* <DEDUP_REMOVED lines=67> */
[----:B-1--4-:R-:W-:Y:S05]  /*30530*/  CALL.REL.NOINC `($__internal_21_$__cuda_sm20_div_rn_f64_full) ;  /* 0x000000ec00387944 */ /* 0x012fea0003c00000 */
.L_x_6137:
[----:B------:R-:W-:Y:S05]  /*30540*/  BSYNC.RECONVERGENT B3 ;  /* 0x0000000000037941 */ /* 0x000fea0003800200 */
.L_x_6136:
        /* <DEDUP_REMOVED lines=22> */
.L_x_6135:
[----:B------:R-:W-:Y:S05]  /*306b0*/  BSYNC.RECONVERGENT B2 ;  /* 0x0000000000027941 */ /* 0x000fea0003800200 */
.L_x_6134:
[----:B------:R-:W5:Y:S01]  /*306c0*/  DSETP.NEU.AND P2, PT, R16, RZ, PT ;  /* 0x000000ff1000722a */ /* 0x000f620003f4d000 */
[----:B------:R-:W-:Y:S01]  /*306d0*/  BSSY.RECONVERGENT B2, `(.L_x_6138) ;  /* 0x0000061000027945 */ /* 0x000fe20003800200 */
[----:B0-----:R-:W-:Y:S01]  /*306e0*/  IMAD.MOV.U32 R36, RZ, RZ, R70 ;  /* 0x000000ffff247224 */ /* 0x001fe200078e0046 */
[----:B------:R-:W-:Y:S01]  /*306f0*/  MOV R37, R71 ;  /* 0x0000004700257202 */ /* 0x000fe20000000f00 */
[----:B------:R-:W-:Y:S01]  /*30700*/  IMAD.MOV.U32 R24, RZ, RZ, R32 ;  /* 0x000000ffff187224 */ /* 0x000fe200078e0020 */
        /* <DEDUP_REMOVED lines=70> */
.L_x_6141:
[----:B------:R-:W-:Y:S05]  /*30b70*/  BSYNC.RECONVERGENT B3 ;  /* 0x0000000000037941 */ /* 0x000fea0003800200 */
.L_x_6140:
        /* <DEDUP_REMOVED lines=22> */
.L_x_6139:
[----:B------:R-:W-:Y:S05]  /*30ce0*/  BSYNC.RECONVERGENT B2 ;  /* 0x0000000000027941 */ /* 0x000fea0003800200 */
.L_x_6138:
[----:B----4-:R4:W-:Y:S01]  /*30cf0*/  STS.128 [R66], R28 ;  /* 0x0000001c42007388 */ /* 0x0109e20000000c00 */
[----:B------:R-:W-:Y:S01]  /*30d00*/  MOV R20, R48 ;  /* 0x0000003000147202 */ /* 0x000fe20000000f00 */
[----:B------:R-:W-:Y:S01]  /*30d10*/  IMAD.MOV.U32 R21, RZ, RZ, R49 ;  /* 0x000000ffff157224 */ /* 0x000fe200078e0031 */
[----:B-1----:R-:W-:Y:S01]  /*30d20*/  MOV R22, R50 ;  /* 0x0000003200167202 */ /* 0x002fe20000000f00 */
        /* <DEDUP_REMOVED lines=9> */
[----:B--2---:R-:W-:Y:S01]  /*30dc0*/  IMAD.MOV.U32 R14, RZ, RZ, R46 ;  /* 0x000000ffff0e7224 */ /* 0x004fe200078e002e */
[----:B------:R-:W-:Y:S01]  /*30dd0*/  MOV R15, R47 ;  /* 0x0000002f000f7202 */ /* 0x000fe20000000f00 */
[----:B------:R-:W-:Y:S01]  /*30de0*/  IMAD.MOV.U32 R63, RZ, RZ, R67 ;  /* 0x000000ffff3f7224 */ /* 0x000fe200078e0043 */
[----:B------:R4:W-:Y:S01]  /*30df0*/  STS [R66+0x30], R77 ;  /* 0x0000304d42007388 */ /* 0x0009e20000000800 */
[----:B------:R-:W-:Y:S01]  /*30e00*/  MOV R52, R72 ;  /* 0x0000004800347202 */ /* 0x000fe20000000f00 */
[----:B------:R-:W-:Y:S01]  /*30e10*/  IMAD.MOV.U32 R53, RZ, RZ, R73 ;  /* 0x000000ffff357224 */ /* 0x000fe200078e0049 */
[----:B------:R-:W-:Y:S01]  /*30e20*/  MOV R8, R24 ;  /* 0x0000001800087202 */ /* 0x000fe20000000f00 */
[----:B------:R4:W-:Y:S01]  /*30e30*/  STS.64 [R66+0x38], R42 ;  /* 0x0000382a42007388 */ /* 0x0009e20000000a00 */
[----:B------:R-:W-:Y:S01]  /*30e40*/  IMAD.MOV.U32 R9, RZ, RZ, R25 ;  /* 0x000000ffff097224 */ /* 0x000fe200078e0019 */
[----:B0--3--:R-:W-:Y:S01]  /*30e50*/  MOV R10, R26 ;  /* 0x0000001a000a7202 */ /* 0x009fe20000000f00 */
[----:B------:R-:W-:Y:S01]  /*30e60*/  IMAD.MOV.U32 R11, RZ, RZ, R27 ;  /* 0x000000ffff0b7224 */ /* 0x000fe200078e001b */
[----:B------:R4:W-:Y:S01]  /*30e70*/  STS.128 [R66+0x40], R44 ;  /* 0x0000402c42007388 */ /* 0x0009e20000000c00 */
[----:B------:R-:W-:Y:S01]  /*30e80*/  MOV R62, R74 ;  /* 0x0000004a003e7202 */ /* 0x000fe20000000f00 */
[----:B------:R-:W-:Y:S01]  /*30e90*/  IMAD.MOV.U32 R16, RZ, RZ, R36 ;  /* 0x000000ffff107224 */ /* 0x000fe200078e0024 */
[----:B------:R-:W-:Y:S01]  /*30ea0*/  MOV R17, R37 ;  /* 0x0000002500117202 */ /* 0x000fe20000000f00 */
[----:B------:R4:W-:Y:S04]  /*30eb0*/  STS [R66+0x50], R67 ;  /* 0x0000504342007388 */ /* 0x0009e80000000800 */
[----:B------:R4:W-:Y:S04]  /*30ec0*/  STS.64 [R66+0x58], R72 ;  /* 0x0000584842007388 */ /* 0x0009e80000000a00 */
[----:B------:R4:W-:Y:S04]  /*30ed0*/  STS.128 [R66+0x60], R24 ;  /* 0x0000601842007388 */ /* 0x0009e80000000c00 */
[----:B------:R4:W-:Y:S04]  /*30ee0*/  STS [R66+0x70], R74 ;  /* 0x0000704a42007388 */ /* 0x0009e80000000800 */
[----:B------:R4:W-:Y:S02]  /*30ef0*/  STS.64 [R66+0x78], R36 ;  /* 0x0000782442007388 */ /* 0x0009e40000000a00 */
.L_x_6125:
[----:B------:R-:W-:Y:S05]  /*30f00*/  BSYNC.RECONVERGENT B1 ;  /* 0x0000000000017941 */ /* 0x000fea0003800200 */
.L_x_6124:
[----:B------:R-:W-:Y:S01]  /*30f10*/  ISETP.GT.U32.AND P2, PT, R76, 0x7f, PT ;  /* 0x0000007f4c00780c */ /* 0x000fe20003f44070 */
[----:B------:R-:W-:-:S12]  /*30f20*/  IMAD.MOV.U32 R76, RZ, RZ, R75 ;  /* 0x000000ffff4c7224 */ /* 0x000fd800078e004b */
[----:B------:R-:W-:Y:S05]  /*30f30*/  @P2 BRA `(.L_x_6142) ;  /* 0xffffffe400002947 */ /* 0x000fea000383ffff */
.L_x_6123:
[----:B------:R-:W-:Y:S01]  /*30f40*/  BAR.SYNC.DEFER_BLOCKING 0x0 ;  /* 0x0000000000007b1d */ /* 0x000fe20000010000 */
[----:B------:R-:W-:-:S09]  /*30f50*/  UISETP.GE.U32.AND UP0, UPT, UR4, 0x2, UPT ;  /* 0x000000020400788c */ /* 0x000fd2000bf06070 */
[----:B------:R-:W-:Y:S05]  /*30f60*/  BRA.U !UP0, `(.L_x_6122) ;  /* 0x0000001d08207547 */ /* 0x000fea000b800000 */
[----:B---34-:R-:W-:-:S07]  /*30f70*/  HFMA2 R74, -RZ, RZ, 0, 5.9604644775390625e-08 ;  /* 0x00000001ff4a7431 */ /* 0x018fce00000001ff */
.L_x_6159:
[----:B------:R-:W3:Y:S01]  /*30f80*/  SHFL.DOWN PT, R24, R28, R74, 0x1f ;  /* 0x08001f4a1c187589 */ /* 0x000ee200000e0000 */
[----:B------:R4:W5:Y:S01]  /*30f90*/  DSETP.NEU.AND P2, PT, R56, RZ, PT ;  /* 0x000000ff3800722a */ /* 0x0009620003f4d000 */
[----:B------:R-:W-:Y:S01]  /*30fa0*/  IMAD.MOV.U32 R0, RZ, RZ, R65 ;  /* 0x000000ffff007224 */ /* 0x000fe200078e0041 */
[----:B------:R-:W-:Y:S01]  /*30fb0*/  BSSY.RECONVERGENT B1, `(.L_x_6143) ;  /* 0x0000082000017945 */ /* 0x000fe20003800200 */
[----:B------:R-:W5:Y:S01]  /*30fc0*/  SHFL.DOWN PT, R25, R29, R74, 0x1f ;  /* 0x08001f4a1d197589 */ /* 0x000f6200000e0000 */
[----:B------:R-:W-:Y:S01]  /*30fd0*/  IMAD.MOV.U32 R34, RZ, RZ, R28 ;  /* 0x000000ffff227224 */ /* 0x000fe200078e001c */
[----:B------:R-:W-:Y:S01]  /*30fe0*/  MOV R35, R29 ;  /* 0x0000001d00237202 */ /* 0x000fe20000000f00 */
[----:B------:R-:W-:Y:S01]  /*30ff0*/  IMAD.MOV.U32 R36, RZ, RZ, R30 ;  /* 0x000000ffff247224 */ /* 0x000fe200078e001e */
[----:B0-----:R-:W4:Y:S01]  /*31000*/  SHFL.DOWN PT, R32, R30, R74, 0x1f ;  /* 0x08001f4a1e207589 */ /* 0x001f2200000e0000 */
[----:B------:R-:W-:Y:S01]  /*31010*/  MOV R37, R31 ;  /* 0x0000001f00257202 */ /* 0x000fe20000000f00 */
[----:B0-----:R-:W-:Y:S01]  /*31020*/  IMAD.MOV.U32 R38, RZ, RZ, R56 ;  /* 0x000000ffff267224 */ /* 0x001fe200078e0038 */
[----:B------:R-:W-:Y:S01]  /*31030*/  MOV R39, R57 ;  /* 0x0000003900277202 */ /* 0x000fe20000000f00 */
[----:B------:R-:W-:Y:S01]  /*31040*/  SHFL.DOWN PT, R33, R31, R74, 0x1f ;  /* 0x08001f4a1f217589 */ /* 0x000fe200000e0000 */
        /* <DEDUP_REMOVED lines=8> */
[----:B------:R-:W-:Y:S01]  /*310d0*/  MOV R45, R23 ;  /* 0x00000017002d7202 */ /* 0x000fe20000000f00 */
[----:B------:R-:W-:Y:S01]  /*310e0*/  IMAD.MOV.U32 R46, RZ, RZ, R54 ;  /* 0x000000ffff2e7224 */ /* 0x000fe200078e0036 */
[----:B------:R-:W-:Y:S01]  /*310f0*/  MOV R47, R55 ;  /* 0x00000037002f7202 */ /* 0x000fe20000000f00 */
[----:B-12---:R1:W2:Y:S01]  /*31100*/  SHFL.DOWN PT, R65, R65, R74, 0x1f ;  /* 0x08001f4a41417589 */ /* 0x0062a200000e0000 */
        /* <DEDUP_REMOVED lines=13> */
[----:B-----5:R-:W-:Y:S01]  /*311e0*/  MOV R29, R25 ;  /* 0x00000019001d7202 */ /* 0x020fe20000000f00 */
[----:B----4-:R-:W-:Y:S01]  /*311f0*/  IMAD.MOV.U32 R30, RZ, RZ, R32 ;  /* 0x000000ffff1e7224 */ /* 0x010fe200078e0020 */
[----:B0-----:R-:W-:-:S02]  /*31200*/  MOV R57, R27 ;  /* 0x0000001b00397202 */ /* 0x001fc40000000f00 */
[----:B------:R-:W-:Y:S01]  /*31210*/  MOV R31, R33 ;  /* 0x00000021001f7202 */ /* 0x000fe20000000f00 */
[----:B------:R-:W-:Y:S01]  /*31220*/  IMAD.MOV.U32 R56, RZ, RZ, R26 ;  /* 0x000000ffff387224 */ /* 0x000fe200078e001a */
[----:B-1----:R-:W-:Y:S06]  /*31230*/  @!P2 BRA `(.L_x_6144) ;  /* 0x000000040064a947 */ /* 0x002fec0003800000 */
[----:B------:R-:W0:Y:S01]  /*31240*/  DSETP.NEU.AND P2, PT, R26, RZ, PT ;  /* 0x000000ff1a00722a */ /* 0x000e220003f4d000 */
[----:B--2---:R-:W-:Y:S01]  /*31250*/  IMAD.MOV.U32 R65, RZ, RZ, R0 ;  /* 0x000000ffff417224 */ /* 0x004fe200078e0000 */
        /* <DEDUP_REMOVED lines=64> */
.L_x_6146:
[----:B------:R-:W-:Y:S05]  /*31660*/  BSYNC.RECONVERGENT B2 ;  /* 0x0000000000027941 */ /* 0x000fea0003800200 */
.L_x_6145:
        /* <DEDUP_REMOVED lines=22> */
.L_x_6144:
[----:B------:R-:W-:Y:S05]  /*317d0*/  BSYNC.RECONVERGENT B1 ;  /* 0x0000000000017941 */ /* 0x000fea0003800200 */
.L_x_6143:
[----:B------:R-:W3:Y:S01]  /*317e0*/  SHFL.DOWN PT, R24, R20, R74, 0x1f ;  /* 0x08001f4a14187589 */ /* 0x000ee200000e0000 */
[----:B------:R4:W5:Y:S01]  /*317f0*/  DSETP.NEU.AND P2, PT, R54, RZ, PT ;  /* 0x000000ff3600722a */ /* 0x0009620003f4d000 */
[----:B------:R-:W-:Y:S02]  /*31800*/  BSSY.RECONVERGENT B1, `(.L_x_6147) ;  /* 0x0000067000017945 */ /* 0x000fe40003800200 */
[----:B------:R-:W1:Y:S04]  /*31810*/  SHFL.DOWN PT, R25, R21, R74, 0x1f ;  /* 0x08001f4a15197589 */ /* 0x000e6800000e0000 */
[----:B0-----:R-:W0:Y:S04]  /*31820*/  SHFL.DOWN PT, R32, R22, R74, 0x1f ;  /* 0x08001f4a16207589 */ /* 0x001e2800000e0000 */
[----:B------:R-:W2:Y:S04]  /*31830*/  SHFL.DOWN PT, R33, R23, R74, 0x1f ;  /* 0x08001f4a17217589 */ /* 0x000ea800000e0000 */
[----:B------:R-:W4:Y:S04]  /*31840*/  SHFL.DOWN PT, R27, R55, R74, 0x1f ;  /* 0x08001f4a371b7589 */ /* 0x000f2800000e0000 */
[----:B------:R-:W5:Y:S04]  /*31850*/  SHFL.DOWN PT, R26, R54, R74, 0x1f ;  /* 0x08001f4a361a7589 */ /* 0x000f6800000e0000 */
[----:B------:R2:W5:Y:S01]  /*31860*/  SHFL.DOWN PT, R64, R64, R74, 0x1f ;  /* 0x08001f4a40407589 */ /* 0x00056200000e0000 */
[----:B---3--:R-:W-:Y:S01]  /*31870*/  MOV R20, R24 ;  /* 0x0000001800147202 */ /* 0x008fe20000000f00 */
[----:B-1----:R-:W-:Y:S01]  /*31880*/  IMAD.MOV.U32 R21, RZ, RZ, R25 ;  /* 0x000000ffff157224 */ /* 0x002fe200078e0019 */
[----:B0-----:R-:W-:Y:S01]  /*31890*/  MOV R22, R32 ;  /* 0x0000002000167202 */ /* 0x001fe20000000f00 */
[----:B--2---:R-:W-:-:S02]  /*318a0*/  IMAD.MOV.U32 R23, RZ, RZ, R33 ;  /* 0x000000ffff177224 */ /* 0x004fc400078e0021 */
[----:B----4-:R-:W-:Y:S01]  /*318b0*/  IMAD.MOV.U32 R55, RZ, RZ, R27 ;  /* 0x000000ffff377224 */ /* 0x010fe200078e001b */
[----:B-----5:R-:W-:Y:S01]  /*318c0*/  MOV R54, R26 ;  /* 0x0000001a00367202 */ /* 0x020fe20000000f00 */
        /* <DEDUP_REMOVED lines=67> */
.L_x_6150:
[----:B------:R-:W-:Y:S05]  /*31d00*/  BSYNC.RECONVERGENT B2 ;  /* 0x0000000000027941 */ /* 0x000fea0003800200 */
.L_x_6149:
        /* <DEDUP_REMOVED lines=22> */
.L_x_6148:
[----:B------:R-:W-:Y:S05]  /*31e70*/  BSYNC.RECONVERGENT B1 ;  /* 0x0000000000017941 */ /* 0x000fea0003800200 */
.L_x_6147:
        /* <DEDUP_REMOVED lines=82> */
.L_x_6154:
[----:B------:R-:W-:Y:S05]  /*323a0*/  BSYNC.RECONVERGENT B2 ;  /* 0x0000000000027941 */ /* 0x000fea0003800200 */
.L_x_6153:
        /* <DEDUP_REMOVED lines=22> */
.L_x_6152:
[----:B------:R-:W-:Y:S05]  /*32510*/  BSYNC.RECONVERGENT B1 ;  /* 0x0000000000017941 */ /* 0x000fea0003800200 */
.L_x_6151:
        /* <DEDUP_REMOVED lines=82> */
.L_x_6158:
[----:B------:R-:W-:Y:S05]  /*32a40*/  BSYNC.RECONVERGENT B2 ;  /* 0x0000000000027941 */ /* 0x000fea0003800200 */
.L_x_6157:
        /* <DEDUP_REMOVED lines=22> */
.L_x_6156:
[----:B------:R-:W-:Y:S05]  /*32bb0*/  BSYNC.RECONVERGENT B1 ;  /* 0x0000000000017941 */ /* 0x000fea0003800200 */
.L_x_6155:
[----:B------:R-:W-:-:S05]  /*32bc0*/  IMAD.SHL.U32 R74, R74, 0x2, RZ ;  /* 0x000000024a4a7824 */ /* 0x000fca00078e00ff */
[----:B------:R-:W-:-:S13]  /*32bd0*/  ISETP.GE.AND P2, PT, R74, UR4, PT ;  /* 0x000000044a007c0c */ /* 0x000fda000bf46270 */
[----:B------:R-:W-:Y:S05]  /*32be0*/  @!P2 BRA `(.L_x_6159) ;  /* 0xffffffe000e4a947 */ /* 0x000fea000383ffff */
.L_x_6122:
[----:B------:R-:W-:Y:S05]  /*32bf0*/  @!P0 EXIT ;  /* 0x000000000000894d */ /* 0x000fea0003800000 */
[----:B------:R-:W-:Y:S05]  /*32c00*/  @!P1 BRA `(.L_x_6160) ;  /* 0x0000002400c09947 */ /* 0x000fea0003800000 */
[----:B------:R-:W5:Y:S02]  /*32c10*/  LDCU.U8 UR4, c[0x0][0x7b8] ;  /* 0x0000f700ff0477ac */ /* 0x000f640008000000 */
[----:B-----5:R-:W-:-:S09]  /*32c20*/  UISETP.NE.AND UP0, UPT, UR4, URZ, UPT ;  /* 0x000000ff0400728c */ /* 0x020fd2000bf05270 */
[----:B------:R-:W-:Y:S05]  /*32c30*/  BRA.U !UP0, `(.L_x_6161) ;  /* 0x0000000108a07547 */ /* 0x000fea000b800000 */
[----:B------:R-:W-:Y:S01]  /*32c40*/  MOV R0, 0x0 ;  /* 0x0000000000007802 */ /* 0x000fe20000000f00 */
[----:B------:R-:W5:Y:S01]  /*32c50*/  LDCU.64 UR4, c[0x4][0x580] ;  /* 0x0100b000ff0477ac */ /* 0x000f620008000a00 */
[----:B-12---:R-:W-:Y:S02]  /*32c60*/  HFMA2 R8, -RZ, RZ, 0, 4.3690204620361328125e-05 ;  /* 0x000002ddff087431 */ /* 0x006fe400000001ff */
[----:B------:R-:W-:Y:S01]  /*32c70*/  IMAD.MOV.U32 R12, RZ, RZ, 0x1 ;  /* 0x00000001ff0c7424 */ /* 0x000fe200078e00ff */
[----:B0-----:R0:W1:Y:S01]  /*32c80*/  LDC.64 R2, c[0x4][R0] ;  /* 0x0100000000027b82 */ /* 0x0010620000000a00 */
[----:B------:R-:W2:Y:S01]  /*32c90*/  LDCU.64 UR8, c[0x4][0x578] ;  /* 0x0100af00ff0877ac */ /* 0x000ea20008000a00 */
[----:B------:R-:W-:Y:S01]  /*32ca0*/  MOV R13, RZ ;  /* 0x000000ff000d7202 */ /* 0x000fe20000000f00 */
[----:B------:R-:W3:Y:S01]  /*32cb0*/  LDCU.64 UR6, c[0x4][0xa0] ;  /* 0x01001400ff0677ac */ /* 0x000ee20008000a00 */
[----:B-----5:R-:W-:Y:S01]  /*32cc0*/  MOV R4, UR4 ;  /* 0x0000000400047c02 */ /* 0x020fe20008000f00 */
[----:B------:R-:W-:Y:S01]  /*32cd0*/  IMAD.U32 R5, RZ, RZ, UR5 ;  /* 0x00000005ff057e24 */ /* 0x000fe2000f8e00ff */
[----:B--2---:R-:W-:Y:S01]  /*32ce0*/  MOV R6, UR8 ;  /* 0x0000000800067c02 */ /* 0x004fe20008000f00 */
[----:B------:R-:W-:Y:S01]  /*32cf0*/  IMAD.U32 R7, RZ, RZ, UR9 ;  /* 0x00000009ff077e24 */ /* 0x000fe2000f8e00ff */
[----:B---3--:R-:W-:Y:S01]  /*32d00*/  MOV R10, UR6 ;  /* 0x00000006000a7c02 */ /* 0x008fe20008000f00 */
[----:B0-----:R-:W-:-:S07]  /*32d10*/  IMAD.U32 R11, RZ, RZ, UR7 ;  /* 0x00000007ff0b7e24 */ /* 0x001fce000f8e00ff */
[----:B------:R-:W-:-:S07]  /*32d20*/  LEPC R20, `(.L_x_6162) ;  /* 0x000000001014794e */ /* 0x000fce0000000000 */
[----:B-1--4-:R-:W-:Y:S05]  /*32d30*/  CALL.ABS.NOINC R2 ;  /* 0x0000000002007343 */ /* 0x012fea0003c00000 */
.L_x_6162:
[----:B------:R-:W-:Y:S01]  /*32d40*/  UMOV UR4, URZ ;  /* 0x000000ff00047c82 */ /* 0x000fe20008000000 */
[----:B------:R-:W-:Y:S01]  /*32d50*/  UMOV UR5, URZ ;  /* 0x000000ff00057c82 */ /* 0x000fe20008000000 */
[----:B------:R-:W-:Y:S01]  /*32d60*/  UMOV UR6, URZ ;  /* 0x000000ff00067c82 */ /* 0x000fe20008000000 */
[----:B------:R-:W-:Y:S01]  /*32d70*/  UMOV UR7, URZ ;  /* 0x000000ff00077c82 */ /* 0x000fe20008000000 */
[----:B------:R-:W-:Y:S02]  /*32d80*/  CS2R R56, SRZ ;  /* 0x0000000000387805 */ /* 0x000fe4000001ff00 */
[----:B------:R-:W-:Y:S02]  /*32d90*/  CS2R R54, SRZ ;  /* 0x0000000000367805 */ /* 0x000fe4000001ff00 */
        /* <DEDUP_REMOVED lines=18> */
.L_x_6161:
[----:B------:R-:W5:Y:S02]  /*32ec0*/  LDCU.U8 UR4, c[0x0][0x7b9] ;  /* 0x0000f720ff0477ac */ /* 0x000f640008000000 */
[----:B-----5:R-:W-:-:S09]  /*32ed0*/  UISETP.NE.AND UP0, UPT, UR4, URZ, UPT ;  /* 0x000000ff0400728c */ /* 0x020fd2000bf05270 */
[----:B------:R-:W-:Y:S05]  /*32ee0*/  BRA.U !UP0, `(.L_x_6163) ;  /* 0x0000002108107547 */ /* 0x000fea000b800000 */
[----:B------:R-:W5:Y:S01]  /*32ef0*/  LDCU.64 UR4, c[0x0][0x380] ;  /* 0x00007000ff0477ac */ /* 0x000f620008000a00 */
[----:B0-----:R-:W-:Y:S01]  /*32f00*/  IMAD.MOV.U32 R2, RZ, RZ, 0x1 ;  /* 0x00000001ff027424 */ /* 0x001fe200078e00ff */
[----:B------:R-:W0:Y:S01]  /*32f10*/  LDC R0, c[0x0][0x7bc] ;  /* 0x0001ef00ff007b82 */ /* 0x000e220000000800 */
[----:B------:R-:W-:Y:S01]  /*32f20*/  FSETP.GEU.AND P2, PT, |R31|, 6.5827683646048100446e-37, PT ;  /* 0x036000001f00780b */ /* 0x000fe20003f4e200 */
[----:B------:R-:W-:Y:S06]  /*32f30*/  BSSY.RECONVERGENT B1, `(.L_x_6164) ;  /* 0x000003d000017945 */ /* 0x000fec0003800200 */
[----:B------:R-:W1:Y:S01]  /*32f40*/  LDC.U8 R32, c[0x0][0x388] ;  /* 0x0000e200ff207b82 */ /* 0x000e620000000000 */
[----:B-----5:R-:W-:Y:S01]  /*32f50*/  DSETP.GT.AND P0, PT, R56, UR4, PT ;  /* 0x0000000438007e2a */ /* 0x020fe2000bf04000 */
[----:B-1----:R-:W-:-:S15]  /*32f60*/  ISETP.NE.AND P6, PT, R32, RZ, PT ;  /* 0x000000ff2000720c */ /* 0x002fde0003fc5270 */
[----:B------:R-:W-:-:S15]  /*32f70*/  NOP ;  /* 0x0000000000007918 */ /* 0x000fde0000000000 */
[----:B------:R-:W-:-:S15]  /*32f80*/  NOP ;  /* 0x0000000000007918 */ /* 0x000fde0000000000 */
[----:B------:R-:W-:-:S15]  /*32f90*/  NOP ;  /* 0x0000000000007918 */ /* 0x000fde0000000000 */
[----:B------:R-:W-:-:S03]  /*32fa0*/  NOP ;  /* 0x0000000000007918 */ /* 0x000fc60000000000 */
[----:B--234-:R-:W1:Y:S02]  /*32fb0*/  DADD R56, R56, -UR4 ;  /* 0x8000000438387e29 */ /* 0x01ce640008000000 */
[----:B-1----:R-:W-:Y:S02]  /*32fc0*/  FSEL R7, R57, RZ, P0 ;  /* 0x000000ff39077208 */ /* 0x002fe40000000000 */
[----:B------:R-:W-:Y:S02]  /*32fd0*/  FSEL R6, R56, RZ, P0 ;  /* 0x000000ff38067208 */ /* 0x000fe40000000000 */
[----:B------:R-:W1:Y:S01]  /*32fe0*/  MUFU.RCP64H R3, R7 ;  /* 0x0000000700037308 */ /* 0x000e620000001800 */
[----:B0-----:R-:W-:-:S15]  /*32ff0*/  ISETP.GE.AND P0, PT, R0, 0x1, PT ;  /* 0x000000010000780c */ /* 0x001fde0003f06270 */
[----:B------:R-:W-:-:S15]  /*33000*/  NOP ;  /* 0x0000000000007918 */ /* 0x000fde0000000000 */
[----:B------:R-:W-:-:S15]  /*33010*/  NOP ;  /* 0x0000000000007918 */ /* 0x000fde0000000000 */
[----:B------:R-:W-:-:S12]  /*33020*/  NOP ;  /* 0x0000000000007918 */ /* 0x000fd80000000000 */
        /* <DEDUP_REMOVED lines=45> */
.L_x_6165:
[----:B------:R-:W-:Y:S05]  /*33300*/  BSYNC.RECONVERGENT B1 ;  /* 0x0000000000017941 */ /* 0x000fea0003800200 */
.L_x_6164:
        /* <DEDUP_REMOVED lines=50> */
[----:B------:R-:W-:-:S07]  /*33630*/  MOV R0, 0x33650 ;  /* 0x0003365000007802 */ /* 0x000fce0000000f00 */
[----:B------:R-:W-:Y:S05]  /*33640*/  CALL.REL.NOINC `($__internal_23_$__cuda_sm20_dsqrt_rn_f64_mediumpath_v1) ;  /* 0x000000c800287944 */ /* 0x000fea0003c00000 */
.L_x_6167:
[----:B------:R-:W-:Y:S05]  /*33650*/  BSYNC.RECONVERGENT B1 ;  /* 0x0000000000017941 */ /* 0x000fea0003800200 */
.L_x_6166:
        /* <DEDUP_REMOVED lines=8> */
[----:B-1----:R-:W-:Y:S01]  /*336e0*/  DSETP.GT.AND P1, PT, R54, UR4, PT ;  /* 0x0000000436007e2a */ /* 0x002fe2000bf24000 */
[----:B--2---:R-:W-:-:S05]  /*336f0*/  @P0 IADD3 R30, P2, PT, R83, R30, RZ ;  /* 0x0000001e531e0210 */ /* 0x004fca0007f5e0ff */
[----:B------:R-:W-:Y:S01]  /*33700*/  @P0 IMAD.X R31, RZ, RZ, R31, P2 ;  /* 0x000000ffff1f0224 */ /* 0x000fe200010e061f */
[----:B------:R-:W-:-:S04]  /*33710*/  FSETP.GEU.AND P2, PT, |R23|, 6.5827683646048100446e-37, PT ;  /* 0x036000001700780b */ /* 0x000fc80003f4e200 */
[----:B------:R1:W-:Y:S01]  /*33720*/  @P0 STG.E.64 desc[UR36][R30.64], R6 ;  /* 0x000000061e000986 */ /* 0x0003e2000c101b24 */
[----:B0-----:R-:W-:-:S15]  /*33730*/  ISETP.GE.AND P0, PT, R33, 0x1, PT ;  /* 0x000000012100780c */ /* 0x001fde0003f06270 */
[----:B------:R-:W-:-:S15]  /*33740*/  NOP ;  /* 0x0000000000007918 */ /* 0x000fde0000000000 */
[----:B------:R-:W-:-:S15]  /*33750*/  NOP ;  /* 0x0000000000007918 */ /* 0x000fde0000000000 */
[----:B------:R-:W-:-:S07]  /*33760*/  NOP ;  /* 0x0000000000007918 */ /* 0x000fce0000000000 */
[----:B------:R-:W0:Y:S02]  /*33770*/  DADD R54, R54, -UR4 ;  /* 0x8000000436367e29 */ /* 0x000e240008000000 */
[----:B0-----:R-:W-:Y:S02]  /*33780*/  FSEL R19, R55, RZ, P1 ;  /* 0x000000ff37137208 */ /* 0x001fe40000800000 */
[----:B------:R-:W-:Y:S02]  /*33790*/  FSEL R18, R54, RZ, P1 ;  /* 0x000000ff36127208 */ /* 0x000fe40000800000 */
[----:B------:R-:W-:Y:S01]  /*337a0*/  ISETP.GE.AND P1, PT, R33, 0x2, PT ;  /* 0x000000022100780c */ /* 0x000fe20003f26270 */
[----:B------:R-:W0:-:S12]  /*337b0*/  MUFU.RCP64H R5, R19 ;  /* 0x0000001300057308 */ /* 0x000e180000001800 */
[----:B------:R-:W2:Y:S01]  /*337c0*/  @P1 LDC.64 R36, c[0x0][0x790] ;  /* 0x0001e400ff241b82 */ /* 0x000ea20000000a00 */
[----:B------:R-:W-:-:S04]  /*337d0*/  @P1 LOP3.LUT R35, R83, 0xfffffff8, RZ, 0xc0, !PT ;  /* 0xfffffff853231812 */ /* 0x000fc800078ec0ff */
[----:B--2---:R-:W-:-:S04]  /*337e0*/  @P1 IADD3 R34, P3, PT, R35, R36, RZ ;  /* 0x0000002423221210 */ /* 0x004fc80007f7e0ff */
[----:B------:R-:W-:-:S05]  /*337f0*/  @P1 IADD3.X R35, PT, PT, RZ, R37, RZ, P3, !PT ;  /* 0x00000025ff231210 */ /* 0x000fca0001ffe4ff */
[----:B------:R1:W-:-:S15]  /*33800*/  @P1 STG.E.64 desc[UR36][R34.64], R28 ;  /* 0x0000001c22001986 */ /* 0x0003de000c101b24 */
        /* <DEDUP_REMOVED lines=41> */
[----:B------:R-:W-:Y:S01]  /*33aa0*/  IMAD.MOV.U32 R4, RZ, RZ, R22 ;  /* 0x000000ffff047224 */ /* 0x000fe200078e0016 */
[----:B------:R-:W-:Y:S01]  /*33ab0*/  MOV R5, R23 ;  /* 0x0000001700057202 */ /* 0x000fe20000000f00 */
[----:B------:R-:W-:Y:S01]  /*33ac0*/  IMAD.MOV.U32 R2, RZ, RZ, R18 ;  /* 0x000000ffff027224 */ /* 0x000fe200078e0012 */
[----:B------:R-:W-:Y:S02]  /*33ad0*/  MOV R3, R19 ;  /* 0x0000001300037202 */ /* 0x000fe40000000f00 */
[----:B------:R-:W-:-:S07]  /*33ae0*/  MOV R0, 0x33b00 ;  /* 0x00033b0000007802 */ /* 0x000fce0000000f00 */
[----:B------:R-:W-:Y:S05]  /*33af0*/  CALL.REL.NOINC `($__internal_21_$__cuda_sm20_div_rn_f64_full) ;  /* 0x000000b400c87944 */ /* 0x000fea0003c00000 */
.L_x_6169:
[----:B------:R-:W-:Y:S05]  /*33b00*/  BSYNC.RECONVERGENT B1 ;  /* 0x0000000000017941 */ /* 0x000fea0003800200 */
.L_x_6168:
        /* <DEDUP_REMOVED lines=49> */
[----:B------:R-:W-:Y:S02]  /*33e20*/  MOV R5, R3 ;  /* 0x0000000300057202 */ /* 0x000fe40000000f00 */
[----:B------:R-:W-:-:S07]  /*33e30*/  MOV R0, 0x33e50 ;  /* 0x00033e5000007802 */ /* 0x000fce0000000f00 */
[----:B------:R-:W-:Y:S05]  /*33e40*/  CALL.REL.NOINC `($__internal_23_$__cuda_sm20_dsqrt_rn_f64_mediumpath_v1) ;  /* 0x000000c000287944 */ /* 0x000fea0003c00000 */
.L_x_6171:
[----:B------:R-:W-:Y:S05]  /*33e50*/  BSYNC.RECONVERGENT B1 ;  /* 0x0000000000017941 */ /* 0x000fea0003800200 */
.L_x_6170:
        /* <DEDUP_REMOVED lines=69> */
[----:B------:R-:W-:Y:S01]  /*342b0*/  MOV R2, R18 ;  /* 0x0000001200027202 */ /* 0x000fe20000000f00 */
[----:B------:R-:W-:Y:S01]  /*342c0*/  IMAD.MOV.U32 R3, RZ, RZ, R19 ;  /* 0x000000ffff037224 */ /* 0x000fe200078e0013 */
[----:B------:R-:W-:-:S07]  /*342d0*/  MOV R0, 0x342f0 ;  /* 0x000342f000007802 */ /* 0x000fce0000000f00 */
[----:B------:R-:W-:Y:S05]  /*342e0*/  CALL.REL.NOINC `($__internal_21_$__cuda_sm20_div_rn_f64_full) ;  /* 0x000000ac00cc7944 */ /* 0x000fea0003c00000 */
.L_x_6173:
[----:B------:R-:W-:Y:S05]  /*342f0*/  BSYNC.RECONVERGENT B1 ;  /* 0x0000000000017941 */ /* 0x000fea0003800200 */
.L_x_6172:
        /* <DEDUP_REMOVED lines=52> */
.L_x_6175:
[----:B------:R-:W-:Y:S05]  /*34640*/  BSYNC.RECONVERGENT B1 ;  /* 0x0000000000017941 */ /* 0x000fea0003800200 */
.L_x_6174:
        /* <DEDUP_REMOVED lines=9> */
[----:B0-----:R-:W-:-:S13]  /*346e0*/  ISETP.GE.AND P3, PT, R24, 0x2, PT ;  /* 0x000000021800780c */ /* 0x001fda0003f66270 */
[----:B------:R-:W0:Y:S01]  /*346f0*/  @P3 LDC.64 R26, c[0x0][0x790] ;  /* 0x0001e400ff1a3b82 */ /* 0x000e220000000a00 */
[----:B------:R-:W-:-:S04]  /*34700*/  @P3 LOP3.LUT R23, R61, 0xfffffff8, RZ, 0xc0, !PT ;  /* 0xfffffff83d173812 */ /* 0x000fc800078ec0ff */
[----:B0-----:R-:W-:-:S04]  /*34710*/  @P3 IADD3 R22, P2, PT, R23, R26, RZ ;  /* 0x0000001a17163210 */ /* 0x001fc80007f5e0ff */
[----:B------:R-:W-:Y:S02]  /*34720*/  @P3 IADD3.X R23, PT, PT, RZ, R27, RZ, P2, !PT ;  /* 0x0000001bff173210 */ /* 0x000fe400017fe4ff */
[----:B------:R-:W-:-:S15]  /*34730*/  FSETP.GEU.AND P2, PT, |R11|, 6.5827683646048100446e-37, PT ;  /* 0x036000000b00780b */ /* 0x000fde0003f4e200 */
[----:B------:R-:W-:-:S15]  /*34740*/  NOP ;  /* 0x0000000000007918 */ /* 0x000fde0000000000 */
[----:B------:R-:W-:-:S09]  /*34750*/  NOP ;  /* 0x0000000000007918 */ /* 0x000fd20000000000 */
[----:B------:R-:W0:Y:S02]  /*34760*/  DADD R16, R16, -UR4 ;  /* 0x8000000410107e29 */ /* 0x000e240008000000 */
[----:B0-----:R-:W-:Y:S02]  /*34770*/  FSEL R15, R17, RZ, P1 ;  /* 0x000000ff110f7208 */ /* 0x001fe40000800000 */
[----:B------:R-:W-:Y:S02]  /*34780*/  FSEL R14, R16, RZ, P1 ;  /* 0x000000ff100e7208 */ /* 0x000fe40000800000 */
[----:B------:R-:W0:Y:S01]  /*34790*/  MUFU.RCP64H R5, R15 ;  /* 0x0000000f00057308 */ /* 0x000e220000001800 */
[----:B--2---:R-:W-:-:S05]  /*347a0*/  @P0 IADD3 R20, P1, PT, R61, R20, RZ ;  /* 0x000000143d140210 */ /* 0x004fca0007f3e0ff */
[----:B------:R-:W-:-:S05]  /*347b0*/  @P0 IMAD.X R21, RZ, RZ, R21, P1 ;  /* 0x000000ffff150224 */ /* 0x000fca00008e0615 */
[----:B------:R1:W-:Y:S01]  /*347c0*/  @P0 STG.E.64 desc[UR36][R20.64], R6 ;  /* 0x0000000614000986 */ /* 0x0003e2000c101b24 */
[----:B------:R-:W-:-:S03]  /*347d0*/  ISETP.GE.AND P0, PT, R24, 0x1, PT ;  /* 0x000000011800780c */ /* 0x000fc60003f06270 */
[----:B------:R1:W-:-:S15]  /*347e0*/  @P3 STG.E.64 desc[UR36][R22.64], R12 ;  /* 0x0000000c16003986 */ /* 0x0003de000c101b24 */
        /* <DEDUP_REMOVED lines=47> */
.L_x_6177:
[----:B------:R-:W-:Y:S05]  /*34ae0*/  BSYNC.RECONVERGENT B1 ;  /* 0x0000000000017941 */ /* 0x000fea0003800200 */
.L_x_6176:
        /* <DEDUP_REMOVED lines=52> */
.L_x_6179:
[----:B------:R-:W-:Y:S05]  /*34e30*/  BSYNC.RECONVERGENT B1 ;  /* 0x0000000000017941 */ /* 0x000fea0003800200 */
.L_x_6178:
        /* <DEDUP_REMOVED lines=15> */
.L_x_6163:
[----:B0-----:R-:W-:Y:S01]  /*34f30*/  MOV R2, 0x0 ;  /* 0x0000000000027802 */ /* 0x001fe20000000f00 */
[----:B------:R-:W0:Y:S01]  /*34f40*/  LDCU.64 UR6, c[0x4][0x580] ;  /* 0x0100b000ff0677ac */ /* 0x000e220008000a00 */
[----:B-12---:R-:W-:Y:S02]  /*34f50*/  HFMA2 R12, -RZ, RZ, 0, 5.9604644775390625e-08 ;  /* 0x00000001ff0c7431 */ /* 0x006fe400000001ff */
[----:B------:R-:W-:Y:S01]  /*34f60*/  IMAD.MOV.U32 R8, RZ, RZ, 0x2e9 ;  /* 0x000002e9ff087424 */ /* 0x000fe200078e00ff */
[----:B------:R1:W2:Y:S01]  /*34f70*/  LDC.64 R14, c[0x4][R2] ;  /* 0x01000000020e7b82 */ /* 0x0002a20000000a00 */
[----:B------:R-:W5:Y:S01]  /*34f80*/  LDCU.64 UR8, c[0x4][0x578] ;  /* 0x0100af00ff0877ac */ /* 0x000f620008000a00 */
[----:B------:R-:W-:Y:S01]  /*34f90*/  IMAD.MOV.U32 R13, RZ, RZ, RZ ;  /* 0x000000ffff0d7224 */ /* 0x000fe200078e00ff */
[----:B------:R-:W3:Y:S01]  /*34fa0*/  LDCU.64 UR4, c[0x4][0xb0] ;  /* 0x01001600ff0477ac */ /* 0x000ee20008000a00 */
[----:B0-----:R-:W-:Y:S01]  /*34fb0*/  IMAD.U32 R4, RZ, RZ, UR6 ;  /* 0x00000006ff047e24 */ /* 0x001fe2000f8e00ff */
[----:B------:R-:W-:Y:S01]  /*34fc0*/  MOV R5, UR7 ;  /* 0x0000000700057c02 */ /* 0x000fe20008000f00 */
[----:B-----5:R-:W-:Y:S01]  /*34fd0*/  IMAD.U32 R6, RZ, RZ, UR8 ;  /* 0x00000008ff067e24 */ /* 0x020fe2000f8e00ff */
[----:B------:R-:W-:Y:S01]  /*34fe0*/  MOV R7, UR9 ;  /* 0x0000000900077c02 */ /* 0x000fe20008000f00 */
[----:B---3--:R-:W-:Y:S01]  /*34ff0*/  IMAD.U32 R10, RZ, RZ, UR4 ;  /* 0x00000004ff0a7e24 */ /* 0x008fe2000f8e00ff */
[----:B-1----:R-:W-:-:S07]  /*35000*/  MOV R11, UR5 ;  /* 0x00000005000b7c02 */ /* 0x002fce0008000f00 */
[----:B------:R-:W-:-:S07]  /*35010*/  LEPC R20, `(.L_x_6180) ;  /* 0x000000001014794e */ /* 0x000fce0000000000 */
[----:B--2-4-:R-:W-:Y:S05]  /*35020*/  CALL.ABS.NOINC R14 ;  /* 0x000000000e007343 */ /* 0x014fea0003c00000 */
.L_x_6180:
        /* <DEDUP_REMOVED lines=9> */
[----:B---3--:R-:W-:Y:S01]  /*350c0*/  MOV R6, UR6 ;  /* 0x0000000600067c02 */ /* 0x008fe20008000f00 */
[----:B------:R-:W-:Y:S01]  /*350d0*/  IMAD.U32 R7, RZ, RZ, UR7 ;  /* 0x00000007ff077e24 */ /* 0x000fe2000f8e00ff */
[----:B----4-:R-:W-:Y:S01]  /*350e0*/  MOV R10, UR8 ;  /* 0x00000008000a7c02 */ /* 0x010fe20008000f00 */
[----:B0-----:R-:W-:-:S07]  /*350f0*/  IMAD.U32 R11, RZ, RZ, UR9 ;  /* 0x00000009ff0b7e24 */ /* 0x001fce000f8e00ff */
[----:B------:R-:W-:-:S07]  /*35100*/  LEPC R20, `(.L_x_6181) ;  /* 0x000000001014794e */ /* 0x000fce0000000000 */
[----:B-1----:R-:W-:Y:S05]  /*35110*/  CALL.ABS.NOINC R14 ;  /* 0x000000000e007343 */ /* 0x002fea0003c00000 */
.L_x_6181:
[----:B------:R0:W1:Y:S01]  /*35120*/  LDC.64 R14, c[0x4][R2] ;  /* 0x01000000020e7b82 */ /* 0x0000620000000a00 */
[----:B------:R-:W2:Y:S01]  /*35130*/  LDCU.64 UR4, c[0x4][0x580] ;  /* 0x0100b000ff0477ac */ /* 0x000ea20008000a00 */
[----:B------:R-:W-:Y:S02]  /*35140*/  HFMA2 R12, -RZ, RZ, 0, 5.9604644775390625e-08 ;  /* 0x00000001ff0c7431 */ /* 0x000fe400000001ff */
[----:B------:R-:W-:Y:S01]  /*35150*/  IMAD.MOV.U32 R8, RZ, RZ, 0x2e9 ;  /* 0x000002e9ff087424 */ /* 0x000fe200078e00ff */
[----:B------:R-:W3:Y:S01]  /*35160*/  LDCU.64 UR6, c[0x4][0x578] ;  /* 0x0100af00ff0677ac */ /* 0x000ee20008000a00 */
[----:B------:R-:W-:Y:S01]  /*35170*/  IMAD.MOV.U32 R13, RZ, RZ, RZ ;  /* 0x000000ffff0d7224 */ /* 0x000fe200078e00ff */
[----:B------:R-:W4:Y:S01]  /*35180*/  LDCU.64 UR8, c[0x4][0xb0] ;  /* 0x01001600ff0877ac */ /* 0x000f220008000a00 */
[----:B--2---:R-:W-:Y:S01]  /*35190*/  IMAD.U32 R4, RZ, RZ, UR4 ;  /* 0x00000004ff047e24 */ /* 0x004fe2000f8e00ff */
[----:B------:R-:W-:Y:S01]  /*351a0*/  MOV R5, UR5 ;  /* 0x0000000500057c02 */ /* 0x000fe20008000f00 */
[----:B---3--:R-:W-:Y:S01]  /*351b0*/  IMAD.U32 R6, RZ, RZ, UR6 ;  /* 0x00000006ff067e24 */ /* 0x008fe2000f8e00ff */
[----:B------:R-:W-:Y:S01]  /*351c0*/  MOV R7, UR7 ;  /* 0x0000000700077c02 */ /* 0x000fe20008000f00 */
[----:B----4-:R-:W-:Y:S01]  /*351d0*/  IMAD.U32 R10, RZ, RZ, UR8 ;  /* 0x00000008ff0a7e24 */ /* 0x010fe2000f8e00ff */
[----:B0-----:R-:W-:-:S07]  /*351e0*/  MOV R11, UR9 ;  /* 0x00000009000b7c02 */ /* 0x001fce0008000f00 */
[----:B------:R-:W-:-:S07]  /*351f0*/  LEPC R20, `(.L_x_6182) ;  /* 0x000000001014794e */ /* 0x000fce0000000000 */
[----:B-1----:R-:W-:Y:S05]  /*35200*/  CALL.ABS.NOINC R14 ;  /* 0x000000000e007343 */ /* 0x002fea0003c00000 */
.L_x_6182:
        /* <DEDUP_REMOVED lines=15> */
.L_x_6183:
[----:B------:R-:W-:Y:S05]  /*35300*/  EXIT ;  /* 0x000000000000794d */ /* 0x000fea0003800000 */
.L_x_6160:
[----:B------:R-:W5:Y:S01]  /*35310*/  LDCU.U8 UR4, c[0x0][0x7b8] ;  /* 0x0000f700ff0477ac */ /* 0x000f620008000000 */
[----:B0-----:R-:W-:Y:S01]  /*35320*/  IMAD.MOV.U32 R32, RZ, RZ, R28 ;  /* 0x000000ffff207224 */ /* 0x001fe200078e001c */
[----:B------:R-:W-:Y:S01]  /*35330*/  MOV R33, R29 ;  /* 0x0000001d00217202 */ /* 0x000fe20000000f00 */
[----:B------:R-:W-:Y:S01]  /*35340*/  IMAD.MOV.U32 R34, RZ, RZ, R30 ;  /* 0x000000ffff227224 */ /* 0x000fe200078e001e */
[----:B------:R-:W-:Y:S01]  /*35350*/  MOV R35, R31 ;  /* 0x0000001f00237202 */ /* 0x000fe20000000f00 */
[----:B---34-:R-:W-:Y:S01]  /*35360*/  IMAD.MOV.U32 R36, RZ, RZ, R56 ;  /* 0x000000ffff247224 */ /* 0x018fe200078e0038 */
        /* <DEDUP_REMOVED lines=12> */
[----:B-----5:R-:W-:Y:S01]  /*35430*/  UISETP.NE.AND UP0, UPT, UR4, URZ, UPT ;  /* 0x000000ff0400728c */ /* 0x020fe2000bf05270 */
[----:B------:R-:W-:Y:S01]  /*35440*/  MOV R51, R53 ;  /* 0x0000003500337202 */ /* 0x000fe20000000f00 */
[----:B-12---:R-:W-:Y:S01]  /*35450*/  IMAD.MOV.U32 R66, RZ, RZ, R8 ;  /* 0x000000ffff427224 */ /* 0x006fe200078e0008 */
[----:B------:R-:W-:Y:S01]  /*35460*/  MOV R67, R9 ;  /* 0x0000000900437202 */ /* 0x000fe20000000f00 */
[----:B------:R-:W-:Y:S01]  /*35470*/  IMAD.MOV.U32 R68, RZ, RZ, R10 ;  /* 0x000000ffff447224 */ /* 0x000fe200078e000a */
[----:B------:R-:W-:Y:S01]  /*35480*/  MOV R69, R11 ;  /* 0x0000000b00457202 */ /* 0x000fe20000000f00 */
[----:B------:R-:W-:Y:S01]  /*35490*/  IMAD.MOV.U32 R70, RZ, RZ, R16 ;  /* 0x000000ffff467224 */ /* 0x000fe200078e0010 */
[----:B------:R-:W-:-:S02]  /*354a0*/  MOV R71, R17 ;  /* 0x0000001100477202 */ /* 0x000fc40000000f00 */
        /* <DEDUP_REMOVED lines=74> */
[----:B0-----:R-:W-:Y:S05]  /*35950*/  CALL.REL.NOINC `($__internal_21_$__cuda_sm20_div_rn_f64_full) ;  /* 0x0000009800307944 */ /* 0x001fea0003c00000 */
.L_x_6188:
[----:B------:R-:W-:Y:S05]  /*35960*/  BSYNC.RECONVERGENT B2 ;  /* 0x0000000000027941 */ /* 0x000fea0003800200 */
.L_x_6187:
        /* <DEDUP_REMOVED lines=22> */
.L_x_6186:
[----:B------:R-:W-:Y:S05]  /*35ad0*/  BSYNC.RECONVERGENT B1 ;  /* 0x0000000000017941 */ /* 0x000fea0003800200 */
.L_x_6185:
        /* <DEDUP_REMOVED lines=18> */
[----:B------:R-:W-:Y:S01]  /*35c00*/  IMAD.MOV.U32 R2, RZ, RZ, 0x1 ;  /* 0x00000001ff027424 */ /* 0x000fe200078e00ff */
        /* <DEDUP_REMOVED lines=47> */
[----:B-----5:R3:W4:Y:S02]  /*35f00*/  DADD R20, R20, -R38 ;  /* 0x0000000014147229 */ /* 0x0207240000000826 */
[----:B---34-:R-:W-:Y:S05]  /*35f10*/  @P0 BRA P1, `(.L_x_6192) ;  /* 0x0000000000180947 */ /* 0x018fea0000800000 */
[----:B------:R-:W-:Y:S01]  /*35f20*/  MOV R4, R54 ;  /* 0x0000003600047202 */ /* 0x000fe20000000f00 */
[----:B------:R-:W-:Y:S01]  /*35f30*/  IMAD.MOV.U32 R5, RZ, RZ, R55 ;  /* 0x000000ffff057224 */ /* 0x000fe200078e0037 */
[----:B------:R-:W-:Y:S01]  /*35f40*/  MOV R2, R44 ;  /* 0x0000002c00027202 */ /* 0x000fe20000000f00 */
[----:B------:R-:W-:Y:S01]  /*35f50*/  IMAD.MOV.U32 R3, RZ, RZ, R45 ;  /* 0x000000ffff037224 */ /* 0x000fe200078e002d */
[----:B------:R-:W-:-:S07]  /*35f60*/  MOV R0, 0x35f80 ;  /* 0x00035f8000007802 */ /* 0x000fce0000000f00 */
[----:B012---:R-:W-:Y:S05]  /*35f70*/  CALL.REL.NOINC `($__internal_21_$__cuda_sm20_div_rn_f64_full) ;  /* 0x0000009000a87944 */ /* 0x007fea0003c00000 */
.L_x_6192:
[----:B------:R-:W-:Y:S05]  /*35f80*/  BSYNC.RECONVERGENT B2 ;  /* 0x0000000000027941 */ /* 0x000fea0003800200 */
.L_x_6191:
        /* <DEDUP_REMOVED lines=22> */
.L_x_6190:
[----:B------:R-:W-:Y:S05]  /*360f0*/  BSYNC.RECONVERGENT B1 ;  /* 0x0000000000017941 */ /* 0x000fea0003800200 */
.L_x_6189:
[----:B---3--:R-:W3:Y:S01]  /*36100*/  LDG.E.64 R20, desc[UR36][R6.64+0x58] ;  /* 0x0000582406147981 */ /* 0x008ee2000c1e1b00 */
[----:B------:R-:W-:Y:S01]  /*36110*/  BSSY.RECONVERGENT B1, `(.L_x_6193) ;  /* 0x0000060000017945 */ /* 0x000fe20003800200 */
[----:B------:R-:W-:Y:S01]  /*36120*/  IMAD.MOV.U32 R46, RZ, RZ, R12 ;  /* 0x000000ffff2e7224 */ /* 0x000fe200078e000c */
[----:B------:R-:W-:Y:S01]  /*36130*/  MOV R47, R13 ;  /* 0x0000000d002f7202 */ /* 0x000fe20000000f00 */
[----:B------:R-:W-:Y:S01]  /*36140*/  IMAD.MOV.U32 R48, RZ, RZ, R14 ;  /* 0x000000ffff307224 */ /* 0x000fe200078e000e */
[----:B------:R-:W-:Y:S01]  /*36150*/  MOV R49, R15 ;  /* 0x0000000f00317202 */ /* 0x000fe20000000f00 */
[----:B------:R-:W-:Y:S01]  /*36160*/  IMAD.MOV.U32 R50, RZ, RZ, R52 ;  /* 0x000000ffff327224 */ /* 0x000fe200078e0034 */
[----:B------:R-:W-:Y:S01]  /*36170*/  MOV R51, R53 ;  /* 0x0000003500337202 */ /* 0x000fe20000000f00 */
[----:B---3--:R-:W3:Y:S02]  /*36180*/  DSETP.NEU.AND P0, PT, R20, RZ, PT ;  /* 0x000000ff1400722a */ /* 0x008ee40003f0d000 */
[----:B---3--:R-:W-:Y:S05]  /*36190*/  @!P0 BRA `(.L_x_6194) ;  /* 0x00000004005c8947 */ /* 0x008fea0003800000 */
[----:B------:R3:W5:Y:S04]  /*361a0*/  LDG.E.64 R46, desc[UR36][R6.64+0x40] ;  /* 0x00004024062e7981 */ /* 0x000768000c1e1b00 */
[----:B------:R3:W5:Y:S04]  /*361b0*/  LDG.E.64 R48, desc[UR36][R6.64+0x48] ;  /* 0x0000482406307981 */ /* 0x000768000c1e1b00 */
[----:B------:R3:W5:Y:S01]  /*361c0*/  LDG.E R63, desc[UR36][R6.64+0x50] ;  /* 0x00005024063f7981 */ /* 0x000762000c1e1900 */
[----:B------:R-:W0:Y:S01]  /*361d0*/  DSETP.NEU.AND P0, PT, R52, RZ, PT ;  /* 0x000000ff3400722a */ /* 0x000e220003f0d000 */
        /* <DEDUP_REMOVED lines=52> */
[----:B-----5:R0:W0:Y:S02]  /*36520*/  DADD R12, R12, -R46 ;  /* 0x000000000c0c7229 */ /* 0x020024000000082e */
[----:B0-----:R-:W-:Y:S05]  /*36530*/  @P0 BRA P1, `(.L_x_6196) ;  /* 0x0000000000180947 */ /* 0x001fea0000800000 */
[----:B------:R-:W-:Y:S01]  /*36540*/  MOV R4, R52 ;  /* 0x0000003400047202 */ /* 0x000fe20000000f00 */
[----:B------:R-:W-:Y:S01]  /*36550*/  IMAD.MOV.U32 R5, RZ, RZ, R53 ;  /* 0x000000ffff057224 */ /* 0x000fe200078e0035 */
[----:B------:R-:W-:Y:S01]  /*36560*/  MOV R2, R50 ;  /* 0x0000003200027202 */ /* 0x000fe20000000f00 */
[----:B------:R-:W-:Y:S01]  /*36570*/  IMAD.MOV.U32 R3, RZ, RZ, R51 ;  /* 0x000000ffff037224 */ /* 0x000fe200078e0033 */
[----:B------:R-:W-:-:S07]  /*36580*/  MOV R0, 0x365a0 ;  /* 0x000365a000007802 */ /* 0x000fce0000000f00 */
[----:B-1234-:R-:W-:Y:S05]  /*36590*/  CALL.REL.NOINC `($__internal_21_$__cuda_sm20_div_rn_f64_full) ;  /* 0x0000008c00207944 */ /* 0x01efea0003c00000 */
.L_x_6196:
[----:B------:R-:W-:Y:S05]  /*365a0*/  BSYNC.RECONVERGENT B2 ;  /* 0x0000000000027941 */ /* 0x000fea0003800200 */
.L_x_6195:
        /* <DEDUP_REMOVED lines=22> */
.L_x_6194:
[----:B------:R-:W-:Y:S05]  /*36710*/  BSYNC.RECONVERGENT B1 ;  /* 0x0000000000017941 */ /* 0x000fea0003800200 */
.L_x_6193:
[----:B0-----:R-:W2:Y:S01]  /*36720*/  LDG.E.64 R12, desc[UR36][R6.64+0x78] ;  /* 0x00007824060c7981 */ /* 0x001ea2000c1e1b00 */
        /* <DEDUP_REMOVED lines=12> */
[----:B------:R-:W2:Y:S01]  /*367f0*/  DSETP.NEU.AND P0, PT, R16, RZ, PT ;  /* 0x000000ff1000722a */ /* 0x000ea20003f0d000 */
[----:B------:R-:W-:Y:S01]  /*36800*/  IMAD.MOV.U32 R70, RZ, RZ, R12 ;  /* 0x000000ffff467224 */ /* 0x000fe200078e000c */
[----:B------:R-:W-:Y:S01]  /*36810*/  MOV R71, R13 ;  /* 0x0000000d00477202 */ /* 0x000fe20000000f00 */
[----:B--2---:R-:W-:Y:S06]  /*36820*/  @!P0 BRA `(.L_x_6197) ;  /* 0x0000000400408947 */ /* 0x004fec0003800000 */
        /* <DEDUP_REMOVED lines=49> */
[----:B-----5:R2:W0:Y:S02]  /*36b40*/  DADD R8, R8, -R66 ;  /* 0x0000000008087229 */ /* 0x0204240000000842 */
[----:B0-2---:R-:W-:Y:S05]  /*36b50*/  @P0 BRA P1, `(.L_x_6199) ;  /* 0x0000000000180947 */ /* 0x005fea0000800000 */
[----:B------:R-:W-:Y:S01]  /*36b60*/  MOV R4, R16 ;  /* 0x0000001000047202 */ /* 0x000fe20000000f00 */
[----:B------:R-:W-:Y:S01]  /*36b70*/  IMAD.MOV.U32 R5, RZ, RZ, R17 ;  /* 0x000000ffff057224 */ /* 0x000fe200078e0011 */
[----:B------:R-:W-:Y:S01]  /*36b80*/  MOV R2, R70 ;  /* 0x0000004600027202 */ /* 0x000fe20000000f00 */
[----:B------:R-:W-:Y:S01]  /*36b90*/  IMAD.MOV.U32 R3, RZ, RZ, R71 ;  /* 0x000000ffff037224 */ /* 0x000fe200078e0047 */
[----:B------:R-:W-:-:S07]  /*36ba0*/  MOV R0, 0x36bc0 ;  /* 0x00036bc000007802 */ /* 0x000fce0000000f00 */
[----:B-1-34-:R-:W-:Y:S05]  /*36bb0*/  CALL.REL.NOINC `($__internal_21_$__cuda_sm20_div_rn_f64_full) ;  /* 0x0000008400987944 */ /* 0x01afea0003c00000 */
.L_x_6199:
[----:B------:R-:W-:Y:S05]  /*36bc0*/  BSYNC.RECONVERGENT B2 ;  /* 0x0000000000027941 */ /* 0x000fea0003800200 */
.L_x_6198:
        /* <DEDUP_REMOVED lines=22> */
.L_x_6197:
[----:B------:R-:W-:Y:S05]  /*36d30*/  BSYNC.RECONVERGENT B1 ;  /* 0x0000000000017941 */ /* 0x000fea0003800200 */
.L_x_6184:
[----:B------:R-:W0:Y:S02]  /*36d40*/  LDCU.U8 UR4, c[0x0][0x7b9] ;  /* 0x0000f720ff0477ac */ /* 0x000e240008000000 */
[----:B0-----:R-:W-:-:S09]  /*36d50*/  UISETP.NE.AND UP0, UPT, UR4, URZ, UPT ;  /* 0x000000ff0400728c */ /* 0x001fd2000bf05270 */
[----:B------:R-:W-:Y:S05]  /*36d60*/  BRA.U !UP0, `(.L_x_6200) ;  /* 0x0000002108107547 */ /* 0x000fea000b800000 */
[----:B------:R-:W0:Y:S01]  /*36d70*/  LDCU.64 UR4, c[0x0][0x380] ;  /* 0x00007000ff0477ac */ /* 0x000e220008000a00 */
[----:B--2---:R-:W-:Y:S01]  /*36d80*/  IMAD.MOV.U32 R2, RZ, RZ, 0x1 ;  /* 0x00000001ff027424 */ /* 0x004fe200078e00ff */
[----:B------:R-:W2:Y:S01]  /*36d90*/  LDC R0, c[0x0][0x7bc] ;  /* 0x0001ef00ff007b82 */ /* 0x000ea20000000800 */
[----:B-----5:R-:W-:Y:S01]  /*36da0*/  FSETP.GEU.AND P2, PT, |R35|, 6.5827683646048100446e-37, PT ;  /* 0x036000002300780b */ /* 0x020fe20003f4e200 */
[----:B------:R-:W-:Y:S01]  /*36db0*/  BSSY.RECONVERGENT B1, `(.L_x_6201) ;  /* 0x000003d000017945 */ /* 0x000fe20003800200 */
[----:B0-----:R-:W-:-:S15]  /*36dc0*/  DSETP.GT.AND P0, PT, R36, UR4, PT ;  /* 0x0000000424007e2a */ /* 0x001fde000bf04000 */
[----:B------:R-:W-:-:S15]  /*36dd0*/  NOP ;  /* 0x0000000000007918 */ /* 0x000fde0000000000 */
[----:B------:R-:W-:-:S15]  /*36de0*/  NOP ;  /* 0x0000000000007918 */ /* 0x000fde0000000000 */
[----:B------:R-:W-:-:S15]  /*36df0*/  NOP ;  /* 0x0000000000007918 */ /* 0x000fde0000000000 */
[----:B------:R-:W-:-:S04]  /*36e00*/  NOP ;  /* 0x0000000000007918 */ /* 0x000fc80000000000 */
[----:B------:R-:W1:Y:S01]  /*36e10*/  DADD R36, R36, -UR4 ;  /* 0x8000000424247e29 */ /* 0x000e620008000000 */
[----:B------:R-:W0:Y:S01]  /*36e20*/  LDCU.U8 UR4, c[0x0][0x388] ;  /* 0x00007100ff0477ac */ /* 0x000e220008000000 */
[----:B-1-3--:R-:W-:Y:S02]  /*36e30*/  FSEL R7, R37, RZ, P0 ;  /* 0x000000ff25077208 */ /* 0x00afe40000000000 */
[----:B------:R-:W-:Y:S02]  /*36e40*/  FSEL R6, R36, RZ, P0 ;  /* 0x000000ff24067208 */ /* 0x000fe40000000000 */
[----:B------:R-:W1:Y:S01]  /*36e50*/  MUFU.RCP64H R3, R7 ;  /* 0x0000000700037308 */ /* 0x000e620000001800 */
[----:B--2---:R-:W-:Y:S02]  /*36e60*/  ISETP.GE.AND P0, PT, R0, 0x1, PT ;  /* 0x000000010000780c */ /* 0x004fe40003f06270 */
[----:B0-----:R-:W-:-:S15]  /*36e70*/  ISETP.NE.AND P6, PT, RZ, UR4, PT ;  /* 0x00000004ff007c0c */ /* 0x001fde000bfc5270 */
[----:B------:R-:W-:-:S15]  /*36e80*/  NOP ;  /* 0x0000000000007918 */ /* 0x000fde0000000000 */
[----:B------:R-:W-:-:S15]  /*36e90*/  NOP ;  /* 0x0000000000007918 */ /* 0x000fde0000000000 */
[----:B------:R-:W-:-:S10]  /*36ea0*/  NOP ;  /* 0x0000000000007918 */ /* 0x000fd40000000000 */
        /* <DEDUP_REMOVED lines=44> */
[----:B----4-:R-:W-:Y:S05]  /*37170*/  CALL.REL.NOINC `($__internal_21_$__cuda_sm20_div_rn_f64_full) ;  /* 0x0000008000287944 */ /* 0x010fea0003c00000 */
.L_x_6202:
[----:B------:R-:W-:Y:S05]  /*37180*/  BSYNC.RECONVERGENT B1 ;  /* 0x0000000000017941 */ /* 0x000fea0003800200 */
.L_x_6201:
        /* <DEDUP_REMOVED lines=51> */
[----:B----4-:R-:W-:Y:S05]  /*374c0*/  CALL.REL.NOINC `($__internal_23_$__cuda_sm20_dsqrt_rn_f64_mediumpath_v1) ;  /* 0x0000008800887944 */ /* 0x010fea0003c00000 */
.L_x_6204:
[----:B------:R-:W-:Y:S05]  /*374d0*/  BSYNC.RECONVERGENT B1 ;  /* 0x0000000000017941 */ /* 0x000fea0003800200 */
.L_x_6203:
[----:B------:R-:W0:Y:S01]  /*374e0*/  LDC R18, c[0x0][0x7bc] ;  /* 0x0001ef00ff127b82 */ /* 0x000e220000000800 */
[----:B------:R-:W1:Y:S01]  /*374f0*/  LDCU.64 UR6, c[0x0][0x380] ;  /* 0x00007000ff0677ac */ /* 0x000e620008000a00 */
[----:B------:R-:W-:Y:S01]  /*37500*/  MOV R4, 0x1 ;  /* 0x0000000100047802 */ /* 0x000fe20000000f00 */
[----:B------:R-:W-:Y:S01]  /*37510*/  BSSY.RECONVERGENT B1, `(.L_x_6205) ;  /* 0x0000046000017945 */ /* 0x000fe20003800200 */
[----:B------:R-:W-:Y:S02]  /*37520*/  FSEL R6, R2, R6, !P6 ;  /* 0x0000000602067208 */ /* 0x000fe40007000000 */
[----:B------:R-:W-:Y:S02]  /*37530*/  FSEL R7, R3, R7, !P6 ;  /* 0x0000000703077208 */ /* 0x000fe40007000000 */
[----:B------:R-:W2:Y:S01]  /*37540*/  @P0 LDC.64 R14, c[0x0][0x788] ;  /* 0x0001e200ff0e0b82 */ /* 0x000ea20000000a00 */
[----:B------:R-:W-:Y:S01]  /*37550*/  ISETP.NE.AND P6, PT, RZ, UR4, PT ;  /* 0x00000004ff007c0c */ /* 0x000fe2000bfc5270 */
[----:B-1----:R-:W-:Y:S01]  /*37560*/  DSETP.GT.AND P1, PT, R44, UR6, PT ;  /* 0x000000062c007e2a */ /* 0x002fe2000bf24000 */
[----:B0-----:R-:W-:-:S13]  /*37570*/  ISETP.GE.AND P2, PT, R18, 0x2, PT ;  /* 0x000000021200780c */ /* 0x001fda0003f46270 */
[----:B------:R-:W0:Y:S01]  /*37580*/  @P2 LDC.64 R20, c[0x0][0x790] ;  /* 0x0001e400ff142b82 */ /* 0x000e220000000a00 */
[----:B------:R-:W-:-:S04]  /*37590*/  @P2 LOP3.LUT R17, R83, 0xfffffff8, RZ, 0xc0, !PT ;  /* 0xfffffff853112812 */ /* 0x000fc800078ec0ff */
[----:B0-----:R-:W-:-:S04]  /*375a0*/  @P2 IADD3 R16, P3, PT, R17, R20, RZ ;  /* 0x0000001411102210 */ /* 0x001fc80007f7e0ff */
[----:B------:R-:W-:-:S15]  /*375b0*/  @P2 IADD3.X R17, PT, PT, RZ, R21, RZ, P3, !PT ;  /* 0x00000015ff112210 */ /* 0x000fde0001ffe4ff */
[----:B------:R-:W-:-:S15]  /*375c0*/  NOP ;  /* 0x0000000000007918 */ /* 0x000fde0000000000 */
[----:B------:R-:W-:-:S11]  /*375d0*/  NOP ;  /* 0x0000000000007918 */ /* 0x000fd60000000000 */
        /* <DEDUP_REMOVED lines=8> */
[----:B------:R1:W-:Y:S01]  /*37660*/  @P2 STG.E.64 desc[UR36][R16.64], R32 ;  /* 0x0000002010002986 */ /* 0x0003e2000c101b24 */
[----:B----4-:R-:W-:-:S15]  /*37670*/  FSETP.GEU.AND P2, PT, |R43|, 6.5827683646048100446e-37, PT ;  /* 0x036000002b00780b */ /* 0x010fde0003f4e200 */
        /* <DEDUP_REMOVED lines=47> */
.L_x_6206:
[----:B------:R-:W-:Y:S05]  /*37970*/  BSYNC.RECONVERGENT B1 ;  /* 0x0000000000017941 */ /* 0x000fea0003800200 */
.L_x_6205:
        /* <DEDUP_REMOVED lines=52> */
.L_x_6208:
[----:B------:R-:W-:Y:S05]  /*37cc0*/  BSYNC.RECONVERGENT B1 ;  /* 0x0000000000017941 */ /* 0x000fea0003800200 */
.L_x_6207:
[----:B------:R-:W0:Y:S01]  /*37cd0*/  LDC R16, c[0x0][0x7bc] ;  /* 0x0001ef00ff107b82 */ /* 0x000e220000000800 */
[----:B------:R-:W1:Y:S01]  /*37ce0*/  LDCU.64 UR6, c[0x0][0x380] ;  /* 0x00007000ff0677ac */ /* 0x000e620008000a00 */
[----:B------:R-:W-:Y:S01]  /*37cf0*/  IMAD.MOV.U32 R4, RZ, RZ, 0x1 ;  /* 0x00000001ff047424 */ /* 0x000fe200078e00ff */
[----:B------:R-:W-:Y:S01]  /*37d00*/  FSEL R6, R2, R6, !P6 ;  /* 0x0000000602067208 */ /* 0x000fe20007000000 */
[----:B------:R-:W-:Y:S01]  /*37d10*/  BSSY.RECONVERGENT B1, `(.L_x_6209) ;  /* 0x0000046000017945 */ /* 0x000fe20003800200 */
[----:B------:R-:W-:Y:S02]  /*37d20*/  FSEL R7, R3, R7, !P6 ;  /* 0x0000000703077208 */ /* 0x000fe40007000000 */
[----:B------:R-:W-:Y:S01]  /*37d30*/  ISETP.NE.AND P6, PT, RZ, UR4, PT ;  /* 0x00000004ff007c0c */ /* 0x000fe2000bfc5270 */
[----:B------:R-:W2:Y:S01]  /*37d40*/  @P0 LDC.64 R14, c[0x0][0x788] ;  /* 0x0001e200ff0e0b82 */ /* 0x000ea20000000a00 */
[----:B-1----:R-:W-:Y:S01]  /*37d50*/  DSETP.GT.AND P1, PT, R50, UR6, PT ;  /* 0x0000000632007e2a */ /* 0x002fe2000bf24000 */
[----:B0-----:R-:W-:-:S13]  /*37d60*/  ISETP.GE.AND P2, PT, R16, 0x2, PT ;  /* 0x000000021000780c */ /* 0x001fda0003f46270 */
[----:B------:R-:W0:Y:S01]  /*37d70*/  @P2 LDC.64 R18, c[0x0][0x790] ;  /* 0x0001e400ff122b82 */ /* 0x000e220000000a00 */
[----:B------:R-:W-:-:S15]  /*37d80*/  @P2 LOP3.LUT R17, R82, 0xfffffff8, RZ, 0xc0, !PT ;  /* 0xfffffff852112812 */ /* 0x000fde00078ec0ff */
[----:B------:R-:W-:-:S15]  /*37d90*/  NOP ;  /* 0x0000000000007918 */ /* 0x000fde0000000000 */
[----:B------:R-:W-:-:S15]  /*37da0*/  NOP ;  /* 0x0000000000007918 */ /* 0x000fde0000000000 */
[----:B------:R-:W-:-:S04]  /*37db0*/  NOP ;  /* 0x0000000000007918 */ /* 0x000fc80000000000 */
[----:B------:R-:W1:Y:S02]  /*37dc0*/  DADD R50, R50, -UR6 ;  /* 0x8000000632327e29 */ /* 0x000e640008000000 */
[----:B-1----:R-:W-:Y:S02]  /*37dd0*/  FSEL R9, R51, RZ, P1 ;  /* 0x000000ff33097208 */ /* 0x002fe40000800000 */
[----:B------:R-:W-:Y:S02]  /*37de0*/  FSEL R8, R50, RZ, P1 ;  /* 0x000000ff32087208 */ /* 0x000fe40000800000 */
[----:B------:R-:W1:Y:S01]  /*37df0*/  MUFU.RCP64H R5, R9 ;  /* 0x0000000900057308 */ /* 0x000e620000001800 */
[----:B--2---:R-:W-:Y:S02]  /*37e00*/  @P0 IADD3 R82, P1, PT, R82, R14, RZ ;  /* 0x0000000e52520210 */ /* 0x004fe40007f3e0ff */
[----:B0-----:R-:W-:Y:S02]  /*37e10*/  @P2 IADD3 R14, P3, PT, R17, R18, RZ ;  /* 0x00000012110e2210 */ /* 0x001fe40007f7e0ff */
[----:B------:R-:W-:-:S03]  /*37e20*/  @P0 IADD3.X R83, PT, PT, RZ, R15, RZ, P1, !PT ;  /* 0x0000000fff530210 */ /* 0x000fc60000ffe4ff */
[----:B------:R-:W-:Y:S02]  /*37e30*/  @P2 IMAD.X R15, RZ, RZ, R19, P3 ;  /* 0x000000ffff0f2224 */ /* 0x000fe400018e0613 */
[----:B------:R0:W-:Y:S01]  /*37e40*/  @P0 STG.E.64 desc[UR36][R82.64], R6 ;  /* 0x0000000652000986 */ /* 0x0001e2000c101b24 */
[----:B------:R-:W-:-:S03]  /*37e50*/  ISETP.GE.AND P0, PT, R16, 0x1, PT ;  /* 0x000000011000780c */ /* 0x000fc60003f06270 */
[----:B------:R0:W-:Y:S01]  /*37e60*/  @P2 STG.E.64 desc[UR36][R14.64], R38 ;  /* 0x000000260e002986 */ /* 0x0001e2000c101b24 */
[----:B------:R-:W-:-:S15]  /*37e70*/  FSETP.GEU.AND P2, PT, |R49|, 6.5827683646048100446e-37, PT ;  /* 0x036000003100780b */ /* 0x000fde0003f4e200 */
        /* <DEDUP_REMOVED lines=41> */
[----:B------:R-:W-:Y:S01]  /*38110*/  MOV R4, R48 ;  /* 0x0000003000047202 */ /* 0x000fe20000000f00 */
[----:B------:R-:W-:Y:S01]  /*38120*/  IMAD.MOV.U32 R5, RZ, RZ, R49 ;  /* 0x000000ffff057224 */ /* 0x000fe200078e0031 */
[----:B------:R-:W-:Y:S01]  /*38130*/  MOV R2, R8 ;  /* 0x0000000800027202 */ /* 0x000fe20000000f00 */
[----:B------:R-:W-:Y:S01]  /*38140*/  IMAD.MOV.U32 R3, RZ, RZ, R9 ;  /* 0x000000ffff037224 */ /* 0x000fe200078e0009 */
[----:B------:R-:W-:-:S07]  /*38150*/  MOV R0, 0x38170 ;  /* 0x0003817000007802 */ /* 0x000fce0000000f00 */
[----:B------:R-:W-:Y:S05]  /*38160*/  CALL.REL.NOINC `($__internal_21_$__cuda_sm20_div_rn_f64_full) ;  /* 0x00000070002c7944 */ /* 0x000fea0003c00000 */
.L_x_6210:
[----:B------:R-:W-:Y:S05]  /*38170*/  BSYNC.RECONVERGENT B1 ;  /* 0x0000000000017941 */ /* 0x000fea0003800200 */
.L_x_6209:
        /* <DEDUP_REMOVED lines=52> */
.L_x_6212:
[----:B------:R-:W-:Y:S05]  /*384c0*/  BSYNC.RECONVERGENT B1 ;  /* 0x0000000000017941 */ /* 0x000fea0003800200 */
.L_x_6211:
        /* <DEDUP_REMOVED lines=25> */
[----:B------:R-:W-:-:S15]  /*38660*/  FSETP.GEU.AND P2, PT, |R69|, 6.5827683646048100446e-37, PT ;  /* 0x036000004500780b */ /* 0x000fde0003f4e200 */
        /* <DEDUP_REMOVED lines=47> */
.L_x_6214:
[----:B------:R-:W-:Y:S05]  /*38960*/  BSYNC.RECONVERGENT B1 ;  /* 0x0000000000017941 */ /* 0x000fea0003800200 */
.L_x_6213:
        /* <DEDUP_REMOVED lines=52> */
.L_x_6216:
[----:B------:R-:W-:Y:S05]  /*38cb0*/  BSYNC.RECONVERGENT B1 ;  /* 0x0000000000017941 */ /* 0x000fea0003800200 */
.L_x_6215:
        /* <DEDUP_REMOVED lines=15> */
.L_x_6200:
[----:B-----5:R-:W-:Y:S04]  /*38db0*/  STG.E.64 desc[UR36][R6.64], R32 ;  /* 0x0000002006007986 */ /* 0x020fe8000c101b24 */
[----:B------:R-:W-:Y:S04]  /*38dc0*/  STG.E.64 desc[UR36][R6.64+0x8], R34 ;  /* 0x0000082206007986 */ /* 0x000fe8000c101b24 */
[----:B------:R-:W-:Y:S04]  /*38dd0*/  STG.E.64 desc[UR36][R6.64+0x18], R36 ;  /* 0x0000182406007986 */ /* 0x000fe8000c101b24 */
[----:B------:R-:W-:Y:S04]  /*38de0*/  STG.E.64 desc[UR36][R6.64+0x20], R38 ;  /* 0x0000202606007986 */ /* 0x000fe8000c101b24 */
[----:B----4-:R-:W-:Y:S04]  /*38df0*/  STG.E.64 desc[UR36][R6.64+0x28], R42 ;  /* 0x0000282a06007986 */ /* 0x010fe8000c101b24 */
[----:B------:R-:W-:Y:S04]  /*38e00*/  STG.E.64 desc[UR36][R6.64+0x38], R44 ;  /* 0x0000382c06007986 */ /* 0x000fe8000c101b24 */
[----:B------:R-:W-:Y:S04]  /*38e10*/  STG.E.64 desc[UR36][R6.64+0x40], R46 ;  /* 0x0000402e06007986 */ /* 0x000fe8000c101b24 */
[----:B------:R-:W-:Y:S04]  /*38e20*/  STG.E.64 desc[UR36][R6.64+0x48], R48 ;  /* 0x0000483006007986 */ /* 0x000fe8000c101b24 */
[----:B------:R-:W-:Y:S04]  /*38e30*/  STG.E.64 desc[UR36][R6.64+0x58], R50 ;  /* 0x0000583206007986 */ /* 0x000fe8000c101b24 */
[----:B------:R-:W-:Y:S04]  /*38e40*/  STG.E.64 desc[UR36][R6.64+0x60], R66 ;  /* 0x0000604206007986 */ /* 0x000fe8000c101b24 */
[----:B------:R-:W-:Y:S04]  /*38e50*/  STG.E.64 desc[UR36][R6.64+0x68], R68 ;  /* 0x0000684406007986 */ /* 0x000fe8000c101b24 */
[----:B------:R-:W-:Y:S04]  /*38e60*/  STG.E.64 desc[UR36][R6.64+0x78], R70 ;  /* 0x0000784606007986 */ /* 0x000fe8000c101b24 */
[----:B------:R-:W-:Y:S04]  /*38e70*/  STG.E desc[UR36][R6.64+0x10], R65 ;  /* 0x0000104106007986 */ /* 0x000fe8000c101924 */
[----:B------:R-:W-:Y:S04]  /*38e80*/  STG.E desc[UR36][R6.64+0x30], R64 ;  /* 0x0000304006007986 */ /* 0x000fe8000c101924 */
[----:B------:R-:W-:Y:S04]  /*38e90*/  STG.E desc[UR36][R6.64+0x50], R63 ;  /* 0x0000503f06007986 */ /* 0x000fe8000c101924 */
[----:B------:R-:W-:Y:S01]  /*38ea0*/  STG.E desc[UR36][R6.64+0x70], R62 ;  /* 0x0000703e06007986 */ /* 0x000fe2000c101924 */
[----:B------:R-:W-:Y:S05]  /*38eb0*/  EXIT ;  /* 0x000000000000794d */ /* 0x000fea0003800000 */
.L_x_6055:
        /* <DEDUP_REMOVED lines=12> */
[----:B------:R-:W0:Y:S02]  /*38f80*/  LDCU.U8 UR4, c[0x0][0x7b8] ;  /* 0x0000f700ff0477ac */ /* 0x000e240008000000 */
[----:B0-----:R-:W-:-:S09]  /*38f90*/  UISETP.NE.AND UP0, UPT, UR4, URZ, UPT ;  /* 0x000000ff0400728c */ /* 0x001fd2000bf05270 */
[----:B------:R-:W-:Y:S05]  /*38fa0*/  BRA.U !UP0, `(.L_x_6218) ;  /* 0x0000000108a07547 */ /* 0x000fea000b800000 */
[----:B------:R-:W-:Y:S01]  /*38fb0*/  MOV R0, 0x0 ;  /* 0x0000000000007802 */ /* 0x000fe20000000f00 */
[----:B------:R-:W0:Y:S01]  /*38fc0*/  LDCU.64 UR4, c[0x4][0x580] ;  /* 0x0100b000ff0477ac */ /* 0x000e220008000a00 */
[----:B------:R-:W-:Y:S02]  /*38fd0*/  HFMA2 R12, -RZ, RZ, 0, 5.9604644775390625e-08 ;  /* 0x00000001ff0c7431 */ /* 0x000fe400000001ff */
[----:B------:R-:W-:Y:S01]  /*38fe0*/  IMAD.MOV.U32 R8, RZ, RZ, 0x2dd ;  /* 0x000002ddff087424 */ /* 0x000fe200078e00ff */
[----:B------:R1:W3:Y:S01]  /*38ff0*/  LDC.64 R2, c[0x4][R0] ;  /* 0x0100000000027b82 */ /* 0x0002e20000000a00 */
[----:B------:R-:W5:Y:S01]  /*39000*/  LDCU.64 UR6, c[0x4][0x578] ;  /* 0x0100af00ff0677ac */ /* 0x000f620008000a00 */
[----:B------:R-:W-:Y:S01]  /*39010*/  IMAD.MOV.U32 R13, RZ, RZ, RZ ;  /* 0x000000ffff0d7224 */ /* 0x000fe200078e00ff */
[----:B------:R-:W2:Y:S01]  /*39020*/  LDCU.64 UR8, c[0x4][0xa0] ;  /* 0x01001400ff0877ac */ /* 0x000ea20008000a00 */
[----:B0-----:R-:W-:Y:S01]  /*39030*/  IMAD.U32 R4, RZ, RZ, UR4 ;  /* 0x00000004ff047e24 */ /* 0x001fe2000f8e00ff */
[----:B------:R-:W-:Y:S01]  /*39040*/  MOV R5, UR5 ;  /* 0x0000000500057c02 */ /* 0x000fe20008000f00 */
[----:B-----5:R-:W-:Y:S01]  /*39050*/  IMAD.U32 R6, RZ, RZ, UR6 ;  /* 0x00000006ff067e24 */ /* 0x020fe2000f8e00ff */
[----:B------:R-:W-:Y:S01]  /*39060*/  MOV R7, UR7 ;  /* 0x0000000700077c02 */ /* 0x000fe20008000f00 */
[----:B--2---:R-:W-:Y:S01]  /*39070*/  IMAD.U32 R10, RZ, RZ, UR8 ;  /* 0x00000008ff0a7e24 */ /* 0x004fe2000f8e00ff */
[----:B-1----:R-:W-:-:S07]  /*39080*/  MOV R11, UR9 ;  /* 0x00000009000b7c02 */ /* 0x002fce0008000f00 */
[----:B------:R-:W-:-:S07]  /*39090*/  LEPC R20, `(.L_x_6219) ;  /* 0x000000001014794e */ /* 0x000fce0000000000 */
[----:B---34-:R-:W-:Y:S05]  /*390a0*/  CALL.ABS.NOINC R2 ;  /* 0x0000000002007343 */ /* 0x018fea0003c00000 */
.L_x_6219:
[----:B------:R-:W-:Y:S01]  /*390b0*/  UMOV UR4, URZ ;  /* 0x000000ff00047c82 */ /* 0x000fe20008000000 */
[----:B------:R-:W-:Y:S01]  /*390c0*/  UMOV UR5, URZ ;  /* 0x000000ff00057c82 */ /* 0x000fe20008000000 */
[----:B------:R-:W-:Y:S01]  /*390d0*/  UMOV UR6, URZ ;  /* 0x000000ff00067c82 */ /* 0x000fe20008000000 */
[----:B------:R-:W-:Y:S01]  /*390e0*/  UMOV UR7, URZ ;  /* 0x000000ff00077c82 */ /* 0x000fe20008000000 */
[----:B------:R-:W-:Y:S02]  /*390f0*/  CS2R R16, SRZ ;  /* 0x0000000000107805 */ /* 0x000fe4000001ff00 */
[----:B------:R-:W-:Y:S02]  /*39100*/  CS2R R56, SRZ ;  /* 0x0000000000387805 */ /* 0x000fe4000001ff00 */
[----:B------:R-:W-:Y:S02]  /*39110*/  CS2R R54, SRZ ;  /* 0x0000000000367805 */ /* 0x000fe4000001ff00 */
[----:B------:R-:W-:-:S02]  /*39120*/  CS2R R52, SRZ ;  /* 0x0000000000347805 */ /* 0x000fc4000001ff00 */
        /* <DEDUP_REMOVED lines=16> */
.L_x_6218:
[----:B------:R-:W0:Y:S02]  /*39230*/  LDCU.U8 UR4, c[0x0][0x7b9] ;  /* 0x0000f720ff0477ac */ /* 0x000e240008000000 */
[----:B0-----:R-:W-:-:S09]  /*39240*/  UISETP.NE.AND UP0, UPT, UR4, URZ, UPT ;  /* 0x000000ff0400728c */ /* 0x001fd2000bf05270 */
[----:B------:R-:W-:Y:S05]  /*39250*/  BRA.U !UP0, `(.L_x_6220) ;  /* 0x0000002108107547 */ /* 0x000fea000b800000 */
[----:B------:R-:W0:Y:S01]  /*39260*/  LDCU.64 UR4, c[0x0][0x380] ;  /* 0x00007000ff0477ac */ /* 0x000e220008000a00 */
[----:B------:R-:W-:Y:S01]  /*39270*/  MOV R2, 0x1 ;  /* 0x0000000100027802 */ /* 0x000fe20000000f00 */
[----:B------:R-:W1:Y:S01]  /*39280*/  LDC R0, c[0x0][0x7bc] ;  /* 0x0001ef00ff007b82 */ /* 0x000e620000000800 */
[----:B--2---:R-:W-:Y:S01]  /*39290*/  FSETP.GEU.AND P2, PT, |R11|, 6.5827683646048100446e-37, PT ;  /* 0x036000000b00780b */ /* 0x004fe20003f4e200 */
        /* <DEDUP_REMOVED lines=12> */
[----:B-1----:R-:W-:-:S15]  /*39360*/  ISETP.GE.AND P0, PT, R0, 0x1, PT ;  /* 0x000000010000780c */ /* 0x002fde0003f06270 */
        /* <DEDUP_REMOVED lines=47> */
[----:B----4-:R-:W-:Y:S05]  /*39660*/  CALL.REL.NOINC `($__internal_21_$__cuda_sm20_div_rn_f64_full) ;  /* 0x0000005800ec7944 */ /* 0x010fea0003c00000 */
.L_x_6222:
[----:B------:R-:W-:Y:S05]  /*39670*/  BSYNC.RECONVERGENT B1 ;  /* 0x0000000000017941 */ /* 0x000fea0003800200 */
.L_x_6221:
        /* <DEDUP_REMOVED lines=51> */
[----:B----4-:R-:W-:Y:S05]  /*399b0*/  CALL.REL.NOINC `($__internal_23_$__cuda_sm20_dsqrt_rn_f64_mediumpath_v1) ;  /* 0x00000064004c7944 */ /* 0x010fea0003c00000 */
.L_x_6224:
[----:B------:R-:W-:Y:S05]  /*399c0*/  BSYNC.RECONVERGENT B1 ;  /* 0x0000000000017941 */ /* 0x000fea0003800200 */
.L_x_6223:
        /* <DEDUP_REMOVED lines=14> */
[----:B----4-:R-:W-:-:S15]  /*39ab0*/  FSETP.GEU.AND P2, PT, |R15|, 6.5827683646048100446e-37, PT ;  /* 0x036000000f00780b */ /* 0x010fde0003f4e200 */
        /* <DEDUP_REMOVED lines=58> */
.L_x_6226:
[----:B------:R-:W-:Y:S05]  /*39e60*/  BSYNC.RECONVERGENT B1 ;  /* 0x0000000000017941 */ /* 0x000fea0003800200 */
.L_x_6225:
        /* <DEDUP_REMOVED lines=52> */
.L_x_6228:
[----:B------:R-:W-:Y:S05]  /*3a1b0*/  BSYNC.RECONVERGENT B1 ;  /* 0x0000000000017941 */ /* 0x000fea0003800200 */
.L_x_6227:
        /* <DEDUP_REMOVED lines=73> */
.L_x_6230:
[----:B------:R-:W-:Y:S05]  /*3a650*/  BSYNC.RECONVERGENT B1 ;  /* 0x0000000000017941 */ /* 0x000fea0003800200 */
.L_x_6229:
        /* <DEDUP_REMOVED lines=52> */
.L_x_6232:
[----:B------:R-:W-:Y:S05]  /*3a9a0*/  BSYNC.RECONVERGENT B1 ;  /* 0x0000000000017941 */ /* 0x000fea0003800200 */
.L_x_6231:
        /* <DEDUP_REMOVED lines=10> */
[----:B------:R-:W0:-:S15]  /*3aa50*/  @P3 LDC.64 R22, c[0x0][0x790] ;  /* 0x0001e400ff163b82 */ /* 0x000e1e0000000a00 */
[----:B------:R-:W-:-:S15]  /*3aa60*/  NOP ;  /* 0x0000000000007918 */ /* 0x000fde0000000000 */
[----:B------:R-:W-:-:S15]  /*3aa70*/  NOP ;  /* 0x0000000000007918 */ /* 0x000fde0000000000 */
[----:B------:R-:W-:-:S05]  /*3aa80*/  NOP ;  /* 0x0000000000007918 */ /* 0x000fca0000000000 */
[----:B------:R-:W1:Y:S02]  /*3aa90*/  DADD R16, R16, -UR4 ;  /* 0x8000000410107e29 */ /* 0x000e640008000000 */
[----:B-1----:R-:W-:Y:S02]  /*3aaa0*/  FSEL R9, R17, RZ, P1 ;  /* 0x000000ff11097208 */ /* 0x002fe40000800000 */
[----:B------:R-:W-:Y:S02]  /*3aab0*/  FSEL R8, R16, RZ, P1 ;  /* 0x000000ff10087208 */ /* 0x000fe40000800000 */
[----:B------:R-:W1:Y:S01]  /*3aac0*/  MUFU.RCP64H R5, R9 ;  /* 0x0000000900057308 */ /* 0x000e620000001800 */
[C---:B------:R-:W-:Y:S02]  /*3aad0*/  @P3 LOP3.LUT R17, R34.reuse, 0xfffffff8, RZ, 0xc0, !PT ;  /* 0xfffffff822113812 */ /* 0x040fe400078ec0ff */
[----:B--2---:R-:W-:Y:S02]  /*3aae0*/  @P0 IADD3 R14, P1, PT, R34, R14, RZ ;  /* 0x0000000e220e0210 */ /* 0x004fe40007f3e0ff */
[----:B0-----:R-:W-:-:S02]  /*3aaf0*/  @P3 IADD3 R16, P2, PT, R17, R22, RZ ;  /* 0x0000001611103210 */ /* 0x001fc40007f5e0ff */
[----:B------:R-:W-:-:S03]  /*3ab00*/  @P0 IADD3.X R15, PT, PT, RZ, R15, RZ, P1, !PT ;  /* 0x0000000fff0f0210 */ /* 0x000fc60000ffe4ff */
[----:B------:R-:W-:Y:S01]  /*3ab10*/  @P3 IMAD.X R17, RZ, RZ, R23, P2 ;  /* 0x000000ffff113224 */ /* 0x000fe200010e0617 */
[----:B------:R-:W-:Y:S01]  /*3ab20*/  FSETP.GEU.AND P2, PT, |R31|, 6.5827683646048100446e-37, PT ;  /* 0x036000001f00780b */ /* 0x000fe20003f4e200 */
[----:B------:R0:W-:Y:S01]  /*3ab30*/  @P0 STG.E.64 desc[UR36][R14.64], R6 ;  /* 0x000000060e000986 */ /* 0x0001e2000c101b24 */
[----:B------:R-:W-:-:S03]  /*3ab40*/  ISETP.GE.AND P0, PT, R18, 0x1, PT ;  /* 0x000000011200780c */ /* 0x000fc60003f06270 */
[----:B------:R0:W-:-:S15]  /*3ab50*/  @P3 STG.E.64 desc[UR36][R16.64], R20 ;  /* 0x0000001410003986 */ /* 0x0001de000c101b24 */
[----:B------:R-:W-:-:S15]  /*3ab60*/  NOP ;  /* 0x0000000000007918 */ /* 0x000fde0000000000 */
[----:B------:R-:W-:-:S12]  /*3ab70*/  NOP ;  /* 0x0000000000007918 */ /* 0x000fd80000000000 */
        /* <DEDUP_REMOVED lines=45> */
.L_x_6234:
[----:B------:R-:W-:Y:S05]  /*3ae50*/  BSYNC.RECONVERGENT B1 ;  /* 0x0000000000017941 */ /* 0x000fea0003800200 */
.L_x_6233:
        /* <DEDUP_REMOVED lines=52> */
.L_x_6236:
[----:B------:R-:W-:Y:S05]  /*3b1a0*/  BSYNC.RECONVERGENT B1 ;  /* 0x0000000000017941 */ /* 0x000fea0003800200 */
.L_x_6235:
        /* <DEDUP_REMOVED lines=15> */
.L_x_6220:
[----:B------:R-:W-:Y:S01]  /*3b2a0*/  MOV R2, 0x0 ;  /* 0x0000000000027802 */ /* 0x000fe20000000f00 */
[----:B------:R-:W0:Y:S01]  /*3b2b0*/  LDCU.64 UR4, c[0x4][0x580] ;  /* 0x0100b000ff0477ac */ /* 0x000e220008000a00 */
[----:B------:R-:W-:Y:S02]  /*3b2c0*/  HFMA2 R8, -RZ, RZ, 0, 4.4405460357666015625e-05 ;  /* 0x000002e9ff087431 */ /* 0x000fe400000001ff */
[----:B------:R-:W-:Y:S01]  /*3b2d0*/  IMAD.MOV.U32 R12, RZ, RZ, 0x1 ;  /* 0x00000001ff0c7424 */ /* 0x000fe200078e00ff */
[----:B----4-:R1:W3:Y:S01]  /*3b2e0*/  LDC.64 R14, c[0x4][R2] ;  /* 0x01000000020e7b82 */ /* 0x0102e20000000a00 */
[----:B------:R-:W4:Y:S01]  /*3b2f0*/  LDCU.64 UR6, c[0x4][0x578] ;  /* 0x0100af00ff0677ac */ /* 0x000f220008000a00 */
[----:B------:R-:W-:Y:S01]  /*3b300*/  MOV R13, RZ ;  /* 0x000000ff000d7202 */ /* 0x000fe20000000f00 */
[----:B------:R-:W2:Y:S01]  /*3b310*/  LDCU.64 UR8, c[0x4][0xb0] ;  /* 0x01001600ff0877ac */ /* 0x000ea20008000a00 */
[----:B0-----:R-:W-:Y:S01]  /*3b320*/  MOV R4, UR4 ;  /* 0x0000000400047c02 */ /* 0x001fe20008000f00 */
[----:B------:R-:W-:Y:S01]  /*3b330*/  IMAD.U32 R5, RZ, RZ, UR5 ;  /* 0x00000005ff057e24 */ /* 0x000fe2000f8e00ff */
[----:B----4-:R-:W-:Y:S01]  /*3b340*/  MOV R6, UR6 ;  /* 0x0000000600067c02 */ /* 0x010fe20008000f00 */
[----:B------:R-:W-:Y:S01]  /*3b350*/  IMAD.U32 R7, RZ, RZ, UR7 ;  /* 0x00000007ff077e24 */ /* 0x000fe2000f8e00ff */
[----:B--2---:R-:W-:Y:S01]  /*3b360*/  MOV R10, UR8 ;  /* 0x00000008000a7c02 */ /* 0x004fe20008000f00 */
[----:B-1----:R-:W-:-:S07]  /*3b370*/  IMAD.U32 R11, RZ, RZ, UR9 ;  /* 0x00000009ff0b7e24 */ /* 0x002fce000f8e00ff */
[----:B------:R-:W-:-:S07]  /*3b380*/  LEPC R20, `(.L_x_6237) ;  /* 0x000000001014794e */ /* 0x000fce0000000000 */
[----:B---3--:R-:W-:Y:S05]  /*3b390*/  CALL.ABS.NOINC R14 ;  /* 0x000000000e007343 */ /* 0x008fea0003c00000 */
.L_x_6237:
        /* <DEDUP_REMOVED lines=15> */
.L_x_6238:
        /* <DEDUP_REMOVED lines=15> */
.L_x_6239:
        /* <DEDUP_REMOVED lines=15> */
.L_x_6240:
[----:B------:R-:W-:Y:S05]  /*3b670*/  EXIT ;  /* 0x000000000000794d */ /* 0x000fea0003800000 */
.L_x_6217:
[----:B------:R-:W0:Y:S01]  /*3b680*/  LDCU.U8 UR4, c[0x0][0x7b8] ;  /* 0x0000f700ff0477ac */ /* 0x000e220008000000 */
        /* <DEDUP_REMOVED lines=17> */
[----:B0-----:R-:W-:Y:S01]  /*3b7a0*/  UISETP.NE.AND UP0, UPT, UR4, URZ, UPT ;  /* 0x000000ff0400728c */ /* 0x001fe2000bf05270 */
[----:B------:R-:W-:Y:S01]  /*3b7b0*/  IMAD.MOV.U32 R67, RZ, RZ, R13 ;  /* 0x000000ffff437224 */ /* 0x000fe200078e000d */
[----:B------:R-:W-:Y:S01]  /*3b7c0*/  MOV R68, R52 ;  /* 0x0000003400447202 */ /* 0x000fe20000000f00 */
[----:B------:R-:W-:Y:S01]  /*3b7d0*/  IMAD.MOV.U32 R69, RZ, RZ, R53 ;  /* 0x000000ffff457224 */ /* 0x000fe200078e0035 */
[----:B--2---:R-:W-:Y:S01]  /*3b7e0*/  MOV R70, R10 ;  /* 0x0000000a00467202 */ /* 0x004fe20000000f00 */
[----:B------:R-:W-:Y:S01]  /*3b7f0*/  IMAD.MOV.U32 R71, RZ, RZ, R11 ;  /* 0x000000ffff477224 */ /* 0x000fe200078e000b */
[----:B------:R-:W-:Y:S01]  /*3b800*/  MOV R72, R8 ;  /* 0x0000000800487202 */ /* 0x000fe20000000f00 */
[----:B------:R-:W-:-:S02]  /*3b810*/  IMAD.MOV.U32 R73, RZ, RZ, R9 ;  /* 0x000000ffff497224 */ /* 0x000fc400078e0009 */
        /* <DEDUP_REMOVED lines=11> */
[----:B------:R0:W5:Y:S04]  /*3b8d0*/  LDG.E.64 R72, desc[UR36][R6.64] ;  /* 0x0000002406487981 */ /* 0x000168000c1e1b00 */
[----:B------:R0:W5:Y:S04]  /*3b8e0*/  LDG.E.64 R70, desc[UR36][R6.64+0x8] ;  /* 0x0000082406467981 */ /* 0x000168000c1e1b00 */
[----:B------:R0:W5:Y:S01]  /*3b8f0*/  LDG.E R43, desc[UR36][R6.64+0x10] ;  /* 0x00001024062b7981 */ /* 0x000162000c1e1900 */
        /* <DEDUP_REMOVED lines=60> */
[----:B0-----:R-:W-:Y:S05]  /*3bcc0*/  CALL.REL.NOINC `($__internal_21_$__cuda_sm20_div_rn_f64_full) ;  /* 0x0000003400547944 */ /* 0x001fea0003c00000 */
.L_x_6245:
[----:B------:R-:W-:Y:S05]  /*3bcd0*/  BSYNC.RECONVERGENT B2 ;  /* 0x0000000000027941 */ /* 0x000fea0003800200 */
.L_x_6244:
        /* <DEDUP_REMOVED lines=22> */
.L_x_6243:
[----:B------:R-:W-:Y:S05]  /*3be40*/  BSYNC.RECONVERGENT B1 ;  /* 0x0000000000017941 */ /* 0x000fea0003800200 */
.L_x_6242:
[----:B-1----:R-:W3:Y:S01]  /*3be50*/  LDG.E.64 R8, desc[UR36][R6.64+0x38] ;  /* 0x0000382406087981 */ /* 0x002ee2000c1e1b00 */
[----:B------:R-:W-:Y:S01]  /*3be60*/  BSSY.RECONVERGENT B1, `(.L_x_6246) ;  /* 0x0000060000017945 */ /* 0x000fe20003800200 */
[----:B------:R-:W-:Y:S01]  /*3be70*/  MOV R66, R12 ;  /* 0x0000000c00427202 */ /* 0x000fe20000000f00 */
[----:B------:R-:W-:Y:S01]  /*3be80*/  IMAD.MOV.U32 R67, RZ, RZ, R13 ;  /* 0x000000ffff437224 */ /* 0x000fe200078e000d */
[----:B------:R-:W-:Y:S01]  /*3be90*/  MOV R64, R14 ;  /* 0x0000000e00407202 */ /* 0x000fe20000000f00 */
[----:B------:R-:W-:Y:S01]  /*3bea0*/  IMAD.MOV.U32 R65, RZ, RZ, R15 ;  /* 0x000000ffff417224 */ /* 0x000fe200078e000f */
[----:B------:R-:W-:Y:S01]  /*3beb0*/  MOV R60, R54 ;  /* 0x00000036003c7202 */ /* 0x000fe20000000f00 */
[----:B------:R-:W-:Y:S01]  /*3bec0*/  IMAD.MOV.U32 R61, RZ, RZ, R55 ;  /* 0x000000ffff3d7224 */ /* 0x000fe200078e0037 */
[----:B---3--:R-:W1:Y:S02]  /*3bed0*/  DSETP.NEU.AND P0, PT, R8, RZ, PT ;  /* 0x000000ff0800722a */ /* 0x008e640003f0d000 */
[----:B-1----:R-:W-:Y:S05]  /*3bee0*/  @!P0 BRA `(.L_x_6247) ;  /* 0x00000004005c8947 */ /* 0x002fea0003800000 */
[----:B------:R1:W5:Y:S04]  /*3bef0*/  LDG.E.64 R66, desc[UR36][R6.64+0x20] ;  /* 0x0000202406427981 */ /* 0x000368000c1e1b00 */
[----:B------:R1:W5:Y:S04]  /*3bf00*/  LDG.E.64 R64, desc[UR36][R6.64+0x28] ;  /* 0x0000282406407981 */ /* 0x000368000c1e1b00 */
[----:B------:R1:W5:Y:S01]  /*3bf10*/  LDG.E R62, desc[UR36][R6.64+0x30] ;  /* 0x00003024063e7981 */ /* 0x000362000c1e1900 */
[----:B------:R-:W3:Y:S01]  /*3bf20*/  DSETP.NEU.AND P0, PT, R54, RZ, PT ;  /* 0x000000ff3600722a */ /* 0x000ee20003f0d000 */
[----:B------:R-:W-:Y:S01]  /*3bf30*/  MOV R60, R8 ;  /* 0x00000008003c7202 */ /* 0x000fe20000000f00 */
[----:B------:R-:W-:Y:S01]  /*3bf40*/  IMAD.MOV.U32 R61, RZ, RZ, R9 ;  /* 0x000000ffff3d7224 */ /* 0x000fe200078e0009 */
[----:B---3--:R-:W-:Y:S06]  /*3bf50*/  @!P0 BRA `(.L_x_6247) ;  /* 0x0000000400408947 */ /* 0x008fec0003800000 */
[----:B------:R-:W3:Y:S01]  /*3bf60*/  DADD R60, R54, R8 ;  /* 0x00000000363c7229 */ /* 0x000ee20000000008 */
[----:B------:R-:W-:Y:S01]  /*3bf70*/  MOV R2, 0x1 ;  /* 0x0000000100027802 */ /* 0x000fe20000000f00 */
        /* <DEDUP_REMOVED lines=49> */
[----:B------:R-:W-:Y:S01]  /*3c290*/  IMAD.MOV.U32 R4, RZ, RZ, R54 ;  /* 0x000000ffff047224 */ /* 0x000fe200078e0036 */
[----:B------:R-:W-:Y:S01]  /*3c2a0*/  MOV R5, R55 ;  /* 0x0000003700057202 */ /* 0x000fe20000000f00 */
[----:B------:R-:W-:Y:S01]  /*3c2b0*/  IMAD.MOV.U32 R2, RZ, RZ, R60 ;  /* 0x000000ffff027224 */ /* 0x000fe200078e003c */
[----:B------:R-:W-:Y:S02]  /*3c2c0*/  MOV R3, R61 ;  /* 0x0000003d00037202 */ /* 0x000fe40000000f00 */
[----:B------:R-:W-:-:S07]  /*3c2d0*/  MOV R0, 0x3c2f0 ;  /* 0x0003c2f000007802 */ /* 0x000fce0000000f00 */
[----:B012---:R-:W-:Y:S05]  /*3c2e0*/  CALL.REL.NOINC `($__internal_21_$__cuda_sm20_div_rn_f64_full) ;  /* 0x0000002c00cc7944 */ /* 0x007fea0003c00000 */
.L_x_6249:
[----:B------:R-:W-:Y:S05]  /*3c2f0*/  BSYNC.RECONVERGENT B2 ;  /* 0x0000000000027941 */ /* 0x000fea0003800200 */
.L_x_6248:
[----:B------:R-:W-:Y:S01]  /*3c300*/  DFMA R66, R12, R2, R66 ;  /* 0x000000020c42722b */ /* 0x000fe20000000042 */
[----:B------:R-:W-:-:S15]  /*3c310*/  IMAD.MOV.U32 R62, RZ, RZ, -0x1 ;  /* 0xffffffffff3e7424 */ /* 0x000fde00078e00ff */
        /* <DEDUP_REMOVED lines=20> */
.L_x_6247:
[----:B------:R-:W-:Y:S05]  /*3c460*/  BSYNC.RECONVERGENT B1 ;  /* 0x0000000000017941 */ /* 0x000fea0003800200 */
.L_x_6246:
        /* <DEDUP_REMOVED lines=8> */
[----:B--2---:R-:W2:Y:S02]  /*3c4f0*/  DSETP.NEU.AND P0, PT, R8, RZ, PT ;  /* 0x000000ff0800722a */ /* 0x004ea40003f0d000 */
[----:B--2---:R-:W-:Y:S05]  /*3c500*/  @!P0 BRA `(.L_x_6251) ;  /* 0x00000004005c8947 */ /* 0x004fea0003800000 */
[----:B------:R2:W5:Y:S04]  /*3c510*/  LDG.E.64 R50, desc[UR36][R6.64+0x40] ;  /* 0x0000402406327981 */ /* 0x000568000c1e1b00 */
[----:B------:R2:W5:Y:S04]  /*3c520*/  LDG.E.64 R48, desc[UR36][R6.64+0x48] ;  /* 0x0000482406307981 */ /* 0x000568000c1e1b00 */
[----:B------:R2:W5:Y:S01]  /*3c530*/  LDG.E R63, desc[UR36][R6.64+0x50] ;  /* 0x00005024063f7981 */ /* 0x000562000c1e1900 */
[----:B------:R-:W0:Y:S01]  /*3c540*/  DSETP.NEU.AND P0, PT, R56, RZ, PT ;  /* 0x000000ff3800722a */ /* 0x000e220003f0d000 */
[----:B------:R-:W-:Y:S01]  /*3c550*/  MOV R46, R8 ;  /* 0x00000008002e7202 */ /* 0x000fe20000000f00 */
[----:B------:R-:W-:Y:S01]  /*3c560*/  IMAD.MOV.U32 R47, RZ, RZ, R9 ;  /* 0x000000ffff2f7224 */ /* 0x000fe200078e0009 */
[----:B0-----:R-:W-:Y:S06]  /*3c570*/  @!P0 BRA `(.L_x_6251) ;  /* 0x0000000400408947 */ /* 0x001fec0003800000 */
[----:B------:R-:W0:Y:S01]  /*3c580*/  DADD R46, R56, R8 ;  /* 0x00000000382e7229 */ /* 0x000e220000000008 */
[----:B---3--:R-:W-:Y:S01]  /*3c590*/  MOV R2, 0x1 ;  /* 0x0000000100027802 */ /* 0x008fe20000000f00 */
        /* <DEDUP_REMOVED lines=47> */
[----:B-----5:R0:W3:Y:S02]  /*3c890*/  DADD R20, R20, -R50 ;  /* 0x0000000014147229 */ /* 0x0200e40000000832 */
[----:B0--3--:R-:W-:Y:S05]  /*3c8a0*/  @P0 BRA P1, `(.L_x_6253) ;  /* 0x0000000000180947 */ /* 0x009fea0000800000 */
[----:B------:R-:W-:Y:S01]  /*3c8b0*/  IMAD.MOV.U32 R4, RZ, RZ, R56 ;  /* 0x000000ffff047224 */ /* 0x000fe200078e0038 */
[----:B------:R-:W-:Y:S01]  /*3c8c0*/  MOV R5, R57 ;  /* 0x0000003900057202 */ /* 0x000fe20000000f00 */
[----:B------:R-:W-:Y:S01]  /*3c8d0*/  IMAD.MOV.U32 R2, RZ, RZ, R46 ;  /* 0x000000ffff027224 */ /* 0x000fe200078e002e */
[----:B------:R-:W-:Y:S02]  /*3c8e0*/  MOV R3, R47 ;  /* 0x0000002f00037202 */ /* 0x000fe40000000f00 */
[----:B------:R-:W-:-:S07]  /*3c8f0*/  MOV R0, 0x3c910 ;  /* 0x0003c91000007802 */ /* 0x000fce0000000f00 */
[----:B-12-4-:R-:W-:Y:S05]  /*3c900*/  CALL.REL.NOINC `($__internal_21_$__cuda_sm20_div_rn_f64_full) ;  /* 0x0000002800447944 */ /* 0x016fea0003c00000 */
.L_x_6253:
[----:B------:R-:W-:Y:S05]  /*3c910*/  BSYNC.RECONVERGENT B2 ;  /* 0x0000000000027941 */ /* 0x000fea0003800200 */
.L_x_6252:
        /* <DEDUP_REMOVED lines=22> */
.L_x_6251:
[----:B------:R-:W-:Y:S05]  /*3ca80*/  BSYNC.RECONVERGENT B1 ;  /* 0x0000000000017941 */ /* 0x000fea0003800200 */
.L_x_6250:
        /* <DEDUP_REMOVED lines=74> */
.L_x_6256:
[----:B------:R-:W-:Y:S05]  /*3cf30*/  BSYNC.RECONVERGENT B2 ;  /* 0x0000000000027941 */ /* 0x000fea0003800200 */
.L_x_6255:
        /* <DEDUP_REMOVED lines=22> */
.L_x_6254:
[----:B------:R-:W-:Y:S05]  /*3d0a0*/  BSYNC.RECONVERGENT B1 ;  /* 0x0000000000017941 */ /* 0x000fea0003800200 */
.L_x_6241:
[----:B------:R-:W0:Y:S02]  /*3d0b0*/  LDCU.U8 UR4, c[0x0][0x7b9] ;  /* 0x0000f720ff0477ac */ /* 0x000e240008000000 */
[----:B0-----:R-:W-:-:S09]  /*3d0c0*/  UISETP.NE.AND UP0, UPT, UR4, URZ, UPT ;  /* 0x000000ff0400728c */ /* 0x001fd2000bf05270 */
[----:B------:R-:W-:Y:S05]  /*3d0d0*/  BRA.U !UP0, `(.L_x_6257) ;  /* 0x00000021080c7547 */ /* 0x000fea000b800000 */
[----:B------:R-:W0:Y:S01]  /*3d0e0*/  LDCU.64 UR4, c[0x0][0x380] ;  /* 0x00007000ff0477ac */ /* 0x000e220008000a00 */
[----:B---3--:R-:W-:Y:S01]  /*3d0f0*/  MOV R2, 0x1 ;  /* 0x0000000100027802 */ /* 0x008fe20000000f00 */
[----:B------:R-:W3:Y:S01]  /*3d100*/  LDC R0, c[0x0][0x7bc] ;  /* 0x0001ef00ff007b82 */ /* 0x000ee20000000800 */
[----:B-----5:R-:W-:Y:S01]  /*3d110*/  FSETP.GEU.AND P2, PT, |R71|, 6.5827683646048100446e-37, PT ;  /* 0x036000004700780b */ /* 0x020fe20003f4e200 */
[----:B------:R-:W-:Y:S06]  /*3d120*/  BSSY.RECONVERGENT B1, `(.L_x_6258) ;  /* 0x000003d000017945 */ /* 0x000fec0003800200 */
[----:B------:R-:W1:Y:S01]  /*3d130*/  LDC.U8 R8, c[0x0][0x388] ;  /* 0x0000e200ff087b82 */ /* 0x000e620000000000 */
[----:B0-----:R-:W-:Y:S01]  /*3d140*/  DSETP.GT.AND P0, PT, R68, UR4, PT ;  /* 0x0000000444007e2a */ /* 0x001fe2000bf04000 */
[----:B-1----:R-:W-:-:S15]  /*3d150*/  ISETP.NE.AND P6, PT, R8, RZ, PT ;  /* 0x000000ff0800720c */ /* 0x002fde0003fc5270 */
[----:B------:R-:W-:-:S15]  /*3d160*/  NOP ;  /* 0x0000000000007918 */ /* 0x000fde0000000000 */
[----:B------:R-:W-:-:S15]  /*3d170*/  NOP ;  /* 0x0000000000007918 */ /* 0x000fde0000000000 */
[----:B------:R-:W-:-:S15]  /*3d180*/  NOP ;  /* 0x0000000000007918 */ /* 0x000fde0000000000 */
[----:B------:R-:W-:-:S03]  /*3d190*/  NOP ;  /* 0x0000000000007918 */ /* 0x000fc60000000000 */
[----:B------:R-:W2:Y:S02]  /*3d1a0*/  DADD R68, R68, -UR4 ;  /* 0x8000000444447e29 */ /* 0x000ea40008000000 */
[----:B--2---:R-:W-:Y:S02]  /*3d1b0*/  FSEL R7, R69, RZ, P0 ;  /* 0x000000ff45077208 */ /* 0x004fe40000000000 */
        /* <DEDUP_REMOVED lines=51> */
.L_x_6259:
[----:B------:R-:W-:Y:S05]  /*3d4f0*/  BSYNC.RECONVERGENT B1 ;  /* 0x0000000000017941 */ /* 0x000fea0003800200 */
.L_x_6258:
        /* <DEDUP_REMOVED lines=52> */
.L_x_6261:
[----:B------:R-:W-:Y:S05]  /*3d840*/  BSYNC.RECONVERGENT B1 ;  /* 0x0000000000017941 */ /* 0x000fea0003800200 */
.L_x_6260:
        /* <DEDUP_REMOVED lines=73> */
.L_x_6263:
[----:B------:R-:W-:Y:S05]  /*3dce0*/  BSYNC.RECONVERGENT B1 ;  /* 0x0000000000017941 */ /* 0x000fea0003800200 */
.L_x_6262:
        /* <DEDUP_REMOVED lines=52> */
.L_x_6265:
[----:B------:R-:W-:Y:S05]  /*3e030*/  BSYNC.RECONVERGENT B1 ;  /* 0x0000000000017941 */ /* 0x000fea0003800200 */
.L_x_6264:
        /* <DEDUP_REMOVED lines=73> */
.L_x_6267:
[----:B------:R-:W-:Y:S05]  /*3e4d0*/  BSYNC.RECONVERGENT B1 ;  /* 0x0000000000017941 */ /* 0x000fea0003800200 */
.L_x_6266:
        /* <DEDUP_REMOVED lines=52> */
.L_x_6269:
[----:B------:R-:W-:Y:S05]  /*3e820*/  BSYNC.RECONVERGENT B1 ;  /* 0x0000000000017941 */ /* 0x000fea0003800200 */
.L_x_6268:
        /* <DEDUP_REMOVED lines=25> */
[----:B------:R-:W-:-:S15]  /*3e9c0*/  FSETP.GEU.AND P2, PT, |R39|, 6.5827683646048100446e-37, PT ;  /* 0x036000002700780b */ /* 0x000fde0003f4e200 */
        /* <DEDUP_REMOVED lines=47> */
.L_x_6271:
[----:B------:R-:W-:Y:S05]  /*3ecc0*/  BSYNC.RECONVERGENT B1 ;  /* 0x0000000000017941 */ /* 0x000fea0003800200 */
.L_x_6270:
        /* <DEDUP_REMOVED lines=52> */
.L_x_6273:
[----:B------:R-:W-:Y:S05]  /*3f010*/  BSYNC.RECONVERGENT B1 ;  /* 0x0000000000017941 */ /* 0x000fea0003800200 */
.L_x_6272:
        /* <DEDUP_REMOVED lines=15> */
.L_x_6257:
[----:B-----5:R-:W-:Y:S04]  /*3f110*/  STG.E.64 desc[UR36][R6.64], R72 ;  /* 0x0000004806007986 */ /* 0x020fe8000c101b24 */
[----:B------:R-:W-:Y:S04]  /*3f120*/  STG.E.64 desc[UR36][R6.64+0x8], R70 ;  /* 0x0000084606007986 */ /* 0x000fe8000c101b24 */
[----:B------:R-:W-:Y:S04]  /*3f130*/  STG.E.64 desc[UR36][R6.64+0x18], R68 ;  /* 0x0000184406007986 */ /* 0x000fe8000c101b24 */
[----:B------:R-:W-:Y:S04]  /*3f140*/  STG.E.64 desc[UR36][R6.64+0x20], R66 ;  /* 0x0000204206007986 */ /* 0x000fe8000c101b24 */
[----:B----4-:R-:W-:Y:S04]  /*3f150*/  STG.E.64 desc[UR36][R6.64+0x28], R64 ;  /* 0x0000284006007986 */ /* 0x010fe8000c101b24 */
[----:B------:R-:W-:Y:S04]  /*3f160*/  STG.E.64 desc[UR36][R6.64+0x38], R60 ;  /* 0x0000383c06007986 */ /* 0x000fe8000c101b24 */
[----:B------:R-:W-:Y:S04]  /*3f170*/  STG.E.64 desc[UR36][R6.64+0x40], R50 ;  /* 0x0000403206007986 */ /* 0x000fe8000c101b24 */
[----:B---3--:R-:W-:Y:S04]  /*3f180*/  STG.E.64 desc[UR36][R6.64+0x48], R48 ;  /* 0x0000483006007986 */ /* 0x008fe8000c101b24 */
        /* <DEDUP_REMOVED lines=9> */
        .weak           $__internal_21_$__cuda_sm20_div_rn_f64_full
        .type           $__internal_21_$__cuda_sm20_div_rn_f64_full,@function
        .size           $__internal_21_$__cuda_sm20_div_rn_f64_full,($__internal_22_$__cuda_sm20_div_u64 - $__internal_21_$__cuda_sm20_div_rn_f64_full)
$__internal_21_$__cuda_sm20_div_rn_f64_full:
[C---:B------:R-:W-:Y:S01]  /*3f220*/  FSETP.GEU.AND P2, PT, |R3|.reuse, 1.469367938527859385e-39, PT ;  /* 0x001000000300780b */ /* 0x040fe20003f4e200 */
[----:B------:R-:W-:Y:S01]  /*3f230*/  IMAD.MOV.U32 R24, RZ, RZ, 0x1 ;  /* 0x00000001ff187424 */ /* 0x000fe200078e00ff */
[----:B------:R-:W-:Y:S01]  /*3f240*/  LOP3.LUT R18, R3, 0x800fffff, RZ, 0xc0, !PT ;  /* 0x800fffff03127812 */ /* 0x000fe200078ec0ff */
[----:B------:R-:W-:Y:S01]  /*3f250*/  BSSY.RECONVERGENT B0, `(.L_x_6274) ;  /* 0x000007e000007945 */ /* 0x000fe20003800200 */
[C---:B------:R-:W-:Y:S02]  /*3f260*/  FSETP.GEU.AND P3, PT, |R5|.reuse, 1.469367938527859385e-39, PT ;  /* 0x001000000500780b */ /* 0x040fe40003f6e200 */
[----:B------:R-:W-:Y:S02]  /*3f270*/  LOP3.LUT R19, R18, 0x3ff00000, RZ, 0xfc, !PT ;  /* 0x3ff0000012137812 */ /* 0x000fe400078efcff */
[----:B------:R-:W-:Y:S02]  /*3f280*/  MOV R18, R2 ;  /* 0x0000000200127202 */ /* 0x000fe40000000f00 */
[----:B------:R-:W-:-:S02]  /*3f290*/  LOP3.LUT R94, R5, 0x7ff00000, RZ, 0xc0, !PT ;  /* 0x7ff00000055e7812 */ /* 0x000fc400078ec0ff */
[----:B------:R-:W-:Y:S02]  /*3f2a0*/  MOV R100, 0x1ca00000 ;  /* 0x1ca0000000647802 */ /* 0x000fe40000000f00 */
[----:B------:R-:W0:Y:S01]  /*3f2b0*/  @!P2 DMUL R18, R2, 8.98846567431157953865e+307 ;  /* 0x7fe000000212a828 */ /* 0x000e220000000000 */
[----:B------:R-:W-:Y:S01]  /*3f2c0*/  LOP3.LUT R91, R3, 0x7ff00000, RZ, 0xc0, !PT ;  /* 0x7ff00000035b7812 */ /* 0x000fe200078ec0ff */
[----:B0-----:R-:W0:Y:S01]  /*3f2d0*/  MUFU.RCP64H R25, R19 ;  /* 0x0000001300197308 */ /* 0x001e220000001800 */
[----:B------:R-:W-:Y:S02]  /*3f2e0*/  @!P3 MOV R40, RZ ;  /* 0x000000ff0028b202 */ /* 0x000fe40000000f00 */
[----:B------:R-:W-:-:S15]  /*3f2f0*/  ISETP.GE.U32.AND P5, PT, R94, R91, PT ;  /* 0x0000005b5e00720c */ /* 0x000fde0003fa6070 */
        /* <DEDUP_REMOVED lines=8> */
[----:B0-----:R0:W1:Y:S02]  /*3f380*/  DFMA R58, R26, R26, R26 ;  /* 0x0000001a1a3a722b */ /* 0x001064000000001a */
[----:B0-----:R-:W-:Y:S02]  /*3f390*/  @!P3 LOP3.LUT R26, R3, 0x7ff00000, RZ, 0xc0, !PT ;  /* 0x7ff00000031ab812 */ /* 0x001fe400078ec0ff */
[----:B------:R-:W-:Y:S02]  /*3f3a0*/  SEL R27, R100, 0x63400000, !P5 ;  /* 0x63400000641b7807 */ /* 0x000fe40006800000 */
[----:B------:R-:W-:Y:S02]  /*3f3b0*/  @!P3 ISETP.GE.U32.AND P4, PT, R94, R26, PT ;  /* 0x0000001a5e00b20c */ /* 0x000fe40003f86070 */
[----:B------:R-:W-:Y:S02]  /*3f3c0*/  LOP3.LUT R27, R27, 0x800fffff, R5, 0xf8, !PT ;  /* 0x800fffff1b1b7812 */ /* 0x000fe400078ef805 */
[----:B------:R-:W-:-:S04]  /*3f3d0*/  @!P3 SEL R26, R100, 0x63400000, !P4 ;  /* 0x63400000641ab807 */ /* 0x000fc80006000000 */
[----:B------:R-:W-:-:S04]  /*3f3e0*/  @!P3 LOP3.LUT R26, R26, 0x80000000, R5, 0xf8, !PT ;  /* 0x800000001a1ab812 */ /* 0x000fc800078ef805 */
[----:B------:R-:W-:Y:S01]  /*3f3f0*/  @!P3 LOP3.LUT R41, R26, 0x100000, RZ, 0xfc, !PT ;  /* 0x001000001a29b812 */ /* 0x000fe200078efcff */
[----:B------:R-:W-:-:S15]  /*3f400*/  IMAD.MOV.U32 R26, RZ, RZ, R4 ;  /* 0x000000ffff1a7224 */ /* 0x000fde00078e0004 */
[----:B------:R-:W-:-:S15]  /*3f410*/  NOP ;  /* 0x0000000000007918 */ /* 0x000fde0000000000 */
[----:B------:R-:W-:-:S15]  /*3f420*/  NOP ;  /* 0x0000000000007918 */ /* 0x000fde0000000000 */
[----:B------:R-:W0:-:S15]  /*3f430*/  @!P3 DFMA R26, R26, 2, -R40 ;  /* 0x400000001a1ab82b */ /* 0x000e1e0000000828 */
[----:B------:R-:W-:-:S15]  /*3f440*/  NOP ;  /* 0x0000000000007918 */ /* 0x000fde0000000000 */
[----:B------:R-:W-:-:S15]  /*3f450*/  NOP ;  /* 0x0000000000007918 */ /* 0x000fde0000000000 */
[----:B------:R-:W-:-:S15]  /*3f460*/  NOP ;  /* 0x0000000000007918 */ /* 0x000fde0000000000 */
[----:B------:R-:W-:-:S04]  /*3f470*/  NOP ;  /* 0x0000000000007918 */ /* 0x000fc80000000000 */
[----:B-1----:R1:W2:Y:S02]  /*3f480*/  DFMA R24, R24, R58, R24 ;  /* 0x0000003a1818722b */ /* 0x0022a40000000018 */
[----:B-1----:R-:W-:Y:S01]  /*3f490*/  IMAD.MOV.U32 R58, RZ, RZ, R94 ;  /* 0x000000ffff3a7224 */ /* 0x002fe200078e005e */
[----:B0-----:R-:W-:Y:S02]  /*3f4a0*/  @!P3 LOP3.LUT R58, R27, 0x7ff00000, RZ, 0xc0, !PT ;  /* 0x7ff000001b3ab812 */ /* 0x001fe400078ec0ff */
[----:B------:R-:W-:Y:S02]  /*3f4b0*/  MOV R59, R91 ;  /* 0x0000005b003b7202 */ /* 0x000fe40000000f00 */
[----:B------:R-:W-:Y:S01]  /*3f4c0*/  @!P2 LOP3.LUT R59, R19, 0x7ff00000, RZ, 0xc0, !PT ;  /* 0x7ff00000133ba812 */ /* 0x000fe200078ec0ff */
[----:B------:R-:W-:-:S03]  /*3f4d0*/  VIADD R95, R58, 0xffffffff ;  /* 0xffffffff3a5f7836 */ /* 0x000fc60000000000 */
[----:B------:R-:W-:Y:S02]  /*3f4e0*/  IADD3 R91, PT, PT, R59, -0x1, RZ ;  /* 0xffffffff3b5b7810 */ /* 0x000fe40007ffe0ff */
[----:B------:R-:W-:-:S04]  /*3f4f0*/  ISETP.GT.U32.AND P2, PT, R95, 0x7feffffe, PT ;  /* 0x7feffffe5f00780c */ /* 0x000fc80003f44070 */
[----:B------:R-:W-:-:S15]  /*3f500*/  ISETP.GT.U32.OR P2, PT, R91, 0x7feffffe, P2 ;  /* 0x7feffffe5b00780c */ /* 0x000fde0001744470 */
[----:B------:R-:W-:-:S15]  /*3f510*/  NOP ;  /* 0x0000000000007918 */ /* 0x000fde0000000000 */
[----:B------:R-:W-:-:S15]  /*3f520*/  NOP ;  /* 0x0000000000007918 */ /* 0x000fde0000000000 */
[----:B------:R-:W-:-:S02]  /*3f530*/  NOP ;  /* 0x0000000000007918 */ /* 0x000fc40000000000 */
[----:B--2---:R-:W0:-:S15]  /*3f540*/  DFMA R40, R24, -R18, 1 ;  /* 0x3ff000001828742b */ /* 0x004e1e0000000812 */
        /* <DEDUP_REMOVED lines=20> */
[----:B01----:R-:W-:Y:S05]  /*3f690*/  @P2 BRA `(.L_x_6275) ;  /* 0x0000000000842947 */ /* 0x003fea0003800000 */
[----:B------:R-:W-:-:S04]  /*3f6a0*/  LOP3.LUT R4, R3, 0x7ff00000, RZ, 0xc0, !PT ;  /* 0x7ff0000003047812 */ /* 0x000fc800078ec0ff */
[CC--:B------:R-:W-:Y:S02]  /*3f6b0*/  VIADDMNMX R5, R94.reuse, -R4.reuse, 0xb9600000, !PT ;  /* 0xb96000005e057446 */ /* 0x0c0fe40007800904 */
[----:B------:R-:W-:Y:S02]  /*3f6c0*/  ISETP.GE.U32.AND P2, PT, R94, R4, PT ;  /* 0x000000045e00720c */ /* 0x000fe40003f46070 */
[----:B------:R-:W-:Y:S02]  /*3f6d0*/  VIMNMX R4, PT, PT, R5, 0x46a00000, PT ;  /* 0x46a0000005047848 */ /* 0x000fe40003fe0100 */
[----:B------:R-:W-:-:S05]  /*3f6e0*/  SEL R58, R100, 0x63400000, !P2 ;  /* 0x63400000643a7807 */ /* 0x000fca0005000000 */
[----:B------:R-:W-:Y:S02]  /*3f6f0*/  IMAD.IADD R58, R4, 0x1, -R58 ;  /* 0x00000001043a7824 */ /* 0x000fe400078e0a3a */
[----:B------:R-:W-:-:S03]  /*3f700*/  IMAD.MOV.U32 R4, RZ, RZ, RZ ;  /* 0x000000ffff047224 */ /* 0x000fc600078e00ff */
[----:B------:R-:W-:-:S06]  /*3f710*/  IADD3 R5, PT, PT, R58, 0x7fe00000, RZ ;  /* 0x7fe000003a057810 */ /* 0x000fcc0007ffe0ff */
[----:B------:R-:W0:Y:S02]  /*3f720*/  DMUL R24, R40, R4 ;  /* 0x0000000428187228 */ /* 0x000e240000000000 */
[----:B0-----:R-:W-:-:S13]  /*3f730*/  FSETP.GTU.AND P2, PT, |R25|, 1.469367938527859385e-39, PT ;  /* 0x001000001900780b */ /* 0x001fda0003f4c200 */
[----:B------:R-:W-:Y:S05]  /*3f740*/  @P2 BRA `(.L_x_6276) ;  /* 0x0000000000b82947 */ /* 0x000fea0003800000 */
[----:B------:R-:W0:Y:S01]  /*3f750*/  DFMA R18, R40, -R18, R26 ;  /* 0x800000122812722b */ /* 0x000e22000000001a */
[----:B------:R-:W-:Y:S02]  /*3f760*/  MOV R2, RZ ;  /* 0x000000ff00027202 */ /* 0x000fe40000000f00 */
[C---:B0-----:R-:W-:Y:S02]  /*3f770*/  FSETP.NEU.AND P2, PT, R19.reuse, RZ, PT ;  /* 0x000000ff1300720b */ /* 0x041fe40003f4d000 */
[----:B------:R-:W-:-:S04]  /*3f780*/  LOP3.LUT R18, R19, 0x80000000, R3, 0x48, !PT ;  /* 0x8000000013127812 */ /* 0x000fc800078e4803 */
[----:B------:R-:W-:-:S07]  /*3f790*/  LOP3.LUT R3, R18, R5, RZ, 0xfc, !PT ;  /* 0x0000000512037212 */ /* 0x000fce00078efcff */
[----:B------:R-:W-:Y:S05]  /*3f7a0*/  @!P2 BRA `(.L_x_6276) ;  /* 0x0000000000a0a947 */ /* 0x000fea0003800000 */
[----:B------:R-:W-:Y:S01]  /*3f7b0*/  IMAD.MOV R5, RZ, RZ, -R58 ;  /* 0x000000ffff057224 */ /* 0x000fe200078e0a3a */
[----:B------:R-:W-:Y:S01]  /*3f7c0*/  MOV R4, RZ ;  /* 0x000000ff00047202 */ /* 0x000fe20000000f00 */
[----:B------:R-:W0:Y:S01]  /*3f7d0*/  DMUL.RP R2, R40, R2 ;  /* 0x0000000228027228 */ /* 0x000e220000008000 */
[----:B------:R-:W-:Y:S02]  /*3f7e0*/  IADD3 R58, PT, PT, -R58, -0x43300000, RZ ;  /* 0xbcd000003a3a7810 */ /* 0x000fe40007ffe1ff */
[----:B0-----:R-:W-:-:S15]  /*3f7f0*/  LOP3.LUT R18, R3, R18, RZ, 0x3c, !PT ;  /* 0x0000001203127212 */ /* 0x001fde00078e3cff */
[----:B------:R-:W-:-:S15]  /*3f800*/  NOP ;  /* 0x0000000000007918 */ /* 0x000fde0000000000 */
[----:B------:R-:W-:-:S15]  /*3f810*/  NOP ;  /* 0x0000000000007918 */ /* 0x000fde0000000000 */
[----:B------:R-:W-:-:S15]  /*3f820*/  NOP ;  /* 0x0000000000007918 */ /* 0x000fde0000000000 */
[----:B------:R-:W-:-:S01]  /*3f830*/  NOP ;  /* 0x0000000000007918 */ /* 0x000fc20000000000 */
[----:B------:R-:W0:Y:S02]  /*3f840*/  DFMA R4, R24, -R4, R40 ;  /* 0x800000041804722b */ /* 0x000e240000000028 */
[----:B0-----:R-:W-:-:S04]  /*3f850*/  FSETP.NEU.AND P2, PT, |R5|, R58, PT ;  /* 0x0000003a0500720b */ /* 0x001fc80003f4d200 */
[----:B------:R-:W-:Y:S02]  /*3f860*/  FSEL R2, R2, R24, !P2 ;  /* 0x0000001802027208 */ /* 0x000fe40005000000 */
[----:B------:R-:W-:-:S05]  /*3f870*/  FSEL R24, R18, R25, !P2 ;  /* 0x0000001912187208 */ /* 0x000fca0005000000 */
[----:B------:R-:W-:Y:S01]  /*3f880*/  IMAD.MOV.U32 R25, RZ, RZ, R24 ;  /* 0x000000ffff197224 */ /* 0x000fe200078e0018 */
[----:B------:R-:W-:Y:S01]  /*3f890*/  MOV R24, R2 ;  /* 0x0000000200187202 */ /* 0x000fe20000000f00 */
[----:B------:R-:W-:Y:S06]  /*3f8a0*/  BRA `(.L_x_6276) ;  /* 0x0000000000607947 */ /* 0x000fec0003800000 */
.L_x_6275:
[----:B------:R-:W0:Y:S02]  /*3f8b0*/  DSETP.NAN.AND P2, PT, R4, R4, PT ;  /* 0x000000040400722a */ /* 0x000e240003f48000 */
[----:B0-----:R-:W-:Y:S05]  /*3f8c0*/  @P2 BRA `(.L_x_6277) ;  /* 0x00000000004c2947 */ /* 0x001fea0003800000 */
[----:B------:R-:W0:Y:S02]  /*3f8d0*/  DSETP.NAN.AND P2, PT, R2, R2, PT ;  /* 0x000000020200722a */ /* 0x000e240003f48000 */
[----:B0-----:R-:W-:Y:S05]  /*3f8e0*/  @P2 BRA `(.L_x_6278) ;  /* 0x0000000000342947 */ /* 0x001fea0003800000 */
[----:B------:R-:W-:Y:S01]  /*3f8f0*/  ISETP.NE.AND P2, PT, R58, R59, PT ;  /* 0x0000003b3a00720c */ /* 0x000fe20003f45270 */
[----:B------:R-:W-:Y:S01]  /*3f900*/  IMAD.MOV.U32 R24, RZ, RZ, 0x0 ;  /* 0x00000000ff187424 */ /* 0x000fe200078e00ff */
[----:B------:R-:W-:-:S11]  /*3f910*/  MOV R25, 0xfff80000 ;  /* 0xfff8000000197802 */ /* 0x000fd60000000f00 */
        /* <DEDUP_REMOVED lines=10> */
.L_x_6278:
[----:B------:R-:W-:-:S05]  /*3f9c0*/  LOP3.LUT R24, R3, 0x80000, RZ, 0xfc, !PT ;  /* 0x0008000003187812 */ /* 0x000fca00078efcff */
[----:B------:R-:W-:Y:S01]  /*3f9d0*/  IMAD.MOV.U32 R25, RZ, RZ, R24 ;  /* 0x000000ffff197224 */ /* 0x000fe200078e0018 */
[----:B------:R-:W-:Y:S01]  /*3f9e0*/  MOV R24, R2 ;  /* 0x0000000200187202 */ /* 0x000fe20000000f00 */
[----:B------:R-:W-:Y:S06]  /*3f9f0*/  BRA `(.L_x_6276) ;  /* 0x00000000000c7947 */ /* 0x000fec0003800000 */
.L_x_6277:
[----:B------:R-:W-:-:S05]  /*3fa00*/  LOP3.LUT R24, R5, 0x80000, RZ, 0xfc, !PT ;  /* 0x0008000005187812 */ /* 0x000fca00078efcff */
[----:B------:R-:W-:Y:S01]  /*3fa10*/  IMAD.MOV.U32 R25, RZ, RZ, R24 ;  /* 0x000000ffff197224 */ /* 0x000fe200078e0018 */
[----:B------:R-:W-:-:S07]  /*3fa20*/  MOV R24, R4 ;  /* 0x0000000400187202 */ /* 0x000fce0000000f00 */
.L_x_6276:
[----:B------:R-:W-:Y:S05]  /*3fa30*/  BSYNC.RECONVERGENT B0 ;  /* 0x0000000000007941 */ /* 0x000fea0003800200 */
.L_x_6274:
[----:B------:R-:W-:Y:S02]  /*3fa40*/  IMAD.MOV.U32 R4, RZ, RZ, R0 ;  /* 0x000000ffff047224 */ /* 0x000fe400078e0000 */
[----:B------:R-:W-:Y:S02]  /*3fa50*/  HFMA2 R5, -RZ, RZ, 0, 0 ;  /* 0x00000000ff057431 */ /* 0x000fe400000001ff */
[----:B------:R-:W-:Y:S01]  /*3fa60*/  IMAD.MOV.U32 R2, RZ, RZ, R24 ;  /* 0x000000ffff027224 */ /* 0x000fe200078e0018 */
[----:B------:R-:W-:Y:S01]  /*3fa70*/  MOV R3, R25 ;  /* 0x0000001900037202 */ /* 0x000fe20000000f00 */
[----:B------:R-:W-:Y:S06]  /*3fa80*/  RET.REL.NODEC R4 `(_ZN2at6native13reduce_kernelILi128ELi4ENS0_8ReduceOpIdNS0_10WelfordOpsIddiN4cuda3std3__44pairIddEEEEjdLi2ELi2EEEEEvT1_) ;  /* 0xfffffc04045c7950 */ /* 0x000fec0003c3ffff */
        .weak           $__internal_22_$__cuda_sm20_div_u64
        .type           $__internal_22_$__cuda_sm20_div_u64,@function
        .size           $__internal_22_$__cuda_sm20_div_u64,($__internal_23_$__cuda_sm20_dsqrt_rn_f64_mediumpath_v1 - $__internal_22_$__cuda_sm20_div_u64)
$__internal_22_$__cuda_sm20_div_u64:
[----:B------:R-:W-:Y:S01]  /*3fa90*/  IMAD.MOV.U32 R18, RZ, RZ, R39 ;  /* 0x000000ffff127224 */ /* 0x000fe200078e0027 */
[----:B------:R-:W-:-:S05]  /*3faa0*/  MOV R19, RZ ;  /* 0x000000ff00137202 */ /* 0x000fca0000000f00 */
        /* <DEDUP_REMOVED lines=58> */
[-C--:B------:R-:W-:Y:S02]  /*3fe50*/  IADD3.X R5, PT, PT, RZ, R2.reuse, RZ, P2, !PT ;  /* 0x00000002ff057210 */ /* 0x080fe400017fe4ff */
[----:B------:R-:W-:Y:S02]  /*3fe60*/  ISETP.NE.U32.AND P1, PT, R39, RZ, PT ;  /* 0x000000ff2700720c */ /* 0x000fe40003f25070 */
[----:B------:R-:W-:Y:S01]  /*3fe70*/  SEL R4, R4, R3, P0 ;  /* 0x0000000304047207 */ /* 0x000fe20000000000 */
[----:B------:R-:W-:Y:S01]  /*3fe80*/  HFMA2 R3, -RZ, RZ, 0, 0 ;  /* 0x00000000ff037431 */ /* 0x000fe200000001ff */
[----:B------:R-:W-:Y:S01]  /*3fe90*/  SEL R5, R5, R2, P0 ;  /* 0x0000000205057207 */ /* 0x000fe20000000000 */
[----:B------:R-:W-:Y:S01]  /*3fea0*/  IMAD.MOV.U32 R2, RZ, RZ, R25 ;  /* 0x000000ffff027224 */ /* 0x000fe200078e0019 */
[----:B------:R-:W-:-:S04]  /*3feb0*/  ISETP.NE.AND.EX P1, PT, RZ, RZ, PT, P1 ;  /* 0x000000ffff00720c */ /* 0x000fc80003f25310 */
[----:B------:R-:W-:Y:S02]  /*3fec0*/  SEL R4, R4, 0xffffffff, P1 ;  /* 0xffffffff04047807 */ /* 0x000fe40000800000 */
[----:B------:R-:W-:Y:S01]  /*3fed0*/  SEL R5, R5, 0xffffffff, P1 ;  /* 0xffffffff05057807 */ /* 0x000fe20000800000 */
[----:B------:R-:W-:Y:S06]  /*3fee0*/  RET.REL.NODEC R2 `(_ZN2at6native13reduce_kernelILi128ELi4ENS0_8ReduceOpIdNS0_10WelfordOpsIddiN4cuda3std3__44pairIddEEEEjdLi2ELi2EEEEEvT1_) ;  /* 0xfffffc0002447950 */ /* 0x000fec0003c3ffff */
        .weak           $__internal_23_$__cuda_sm20_dsqrt_rn_f64_mediumpath_v1
        .type           $__internal_23_$__cuda_sm20_dsqrt_rn_f64_mediumpath_v1,@function
        .size           $__internal_23_$__cuda_sm20_dsqrt_rn_f64_mediumpath_v1,(.L_x_7255 - $__internal_23_$__cuda_sm20_dsqrt_rn_f64_mediumpath_v1)
$__internal_23_$__cuda_sm20_dsqrt_rn_f64_mediumpath_v1:
[----:B------:R-:W-:Y:S01]  /*3fef0*/  ISETP.GE.U32.AND P1, PT, R26, -0x3400000, PT ;  /* 0xfcc000001a00780c */ /* 0x000fe20003f26070 */
[----:B------:R-:W-:-:S12]  /*3ff00*/  BSSY.RECONVERGENT B0, `(.L_x_6279) ;  /* 0x0000049000007945 */ /* 0x000fd80003800200 */
        /* <DEDUP_REMOVED lines=16> */
.L_x_6280:
        /* <DEDUP_REMOVED lines=55> */
.L_x_6282:
[----:B------:R0:W1:Y:S02]  /*40380*/  DADD R6, R4, R4 ;  /* 0x0000000004067229 */ /* 0x0000640000000004 */
.L_x_6281:
[----:B------:R-:W-:Y:S05]  /*40390*/  BSYNC.RECONVERGENT B0 ;  /* 0x0000000000007941 */ /* 0x000fea0003800200 */
.L_x_6279:
[----:B0-----:R-:W-:Y:S01]  /*403a0*/  IMAD.MOV.U32 R4, RZ, RZ, R0 ;  /* 0x000000ffff047224 */ /* 0x001fe200078e0000 */
[----:B------:R-:W-:-:S04]  /*403b0*/  MOV R5, 0x0 ;  /* 0x0000000000057802 */ /* 0x000fc80000000f00 */
[----:B-1----:R-:W-:Y:S05]  /*403c0*/  RET.REL.NODEC R4 `(_ZN2at6native13reduce_kernelILi128ELi4ENS0_8ReduceOpIdNS0_10WelfordOpsIddiN4cuda3std3__44pairIddEEEEjdLi2ELi2EEEEEvT1_) ;  /* 0xfffffbfc040c7950 */ /* 0x002fea0003c3ffff */
.L_x_6283:
        /* <DEDUP_REMOVED lines=11> */
.L_x_7255:


//--------------------- .text._ZN2at6native13reduce_kernelILi512ELi1ENS0_8ReduceOpIN3c108BFloat16ENS0_10WelfordOpsIS4_fiN4cuda3std3__44pairIffEEEEjfLi2ELi2EEEEEvT1_ --------------------------
	.section	.text._ZN2at6native13reduce_kernelILi512ELi1ENS0_8ReduceOpIN3c108BFloat16ENS0_10WelfordOpsIS4_fiN4cuda3std3__44pairIffEEEEjfLi2ELi2EEEEEvT1_,"ax",@progbits
	.align	128
        .global         _ZN2at6native13reduce_kernelILi512ELi1ENS0_8ReduceOpIN3c108BFloat16ENS0_10WelfordOpsIS4_fiN4cuda3std3__44pairIffEEEEjfLi2ELi2EEEEEvT1_
        .type           _ZN2at6native13reduce_kernelILi512ELi1ENS0_8ReduceOpIN3c108BFloat16ENS0_10WelfordOpsIS4_fiN4cuda3std3__44pairIffEEEEjfLi2ELi2EEEEEvT1_,@function
        .size           _ZN2at6native13reduce_kernelILi512ELi1ENS0_8ReduceOpIN3c108BFloat16ENS0_10WelfordOpsIS4_fiN4cuda3std3__44pairIffEEEEjfLi2ELi2EEEEEvT1_,(.L_x_7256 - _ZN2at6native13reduce_kernelILi512ELi1ENS0_8ReduceOpIN3c108BFloat16ENS0_10WelfordOpsIS4_fiN4cuda3std3__44pairIffEEEEjfLi2ELi2EEEEEvT1_)
        .other          _ZN2at6native13reduce_kernelILi512ELi1ENS0_8ReduceOpIN3c108BFloat16ENS0_10WelfordOpsIS4_fiN4cuda3std3__44pairIffEEEEjfLi2ELi2EEEEEvT1_,@"STO_CUDA_ENTRY STV_DEFAULT"
_ZN2at6native13reduce_kernelILi512ELi1ENS0_8ReduceOpIN3c108BFloat16ENS0_10WelfordOpsIS4_fiN4cuda3std3__44pairIffEEEEjfLi2ELi2EEEEEvT1_:
.text._ZN2at6native13reduce_kernelILi512ELi1ENS0_8ReduceOpIN3c108BFloat16ENS0_10WelfordOpsIS4_fiN4cuda3std3__44pairIffEEEEjfLi2ELi2EEEEEvT1_:
        /* <DEDUP_REMOVED lines=295> */
.L_x_6284:
        /* <DEDUP_REMOVED lines=51> */
.L_x_6291:
[----:B------:R-:W-:Y:S05]  /*15a0*/  BSYNC.RECONVERGENT B2 ;  /* 0x0000000000027941 */ /* 0x000fea0003800200 */
.L_x_6290:
[----:B------:R-:W-:Y:S01]  /*15b0*/  VIADD R4, R0, 0xffffffff ;  /* 0xffffffff00047836 */ /* 0x000fe20000000000 */
[----:B------:R-:W-:Y:S02]  /*15c0*/  IADD3.X R3, PT, PT, RZ, R3, RZ, P1, !PT ;  /* 0x00000003ff037210 */ /* 0x000fe40000ffe4ff */
[----:B------:R-:W-:-:S07]  /*15d0*/  MOV R2, R8 ;  /* 0x0000000800027202 */ /* 0x000fce0000000f00 */
.L_x_6289:
[----:B------:R-:W-:Y:S05]  /*15e0*/  BSYNC.RECONVERGENT B1 ;  /* 0x0000000000017941 */ /* 0x000fea0003800200 */
.L_x_6288:
[----:B------:R-:W-:Y:S01]  /*15f0*/  LEA R5, R25, 0x1, 0x1 ;  /* 0x0000000119057811 */ /* 0x000fe200078e08ff */
[----:B------:R-:W-:Y:S03]  /*1600*/  BSSY.RECONVERGENT B1, `(.L_x_6292) ;  /* 0x000001e000017945 */ /* 0x000fe60003800200 */
[----:B------:R-:W-:-:S13]  /*1610*/  ISETP.GE.U32.AND P0, PT, R5, R4, PT ;  /* 0x000000040500720c */ /* 0x000fda0003f06070 */
[----:B------:R-:W-:Y:S05]  /*1620*/  @P0 BRA `(.L_x_6293) ;  /* 0x00000000006c0947 */ /* 0x000fea0003800000 */
[----:B------:R-:W-:Y:S01]  /*1630*/  BSSY.RECONVERGENT B2, `(.L_x_6294) ;  /* 0x0000019000027945 */ /* 0x000fe20003800200 */
.L_x_6295:
        /* <DEDUP_REMOVED lines=25> */
.L_x_6294:
[----:B------:R-:W-:-:S07]  /*17d0*/  MOV R20, R5 ;  /* 0x0000000500147202 */ /* 0x000fce0000000f00 */
.L_x_6293:
[----:B------:R-:W-:Y:S05]  /*17e0*/  BSYNC.RECONVERGENT B1 ;  /* 0x0000000000017941 */ /* 0x000fea0003800200 */
.L_x_6292:
        /* <DEDUP_REMOVED lines=21> */
.L_x_6297:
[----:B------:R-:W-:Y:S05]  /*1940*/  BSYNC.RECONVERGENT B1 ;  /* 0x0000000000017941 */ /* 0x000fea0003800200 */
.L_x_6296:
        /* <DEDUP_REMOVED lines=22> */
.L_x_6287:
        /* <DEDUP_REMOVED lines=19> */
.L_x_6302:
        /* <DEDUP_REMOVED lines=23> */
.L_x_6301:
[----:B------:R-:W-:Y:S02]  /*1d50*/  PRMT R9, R16, 0x7610, R9 ;  /* 0x0000761010097816 */ /* 0x000fe40000000009 */
[----:B------:R-:W-:-:S07]  /*1d60*/  MOV R16, R21 ;  /* 0x0000001500107202 */ /* 0x000fce0000000f00 */
.L_x_6300:
[----:B------:R-:W-:Y:S05]  /*1d70*/  BSYNC.RECONVERGENT B1 ;  /* 0x0000000000017941 */ /* 0x000fea0003800200 */
.L_x_6299:
        /* <DEDUP_REMOVED lines=11> */
.L_x_6304:
[----:B------:R-:W-:Y:S05]  /*1e30*/  BSYNC.RECONVERGENT B1 ;  /* 0x0000000000017941 */ /* 0x000fea0003800200 */
.L_x_6303:
        /* <DEDUP_REMOVED lines=20> */
.L_x_6306:
[----:B------:R-:W-:Y:S05]  /*1f80*/  BSYNC.RECONVERGENT B1 ;  /* 0x0000000000017941 */ /* 0x000fea0003800200 */
.L_x_6305:
        /* <DEDUP_REMOVED lines=22> */
.L_x_6298:
        /* <DEDUP_REMOVED lines=15> */
.L_x_6311:
        /* <DEDUP_REMOVED lines=25> */
.L_x_6310:
[----:B------:R-:W-:Y:S01]  /*2370*/  PRMT R5, R16, 0x7610, R5 ;  /* 0x0000761010057816 */ /* 0x000fe20000000005 */
[----:B------:R-:W-:Y:S01]  /*2380*/  IMAD.MOV.U32 R16, RZ, RZ, R21 ;  /* 0x000000ffff107224 */ /* 0x000fe200078e0015 */
[----:B------:R-:W-:-:S07]  /*2390*/  PRMT R9, R18, 0x7610, R9 ;  /* 0x0000761012097816 */ /* 0x000fce0000000009 */
.L_x_6309:
[----:B------:R-:W-:Y:S05]  /*23a0*/  BSYNC.RECONVERGENT B1 ;  /* 0x0000000000017941 */ /* 0x000fea0003800200 */
.L_x_6308:
        /* <DEDUP_REMOVED lines=13> */
.L_x_6313:
[----:B------:R-:W-:Y:S05]  /*2480*/  BSYNC.RECONVERGENT B1 ;  /* 0x0000000000017941 */ /* 0x000fea0003800200 */
.L_x_6312:
        /* <DEDUP_REMOVED lines=20> */
.L_x_6315:
[----:B------:R-:W-:Y:S05]  /*25d0*/  BSYNC.RECONVERGENT B1 ;  /* 0x0000000000017941 */ /* 0x000fea0003800200 */
.L_x_6314:
        /* <DEDUP_REMOVED lines=22> */
.L_x_6307:
        /* <DEDUP_REMOVED lines=21> */
.L_x_6322:
        /* <DEDUP_REMOVED lines=288> */
.L_x_6320:
        /* <DEDUP_REMOVED lines=242> */
.L_x_6321:
[----:B------:R-:W-:-:S04]  /*49b0*/  LOP3.LUT R17, R0, 0xfffffffe, RZ, 0xc0, !PT ;  /* 0xfffffffe00117812 */ /* 0x000fc800078ec0ff */
[----:B------:R-:W-:-:S04]  /*49c0*/  IADD3 R16, P1, PT, R17, R8, RZ ;  /* 0x0000000811107210 */ /* 0x000fc80007f3e0ff */
[----:B------:R-:W-:-:S05]  /*49d0*/  IADD3.X R17, PT, PT, RZ, R9, RZ, P1, !PT ;  /* 0x00000009ff117210 */ /* 0x000fca0000ffe4ff */
[----:B------:R1:W5:Y:S04]  /*49e0*/  LDG.E.U16 R16, desc[UR36][R16.64] ;  /* 0x0000002410107981 */ /* 0x000368000c1e1500 */
.L_x_6319:
        /* <DEDUP_REMOVED lines=21> */
.L_x_6318:
[----:B------:R-:W-:-:S07]  /*4b40*/  MOV R2, R17 ;  /* 0x0000001100027202 */ /* 0x000fce0000000f00 */
.L_x_6317:
[----:B------:R-:W-:Y:S05]  /*4b50*/  BSYNC.RECONVERGENT B1 ;  /* 0x0000000000017941 */ /* 0x000fea0003800200 */
.L_x_6316:
        /* <DEDUP_REMOVED lines=15> */
.L_x_6325:
        /* <DEDUP_REMOVED lines=276> */
.L_x_6326:
        /* <DEDUP_REMOVED lines=275> */
.L_x_6327:
[----:B------:R-:W-:-:S04]  /*6ec0*/  LOP3.LUT R9, R22, 0xfffffffe, RZ, 0xc0, !PT ;  /* 0xfffffffe16097812 */ /* 0x000fc800078ec0ff */
[----:B------:R-:W-:-:S04]  /*6ed0*/  IADD3 R8, P0, PT, R9, R14, RZ ;  /* 0x0000000e09087210 */ /* 0x000fc80007f1e0ff */
[----:B------:R-:W-:-:S05]  /*6ee0*/  IADD3.X R9, PT, PT, RZ, R15, RZ, P0, !PT ;  /* 0x0000000fff097210 */ /* 0x000fca00007fe4ff */
[----:B------:R0:W5:Y:S04]  /*6ef0*/  LDG.E.U16 R24, desc[UR36][R8.64] ;  /* 0x0000002408187981 */ /* 0x000168000c1e1500 */
.L_x_6324:
[----:B------:R-:W-:Y:S05]  /*6f00*/  BSYNC.RECONVERGENT B1 ;  /* 0x0000000000017941 */ /* 0x000fea0003800200 */
.L_x_6323:
        /* <DEDUP_REMOVED lines=23> */
.L_x_6329:
[----:B------:R-:W-:Y:S05]  /*7080*/  BSYNC.RECONVERGENT B1 ;  /* 0x0000000000017941 */ /* 0x000fea0003800200 */
.L_x_6328:
        /* <DEDUP_REMOVED lines=21> */
.L_x_6286:
[----:B------:R-:W-:Y:S05]  /*71e0*/  BSYNC.RECONVERGENT B0 ;  /* 0x0000000000007941 */ /* 0x000fea0003800200 */
.L_x_6285:
        /* <DEDUP_REMOVED lines=17> */
.L_x_6335:
        /* <DEDUP_REMOVED lines=32> */
.L_x_6334:
[----:B------:R-:W-:Y:S05]  /*7500*/  BSYNC.RECONVERGENT B1 ;  /* 0x0000000000017941 */ /* 0x000fea0003800200 */
.L_x_6333:
[----:B------:R-:W-:Y:S01]  /*7510*/  IMAD.MOV.U32 R22, RZ, RZ, R6 ;  /* 0x000000ffff167224 */ /* 0x000fe200078e0006 */
[----:B-1----:R-:W-:Y:S01]  /*7520*/  MOV R11, R23 ;  /* 0x00000017000b7202 */ /* 0x002fe20000000f00 */
[----:B------:R-:W-:Y:S01]  /*7530*/  IMAD.MOV.U32 R9, RZ, RZ, R21 ;  /* 0x000000ffff097224 */ /* 0x000fe200078e0015 */
[----:B------:R-:W-:Y:S02]  /*7540*/  MOV R10, R6 ;  /* 0x00000006000a7202 */ /* 0x000fe40000000f00 */
[----:B------:R0:W-:Y:S01]  /*7550*/  STS.128 [R2], R20 ;  /* 0x0000001402007388 */ /* 0x0001e20000000c00 */
[----:B------:R-:W-:-:S07]  /*7560*/  MOV R8, R20 ;  /* 0x0000001400087202 */ /* 0x000fce0000000f00 */
.L_x_6332:
[----:B------:R-:W-:Y:S05]  /*7570*/  BSYNC.RECONVERGENT B0 ;  /* 0x0000000000007941 */ /* 0x000fea0003800200 */
.L_x_6331:
[----:B------:R-:W-:-:S03]  /*7580*/  UISETP.GT.U32.AND UP0, UPT, UR5, 0x3, UPT ;  /* 0x000000030500788c */ /* 0x000fc6000bf04070 */
[----:B------:R-:W-:-:S06]  /*7590*/  UMOV UR5, UR7 ;  /* 0x0000000700057c82 */ /* 0x000fcc0008000000 */
[----:B------:R-:W-:Y:S05]  /*75a0*/  BRA.U UP0, `(.L_x_6335) ;  /* 0xfffffffd00547547 */ /* 0x000fea000b83ffff */
.L_x_6330:
        /* <DEDUP_REMOVED lines=18> */
.L_x_6342:
        /* <DEDUP_REMOVED lines=31> */
.L_x_6341:
[----:B------:R-:W-:Y:S05]  /*78c0*/  BSYNC.RECONVERGENT B1 ;  /* 0x0000000000017941 */ /* 0x000fea0003800200 */
.L_x_6340:
[----:B------:R-:W-:Y:S01]  /*78d0*/  MOV R22, R6 ;  /* 0x0000000600167202 */ /* 0x000fe20000000f00 */
[----:B----4-:R-:W-:Y:S01]  /*78e0*/  IMAD.MOV.U32 R9, RZ, RZ, R21 ;  /* 0x000000ffff097224 */ /* 0x010fe200078e0015 */
[----:B------:R-:W-:Y:S02]  /*78f0*/  MOV R8, R20 ;  /* 0x0000001400087202 */ /* 0x000fe40000000f00 */
[----:B------:R-:W-:Y:S01]  /*7900*/  MOV R10, R6 ;  /* 0x00000006000a7202 */ /* 0x000fe20000000f00 */
[----:B------:R0:W-:Y:S01]  /*7910*/  STS.128 [R2], R20 ;  /* 0x0000001402007388 */ /* 0x0001e20000000c00 */
[----:B------:R-:W-:-:S07]  /*7920*/  MOV R11, R23 ;  /* 0x00000017000b7202 */ /* 0x000fce0000000f00 */
.L_x_6339:
[----:B------:R-:W-:Y:S05]  /*7930*/  BSYNC.RECONVERGENT B0 ;  /* 0x0000000000007941 */ /* 0x000fea0003800200 */
.L_x_6338:
[----:B------:R-:W-:Y:S01]  /*7940*/  ISETP.GT.U32.AND P0, PT, R3, 0x7f, PT ;  /* 0x0000007f0300780c */ /* 0x000fe20003f04070 */
[----:B------:R-:W-:-:S12]  /*7950*/  IMAD.MOV.U32 R3, RZ, RZ, R17 ;  /* 0x000000ffff037224 */ /* 0x000fd800078e0011 */
[----:B------:R-:W-:Y:S05]  /*7960*/  @P0 BRA `(.L_x_6342) ;  /* 0xfffffffc00580947 */ /* 0x000fea000383ffff */
.L_x_6337:
[----:B------:R-:W-:Y:S01]  /*7970*/  BAR.SYNC.DEFER_BLOCKING 0x0 ;  /* 0x0000000000007b1d */ /* 0x000fe20000010000 */
[----:B------:R-:W-:-:S09]  /*7980*/  UISETP.GE.U32.AND UP0, UPT, UR4, 0x2, UPT ;  /* 0x000000020400788c */ /* 0x000fd2000bf06070 */
[----:B------:R-:W-:Y:S05]  /*7990*/  BRA.U !UP0, `(.L_x_6336) ;  /* 0x00000001088c7547 */ /* 0x000fea000b800000 */
[----:B01--4-:R-:W-:-:S07]  /*79a0*/  HFMA2 R2, -RZ, RZ, 0, 5.9604644775390625e-08 ;  /* 0x00000001ff027431 */ /* 0x013fce00000001ff */
.L_x_6345:
        /* <DEDUP_REMOVED lines=32> */
.L_x_6344:
[----:B------:R-:W-:Y:S05]  /*7bb0*/  BSYNC.RECONVERGENT B0 ;  /* 0x0000000000007941 */ /* 0x000fea0003800200 */
.L_x_6343:
[----:B------:R-:W-:Y:S05]  /*7bc0*/  @!P1 BRA `(.L_x_6345) ;  /* 0xfffffffc00789947 */ /* 0x000fea000383ffff */
.L_x_6336:
        /* <DEDUP_REMOVED lines=282> */
.L_x_6346:
[----:B------:R-:W0:Y:S01]  /*8d70*/  LDCU.64 UR4, c[0x0][0x780] ;  /* 0x0000f000ff0477ac */ /* 0x000e220008000a00 */
[----:B-1--4-:R-:W-:Y:S01]  /*8d80*/  CS2R R2, SRZ ;  /* 0x0000000000027805 */ /* 0x012fe2000001ff00 */
[----:B------:R-:W-:Y:S02]  /*8d90*/  UPLOP3.LUT UP0, UPT, UPT, UPT, UPT, 0x80, 0x8 ;  /* 0x000000000008789c */ /* 0x000fe40003f0f070 */
[----:B0-----:R-:W-:-:S04]  /*8da0*/  UISETP.NE.U32.AND UP1, UPT, UR4, URZ, UPT ;  /* 0x000000ff0400728c */ /* 0x001fc8000bf25070 */
[----:B------:R-:W-:-:S09]  /*8db0*/  UISETP.NE.AND.EX UP1, UPT, UR5, URZ, UPT, UP1 ;  /* 0x000000ff0500728c */ /* 0x000fd2000bf25310 */
[----:B------:R-:W-:Y:S05]  /*8dc0*/  BRA.U !UP1, `(.L_x_6347) ;  /* 0x0000000509307547 */ /* 0x000fea000b800000 */
[----:B-----5:R-:W-:Y:S01]  /*8dd0*/  HFMA2 R7, -RZ, RZ, 0, 2.384185791015625e-07 ;  /* 0x00000004ff077431 */ /* 0x020fe200000001ff */
[----:B------:R-:W-:-:S07]  /*8de0*/  MOV R4, 0x10 ;  /* 0x0000001000047802 */ /* 0x000fce0000000f00 */
.L_x_6348:
        /* <DEDUP_REMOVED lines=65> */
.L_x_6350:
[----:B------:R-:W-:-:S07]  /*9200*/  MOV R4, 0x9220 ;  /* 0x0000922000047802 */ /* 0x000fce0000000f00 */
[----:B--23--:R-:W-:Y:S05]  /*9210*/  CALL.REL.NOINC `($__internal_24_$__cuda_sm20_div_u64) ;  /* 0x0000003800287944 */ /* 0x00cfea0003c00000 */
.L_x_6351:
[----:B------:R-:W-:Y:S05]  /*9220*/  BSYNC.RECONVERGENT B0 ;  /* 0x0000000000007941 */ /* 0x000fea0003800200 */
.L_x_6349:
[----:B------:R-:W0:Y:S02]  /*9230*/  LDCU.64 UR4, c[0x0][0x780] ;  /* 0x0000f000ff0477ac */ /* 0x000e240008000a00 */
[----:B0-----:R-:W-:Y:S02]  /*9240*/  UISETP.NE.U32.AND UP0, UPT, UR4, URZ, UPT ;  /* 0x000000ff0400728c */ /* 0x001fe4000bf05070 */
[----:B------:R-:W-:Y:S02]  /*9250*/  IADD3 R2, P0, PT, R2, UR4, RZ ;  /* 0x0000000402027c10 */ /* 0x000fe4000ff1e0ff */
[----:B------:R-:W-:Y:S02]  /*9260*/  UISETP.NE.AND.EX UP0, UPT, UR5, URZ, UPT, UP0 ;  /* 0x000000ff0500728c */ /* 0x000fe4000bf05300 */
[----:B------:R-:W-:Y:S02]  /*9270*/  IADD3.X R3, PT, PT, R3, UR5, RZ, P0, !PT ;  /* 0x0000000503037c10 */ /* 0x000fe400087fe4ff */
[----:B------:R-:W-:-:S11]  /*9280*/  UPLOP3.LUT UP0, UPT, UPT, UPT, UP0, 0x40, 0x4 ;  /* 0x000000000004789c */ /* 0x000fd60003f0e800 */
.L_x_6347:
        /* <DEDUP_REMOVED lines=291> */
.L_x_6353:
        /* <DEDUP_REMOVED lines=26> */
.L_x_6355:
[----:B------:R-:W-:Y:S05]  /*a660*/  BSYNC.RECONVERGENT B0 ;  /* 0x0000000000007941 */ /* 0x000fea0003800200 */
.L_x_6354:
        /* <DEDUP_REMOVED lines=34> */
.L_x_6357:
[----:B------:R-:W-:Y:S05]  /*a890*/  BSYNC.RECONVERGENT B0 ;  /* 0x0000000000007941 */ /* 0x000fea0003800200 */
.L_x_6356:
        /* <DEDUP_REMOVED lines=38> */
.L_x_6364:
        /* <DEDUP_REMOVED lines=34> */
.L_x_6363:
[----:B------:R-:W-:Y:S05]  /*ad20*/  BSYNC.RECONVERGENT B2 ;  /* 0x0000000000027941 */ /* 0x000fea0003800200 */
.L_x_6362:
[----:B------:R-:W-:Y:S05]  /*ad30*/  @!P2 BRA `(.L_x_6364) ;  /* 0xfffffffc0070a947 */ /* 0x000fea000383ffff */
[----:B------:R-:W-:Y:S05]  /*ad40*/  BSYNC.RECONVERGENT B1 ;  /* 0x0000000000017941 */ /* 0x000fea0003800200 */
.L_x_6361:
[----:B------:R-:W-:Y:S05]  /*ad50*/  BRA `(.L_x_6360) ;  /* 0x0000000000bc7947 */ /* 0x000fea0003800000 */
.L_x_6359:
        /* <DEDUP_REMOVED lines=10> */
.L_x_6367:
        /* <DEDUP_REMOVED lines=35> */
.L_x_6366:
[----:B------:R-:W-:Y:S05]  /*b030*/  BSYNC.RECONVERGENT B1 ;  /* 0x0000000000017941 */ /* 0x000fea0003800200 */
.L_x_6365:
[----:B------:R-:W-:Y:S05]  /*b040*/  @!P2 BRA `(.L_x_6367) ;  /* 0xfffffffc006ca947 */ /* 0x000fea000383ffff */
.L_x_6360:
[----:B------:R-:W-:Y:S05]  /*b050*/  BSYNC.RECONVERGENT B0 ;  /* 0x0000000000007941 */ /* 0x000fea0003800200 */
.L_x_6358:
        /* <DEDUP_REMOVED lines=12> */
.L_x_6373:
        /* <DEDUP_REMOVED lines=32> */
.L_x_6372:
[----:B------:R-:W-:Y:S05]  /*b320*/  BSYNC.RECONVERGENT B1 ;  /* 0x0000000000017941 */ /* 0x000fea0003800200 */
.L_x_6371:
[----:B------:R-:W-:Y:S01]  /*b330*/  MOV R14, R10 ;  /* 0x0000000a000e7202 */ /* 0x000fe20000000f00 */
[----:B------:R-:W-:Y:S01]  /*b340*/  IMAD.MOV.U32 R6, RZ, RZ, R10 ;  /* 0x000000ffff067224 */ /* 0x000fe200078e000a */
[----:B------:R-:W-:Y:S02]  /*b350*/  MOV R4, R12 ;  /* 0x0000000c00047202 */ /* 0x000fe40000000f00 */
[----:B------:R-:W-:Y:S01]  /*b360*/  MOV R5, R13 ;  /* 0x0000000d00057202 */ /* 0x000fe20000000f00 */
[----:B------:R0:W-:Y:S01]  /*b370*/  STS.128 [R16], R12 ;  /* 0x0000000c10007388 */ /* 0x0001e20000000c00 */
[----:B------:R-:W-:-:S07]  /*b380*/  MOV R7, R15 ;  /* 0x0000000f00077202 */ /* 0x000fce0000000f00 */
.L_x_6370:
[----:B------:R-:W-:Y:S05]  /*b390*/  BSYNC.RECONVERGENT B0 ;  /* 0x0000000000007941 */ /* 0x000fea0003800200 */
.L_x_6369:
[----:B------:R-:W-:-:S03]  /*b3a0*/  UISETP.GT.U32.AND UP1, UPT, UR4, 0x3, UPT ;  /* 0x000000030400788c */ /* 0x000fc6000bf24070 */
[----:B------:R-:W-:-:S06]  /*b3b0*/  UMOV UR4, UR7 ;  /* 0x0000000700047c82 */ /* 0x000fcc0008000000 */
[----:B------:R-:W-:Y:S05]  /*b3c0*/  BRA.U UP1, `(.L_x_6373) ;  /* 0xfffffffd01547547 */ /* 0x000fea000b83ffff */
.L_x_6368:
        /* <DEDUP_REMOVED lines=11> */
.L_x_6380:
        /* <DEDUP_REMOVED lines=31> */
.L_x_6379:
[----:B------:R-:W-:Y:S05]  /*b670*/  BSYNC.RECONVERGENT B1 ;  /* 0x0000000000017941 */ /* 0x000fea0003800200 */
.L_x_6378:
[----:B------:R-:W-:Y:S01]  /*b680*/  MOV R14, R10 ;  /* 0x0000000a000e7202 */ /* 0x000fe20000000f00 */
[----:B-1----:R-:W-:Y:S01]  /*b690*/  IMAD.MOV.U32 R6, RZ, RZ, R10 ;  /* 0x000000ffff067224 */ /* 0x002fe200078e000a */
[----:B------:R-:W-:Y:S02]  /*b6a0*/  MOV R4, R12 ;  /* 0x0000000c00047202 */ /* 0x000fe40000000f00 */
[----:B------:R-:W-:Y:S01]  /*b6b0*/  MOV R5, R13 ;  /* 0x0000000d00057202 */ /* 0x000fe20000000f00 */
[----:B------:R2:W-:Y:S01]  /*b6c0*/  STS.128 [R16], R12 ;  /* 0x0000000c10007388 */ /* 0x0005e20000000c00 */
[----:B------:R-:W-:-:S07]  /*b6d0*/  MOV R7, R15 ;  /* 0x0000000f00077202 */ /* 0x000fce0000000f00 */
.L_x_6377:
[----:B------:R-:W-:Y:S05]  /*b6e0*/  BSYNC.RECONVERGENT B0 ;  /* 0x0000000000007941 */ /* 0x000fea0003800200 */
.L_x_6376:
[----:B------:R-:W-:Y:S02]  /*b6f0*/  ISETP.GT.U32.AND P1, PT, R18, 0x7f, PT ;  /* 0x0000007f1200780c */ /* 0x000fe40003f24070 */
[----:B------:R-:W-:-:S11]  /*b700*/  MOV R18, R19 ;  /* 0x0000001300127202 */ /* 0x000fd60000000f00 */
[----:B------:R-:W-:Y:S05]  /*b710*/  @P1 BRA `(.L_x_6380) ;  /* 0xfffffffc00581947 */ /* 0x000fea000383ffff */
.L_x_6375:
[----:B------:R-:W-:Y:S01]  /*b720*/  BAR.SYNC.DEFER_BLOCKING 0x0 ;  /* 0x0000000000007b1d */ /* 0x000fe20000010000 */
[----:B------:R-:W-:-:S09]  /*b730*/  UISETP.GE.U32.AND UP1, UPT, UR4, 0x2, UPT ;  /* 0x000000020400788c */ /* 0x000fd2000bf26070 */
[----:B------:R-:W-:Y:S05]  /*b740*/  BRA.U !UP1, `(.L_x_6374) ;  /* 0x00000001098c7547 */ /* 0x000fea000b800000 */
[----:B------:R-:W-:-:S07]  /*b750*/  HFMA2 R0, -RZ, RZ, 0, 5.9604644775390625e-08 ;  /* 0x00000001ff007431 */ /* 0x000fce00000001ff */
.L_x_6383:
        /* <DEDUP_REMOVED lines=32> */
.L_x_6382:
[----:B------:R-:W-:Y:S05]  /*b960*/  BSYNC.RECONVERGENT B0 ;  /* 0x0000000000007941 */ /* 0x000fea0003800200 */
.L_x_6381:
[----:B------:R-:W-:Y:S05]  /*b970*/  @!P2 BRA `(.L_x_6383) ;  /* 0xfffffffc0078a947 */ /* 0x000fea000383ffff */
.L_x_6374:
        /* <DEDUP_REMOVED lines=21> */
.L_x_6386:
[----:B------:R-:W-:Y:S01]  /*bad0*/  UMOV UR4, URZ ;  /* 0x000000ff00047c82 */ /* 0x000fe20008000000 */
[----:B------:R-:W-:Y:S01]  /*bae0*/  UMOV UR5, URZ ;  /* 0x000000ff00057c82 */ /* 0x000fe20008000000 */
[----:B------:R-:W-:Y:S01]  /*baf0*/  UMOV UR6, URZ ;  /* 0x000000ff00067c82 */ /* 0x000fe20008000000 */
[----:B------:R-:W-:Y:S01]  /*bb00*/  MOV R7, UR4 ;  /* 0x0000000400077c02 */ /* 0x000fe20008000f00 */
[----:B------:R-:W-:Y:S01]  /*bb10*/  IMAD.U32 R4, RZ, RZ, UR6 ;  /* 0x00000006ff047e24 */ /* 0x000fe2000f8e00ff */
[----:B------:R-:W-:-:S07]  /*bb20*/  MOV R5, UR5 ;  /* 0x0000000500057c02 */ /* 0x000fce0008000f00 */
.L_x_6385:
        /* <DEDUP_REMOVED lines=21> */
[----:B------:R-:W3:Y:S01]  /*bc80*/  F2F.BF16.F32 R4, R4 ;  /* 0x0000000400047304 */ /* 0x000ee20000202000 */
[----:B-1----:R-:W-:Y:S02]  /*bc90*/  LOP3.LUT R2, R17, 0xfffffffc, RZ, 0xc0, !PT ;  /* 0xfffffffc11027812 */ /* 0x002fe400078ec0ff */
[----:B---3--:R-:W-:Y:S02]  /*bca0*/  SHF.L.U32 R5, R4, 0x10, RZ ;  /* 0x0000001004057819 */ /* 0x008fe400000006ff */
[----:B--2---:R-:W-:-:S04]  /*bcb0*/  IADD3 R2, P0, PT, R2, UR4, RZ ;  /* 0x0000000402027c10 */ /* 0x004fc8000ff1e0ff */
[----:B------:R-:W-:-:S05]  /*bcc0*/  IADD3.X R3, PT, PT, RZ, UR5, RZ, P0, !PT ;  /* 0x00000005ff037c10 */ /* 0x000fca00087fe4ff */
[----:B------:R-:W-:Y:S01]  /*bcd0*/  STG.E desc[UR36][R2.64], R5 ;  /* 0x0000000502007986 */ /* 0x000fe2000c101924 */
[----:B------:R-:W-:Y:S05]  /*bce0*/  EXIT ;  /* 0x000000000000794d */ /* 0x000fea0003800000 */
.L_x_6387:
[----:B------:R-:W-:Y:S01]  /*bcf0*/  MOV R0, 0x0 ;  /* 0x0000000000007802 */ /* 0x000fe20000000f00 */
[----:B------:R-:W1:Y:S01]  /*bd00*/  LDCU.64 UR6, c[0x4][0x580] ;  /* 0x0100b000ff0677ac */ /* 0x000e620008000a00 */
[----:B------:R-:W-:Y:S01]  /*bd10*/  HFMA2 R8, -RZ, RZ, 0, 4.4405460357666015625e-05 ;  /* 0x000002e9ff087431 */ /* 0x000fe200000001ff */
[----:B0-2---:R-:W-:Y:S01]  /*bd20*/  MOV R12, 0x1 ;  /* 0x00000001000c7802 */ /* 0x005fe20000000f00 */
        /* <DEDUP_REMOVED lines=12> */
.L_x_6388:
[----:B------:R-:W-:Y:S05]  /*bdf0*/  EXIT ;  /* 0x000000000000794d */ /* 0x000fea0003800000 */
.L_x_6384:
[----:B------:R-:W3:Y:S01]  /*be00*/  LDCU.U8 UR4, c[0x0][0x7a0] ;  /* 0x0000f400ff0477ac */ /* 0x000ee20008000000 */
[----:B------:R-:W-:Y:S02]  /*be10*/  MOV R9, R7 ;  /* 0x0000000700097202 */ /* 0x000fe40000000f00 */
[----:B------:R-:W-:Y:S01]  /*be20*/  MOV R11, R5 ;  /* 0x00000005000b7202 */ /* 0x000fe20000000f00 */
[----:B---3--:R-:W-:-:S09]  /*be30*/  UISETP.NE.AND UP0, UPT, UR4, URZ, UPT ;  /* 0x000000ff0400728c */ /* 0x008fd2000bf05270 */
[----:B------:R-:W-:Y:S05]  /*be40*/  BRA.U !UP0, `(.L_x_6389) ;  /* 0x00000001085c7547 */ /* 0x000fea000b800000 */
[----:B0-2---:R-:W2:Y:S01]  /*be50*/  LDG.E R12, desc[UR36][R2.64+0xc] ;  /* 0x00000c24020c7981 */ /* 0x005ea2000c1e1900 */
[----:B------:R-:W-:Y:S01]  /*be60*/  BSSY.RECONVERGENT B0, `(.L_x_6389) ;  /* 0x0000015000007945 */ /* 0x000fe20003800200 */
[----:B------:R-:W-:Y:S01]  /*be70*/  MOV R9, R7 ;  /* 0x0000000700097202 */ /* 0x000fe20000000f00 */
[----:B------:R-:W-:Y:S01]  /*be80*/  IMAD.MOV.U32 R11, RZ, RZ, R5 ;  /* 0x000000ffff0b7224 */ /* 0x000fe200078e0005 */
[----:B--2---:R-:W-:-:S13]  /*be90*/  FSETP.NEU.FTZ.AND P0, PT, R12, RZ, PT ;  /* 0x000000ff0c00720b */ /* 0x004fda0003f1d000 */
[----:B------:R-:W-:Y:S05]  /*bea0*/  @!P0 BRA `(.L_x_6390) ;  /* 0x0000000000408947 */ /* 0x000fea0003800000 */
[----:B------:R-:W2:Y:S04]  /*beb0*/  LDG.E R13, desc[UR36][R2.64] ;  /* 0x00000024020d7981 */ /* 0x000ea8000c1e1900 */
[----:B------:R-:W3:Y:S04]  /*bec0*/  LDG.E R11, desc[UR36][R2.64+0x4] ;  /* 0x00000424020b7981 */ /* 0x000ee8000c1e1900 */
[----:B-1----:R0:W4:Y:S01]  /*bed0*/  LDG.E R6, desc[UR36][R2.64+0x8] ;  /* 0x0000082402067981 */ /* 0x002122000c1e1900 */
        /* <DEDUP_REMOVED lines=13> */
.L_x_6390:
[----:B------:R-:W-:Y:S05]  /*bfb0*/  BSYNC.RECONVERGENT B0 ;  /* 0x0000000000007941 */ /* 0x000fea0003800200 */
.L_x_6389:
        /* <DEDUP_REMOVED lines=15> */
[----:B---3--:R-:W-:-:S05]  /*c0b0*/  @P1 IADD3 R2, P0, PT, R17, R2, RZ ;  /* 0x0000000211021210 */ /* 0x008fca0007f1e0ff */
[----:B------:R-:W-:Y:S01]  /*c0c0*/  @P1 IMAD.X R3, RZ, RZ, R3, P0 ;  /* 0x000000ffff031224 */ /* 0x000fe200000e0603 */
[----:B------:R-:W-:-:S04]  /*c0d0*/  ISETP.GE.AND P0, PT, R5, 0x2, PT ;  /* 0x000000020500780c */ /* 0x000fc80003f06270 */
[----:B-1----:R1:W-:Y:S09]  /*c0e0*/  @P1 STG.E desc[UR36][R2.64], R11 ;  /* 0x0000000b02001986 */ /* 0x0023f2000c101924 */
[----:B------:R-:W-:Y:S05]  /*c0f0*/  @!P0 EXIT ;  /* 0x000000000000894d */ /* 0x000fea0003800000 */
[----:B------:R-:W3:Y:S01]  /*c100*/  LDCU.64 UR4, c[0x0][0x778] ;  /* 0x0000ef00ff0477ac */ /* 0x000ee20008000a00 */
[----:B------:R-:W4:Y:S01]  /*c110*/  F2F.BF16.F32 R4, R4 ;  /* 0x0000000400047304 */ /* 0x000f220000202000 */
[----:B-1----:R-:W-:Y:S02]  /*c120*/  LOP3.LUT R2, R17, 0xfffffffc, RZ, 0xc0, !PT ;  /* 0xfffffffc11027812 */ /* 0x002fe400078ec0ff */
[----:B----4-:R-:W-:Y:S02]  /*c130*/  SHF.L.U32 R5, R4, 0x10, RZ ;  /* 0x0000001004057819 */ /* 0x010fe400000006ff */
[----:B---3--:R-:W-:-:S04]  /*c140*/  IADD3 R2, P0, PT, R2, UR4, RZ ;  /* 0x0000000402027c10 */ /* 0x008fc8000ff1e0ff */
[----:B------:R-:W-:-:S05]  /*c150*/  IADD3.X R3, PT, PT, RZ, UR5, RZ, P0, !PT ;  /* 0x00000005ff037c10 */ /* 0x000fca00087fe4ff */
[----:B------:R-:W-:Y:S01]  /*c160*/  STG.E desc[UR36][R2.64], R5 ;  /* 0x0000000502007986 */ /* 0x000fe2000c101924 */
[----:B------:R-:W-:Y:S05]  /*c170*/  EXIT ;  /* 0x000000000000794d */ /* 0x000fea0003800000 */
.L_x_6391:
[----:B------:R-:W-:Y:S04]  /*c180*/  STG.E desc[UR36][R2.64], R4 ;  /* 0x0000000402007986 */ /* 0x000fe8000c101924 */
[----:B------:R-:W-:Y:S04]  /*c190*/  STG.E desc[UR36][R2.64+0x4], R11 ;  /* 0x0000040b02007986 */ /* 0x000fe8000c101924 */
[----:B--2---:R-:W-:Y:S04]  /*c1a0*/  STG.E desc[UR36][R2.64+0x8], R6 ;  /* 0x0000080602007986 */ /* 0x004fe8000c101924 */
[----:B------:R-:W-:Y:S01]  /*c1b0*/  STG.E desc[UR36][R2.64+0xc], R9 ;  /* 0x00000c0902007986 */ /* 0x000fe2000c101924 */
[----:B------:R-:W-:Y:S05]  /*c1c0*/  EXIT ;  /* 0x000000000000794d */ /* 0x000fea0003800000 */
.L_x_6352:
        /* <DEDUP_REMOVED lines=17> */
[----:B------:R-:W-:Y:S01]  /*c2e0*/  HFMA2 R8, -RZ, RZ, 0, 4.3690204620361328125e-05 ;  /* 0x000002ddff087431 */ /* 0x000fe200000001ff */
        /* <DEDUP_REMOVED lines=13> */
.L_x_6394:
[----:B------:R-:W-:Y:S01]  /*c3c0*/  UMOV UR4, URZ ;  /* 0x000000ff00047c82 */ /* 0x000fe20008000000 */
[----:B------:R-:W-:Y:S01]  /*c3d0*/  UMOV UR5, URZ ;  /* 0x000000ff00057c82 */ /* 0x000fe20008000000 */
[----:B------:R-:W-:Y:S01]  /*c3e0*/  UMOV UR6, URZ ;  /* 0x000000ff00067c82 */ /* 0x000fe20008000000 */
[----:B------:R-:W-:Y:S01]  /*c3f0*/  IMAD.U32 R11, RZ, RZ, UR4 ;  /* 0x00000004ff0b7e24 */ /* 0x000fe2000f8e00ff */
[----:B------:R-:W-:Y:S02]  /*c400*/  MOV R9, UR5 ;  /* 0x0000000500097c02 */ /* 0x000fe40008000f00 */
[----:B------:R-:W-:-:S07]  /*c410*/  MOV R8, UR6 ;  /* 0x0000000600087c02 */ /* 0x000fce0008000f00 */
.L_x_6393:
        /* <DEDUP_REMOVED lines=21> */
[----:B------:R-:W2:Y:S01]  /*c570*/  F2F.BF16.F32 R8, R8 ;  /* 0x0000000800087304 */ /* 0x000ea20000202000 */
[----:B0-----:R-:W-:Y:S02]  /*c580*/  LOP3.LUT R2, R17, 0xfffffffc, RZ, 0xc0, !PT ;  /* 0xfffffffc11027812 */ /* 0x001fe400078ec0ff */
[----:B--2---:R-:W-:Y:S02]  /*c590*/  SHF.L.U32 R5, R8, 0x10, RZ ;  /* 0x0000001008057819 */ /* 0x004fe400000006ff */
[----:B-1----:R-:W-:-:S05]  /*c5a0*/  IADD3 R2, P0, PT, R2, UR4, RZ ;  /* 0x0000000402027c10 */ /* 0x002fca000ff1e0ff */
[----:B------:R-:W-:-:S05]  /*c5b0*/  IMAD.X R3, RZ, RZ, UR5, P0 ;  /* 0x00000005ff037e24 */ /* 0x000fca00080e06ff */
[----:B------:R-:W-:Y:S01]  /*c5c0*/  STG.E desc[UR36][R2.64], R5 ;  /* 0x0000000502007986 */ /* 0x000fe2000c101924 */
[----:B------:R-:W-:Y:S05]  /*c5d0*/  EXIT ;  /* 0x000000000000794d */ /* 0x000fea0003800000 */
.L_x_6395:
        /* <DEDUP_REMOVED lines=11> */
[----:B-----5:R-:W-:-:S02]  /*c690*/  MOV R7, UR7 ;  /* 0x0000000700077c02 */ /* 0x020fc40008000f00 */
[----:B----4-:R-:W-:Y:S02]  /*c6a0*/  MOV R10, UR8 ;  /* 0x00000008000a7c02 */ /* 0x010fe40008000f00 */
[----:B-1----:R-:W-:-:S07]  /*c6b0*/  MOV R11, UR9 ;  /* 0x00000009000b7c02 */ /* 0x002fce0008000f00 */
[----:B------:R-:W-:-:S07]  /*c6c0*/  LEPC R20, `(.L_x_6396) ;  /* 0x000000001014794e */ /* 0x000fce0000000000 */
[----:B--2---:R-:W-:Y:S05]  /*c6d0*/  CALL.ABS.NOINC R2 ;  /* 0x0000000002007343 */ /* 0x004fea0003c00000 */
.L_x_6396:
[----:B------:R-:W-:Y:S05]  /*c6e0*/  EXIT ;  /* 0x000000000000794d */ /* 0x000fea0003800000 */
.L_x_6392:
[----:B------:R-:W0:Y:S01]  /*c6f0*/  LDCU.U8 UR4, c[0x0][0x7a0] ;  /* 0x0000f400ff0477ac */ /* 0x000e220008000000 */
[----:B------:R-:W-:Y:S01]  /*c700*/  MOV R5, R11 ;  /* 0x0000000b00057202 */ /* 0x000fe20000000f00 */
[----:B-----5:R-:W-:Y:S01]  /*c710*/  IMAD.MOV.U32 R7, RZ, RZ, R9 ;  /* 0x000000ffff077224 */ /* 0x020fe200078e0009 */
        /* <DEDUP_REMOVED lines=24> */
.L_x_6398:
[----:B------:R-:W-:Y:S05]  /*c8a0*/  BSYNC.RECONVERGENT B0 ;  /* 0x0000000000007941 */ /* 0x000fea0003800200 */
.L_x_6397:
        /* <DEDUP_REMOVED lines=22> */
[----:B0-----:R-:W-:Y:S01]  /*ca10*/  LOP3.LUT R2, R17, 0xfffffffc, RZ, 0xc0, !PT ;  /* 0xfffffffc11027812 */ /* 0x001fe200078ec0ff */
[----:B--2---:R-:W-:-:S03]  /*ca20*/  IMAD.U32 R5, R8, 0x10000, RZ ;  /* 0x0001000008057824 */ /* 0x004fc600078e00ff */
[----:B-1----:R-:W-:-:S04]  /*ca30*/  IADD3 R2, P0, PT, R2, UR4, RZ ;  /* 0x0000000402027c10 */ /* 0x002fc8000ff1e0ff */
[----:B------:R-:W-:-:S05]  /*ca40*/  IADD3.X R3, PT, PT, RZ, UR5, RZ, P0, !PT ;  /* 0x00000005ff037c10 */ /* 0x000fca00087fe4ff */
[----:B------:R-:W-:Y:S01]  /*ca50*/  STG.E desc[UR36][R2.64], R5 ;  /* 0x0000000502007986 */ /* 0x000fe2000c101924 */
[----:B------:R-:W-:Y:S05]  /*ca60*/  EXIT ;  /* 0x000000000000794d */ /* 0x000fea0003800000 */
.L_x_6399:
[----:B------:R-:W-:Y:S04]  /*ca70*/  STG.E desc[UR36][R2.64], R8 ;  /* 0x0000000802007986 */ /* 0x000fe8000c101924 */
[----:B------:R-:W-:Y:S04]  /*ca80*/  STG.E desc[UR36][R2.64+0x4], R7 ;  /* 0x0000040702007986 */ /* 0x000fe8000c101924 */
[----:B------:R-:W-:Y:S04]  /*ca90*/  STG.E desc[UR36][R2.64+0x8], R10 ;  /* 0x0000080a02007986 */ /* 0x000fe8000c101924 */
[----:B------:R-:W-:Y:S01]  /*caa0*/  STG.E desc[UR36][R2.64+0xc], R5 ;  /* 0x00000c0502007986 */ /* 0x000fe2000c101924 */
[----:B------:R-:W-:Y:S05]  /*cab0*/  EXIT ;  /* 0x000000000000794d */ /* 0x000fea0003800000 */
        .weak           $__internal_24_$__cuda_sm20_div_u64
        .type           $__internal_24_$__cuda_sm20_div_u64,@function
        .size           $__internal_24_$__cuda_sm20_div_u64,(.L_x_7256 - $__internal_24_$__cuda_sm20_div_u64)
$__internal_24_$__cuda_sm20_div_u64:
        /* <DEDUP_REMOVED lines=68> */
[----:B------:R-:W-:Y:S06]  /*cf00*/  RET.REL.NODEC R4 `(_ZN2at6native13reduce_kernelILi512ELi1ENS0_8ReduceOpIN3c108BFloat16ENS0_10WelfordOpsIS4_fiN4cuda3std3__44pairIffEEEEjfLi2ELi2EEEEEvT1_) ;  /* 0xffffff30043c7950 */ /* 0x000fec0003c3ffff */
.L_x_6400:
        /* <DEDUP_REMOVED lines=15> */
.L_x_7256:


//--------------------- .text._ZN2at6native13reduce_kernelILi256ELi2ENS0_8ReduceOpIN3c108BFloat16ENS0_10WelfordOpsIS4_fiN4cuda3std3__44pairIffEEEEjfLi2ELi2EEEEEvT1_ --------------------------
	.section	.text._ZN2at6native13reduce_kernelILi256ELi2ENS0_8ReduceOpIN3c108BFloat16ENS0_10WelfordOpsIS4_fiN4cuda3std3__44pairIffEEEEjfLi2ELi2EEEEEvT1_,"ax",@progbits
	.align	128
        .global         _ZN2at6native13reduce_kernelILi256ELi2ENS0_8ReduceOpIN3c108BFloat16ENS0_10WelfordOpsIS4_fiN4cuda3std3__44pairIffEEEEjfLi2ELi2EEEEEvT1_
        .type           _ZN2at6native13reduce_kernelILi256ELi2ENS0_8ReduceOpIN3c108BFloat16ENS0_10WelfordOpsIS4_fiN4cuda3std3__44pairIffEEEEjfLi2ELi2EEEEEvT1_,@function
        .size           _ZN2at6native13reduce_kernelILi256ELi2ENS0_8ReduceOpIN3c108BFloat16ENS0_10WelfordOpsIS4_fiN4cuda3std3__44pairIffEEEEjfLi2ELi2EEEEEvT1_,(.L_x_7257 - _ZN2at6native13reduce_kernelILi256ELi2ENS0_8ReduceOpIN3c108BFloat16ENS0_10WelfordOpsIS4_fiN4cuda3std3__44pairIffEEEEjfLi2ELi2EEEEEvT1_)
        .other          _ZN2at6native13reduce_kernelILi256ELi2ENS0_8ReduceOpIN3c108BFloat16ENS0_10WelfordOpsIS4_fiN4cuda3std3__44pairIffEEEEjfLi2ELi2EEEEEvT1_,@"STO_CUDA_ENTRY STV_DEFAULT"
_ZN2at6native13reduce_kernelILi256ELi2ENS0_8ReduceOpIN3c108BFloat16ENS0_10WelfordOpsIS4_fiN4cuda3std3__44pairIffEEEEjfLi2ELi2EEEEEvT1_:
.text._ZN2at6native13reduce_kernelILi256ELi2ENS0_8ReduceOpIN3c108BFloat16ENS0_10WelfordOpsIS4_fiN4cuda3std3__44pairIffEEEEjfLi2ELi2EEEEEvT1_:
        /* <DEDUP_REMOVED lines=296> */
.L_x_6401:
        /* <DEDUP_REMOVED lines=36> */
.L_x_6405:
        /* <DEDUP_REMOVED lines=38> */
.L_x_6409:
[----:B------:R-:W-:Y:S05]  /*1720*/  BSYNC.RECONVERGENT B1 ;  /* 0x0000000000017941 */ /* 0x000fea0003800200 */
.L_x_6408:
[----:B------:R-:W0:Y:S01]  /*1730*/  LDCU UR4, c[0x0][0x39c] ;  /* 0x00007380ff0477ac */ /* 0x000e220008000800 */
[----:B------:R-:W-:-:S04]  /*1740*/  IADD3 R24, P0, PT, R24, 0x2, RZ ;  /* 0x0000000218187810 */ /* 0x000fc80007f1e0ff */
[----:B------:R-:W-:Y:S01]  /*1750*/  IADD3.X R25, PT, PT, RZ, R25, RZ, P0, !PT ;  /* 0x00000019ff197210 */ /* 0x000fe200007fe4ff */
[----:B0-----:R-:W-:-:S06]  /*1760*/  UIADD3 UR4, UPT, UPT, UR4, -0x1, URZ ;  /* 0xffffffff04047890 */ /* 0x001fcc000fffe0ff */
[----:B------:R-:W-:-:S07]  /*1770*/  IMAD.U32 R18, RZ, RZ, UR4 ;  /* 0x00000004ff127e24 */ /* 0x000fce000f8e00ff */
.L_x_6407:
[----:B------:R-:W-:Y:S05]  /*1780*/  BSYNC.RECONVERGENT B0 ;  /* 0x0000000000007941 */ /* 0x000fea0003800200 */
.L_x_6406:
        /* <DEDUP_REMOVED lines=11> */
.L_x_6413:
        /* <DEDUP_REMOVED lines=25> */
.L_x_6412:
[----:B------:R-:W-:-:S07]  /*19d0*/  MOV R12, R15 ;  /* 0x0000000f000c7202 */ /* 0x000fce0000000f00 */
.L_x_6411:
[----:B------:R-:W-:Y:S05]  /*19e0*/  BSYNC.RECONVERGENT B0 ;  /* 0x0000000000007941 */ /* 0x000fea0003800200 */
.L_x_6410:
        /* <DEDUP_REMOVED lines=21> */
.L_x_6415:
[----:B------:R-:W-:Y:S05]  /*1b40*/  BSYNC.RECONVERGENT B0 ;  /* 0x0000000000007941 */ /* 0x000fea0003800200 */
.L_x_6414:
[----:B------:R-:W-:Y:S02]  /*1b50*/  FSETP.NEU.FTZ.AND P0, PT, R11, RZ, PT ;  /* 0x000000ff0b00720b */ /* 0x000fe40003f1d000 */
[----:B------:R-:W-:Y:S01]  /*1b60*/  CS2R R20, SRZ ;  /* 0x0000000000147805 */ /* 0x000fe2000001ff00 */
[----:B------:R-:W-:Y:S01]  /*1b70*/  IMAD.MOV.U32 R7, RZ, RZ, R12 ;  /* 0x000000ffff077224 */ /* 0x000fe200078e000c */
[----:B------:R-:W-:Y:S02]  /*1b80*/  MOV R5, R3 ;  /* 0x0000000300057202 */ /* 0x000fe40000000f00 */
        /* <DEDUP_REMOVED lines=12> */
[----:B------:R-:W-:Y:S01]  /*1c50*/  MOV R6, 0xffffffff ;  /* 0xffffffff00067802 */ /* 0x000fe20000000f00 */
        /* <DEDUP_REMOVED lines=8> */
.L_x_6404:
        /* <DEDUP_REMOVED lines=27> */
.L_x_6420:
[----:B------:R-:W-:Y:S01]  /*1e90*/  IMAD.IADD R6, R26, 0x1, R7 ;  /* 0x000000011a067824 */ /* 0x000fe200078e0207 */
[----:B------:R-:W-:-:S04]  /*1ea0*/  SHF.R.U32.HI R5, RZ, 0x1, R26 ;  /* 0x00000001ff057819 */ /* 0x000fc8000001161a */
[----:B------:R-:W-:Y:S01]  /*1eb0*/  SHF.R.U32.HI R21, RZ, 0x1, R6 ;  /* 0x00000001ff157819 */ /* 0x000fe20000011606 */
[----:B------:R-:W-:-:S04]  /*1ec0*/  IMAD.WIDE.U32 R4, R5, 0x4, R24 ;  /* 0x0000000405047825 */ /* 0x000fc800078e0018 */
[----:B------:R-:W-:Y:S02]  /*1ed0*/  IMAD.WIDE.U32 R20, R21, 0x4, R24 ;  /* 0x0000000415147825 */ /* 0x000fe400078e0018 */
[----:B------:R-:W2:Y:S04]  /*1ee0*/  LDG.E R4, desc[UR36][R4.64] ;  /* 0x0000002404047981 */ /* 0x000ea8000c1e1900 */
[----:B------:R-:W3:Y:S01]  /*1ef0*/  LDG.E R20, desc[UR36][R20.64] ;  /* 0x0000002414147981 */ /* 0x000ee2000c1e1900 */
[----:B------:R-:W-:Y:S02]  /*1f00*/  IADD3 R22, PT, PT, R22, 0x1, RZ ;  /* 0x0000000116167810 */ /* 0x000fe40007ffe0ff */
[----:B------:R-:W-:Y:S02]  /*1f10*/  IADD3 R26, PT, PT, R6, R7, RZ ;  /* 0x00000007061a7210 */ /* 0x000fe40007ffe0ff */
[----:B------:R-:W-:-:S03]  /*1f20*/  I2FP.F32.S32 R18, R22 ;  /* 0x0000001600127245 */ /* 0x000fc60000201400 */
[----:B------:R-:W-:Y:S01]  /*1f30*/  IMAD.IADD R34, R26, 0x1, R7 ;  /* 0x000000011a227824 */ /* 0x000fe200078e0207 */
[----:B------:R-:W1:Y:S04]  /*1f40*/  MUFU.RCP R29, R18 ;  /* 0x00000012001d7308 */ /* 0x000e680000001000 */
[----:B------:R-:W-:Y:S02]  /*1f50*/  ISETP.GE.U32.AND P0, PT, R34, R11, PT ;  /* 0x0000000b2200720c */ /* 0x000fe40003f06070 */
[C---:B--2---:R-:W-:Y:S02]  /*1f60*/  PRMT R6, R4.reuse, 0x7632, R6 ;  /* 0x0000763204067816 */ /* 0x044fe40000000006 */
[----:B------:R-:W-:Y:S02]  /*1f70*/  SHF.L.U32 R28, R4, 0x10, RZ ;  /* 0x00000010041c7819 */ /* 0x000fe400000006ff */
        /* <DEDUP_REMOVED lines=22> */
.L_x_6419:
[----:B------:R-:W-:Y:S02]  /*20e0*/  MOV R14, R18 ;  /* 0x00000012000e7202 */ /* 0x000fe40000000f00 */
[C---:B------:R-:W-:Y:S02]  /*20f0*/  PRMT R21, R4.reuse, 0x7610, R21 ;  /* 0x0000761004157816 */ /* 0x040fe40000000015 */
[----:B------:R-:W-:Y:S02]  /*2100*/  PRMT R23, R4, 0x7632, R23 ;  /* 0x0000763204177816 */ /* 0x000fe40000000017 */
[----:B------:R-:W-:-:S07]  /*2110*/  PRMT R6, R20, 0x7632, R6 ;  /* 0x0000763214067816 */ /* 0x000fce0000000006 */
.L_x_6418:
[----:B------:R-:W-:Y:S05]  /*2120*/  BSYNC.RECONVERGENT B0 ;  /* 0x0000000000007941 */ /* 0x000fea0003800200 */
.L_x_6417:
[----:B------:R-:W-:Y:S01]  /*2130*/  ISETP.GE.U32.AND P0, PT, R26, R11, PT ;  /* 0x0000000b1a00720c */ /* 0x000fe20003f06070 */
[----:B------:R-:W-:Y:S01]  /*2140*/  BSSY.RECONVERGENT B0, `(.L_x_6421) ;  /* 0x0000010000007945 */ /* 0x000fe20003800200 */
[----:B------:R-:W-:Y:S01]  /*2150*/  IMAD.MOV.U32 R27, RZ, RZ, R14 ;  /* 0x000000ffff1b7224 */ /* 0x000fe200078e000e */
[----:B------:R-:W-:-:S10]  /*2160*/  MOV R18, R22 ;  /* 0x0000001600127202 */ /* 0x000fd40000000f00 */
        /* <DEDUP_REMOVED lines=13> */
.L_x_6422:
[----:B------:R-:W-:Y:S05]  /*2240*/  BSYNC.RECONVERGENT B0 ;  /* 0x0000000000007941 */ /* 0x000fea0003800200 */
.L_x_6421:
[----:B------:R-:W-:Y:S04]  /*2250*/  BSSY.RECONVERGENT B0, `(.L_x_6423) ;  /* 0x000001f000007945 */ /* 0x000fe80003800200 */
        /* <DEDUP_REMOVED lines=9> */
[----:B------:R-:W1:Y:S02]  /*22f0*/  MUFU.RCP R5, R27 ;  /* 0x0000001b00057308 */ /* 0x000e640000001000 */
        /* <DEDUP_REMOVED lines=9> */
[----:B------:R-:W-:Y:S01]  /*2390*/  IMAD.MOV.U32 R14, RZ, RZ, R27 ;  /* 0x000000ffff0e7224 */ /* 0x000fe200078e001b */
[----:B------:R-:W-:Y:S02]  /*23a0*/  SHF.L.U32 R11, R6, 0x10, RZ ;  /* 0x00000010060b7819 */ /* 0x000fe400000006ff */
[----:B------:R-:W-:Y:S01]  /*23b0*/  MOV R22, R18 ;  /* 0x0000001200167202 */ /* 0x000fe20000000f00 */
[----:B------:R-:W-:Y:S02]  /*23c0*/  FADD.FTZ R7, -R10, R5 ;  /* 0x000000050a077221 */ /* 0x000fe40000010100 */
[----:B------:R-:W-:Y:S02]  /*23d0*/  FADD.FTZ R21, -R0, R11 ;  /* 0x0000000b00157221 */ /* 0x000fe40000010100 */
[----:B-1----:R-:W-:-:S02]  /*23e0*/  FFMA.FTZ R10, R7, R4, R10 ;  /* 0x00000004070a7223 */ /* 0x002fc4000001000a */
[----:B------:R-:W-:Y:S02]  /*23f0*/  FFMA.FTZ R0, R21, R4, R0 ;  /* 0x0000000415007223 */ /* 0x000fe40000010000 */
[----:B------:R-:W-:Y:S02]  /*2400*/  FADD.FTZ R5, R5, -R10 ;  /* 0x8000000a05057221 */ /* 0x000fe40000010000 */
[----:B------:R-:W-:Y:S02]  /*2410*/  FADD.FTZ R11, R11, -R0 ;  /* 0x800000000b0b7221 */ /* 0x000fe40000010000 */
[----:B------:R-:W-:Y:S02]  /*2420*/  FFMA.FTZ R12, R7, R5, R12 ;  /* 0x00000005070c7223 */ /* 0x000fe4000001000c */
[----:B------:R-:W-:-:S07]  /*2430*/  FFMA.FTZ R8, R21, R11, R8 ;  /* 0x0000000b15087223 */ /* 0x000fce0000010008 */
.L_x_6424:
[----:B------:R-:W-:Y:S05]  /*2440*/  BSYNC.RECONVERGENT B0 ;  /* 0x0000000000007941 */ /* 0x000fea0003800200 */
.L_x_6423:
        /* <DEDUP_REMOVED lines=23> */
.L_x_6426:
[----:B------:R-:W-:Y:S05]  /*25c0*/  BSYNC.RECONVERGENT B0 ;  /* 0x0000000000007941 */ /* 0x000fea0003800200 */
.L_x_6425:
        /* <DEDUP_REMOVED lines=21> */
.L_x_6416:
        /* <DEDUP_REMOVED lines=23> */
.L_x_6431:
        /* <DEDUP_REMOVED lines=17> */
[----:B---3--:R-:W-:-:S02]  /*29a0*/  PRMT R6, R28, 0x7632, R6 ;  /* 0x000076321c067816 */ /* 0x008fc40000000006 */
[----:B------:R-:W-:Y:S01]  /*29b0*/  SHF.L.U32 R14, R5, 0x10, RZ ;  /* 0x00000010050e7819 */ /* 0x000fe200000006ff */
[--C-:B------:R-:W-:Y:S01]  /*29c0*/  FADD.FTZ R5, R23, -R12.reuse ;  /* 0x8000000c17057221 */ /* 0x100fe20000010000 */
[----:B------:R-:W-:Y:S01]  /*29d0*/  SHF.L.U32 R18, R28, 0x10, RZ ;  /* 0x000000101c127819 */ /* 0x000fe200000006ff */
[----:B------:R-:W-:Y:S02]  /*29e0*/  IMAD.U32 R21, R6, 0x10000, RZ ;  /* 0x0001000006157824 */ /* 0x000fe400078e00ff */
[----:B------:R-:W-:Y:S01]  /*29f0*/  FADD.FTZ R6, R14, -R3 ;  /* 0x800000030e067221 */ /* 0x000fe20000010000 */
[-C--:B-1----:R-:W-:Y:S01]  /*2a00*/  FFMA.FTZ R12, R5, R34.reuse, R12 ;  /* 0x00000022050c7223 */ /* 0x082fe2000001000c */
[----:B------:R-:W-:Y:S01]  /*2a10*/  FADD.FTZ R30, R18, -R15 ;  /* 0x8000000f121e7221 */ /* 0x000fe20000010000 */
[----:B------:R-:W-:Y:S01]  /*2a20*/  FADD.FTZ R27, R21, -R0 ;  /* 0x80000000151b7221 */ /* 0x000fe20000010000 */
[-C--:B------:R-:W-:Y:S01]  /*2a30*/  FFMA.FTZ R3, R6, R34.reuse, R3 ;  /* 0x0000002206037223 */ /* 0x080fe20000010003 */
[----:B------:R-:W-:Y:S01]  /*2a40*/  FADD.FTZ R23, R23, -R12 ;  /* 0x8000000c17177221 */ /* 0x000fe20000010000 */
[-C--:B------:R-:W-:Y:S01]  /*2a50*/  FFMA.FTZ R15, R30, R34.reuse, R15 ;  /* 0x000000221e0f7223 */ /* 0x080fe2000001000f */
[----:B------:R-:W-:Y:S01]  /*2a60*/  FFMA.FTZ R0, R27, R34, R0 ;  /* 0x000000221b007223 */ /* 0x000fe20000010000 */
[----:B------:R-:W-:Y:S01]  /*2a70*/  FADD.FTZ R14, R14, -R3 ;  /* 0x800000030e0e7221 */ /* 0x000fe20000010000 */
[----:B------:R-:W-:Y:S01]  /*2a80*/  FFMA.FTZ R10, R5, R23, R10 ;  /* 0x00000017050a7223 */ /* 0x000fe2000001000a */
[----:B------:R-:W-:Y:S01]  /*2a90*/  FADD.FTZ R18, R18, -R15 ;  /* 0x8000000f12127221 */ /* 0x000fe20000010000 */
[----:B------:R-:W-:Y:S01]  /*2aa0*/  FADD.FTZ R21, R21, -R0 ;  /* 0x8000000015157221 */ /* 0x000fe20000010000 */
[----:B------:R-:W-:-:S02]  /*2ab0*/  FFMA.FTZ R9, R6, R14, R9 ;  /* 0x0000000e06097223 */ /* 0x000fc40000010009 */
[----:B------:R-:W-:Y:S01]  /*2ac0*/  FFMA.FTZ R13, R30, R18, R13 ;  /* 0x000000121e0d7223 */ /* 0x000fe2000001000d */
[----:B------:R-:W-:Y:S01]  /*2ad0*/  FFMA.FTZ R8, R27, R21, R8 ;  /* 0x000000151b087223 */ /* 0x000fe20000010008 */
[----:B------:R-:W-:Y:S06]  /*2ae0*/  @!P0 BRA `(.L_x_6431) ;  /* 0xfffffffc00688947 */ /* 0x000fec000383ffff */
[----:B------:R-:W-:Y:S05]  /*2af0*/  BSYNC.RECONVERGENT B1 ;  /* 0x0000000000017941 */ /* 0x000fea0003800200 */
.L_x_6430:
[C---:B------:R-:W-:Y:S02]  /*2b00*/  PRMT R21, R20.reuse, 0x7610, R21 ;  /* 0x0000761014157816 */ /* 0x040fe40000000015 */
[----:B------:R-:W-:Y:S02]  /*2b10*/  PRMT R23, R20, 0x7632, R23 ;  /* 0x0000763214177816 */ /* 0x000fe40000000017 */
[----:B------:R-:W-:Y:S02]  /*2b20*/  MOV R14, R31 ;  /* 0x0000001f000e7202 */ /* 0x000fe40000000f00 */
[C---:B------:R-:W-:Y:S02]  /*2b30*/  PRMT R20, R28.reuse, 0x7610, R20 ;  /* 0x000076101c147816 */ /* 0x040fe40000000014 */
[----:B------:R-:W-:-:S07]  /*2b40*/  PRMT R6, R28, 0x7632, R6 ;  /* 0x000076321c067816 */ /* 0x000fce0000000006 */
.L_x_6429:
[----:B------:R-:W-:Y:S05]  /*2b50*/  BSYNC.RECONVERGENT B0 ;  /* 0x0000000000007941 */ /* 0x000fea0003800200 */
.L_x_6428:
[----:B------:R-:W-:Y:S01]  /*2b60*/  ISETP.GE.U32.AND P0, PT, R26, R11, PT ;  /* 0x0000000b1a00720c */ /* 0x000fe20003f06070 */
[----:B------:R-:W-:Y:S01]  /*2b70*/  BSSY.RECONVERGENT B0, `(.L_x_6432) ;  /* 0x0000012000007945 */ /* 0x000fe20003800200 */
[----:B------:R-:W-:Y:S01]  /*2b80*/  MOV R27, R14 ;  /* 0x0000000e001b7202 */ /* 0x000fe20000000f00 */
[----:B------:R-:W-:-:S10]  /*2b90*/  IMAD.MOV.U32 R18, RZ, RZ, R22 ;  /* 0x000000ffff127224 */ /* 0x000fd400078e0016 */
[----:B------:R-:W-:Y:S05]  /*2ba0*/  @P0 BRA `(.L_x_6433) ;  /* 0x0000000000380947 */ /* 0x000fea0003800000 */
[----:B------:R-:W-:Y:S01]  /*2bb0*/  IADD3 R21, PT, PT, R26, R7, RZ ;  /* 0x000000071a157210 */ /* 0x000fe20007ffe0ff */
        /* <DEDUP_REMOVED lines=13> */
.L_x_6433:
[----:B------:R-:W-:Y:S05]  /*2c90*/  BSYNC.RECONVERGENT B0 ;  /* 0x0000000000007941 */ /* 0x000fea0003800200 */
.L_x_6432:
        /* <DEDUP_REMOVED lines=10> */
[----:B------:R-:W-:Y:S01]  /*2d40*/  FADD.FTZ R24, -R3, R4 ;  /* 0x0000000403187221 */ /* 0x000fe20000010100 */
[----:B-1----:R-:W-:-:S03]  /*2d50*/  FFMA.FTZ R12, R5, R25, R12 ;  /* 0x00000019050c7223 */ /* 0x002fc6000001000c */
[----:B------:R-:W-:Y:S01]  /*2d60*/  FFMA.FTZ R3, R24, R25, R3 ;  /* 0x0000001918037223 */ /* 0x000fe20000010003 */
[----:B------:R-:W-:-:S03]  /*2d70*/  FADD.FTZ R21, R21, -R12 ;  /* 0x8000000c15157221 */ /* 0x000fc60000010000 */
[----:B------:R-:W-:Y:S01]  /*2d80*/  FADD.FTZ R4, R4, -R3 ;  /* 0x8000000304047221 */ /* 0x000fe20000010000 */
[----:B------:R-:W-:-:S03]  /*2d90*/  FFMA.FTZ R10, R5, R21, R10 ;  /* 0x00000015050a7223 */ /* 0x000fc6000001000a */
        /* <DEDUP_REMOVED lines=15> */
.L_x_6435:
[----:B------:R-:W-:Y:S05]  /*2e90*/  BSYNC.RECONVERGENT B0 ;  /* 0x0000000000007941 */ /* 0x000fea0003800200 */
.L_x_6434:
        /* <DEDUP_REMOVED lines=23> */
.L_x_6437:
[----:B------:R-:W-:Y:S05]  /*3010*/  BSYNC.RECONVERGENT B0 ;  /* 0x0000000000007941 */ /* 0x000fea0003800200 */
.L_x_6436:
        /* <DEDUP_REMOVED lines=21> */
.L_x_6427:
        /* <DEDUP_REMOVED lines=31> */
.L_x_6443:
[----:B------:R-:W1:Y:S01]  /*3360*/  LDCU UR4, c[0x0][0x3a4] ;  /* 0x00007480ff0477ac */ /* 0x000e620008000800 */
[C---:B-----5:R-:W-:Y:S02]  /*3370*/  @!P0 PRMT R29, R6.reuse, 0x7610, R29 ;  /* 0x00007610061d8816 */ /* 0x060fe4000000001d */
[C---:B------:R-:W-:Y:S02]  /*3380*/  @!P0 PRMT R20, R6.reuse, 0x7632, R20 ;  /* 0x0000763206148816 */ /* 0x040fe40000000014 */
[C---:B------:R-:W-:Y:S02]  /*3390*/  @!P0 PRMT R27, R6.reuse, 0x7632, R27 ;  /* 0x00007632061b8816 */ /* 0x040fe4000000001b */
        /* <DEDUP_REMOVED lines=297> */
.L_x_6441:
        /* <DEDUP_REMOVED lines=243> */
.L_x_6442:
[----:B------:R-:W-:-:S04]  /*5560*/  LOP3.LUT R11, R4, 0xfffffffc, RZ, 0xc0, !PT ;  /* 0xfffffffc040b7812 */ /* 0x000fc800078ec0ff */
[----:B------:R-:W-:-:S04]  /*5570*/  IADD3 R10, P1, PT, R11, R24, RZ ;  /* 0x000000180b0a7210 */ /* 0x000fc80007f3e0ff */
[----:B------:R-:W-:-:S05]  /*5580*/  IADD3.X R11, PT, PT, RZ, R25, RZ, P1, !PT ;  /* 0x00000019ff0b7210 */ /* 0x000fca0000ffe4ff */
[----:B------:R-:W2:Y:S02]  /*5590*/  LDG.E R10, desc[UR36][R10.64] ;  /* 0x000000240a0a7981 */ /* 0x000ea4000c1e1900 */
[C---:B--2---:R-:W-:Y:S02]  /*55a0*/  PRMT R29, R10.reuse, 0x7610, R29 ;  /* 0x000076100a1d7816 */ /* 0x044fe4000000001d */
[----:B------:R-:W-:-:S07]  /*55b0*/  PRMT R20, R10, 0x7632, R20 ;  /* 0x000076320a147816 */ /* 0x000fce0000000014 */
.L_x_6440:
[----:B------:R-:W2:Y:S01]  /*55c0*/  LDCU UR5, c[0x0][0x39c] ;  /* 0x00007380ff0577ac */ /* 0x000ea20008000800 */
[----:B0-----:R-:W-:Y:S01]  /*55d0*/  VIADD R22, R22, 0x1 ;  /* 0x0000000116167836 */ /* 0x001fe20000000000 */
[----:B-1----:R-:W-:Y:S01]  /*55e0*/  MOV R4, UR4 ;  /* 0x0000000400047c02 */ /* 0x002fe20008000f00 */
[----:B------:R-:W-:Y:S01]  /*55f0*/  IMAD.U32 R35, R27, 0x10000, RZ ;  /* 0x000100001b237824 */ /* 0x000fe200078e00ff */
[----:B------:R-:W-:Y:S02]  /*5600*/  SHF.L.U32 R21, R26, 0x10, RZ ;  /* 0x000000101a157819 */ /* 0x000fe400000006ff */
[----:B------:R-:W-:Y:S01]  /*5610*/  I2FP.F32.S32 R10, R22 ;  /* 0x00000016000a7245 */ /* 0x000fe20000201400 */
[----:B------:R-:W-:Y:S01]  /*5620*/  IMAD R5, R4, 0x2, R5 ;  /* 0x0000000204057824 */ /* 0x000fe200078e0205 */
[----:B------:R-:W-:Y:S01]  /*5630*/  SHF.L.U32 R28, R29, 0x10, RZ ;  /* 0x000000101d1c7819 */ /* 0x000fe200000006ff */
[----:B------:R-:W-:Y:S01]  /*5640*/  FADD.FTZ R31, R21, -R14 ;  /* 0x8000000e151f7221 */ /* 0x000fe20000010000 */
[----:B------:R-:W0:Y:S01]  /*5650*/  MUFU.RCP R39, R10 ;  /* 0x0000000a00277308 */ /* 0x000e220000001000 */
[----:B------:R-:W-:Y:S01]  /*5660*/  SHF.L.U32 R34, R20, 0x10, RZ ;  /* 0x0000001014227819 */ /* 0x000fe200000006ff */
[----:B------:R-:W-:Y:S01]  /*5670*/  FADD.FTZ R37, R35, -R8 ;  /* 0x8000000823257221 */ /* 0x000fe20000010000 */
[----:B------:R-:W-:Y:S01]  /*5680*/  IADD3 R38, PT, PT, R5, R4, RZ ;  /* 0x0000000405267210 */ /* 0x000fe20007ffe0ff */
[----:B------:R-:W-:-:S02]  /*5690*/  FADD.FTZ R30, R28, -R15 ;  /* 0x8000000f1c1e7221 */ /* 0x000fc40000010000 */
[----:B------:R-:W-:Y:S01]  /*56a0*/  FADD.FTZ R36, R34, -R9 ;  /* 0x8000000922247221 */ /* 0x000fe20000010000 */
[----:B--2---:R-:W-:-:S04]  /*56b0*/  MOV R11, UR5 ;  /* 0x00000005000b7c02 */ /* 0x004fc80008000f00 */
        /* <DEDUP_REMOVED lines=15> */
.L_x_6439:
[----:B------:R-:W-:Y:S05]  /*57b0*/  BSYNC.RECONVERGENT B0 ;  /* 0x0000000000007941 */ /* 0x000fea0003800200 */
.L_x_6438:
[----:B------:R-:W-:Y:S01]  /*57c0*/  ISETP.GE.U32.AND P0, PT, R5, R11, PT ;  /* 0x0000000b0500720c */ /* 0x000fe20003f06070 */
[----:B------:R-:W-:Y:S01]  /*57d0*/  BSSY.RECONVERGENT B0, `(.L_x_6444) ;  /* 0x0000243000007945 */ /* 0x000fe20003800200 */
[----:B------:R-:W-:-:S11]  /*57e0*/  PRMT R24, R20, 0x7610, R24 ;  /* 0x0000761014187816 */ /* 0x000fd60000000018 */
        /* <DEDUP_REMOVED lines=282> */
.L_x_6447:
[----:B------:R-:W-:Y:S02]  /*6990*/  SHF.R.U32.HI R20, RZ, 0x2, R25 ;  /* 0x00000002ff147819 */ /* 0x000fe40000011619 */
[----:B------:R-:W-:-:S07]  /*69a0*/  MOV R21, RZ ;  /* 0x000000ff00157202 */ /* 0x000fce0000000f00 */
.L_x_6446:
        /* <DEDUP_REMOVED lines=286> */
.L_x_6449:
[----:B------:R-:W-:Y:S02]  /*7b90*/  SHF.R.U32.HI R20, RZ, 0x2, R6 ;  /* 0x00000002ff147819 */ /* 0x000fe40000011606 */
[----:B------:R-:W-:-:S07]  /*7ba0*/  MOV R21, RZ ;  /* 0x000000ff00157202 */ /* 0x000fce0000000f00 */
.L_x_6448:
[----:B------:R-:W-:-:S04]  /*7bb0*/  LEA R6, P0, R20, R18, 0x2 ;  /* 0x0000001214067211 */ /* 0x000fc800078010ff */
[----:B------:R-:W-:-:S05]  /*7bc0*/  LEA.HI.X R7, R20, R7, R21, 0x2, P0 ;  /* 0x0000000714077211 */ /* 0x000fca00000f1415 */
[----:B------:R-:W2:Y:S02]  /*7bd0*/  LDG.E R6, desc[UR36][R6.64] ;  /* 0x0000002406067981 */ /* 0x000ea4000c1e1900 */
[C---:B--2---:R-:W-:Y:S02]  /*7be0*/  PRMT R29, R6.reuse, 0x7610, R29 ;  /* 0x00007610061d7816 */ /* 0x044fe4000000001d */
[----:B------:R-:W-:-:S07]  /*7bf0*/  PRMT R24, R6, 0x7632, R24 ;  /* 0x0000763206187816 */ /* 0x000fce0000000018 */
.L_x_6445:
[----:B------:R-:W-:Y:S05]  /*7c00*/  BSYNC.RECONVERGENT B0 ;  /* 0x0000000000007941 */ /* 0x000fea0003800200 */
.L_x_6444:
[----:B------:R-:W-:Y:S01]  /*7c10*/  ISETP.GE.U32.AND P0, PT, R5, R11, PT ;  /* 0x0000000b0500720c */ /* 0x000fe20003f06070 */
[----:B------:R-:W-:Y:S01]  /*7c20*/  BSSY.RECONVERGENT B0, `(.L_x_6450) ;  /* 0x0000021000007945 */ /* 0x000fe20003800200 */
[----:B------:R-:W-:Y:S01]  /*7c30*/  MOV R25, R10 ;  /* 0x0000000a00197202 */ /* 0x000fe20000000f00 */
[----:B0-----:R-:W-:-:S10]  /*7c40*/  IMAD.MOV.U32 R18, RZ, RZ, R22 ;  /* 0x000000ffff127224 */ /* 0x001fd400078e0016 */
[----:B------:R-:W-:Y:S05]  /*7c50*/  @P0 BRA `(.L_x_6451) ;  /* 0x0000000000740947 */ /* 0x000fea0003800000 */
[----:B------:R-:W-:Y:S01]  /*7c60*/  IADD3 R18, PT, PT, R22, 0x1, RZ ;  /* 0x0000000116127810 */ /* 0x000fe20007ffe0ff */
[----:B------:R-:W-:Y:S01]  /*7c70*/  IMAD.U32 R27, R27, 0x10000, RZ ;  /* 0x000100001b1b7824 */ /* 0x000fe200078e00ff */
[----:B------:R-:W-:Y:S02]  /*7c80*/  IADD3 R4, PT, PT, R5, R4, RZ ;  /* 0x0000000405047210 */ /* 0x000fe40007ffe0ff */
[----:B------:R-:W-:Y:S01]  /*7c90*/  I2FP.F32.S32 R25, R18 ;  /* 0x0000001200197245 */ /* 0x000fe20000201400 */
[----:B------:R-:W-:Y:S01]  /*7ca0*/  FADD.FTZ R23, -R8, R27 ;  /* 0x0000001b08177221 */ /* 0x000fe20000010100 */
[----:B------:R-:W-:Y:S02]  /*7cb0*/  SHF.L.U32 R7, R26, 0x10, RZ ;  /* 0x000000101a077819 */ /* 0x000fe400000006ff */
[----:B------:R-:W0:Y:S01]  /*7cc0*/  MUFU.RCP R6, R25 ;  /* 0x0000001900067308 */ /* 0x000e220000001000 */
[----:B------:R-:W-:Y:S02]  /*7cd0*/  ISETP.GE.U32.AND P0, PT, R4, R11, PT ;  /* 0x0000000b0400720c */ /* 0x000fe40003f06070 */
[----:B------:R-:W-:-:S04]  /*7ce0*/  FADD.FTZ R21, -R14, R7 ;  /* 0x000000070e157221 */ /* 0x000fc80000010100 */
        /* <DEDUP_REMOVED lines=9> */
[----:B------:R-:W-:Y:S01]  /*7d80*/  IMAD.U32 R24, R24, 0x10000, RZ ;  /* 0x0001000018187824 */ /* 0x000fe200078e00ff */
[----:B------:R-:W-:Y:S02]  /*7d90*/  MOV R10, R25 ;  /* 0x00000019000a7202 */ /* 0x000fe40000000f00 */
[----:B------:R-:W-:Y:S01]  /*7da0*/  MOV R22, R18 ;  /* 0x0000001200167202 */ /* 0x000fe20000000f00 */
        /* <DEDUP_REMOVED lines=8> */
.L_x_6451:
[----:B------:R-:W-:Y:S05]  /*7e30*/  BSYNC.RECONVERGENT B0 ;  /* 0x0000000000007941 */ /* 0x000fea0003800200 */
.L_x_6450:
        /* <DEDUP_REMOVED lines=23> */
.L_x_6453:
[----:B------:R-:W-:Y:S05]  /*7fb0*/  BSYNC.RECONVERGENT B0 ;  /* 0x0000000000007941 */ /* 0x000fea0003800200 */
.L_x_6452:
        /* <DEDUP_REMOVED lines=20> */
.L_x_6403:
[----:B------:R-:W-:Y:S05]  /*8100*/  BSYNC.RECONVERGENT B6 ;  /* 0x0000000000067941 */ /* 0x000fea0003800200 */
.L_x_6402:
        /* <DEDUP_REMOVED lines=13> */
[----:B------:R1:W-:Y:S01]  /*81e0*/  STS.128 [R34+0x10], R20 ;  /* 0x0000101422007388 */ /* 0x0003e20000000c00 */
[----:B------:R-:W-:Y:S05]  /*81f0*/  @!P0 BRA `(.L_x_6454) ;  /* 0x00000004002c8947 */ /* 0x000fea0003800000 */
[----:B------:R-:W-:-:S07]  /*8200*/  MOV R35, R3 ;  /* 0x0000000300237202 */ /* 0x000fce0000000f00 */
.L_x_6461:
        /* <DEDUP_REMOVED lines=12> */
[----:B------:R-:W-:-:S05]  /*82d0*/  IMAD R26, R9, 0x20, R18 ;  /* 0x00000020091a7824 */ /* 0x000fca00078e0212 */
[----:B------:R-:W2:Y:S04]  /*82e0*/  LDS.128 R8, [R26] ;  /* 0x000000001a087984 */ /* 0x000ea80000000c00 */
[----:B------:R-:W3:Y:S01]  /*82f0*/  LDS.128 R12, [R26+0x10] ;  /* 0x000010001a0c7984 */ /* 0x000ee20000000c00 */
[----:B--2---:R-:W-:Y:S02]  /*8300*/  MOV R24, R8 ;  /* 0x0000000800187202 */ /* 0x004fe40000000f00 */
        /* <DEDUP_REMOVED lines=14> */
[----:B------:R-:W1:Y:S01]  /*83f0*/  MUFU.RCP R6, R27 ;  /* 0x0000001b00067308 */ /* 0x000e620000001000 */
[----:B------:R-:W-:-:S04]  /*8400*/  FMUL.FTZ R8, R25, R25 ;  /* 0x0000001919087220 */ /* 0x000fc80000410000 */
[----:B------:R-:W-:Y:S01]  /*8410*/  FMUL.FTZ R8, R7, R8 ;  /* 0x0000000807087220 */ /* 0x000fe20000410000 */
[----:B-1----:R-:W-:-:S04]  /*8420*/  FMUL.FTZ R6, R11, R6 ;  /* 0x000000060b067220 */ /* 0x002fc80000410000 */
[----:B------:R-:W-:Y:S01]  /*8430*/  FFMA.FTZ R24, R25, R6, R4 ;  /* 0x0000000619187223 */ /* 0x000fe20000010004 */
[----:B------:R-:W-:-:S07]  /*8440*/  FFMA.FTZ R25, R6, R8, R5 ;  /* 0x0000000806197223 */ /* 0x000fce0000010005 */
.L_x_6458:
[----:B------:R-:W-:Y:S05]  /*8450*/  BSYNC.RECONVERGENT B1 ;  /* 0x0000000000017941 */ /* 0x000fea0003800200 */
.L_x_6457:
        /* <DEDUP_REMOVED lines=20> */
.L_x_6460:
[----:B------:R-:W-:Y:S05]  /*85a0*/  BSYNC.RECONVERGENT B1 ;  /* 0x0000000000017941 */ /* 0x000fea0003800200 */
.L_x_6459:
[-C--:B------:R-:W-:Y:S01]  /*85b0*/  MOV R26, R10.reuse ;  /* 0x0000000a001a7202 */ /* 0x080fe20000000f00 */
[--C-:B------:R-:W-:Y:S01]  /*85c0*/  IMAD.MOV.U32 R30, RZ, RZ, R14.reuse ;  /* 0x000000ffff1e7224 */ /* 0x100fe200078e000e */
[----:B-1----:R-:W-:Y:S01]  /*85d0*/  MOV R7, R27 ;  /* 0x0000001b00077202 */ /* 0x002fe20000000f00 */
        /* <DEDUP_REMOVED lines=9> */
.L_x_6456:
[----:B------:R-:W-:Y:S05]  /*8670*/  BSYNC.RECONVERGENT B0 ;  /* 0x0000000000007941 */ /* 0x000fea0003800200 */
.L_x_6455:
[----:B------:R-:W-:Y:S01]  /*8680*/  ISETP.GT.U32.AND P0, PT, R35, 0x3, PT ;  /* 0x000000032300780c */ /* 0x000fe20003f04070 */
[----:B------:R-:W-:-:S12]  /*8690*/  IMAD.MOV.U32 R35, RZ, RZ, R37 ;  /* 0x000000ffff237224 */ /* 0x000fd800078e0025 */
[----:B------:R-:W-:Y:S05]  /*86a0*/  @P0 BRA `(.L_x_6461) ;  /* 0xfffffff800d80947 */ /* 0x000fea000383ffff */
.L_x_6454:
        /* <DEDUP_REMOVED lines=18> */
[----:B-12---:R-:W-:-:S07]  /*87d0*/  IMAD.MOV.U32 R34, RZ, RZ, R0 ;  /* 0x000000ffff227224 */ /* 0x006fce00078e0000 */
.L_x_6470:
        /* <DEDUP_REMOVED lines=35> */
.L_x_6467:
[----:B------:R-:W-:Y:S05]  /*8a10*/  BSYNC.RECONVERGENT B1 ;  /* 0x0000000000017941 */ /* 0x000fea0003800200 */
.L_x_6466:
        /* <DEDUP_REMOVED lines=20> */
.L_x_6469:
[----:B------:R-:W-:Y:S05]  /*8b60*/  BSYNC.RECONVERGENT B1 ;  /* 0x0000000000017941 */ /* 0x000fea0003800200 */
.L_x_6468:
[----:B------:R-:W-:Y:S01]  /*8b70*/  MOV R26, R10 ;  /* 0x0000000a001a7202 */ /* 0x000fe20000000f00 */
[----:B---3--:R-:W-:Y:S01]  /*8b80*/  IMAD.MOV.U32 R7, RZ, RZ, R27 ;  /* 0x000000ffff077224 */ /* 0x008fe200078e001b */
        /* <DEDUP_REMOVED lines=10> */
.L_x_6465:
[----:B------:R-:W-:Y:S05]  /*8c30*/  BSYNC.RECONVERGENT B0 ;  /* 0x0000000000007941 */ /* 0x000fea0003800200 */
.L_x_6464:
[----:B------:R-:W-:Y:S02]  /*8c40*/  ISETP.GT.U32.AND P0, PT, R34, 0x7f, PT ;  /* 0x0000007f2200780c */ /* 0x000fe40003f04070 */
[----:B------:R-:W-:-:S11]  /*8c50*/  MOV R34, R36 ;  /* 0x0000002400227202 */ /* 0x000fd60000000f00 */
[----:B------:R-:W-:Y:S05]  /*8c60*/  @P0 BRA `(.L_x_6470) ;  /* 0xfffffff800dc0947 */ /* 0x000fea000383ffff */
.L_x_6463:
[----:B------:R-:W-:Y:S01]  /*8c70*/  ISETP.GE.U32.AND P0, PT, R3, 0x2, PT ;  /* 0x000000020300780c */ /* 0x000fe20003f06070 */
[----:B------:R-:W-:Y:S05]  /*8c80*/  WARPSYNC.ALL ;  /* 0x0000000000007948 */ /* 0x000fea0003800000 */
[----:B------:R-:W-:Y:S07]  /*8c90*/  BAR.SYNC.DEFER_BLOCKING 0x0 ;  /* 0x0000000000007b1d */ /* 0x000fee0000010000 */
[----:B------:R-:W-:Y:S05]  /*8ca0*/  @!P0 BRA `(.L_x_6462) ;  /* 0x0000000400088947 */ /* 0x000fea0003800000 */
[----:B------:R-:W-:-:S07]  /*8cb0*/  IMAD.MOV.U32 R0, RZ, RZ, 0x1 ;  /* 0x00000001ff007424 */ /* 0x000fce00078e00ff */
.L_x_6475:
        /* <DEDUP_REMOVED lines=30> */
.L_x_6472:
[----:B------:R-:W-:Y:S05]  /*8ea0*/  BSYNC.RECONVERGENT B0 ;  /* 0x0000000000007941 */ /* 0x000fea0003800200 */
.L_x_6471:
        /* <DEDUP_REMOVED lines=30> */
.L_x_6474:
[----:B------:R-:W-:Y:S05]  /*9090*/  BSYNC.RECONVERGENT B0 ;  /* 0x0000000000007941 */ /* 0x000fea0003800200 */
.L_x_6473:
[----:B------:R-:W-:-:S04]  /*90a0*/  SHF.L.U32 R0, R0, 0x1, RZ ;  /* 0x0000000100007819 */ /* 0x000fc800000006ff */
[----:B------:R-:W-:-:S13]  /*90b0*/  ISETP.GE.AND P0, PT, R0, R3, PT ;  /* 0x000000030000720c */ /* 0x000fda0003f06270 */
[----:B------:R-:W-:Y:S05]  /*90c0*/  @!P0 BRA `(.L_x_6475) ;  /* 0xfffffff800fc8947 */ /* 0x000fea000383ffff */
.L_x_6462:
[----:B------:R-:W4:Y:S01]  /*90d0*/  LDC R0, c[0x0][0x56c] ;  /* 0x00015b00ff007b82 */ /* 0x000f220000000800 */
[----:B-12---:R-:W-:Y:S01]  /*90e0*/  IMAD.MOV.U32 R25, RZ, RZ, RZ ;  /* 0x000000ffff197224 */ /* 0x006fe200078e00ff */
[C---:B----4-:R-:W-:Y:S02]  /*90f0*/  ISETP.NE.AND P0, PT, R0.reuse, RZ, PT ;  /* 0x000000ff0000720c */ /* 0x050fe40003f05270 */
        /* <DEDUP_REMOVED lines=278> */
.L_x_6476:
[----:B------:R-:W-:Y:S01]  /*a260*/  MOV R27, RZ ;  /* 0x000000ff001b7202 */ /* 0x000fe20000000f00 */
[----:B------:R-:W-:Y:S06]  /*a270*/  @!P0 BRA `(.L_x_6477) ;  /* 0x0000001000488947 */ /* 0x000fec0003800000 */
        /* <DEDUP_REMOVED lines=274> */
.L_x_6477:
        /* <DEDUP_REMOVED lines=9> */
.L_x_6480:
        /* <DEDUP_REMOVED lines=22> */
.L_x_6479:
        /* <DEDUP_REMOVED lines=43> */
.L_x_6482:
[----:B------:R-:W-:-:S07]  /*b840*/  MOV R10, 0xb860 ;  /* 0x0000b860000a7802 */ /* 0x000fce0000000f00 */
[----:B0--3--:R-:W-:Y:S05]  /*b850*/  CALL.REL.NOINC `($__internal_25_$__cuda_sm20_div_u64) ;  /* 0x0000005c00b87944 */ /* 0x009fea0003c00000 */
[----:B------:R-:W-:Y:S01]  /*b860*/  MOV R8, R3 ;  /* 0x0000000300087202 */ /* 0x000fe20000000f00 */
[----:B------:R-:W-:-:S07]  /*b870*/  IMAD.MOV.U32 R9, RZ, RZ, R12 ;  /* 0x000000ffff097224 */ /* 0x000fce00078e000c */
.L_x_6483:
[----:B------:R-:W-:Y:S05]  /*b880*/  BSYNC.RECONVERGENT B0 ;  /* 0x0000000000007941 */ /* 0x000fea0003800200 */
.L_x_6481:
[----:B------:R-:W1:Y:S02]  /*b890*/  LDCU.64 UR4, c[0x0][0x780] ;  /* 0x0000f000ff0477ac */ /* 0x000e640008000a00 */
[----:B-1----:R-:W-:Y:S02]  /*b8a0*/  UISETP.NE.U32.AND UP0, UPT, UR4, URZ, UPT ;  /* 0x000000ff0400728c */ /* 0x002fe4000bf05070 */
[----:B------:R-:W-:Y:S02]  /*b8b0*/  IADD3 R36, P1, PT, R8, UR4, RZ ;  /* 0x0000000408247c10 */ /* 0x000fe4000ff3e0ff */
[----:B------:R-:W-:Y:S02]  /*b8c0*/  UISETP.NE.AND.EX UP0, UPT, UR5, URZ, UPT, UP0 ;  /* 0x000000ff0500728c */ /* 0x000fe4000bf05300 */
[----:B------:R-:W-:-:S04]  /*b8d0*/  IADD3.X R37, PT, PT, R9, UR5, RZ, P1, !PT ;  /* 0x0000000509257c10 */ /* 0x000fc80008ffe4ff */
[----:B------:R-:W-:-:S04]  /*b8e0*/  PLOP3.LUT P0, PT, PT, PT, UP0, 0x80, 0x8 ;  /* 0x000000000008781c */ /* 0x000fc80003f0f008 */
[----:B------:R-:W-:-:S13]  /*b8f0*/  PLOP3.LUT P0, PT, P0, PT, PT, 0x8, 0x80 ;  /* 0x000000000080781c */ /* 0x000fda000070e170 */
.L_x_6478:
        /* <DEDUP_REMOVED lines=287> */
.L_x_6485:
        /* <DEDUP_REMOVED lines=276> */
.L_x_6486:
        /* <DEDUP_REMOVED lines=29> */
.L_x_6488:
[----:B------:R-:W-:Y:S05]  /*de00*/  BSYNC.RECONVERGENT B0 ;  /* 0x0000000000007941 */ /* 0x000fea0003800200 */
.L_x_6487:
        /* <DEDUP_REMOVED lines=35> */
.L_x_6490:
[----:B------:R-:W-:Y:S05]  /*e040*/  BSYNC.RECONVERGENT B0 ;  /* 0x0000000000007941 */ /* 0x000fea0003800200 */
.L_x_6489:
        /* <DEDUP_REMOVED lines=21> */
[----:B----4-:R-:W-:-:S02]  /*e1a0*/  MOV R10, UR6 ;  /* 0x00000006000a7c02 */ /* 0x010fc40008000f00 */
[----:B------:R-:W-:Y:S01]  /*e1b0*/  MOV R11, UR7 ;  /* 0x00000007000b7c02 */ /* 0x000fe20008000f00 */
[----:B-----5:R-:W-:Y:S01]  /*e1c0*/  IMAD.U32 R8, RZ, RZ, UR8 ;  /* 0x00000008ff087e24 */ /* 0x020fe2000f8e00ff */
[----:B------:R-:W-:-:S04]  /*e1d0*/  MOV R9, UR9 ;  /* 0x0000000900097c02 */ /* 0x000fc80008000f00 */
        /* <DEDUP_REMOVED lines=21> */
.L_x_6499:
        /* <DEDUP_REMOVED lines=38> */
.L_x_6496:
[----:B------:R-:W-:Y:S05]  /*e590*/  BSYNC.RECONVERGENT B2 ;  /* 0x0000000000027941 */ /* 0x000fea0003800200 */
.L_x_6495:
        /* <DEDUP_REMOVED lines=26> */
.L_x_6498:
[----:B------:R-:W-:Y:S05]  /*e740*/  BSYNC.RECONVERGENT B2 ;  /* 0x0000000000027941 */ /* 0x000fea0003800200 */
.L_x_6497:
[----:B------:R-:W-:Y:S05]  /*e750*/  @!P3 BRA `(.L_x_6499) ;  /* 0xfffffff800f4b947 */ /* 0x000fea000383ffff */
[----:B------:R-:W-:Y:S05]  /*e760*/  BSYNC.RECONVERGENT B0 ;  /* 0x0000000000007941 */ /* 0x000fea0003800200 */
.L_x_6494:
[----:B------:R-:W-:Y:S05]  /*e770*/  BRA `(.L_x_6493) ;  /* 0x0000000400587947 */ /* 0x000fea0003800000 */
.L_x_6492:
[----:B------:R-:W2:Y:S01]  /*e780*/  LDCU UR4, c[0x0][0x3ac] ;  /* 0x00007580ff0477ac */ /* 0x000ea20008000800 */
[----:B-1-3--:R-:W-:Y:S01]  /*e790*/  IMAD.U32 R4, RZ, RZ, UR8 ;  /* 0x00000008ff047e24 */ /* 0x00afe2000f8e00ff */
        /* <DEDUP_REMOVED lines=16> */
.L_x_6504:
        /* <DEDUP_REMOVED lines=39> */
.L_x_6501:
[----:B------:R-:W-:Y:S05]  /*eb10*/  BSYNC.RECONVERGENT B0 ;  /* 0x0000000000007941 */ /* 0x000fea0003800200 */
.L_x_6500:
        /* <DEDUP_REMOVED lines=26> */
.L_x_6503:
[----:B------:R-:W-:Y:S05]  /*ecc0*/  BSYNC.RECONVERGENT B0 ;  /* 0x0000000000007941 */ /* 0x000fea0003800200 */
.L_x_6502:
[----:B------:R-:W-:Y:S05]  /*ecd0*/  @!P3 BRA `(.L_x_6504) ;  /* 0xfffffff800f0b947 */ /* 0x000fea000383ffff */
.L_x_6493:
[----:B------:R-:W-:Y:S05]  /*ece0*/  BSYNC.RECONVERGENT B1 ;  /* 0x0000000000017941 */ /* 0x000fea0003800200 */
.L_x_6491:
        /* <DEDUP_REMOVED lines=13> */
.L_x_6512:
        /* <DEDUP_REMOVED lines=35> */
.L_x_6509:
[----:B------:R-:W-:Y:S05]  /*eff0*/  BSYNC.RECONVERGENT B1 ;  /* 0x0000000000017941 */ /* 0x000fea0003800200 */
.L_x_6508:
        /* <DEDUP_REMOVED lines=20> */
.L_x_6511:
[----:B------:R-:W-:Y:S05]  /*f140*/  BSYNC.RECONVERGENT B1 ;  /* 0x0000000000017941 */ /* 0x000fea0003800200 */
.L_x_6510:
        /* <DEDUP_REMOVED lines=12> */
.L_x_6507:
[----:B------:R-:W-:Y:S05]  /*f210*/  BSYNC.RECONVERGENT B0 ;  /* 0x0000000000007941 */ /* 0x000fea0003800200 */
.L_x_6506:
[----:B------:R-:W-:-:S03]  /*f220*/  UISETP.GT.U32.AND UP0, UPT, UR4, 0x3, UPT ;  /* 0x000000030400788c */ /* 0x000fc6000bf04070 */
[----:B------:R-:W-:-:S06]  /*f230*/  UMOV UR4, UR7 ;  /* 0x0000000700047c82 */ /* 0x000fcc0008000000 */
[----:B------:R-:W-:Y:S05]  /*f240*/  BRA.U UP0, `(.L_x_6512) ;  /* 0xfffffff900dc7547 */ /* 0x000fea000b83ffff */
.L_x_6505:
        /* <DEDUP_REMOVED lines=12> */
.L_x_6521:
        /* <DEDUP_REMOVED lines=34> */
.L_x_6518:
[----:B------:R-:W-:Y:S05]  /*f530*/  BSYNC.RECONVERGENT B1 ;  /* 0x0000000000017941 */ /* 0x000fea0003800200 */
.L_x_6517:
        /* <DEDUP_REMOVED lines=20> */
.L_x_6520:
[----:B------:R-:W-:Y:S05]  /*f680*/  BSYNC.RECONVERGENT B1 ;  /* 0x0000000000017941 */ /* 0x000fea0003800200 */
.L_x_6519:
        /* <DEDUP_REMOVED lines=12> */
.L_x_6516:
[----:B------:R-:W-:Y:S05]  /*f750*/  BSYNC.RECONVERGENT B0 ;  /* 0x0000000000007941 */ /* 0x000fea0003800200 */
.L_x_6515:
[----:B------:R-:W-:Y:S02]  /*f760*/  ISETP.GT.U32.AND P2, PT, R2, 0x7f, PT ;  /* 0x0000007f0200780c */ /* 0x000fe40003f44070 */
[----:B------:R-:W-:-:S11]  /*f770*/  MOV R2, R16 ;  /* 0x0000001000027202 */ /* 0x000fd60000000f00 */
[----:B------:R-:W-:Y:S05]  /*f780*/  @P2 BRA `(.L_x_6521) ;  /* 0xfffffff800e02947 */ /* 0x000fea000383ffff */
.L_x_6514:
[----:B------:R-:W-:Y:S01]  /*f790*/  BAR.SYNC.DEFER_BLOCKING 0x0 ;  /* 0x0000000000007b1d */ /* 0x000fe20000010000 */
[----:B------:R-:W-:-:S09]  /*f7a0*/  UISETP.GE.U32.AND UP0, UPT, UR4, 0x2, UPT ;  /* 0x000000020400788c */ /* 0x000fd2000bf06070 */
[----:B------:R-:W-:Y:S05]  /*f7b0*/  BRA.U !UP0, `(.L_x_6513) ;  /* 0x0000000508087547 */ /* 0x000fea000b800000 */
[----:B-1234-:R-:W-:-:S07]  /*f7c0*/  HFMA2 R0, -RZ, RZ, 0, 5.9604644775390625e-08 ;  /* 0x00000001ff007431 */ /* 0x01efce00000001ff */
.L_x_6526:
        /* <DEDUP_REMOVED lines=30> */
.L_x_6523:
[----:B------:R-:W-:Y:S05]  /*f9b0*/  BSYNC.RECONVERGENT B0 ;  /* 0x0000000000007941 */ /* 0x000fea0003800200 */
.L_x_6522:
        /* <DEDUP_REMOVED lines=30> */
.L_x_6525:
[----:B------:R-:W-:Y:S05]  /*fba0*/  BSYNC.RECONVERGENT B0 ;  /* 0x0000000000007941 */ /* 0x000fea0003800200 */
.L_x_6524:
[----:B------:R-:W-:-:S05]  /*fbb0*/  IMAD.SHL.U32 R0, R0, 0x2, RZ ;  /* 0x0000000200007824 */ /* 0x000fca00078e00ff */
[----:B------:R-:W-:-:S13]  /*fbc0*/  ISETP.GE.AND P2, PT, R0, UR4, PT ;  /* 0x0000000400007c0c */ /* 0x000fda000bf46270 */
[----:B------:R-:W-:Y:S05]  /*fbd0*/  @!P2 BRA `(.L_x_6526) ;  /* 0xfffffff800fca947 */ /* 0x000fea000383ffff */
.L_x_6513:
        /* <DEDUP_REMOVED lines=21> */
.L_x_6529:
        /* <DEDUP_REMOVED lines=9> */
.L_x_6528:
[----:B------:R-:W5:Y:S02]  /*fdc0*/  LDCU.U8 UR4, c[0x0][0x7a1] ;  /* 0x0000f420ff0477ac */ /* 0x000f640008000000 */
[----:B-----5:R-:W-:-:S09]  /*fdd0*/  UISETP.NE.AND UP0, UPT, UR4, URZ, UPT ;  /* 0x000000ff0400728c */ /* 0x020fd2000bf05270 */
[----:B------:R-:W-:Y:S05]  /*fde0*/  BRA.U !UP0, `(.L_x_6530) ;  /* 0x0000000108a87547 */ /* 0x000fea000b800000 */
[----:B------:R-:W5:Y:S01]  /*fdf0*/  LDC R2, c[0x0][0x7a4] ;  /* 0x0001e900ff027b82 */ /* 0x000f620000000800 */
[----:B------:R-:W1:Y:S01]  /*fe00*/  LDCU UR5, c[0x0][0x380] ;  /* 0x00007000ff0577ac */ /* 0x000e620008000800 */
[----:B--23--:R-:W-:Y:S01]  /*fe10*/  F2F.BF16.F32 R8, R8 ;  /* 0x0000000800087304 */ /* 0x00cfe20000202000 */
[----:B------:R-:W2:Y:S01]  /*fe20*/  LDCU.U8 UR4, c[0x0][0x384] ;  /* 0x00007080ff0477ac */ /* 0x000ea20008000000 */
[C---:B-1--4-:R-:W-:Y:S01]  /*fe30*/  FADD.FTZ R0, R11.reuse, -UR5 ;  /* 0x800000050b007e21 */ /* 0x052fe20008010000 */
[----:B------:R-:W-:Y:S02]  /*fe40*/  FSETP.GT.FTZ.AND P2, PT, R11, UR5, PT ;  /* 0x000000050b007c0b */ /* 0x000fe4000bf54000 */
[C---:B-----5:R-:W-:Y:S02]  /*fe50*/  ISETP.GE.AND P1, PT, R2.reuse, 0x1, PT ;  /* 0x000000010200780c */ /* 0x060fe40003f26270 */
[----:B------:R-:W-:Y:S01]  /*fe60*/  ISETP.GE.AND P0, PT, R2, 0x2, PT ;  /* 0x000000020200780c */ /* 0x000fe20003f06270 */
[----:B------:R-:W-:Y:S01]  /*fe70*/  FADD.FTZ R2, R7, -UR5 ;  /* 0x8000000507027e21 */ /* 0x000fe20008010000 */
[----:B------:R-:W-:-:S02]  /*fe80*/  FSEL R0, R0, RZ, P2 ;  /* 0x000000ff00007208 */ /* 0x000fc40001000000 */
[----:B------:R-:W-:-:S04]  /*fe90*/  FSETP.GT.FTZ.AND P2, PT, R7, UR5, PT ;  /* 0x0000000507007c0b */ /* 0x000fc8000bf54000 */
[----:B------:R-:W-:Y:S01]  /*fea0*/  FSEL R2, R2, RZ, P2 ;  /* 0x000000ff02027208 */ /* 0x000fe20001000000 */
[----:B------:R-:W1:Y:S01]  /*feb0*/  MUFU.RCP R0, R0 ;  /* 0x0000000000007308 */ /* 0x000e620000001000 */
[----:B--2---:R-:W-:Y:S01]  /*fec0*/  ISETP.NE.AND P2, PT, RZ, UR4, PT ;  /* 0x00000004ff007c0c */ /* 0x004fe2000bf45270 */
[----:B0-----:R-:W0:Y:S02]  /*fed0*/  @P1 LDC.64 R10, c[0x0][0x770] ;  /* 0x0001dc00ff0a1b82 */ /* 0x001e240000000a00 */
[----:B------:R-:W-:-:S04]  /*fee0*/  @P0 LOP3.LUT R7, R27, 0xfffffffc, RZ, 0xc0, !PT ;  /* 0xfffffffc1b070812 */ /* 0x000fc800078ec0ff */
[----:B------:R-:W2:Y:S02]  /*fef0*/  MUFU.RCP R2, R2 ;  /* 0x0000000200027308 */ /* 0x000ea40000001000 */
[----:B------:R-:W3:Y:S08]  /*ff00*/  @P0 LDC.64 R12, c[0x0][0x778] ;  /* 0x0001de00ff0c0b82 */ /* 0x000ef00000000a00 */
[----:B------:R-:W4:Y:S01]  /*ff10*/  @P1 LDC.64 R14, c[0x0][0x770] ;  /* 0x0001dc00ff0e1b82 */ /* 0x000f220000000a00 */
[----:B-1----:R-:W-:-:S06]  /*ff20*/  FMUL.FTZ R9, R0, R9 ;  /* 0x0000000900097220 */ /* 0x002fcc0000410000 */
[----:B------:R-:W1:Y:S01]  /*ff30*/  @P2 MUFU.SQRT R9, R9 ;  /* 0x0000000900092308 */ /* 0x000e620000002000 */
[----:B--2---:R-:W-:-:S07]  /*ff40*/  FMUL.FTZ R5, R2, R5 ;  /* 0x0000000502057220 */ /* 0x004fce0000410000 */
[----:B------:R-:W2:Y:S01]  /*ff50*/  @P2 MUFU.SQRT R5, R5 ;  /* 0x0000000500052308 */ /* 0x000ea20000002000 */
[----:B0-----:R-:W-:Y:S02]  /*ff60*/  @P1 IADD3 R2, P2, PT, R27, R10, RZ ;  /* 0x0000000a1b021210 */ /* 0x001fe40007f5e0ff */
[----:B---3--:R-:W-:Y:S02]  /*ff70*/  @P0 IADD3 R6, P3, PT, R7, R12, RZ ;  /* 0x0000000c07060210 */ /* 0x008fe40007f7e0ff */
[----:B------:R-:W-:Y:S02]  /*ff80*/  @P1 IADD3.X R3, PT, PT, RZ, R11, RZ, P2, !PT ;  /* 0x0000000bff031210 */ /* 0x000fe400017fe4ff */
[----:B------:R-:W-:Y:S02]  /*ff90*/  @P0 IADD3.X R7, PT, PT, RZ, R13, RZ, P3, !PT ;  /* 0x0000000dff070210 */ /* 0x000fe40001ffe4ff */
[----:B----4-:R-:W-:Y:S01]  /*ffa0*/  @P1 IADD3 R10, P4, PT, R25, R14, RZ ;  /* 0x0000000e190a1210 */ /* 0x010fe20007f9e0ff */
[----:B-1----:R0:W-:Y:S01]  /*ffb0*/  @P1 STG.E desc[UR36][R2.64], R9 ;  /* 0x0000000902001986 */ /* 0x0021e2000c101924 */
[----:B------:R-:W-:-:S03]  /*ffc0*/  SHF.L.U32 R13, R8, 0x10, RZ ;  /* 0x00000010080d7819 */ /* 0x000fc600000006ff */
[----:B------:R-:W-:Y:S02]  /*ffd0*/  @P1 IMAD.X R11, RZ, RZ, R15, P4 ;  /* 0x000000ffff0b1224 */ /* 0x000fe400020e060f */
[----:B------:R0:W-:Y:S04]  /*ffe0*/  @P0 STG.E desc[UR36][R6.64], R13 ;  /* 0x0000000d06000986 */ /* 0x0001e8000c101924 */
[----:B--2---:R0:W-:Y:S01]  /*fff0*/  @P1 STG.E desc[UR36][R10.64], R5 ;  /* 0x000000050a001986 */ /* 0x0041e2000c101924 */
        /* <DEDUP_REMOVED lines=9> */
.L_x_6530:
        /* <DEDUP_REMOVED lines=16> */
.L_x_6531:
        /* <DEDUP_REMOVED lines=15> */
.L_x_6532:
[----:B------:R-:W-:Y:S05]  /*10280*/  EXIT ;  /* 0x000000000000794d */ /* 0x000fea0003800000 */
.L_x_6527:
        /* <DEDUP_REMOVED lines=31> */
.L_x_6535:
[----:B------:R-:W-:Y:S05]  /*10480*/  BSYNC.RECONVERGENT B0 ;  /* 0x0000000000007941 */ /* 0x000fea0003800200 */
.L_x_6534:
        /* <DEDUP_REMOVED lines=20> */
.L_x_6536:
[----:B------:R-:W-:Y:S05]  /*105d0*/  BSYNC.RECONVERGENT B0 ;  /* 0x0000000000007941 */ /* 0x000fea0003800200 */
.L_x_6533:
[----:B------:R-:W5:Y:S02]  /*105e0*/  LDCU.U8 UR4, c[0x0][0x7a1] ;  /* 0x0000f420ff0477ac */ /* 0x000f640008000000 */
[----:B-----5:R-:W-:-:S09]  /*105f0*/  UISETP.NE.AND UP0, UPT, UR4, URZ, UPT ;  /* 0x000000ff0400728c */ /* 0x020fd2000bf05270 */
[----:B------:R-:W-:Y:S05]  /*10600*/  BRA.U !UP0, `(.L_x_6537) ;  /* 0x0000000108a87547 */ /* 0x000fea000b800000 */
[----:B------:R-:W5:Y:S01]  /*10610*/  LDC R2, c[0x0][0x7a4] ;  /* 0x0001e900ff027b82 */ /* 0x000f620000000800 */
[----:B------:R-:W1:Y:S01]  /*10620*/  LDCU UR5, c[0x0][0x380] ;  /* 0x00007000ff0577ac */ /* 0x000e620008000800 */
[----:B--23--:R-:W2:Y:S01]  /*10630*/  F2F.BF16.F32 R8, R8 ;  /* 0x0000000800087304 */ /* 0x00cea20000202000 */
[----:B------:R-:W3:Y:S01]  /*10640*/  LDCU.U8 UR4, c[0x0][0x384] ;  /* 0x00007080ff0477ac */ /* 0x000ee20008000000 */
[----:B--2---:R-:W-:Y:S02]  /*10650*/  IMAD.U32 R9, R8, 0x10000, RZ ;  /* 0x0001000008097824 */ /* 0x004fe400078e00ff */
        /* <DEDUP_REMOVED lines=9> */
[----:B---3--:R-:W-:Y:S01]  /*106f0*/  ISETP.NE.AND P2, PT, RZ, UR4, PT ;  /* 0x00000004ff007c0c */ /* 0x008fe2000bf45270 */
[----:B0-----:R-:W0:Y:S06]  /*10700*/  @P1 LDC.64 R6, c[0x0][0x770] ;  /* 0x0001dc00ff061b82 */ /* 0x001e2c0000000a00 */
[----:B------:R-:W2:Y:S02]  /*10710*/  MUFU.RCP R2, R2 ;  /* 0x0000000200027308 */ /* 0x000ea40000001000 */
[----:B------:R-:W3:Y:S08]  /*10720*/  @P0 LDC.64 R10, c[0x0][0x778] ;  /* 0x0001de00ff0a0b82 */ /* 0x000ef00000000a00 */
[----:B------:R-:W4:Y:S01]  /*10730*/  @P1 LDC.64 R12, c[0x0][0x770] ;  /* 0x0001dc00ff0c1b82 */ /* 0x000f220000000a00 */
[----:B-1----:R-:W-:Y:S01]  /*10740*/  FMUL.FTZ R5, R0, R3 ;  /* 0x0000000300057220 */ /* 0x002fe20000410000 */
[----:B------:R-:W-:-:S05]  /*10750*/  @P0 LOP3.LUT R3, R27, 0xfffffffc, RZ, 0xc0, !PT ;  /* 0xfffffffc1b030812 */ /* 0x000fca00078ec0ff */
[----:B------:R-:W1:Y:S01]  /*10760*/  @P2 MUFU.SQRT R5, R5 ;  /* 0x0000000500052308 */ /* 0x000e620000002000 */
[----:B--2---:R-:W-:-:S07]  /*10770*/  FMUL.FTZ R15, R2, R15 ;  /* 0x0000000f020f7220 */ /* 0x004fce0000410000 */
[----:B------:R-:W2:Y:S01]  /*10780*/  @P2 MUFU.SQRT R15, R15 ;  /* 0x0000000f000f2308 */ /* 0x000ea20000002000 */
[----:B0-----:R-:W-:Y:S02]  /*10790*/  @P1 IADD3 R2, P2, PT, R27, R6, RZ ;  /* 0x000000061b021210 */ /* 0x001fe40007f5e0ff */
[----:B---3--:R-:W-:-:S03]  /*107a0*/  @P0 IADD3 R6, P3, PT, R3, R10, RZ ;  /* 0x0000000a03060210 */ /* 0x008fc60007f7e0ff */
[----:B------:R-:W-:Y:S01]  /*107b0*/  @P1 IMAD.X R3, RZ, RZ, R7, P2 ;  /* 0x000000ffff031224 */ /* 0x000fe200010e0607 */
[----:B------:R-:W-:Y:S02]  /*107c0*/  @P0 IADD3.X R7, PT, PT, RZ, R11, RZ, P3, !PT ;  /* 0x0000000bff070210 */ /* 0x000fe40001ffe4ff */
[----:B----4-:R-:W-:Y:S02]  /*107d0*/  @P1 IADD3 R10, P4, PT, R25, R12, RZ ;  /* 0x0000000c190a1210 */ /* 0x010fe40007f9e0ff */
[----:B-1----:R0:W-:Y:S02]  /*107e0*/  @P1 STG.E desc[UR36][R2.64], R5 ;  /* 0x0000000502001986 */ /* 0x0021e4000c101924 */
[----:B------:R-:W-:Y:S02]  /*107f0*/  @P1 IADD3.X R11, PT, PT, RZ, R13, RZ, P4, !PT ;  /* 0x0000000dff0b1210 */ /* 0x000fe400027fe4ff */
[----:B------:R0:W-:Y:S04]  /*10800*/  @P0 STG.E desc[UR36][R6.64], R9 ;  /* 0x0000000906000986 */ /* 0x0001e8000c101924 */
[----:B--2---:R0:W-:Y:S01]  /*10810*/  @P1 STG.E desc[UR36][R10.64], R15 ;  /* 0x0000000f0a001986 */ /* 0x0041e2000c101924 */
[----:B------:R-:W-:Y:S05]  /*10820*/  @!P0 EXIT ;  /* 0x000000000000894d */ /* 0x000fea0003800000 */
[----:B------:R-:W1:Y:S01]  /*10830*/  LDCU.64 UR4, c[0x0][0x778] ;  /* 0x0000ef00ff0477ac */ /* 0x000e620008000a00 */
[----:B------:R-:W2:Y:S01]  /*10840*/  F2F.BF16.F32 R4, R4 ;  /* 0x0000000400047304 */ /* 0x000ea20000202000 */
[----:B0-----:R-:W-:Y:S02]  /*10850*/  LOP3.LUT R2, R25, 0xfffffffc, RZ, 0xc0, !PT ;  /* 0xfffffffc19027812 */ /* 0x001fe400078ec0ff */
[----:B--2---:R-:W-:Y:S02]  /*10860*/  SHF.L.U32 R5, R4, 0x10, RZ ;  /* 0x0000001004057819 */ /* 0x004fe400000006ff */
[----:B-1----:R-:W-:-:S04]  /*10870*/  IADD3 R2, P0, PT, R2, UR4, RZ ;  /* 0x0000000402027c10 */ /* 0x002fc8000ff1e0ff */
[----:B------:R-:W-:-:S05]  /*10880*/  IADD3.X R3, PT, PT, RZ, UR5, RZ, P0, !PT ;  /* 0x00000005ff037c10 */ /* 0x000fca00087fe4ff */
[----:B------:R-:W-:Y:S01]  /*10890*/  STG.E desc[UR36][R2.64], R5 ;  /* 0x0000000502007986 */ /* 0x000fe2000c101924 */
[----:B------:R-:W-:Y:S05]  /*108a0*/  EXIT ;  /* 0x000000000000794d */ /* 0x000fea0003800000 */
.L_x_6537:
        /* <DEDUP_REMOVED lines=9> */
.L_x_6484:
        /* <DEDUP_REMOVED lines=17> */
[----:B------:R-:W-:Y:S02]  /*10a50*/  HFMA2 R12, -RZ, RZ, 0, 5.9604644775390625e-08 ;  /* 0x00000001ff0c7431 */ /* 0x000fe400000001ff */
[----:B------:R-:W-:Y:S01]  /*10a60*/  IMAD.MOV.U32 R8, RZ, RZ, 0x2dd ;  /* 0x000002ddff087424 */ /* 0x000fe200078e00ff */
[----:B------:R1:W2:Y:S01]  /*10a70*/  LDC.64 R2, c[0x4][R0] ;  /* 0x0100000000027b82 */ /* 0x0002a20000000a00 */
[----:B------:R-:W4:Y:S01]  /*10a80*/  LDCU.64 UR6, c[0x4][0x578] ;  /* 0x0100af00ff0677ac */ /* 0x000f220008000a00 */
[----:B------:R-:W-:Y:S01]  /*10a90*/  MOV R13, RZ ;  /* 0x000000ff000d7202 */ /* 0x000fe20000000f00 */
[----:B------:R-:W5:Y:S01]  /*10aa0*/  LDCU.64 UR8, c[0x4][0x78] ;  /* 0x01000f00ff0877ac */ /* 0x000f620008000a00 */
[----:B---3--:R-:W-:Y:S01]  /*10ab0*/  IMAD.U32 R4, RZ, RZ, UR4 ;  /* 0x00000004ff047e24 */ /* 0x008fe2000f8e00ff */
[----:B------:R-:W-:-:S02]  /*10ac0*/  MOV R5, UR5 ;  /* 0x0000000500057c02 */ /* 0x000fc40008000f00 */
[----:B----4-:R-:W-:Y:S01]  /*10ad0*/  MOV R6, UR6 ;  /* 0x0000000600067c02 */ /* 0x010fe20008000f00 */
[----:B------:R-:W-:Y:S01]  /*10ae0*/  IMAD.U32 R7, RZ, RZ, UR7 ;  /* 0x00000007ff077e24 */ /* 0x000fe2000f8e00ff */
[----:B-----5:R-:W-:Y:S02]  /*10af0*/  MOV R10, UR8 ;  /* 0x00000008000a7c02 */ /* 0x020fe40008000f00 */
[----:B-1----:R-:W-:-:S07]  /*10b00*/  MOV R11, UR9 ;  /* 0x00000009000b7c02 */ /* 0x002fce0008000f00 */
[----:B------:R-:W-:-:S07]  /*10b10*/  LEPC R20, `(.L_x_6540) ;  /* 0x000000001014794e */ /* 0x000fce0000000000 */
[----:B0-2---:R-:W-:Y:S05]  /*10b20*/  CALL.ABS.NOINC R2 ;  /* 0x0000000002007343 */ /* 0x005fea0003c00000 */
.L_x_6540:
        /* <DEDUP_REMOVED lines=9> */
.L_x_6539:
[----:B------:R-:W1:Y:S02]  /*10bc0*/  LDCU.U8 UR4, c[0x0][0x7a1] ;  /* 0x0000f420ff0477ac */ /* 0x000e640008000000 */
[----:B-1----:R-:W-:-:S09]  /*10bd0*/  UISETP.NE.AND UP0, UPT, UR4, URZ, UPT ;  /* 0x000000ff0400728c */ /* 0x002fd2000bf05270 */
[----:B------:R-:W-:Y:S05]  /*10be0*/  BRA.U !UP0, `(.L_x_6541) ;  /* 0x0000000108a87547 */ /* 0x000fea000b800000 */
[----:B------:R-:W1:Y:S01]  /*10bf0*/  LDC R2, c[0x0][0x7a4] ;  /* 0x0001e900ff027b82 */ /* 0x000e620000000800 */
[----:B------:R-:W2:Y:S01]  /*10c00*/  LDCU UR5, c[0x0][0x380] ;  /* 0x00007000ff0577ac */ /* 0x000ea20008000800 */
[----:B---3--:R-:W-:Y:S01]  /*10c10*/  F2F.BF16.F32 R4, R4 ;  /* 0x0000000400047304 */ /* 0x008fe20000202000 */
        /* <DEDUP_REMOVED lines=8> */
[----:B------:R-:W-:Y:S01]  /*10ca0*/  FSEL R2, R2, RZ, P2 ;  /* 0x000000ff02027208 */ /* 0x000fe20001000000 */
        /* <DEDUP_REMOVED lines=14> */
[----:B------:R-:W-:Y:S01]  /*10d90*/  @P0 IADD3.X R7, PT, PT, RZ, R11, RZ, P3, !PT ;  /* 0x0000000bff070210 */ /* 0x000fe20001ffe4ff */
[----:B------:R-:W-:Y:S01]  /*10da0*/  IMAD.U32 R11, R4, 0x10000, RZ ;  /* 0x00010000040b7824 */ /* 0x000fe200078e00ff */
[----:B-----5:R-:W-:Y:S02]  /*10db0*/  @P1 IADD3 R8, P4, PT, R27, R12, RZ ;  /* 0x0000000c1b081210 */ /* 0x020fe40007f9e0ff */
[----:B-1----:R1:W-:Y:S02]  /*10dc0*/  @P1 STG.E desc[UR36][R2.64], R5 ;  /* 0x0000000502001986 */ /* 0x0023e4000c101924 */
[----:B------:R-:W-:Y:S02]  /*10dd0*/  @P1 IADD3.X R9, PT, PT, RZ, R13, RZ, P4, !PT ;  /* 0x0000000dff091210 */ /* 0x000fe400027fe4ff */
[----:B------:R1:W-:Y:S04]  /*10de0*/  @P0 STG.E desc[UR36][R6.64], R11 ;  /* 0x0000000b06000986 */ /* 0x0003e8000c101924 */
[----:B---3--:R1:W-:Y:S01]  /*10df0*/  @P1 STG.E desc[UR36][R8.64], R21 ;  /* 0x0000001508001986 */ /* 0x0083e2000c101924 */
        /* <DEDUP_REMOVED lines=9> */
.L_x_6541:
        /* <DEDUP_REMOVED lines=16> */
.L_x_6542:
[----:B------:R-:W0:Y:S01]  /*10f90*/  LDC.64 R2, c[0x4][R2] ;  /* 0x0100000002027b82 */ /* 0x000e220000000a00 */
[----:B------:R-:W1:Y:S01]  /*10fa0*/  LDCU.64 UR4, c[0x4][0x580] ;  /* 0x0100b000ff0477ac */ /* 0x000e620008000a00 */
[----:B------:R-:W-:Y:S02]  /*10fb0*/  HFMA2 R12, -RZ, RZ, 0, 5.9604644775390625e-08 ;  /* 0x00000001ff0c7431 */ /* 0x000fe400000001ff */
[----:B------:R-:W-:Y:S01]  /*10fc0*/  IMAD.MOV.U32 R8, RZ, RZ, 0x2e9 ;  /* 0x000002e9ff087424 */ /* 0x000fe200078e00ff */
[----:B------:R-:W-:Y:S01]  /*10fd0*/  MOV R13, RZ ;  /* 0x000000ff000d7202 */ /* 0x000fe20000000f00 */
[----:B------:R-:W2:Y:S01]  /*10fe0*/  LDCU.64 UR6, c[0x4][0x578] ;  /* 0x0100af00ff0677ac */ /* 0x000ea20008000a00 */
[----:B------:R-:W3:Y:S01]  /*10ff0*/  LDCU.64 UR8, c[0x4][0x68] ;  /* 0x01000d00ff0877ac */ /* 0x000ee20008000a00 */
[----:B-1----:R-:W-:Y:S01]  /*11000*/  IMAD.U32 R4, RZ, RZ, UR4 ;  /* 0x00000004ff047e24 */ /* 0x002fe2000f8e00ff */
[----:B------:R-:W-:Y:S02]  /*11010*/  MOV R5, UR5 ;  /* 0x0000000500057c02 */ /* 0x000fe40008000f00 */
[----:B--2---:R-:W-:Y:S01]  /*11020*/  MOV R6, UR6 ;  /* 0x0000000600067c02 */ /* 0x004fe20008000f00 */
[----:B------:R-:W-:Y:S01]  /*11030*/  IMAD.U32 R7, RZ, RZ, UR7 ;  /* 0x00000007ff077e24 */ /* 0x000fe2000f8e00ff */
[----:B---3--:R-:W-:-:S02]  /*11040*/  MOV R10, UR8 ;  /* 0x00000008000a7c02 */ /* 0x008fc40008000f00 */
[----:B------:R-:W-:-:S07]  /*11050*/  MOV R11, UR9 ;  /* 0x00000009000b7c02 */ /* 0x000fce0008000f00 */
[----:B------:R-:W-:-:S07]  /*11060*/  LEPC R20, `(.L_x_6543) ;  /* 0x000000001014794e */ /* 0x000fce0000000000 */
[----:B0-----:R-:W-:Y:S05]  /*11070*/  CALL.ABS.NOINC R2 ;  /* 0x0000000002007343 */ /* 0x001fea0003c00000 */
.L_x_6543:
[----:B------:R-:W-:Y:S05]  /*11080*/  EXIT ;  /* 0x000000000000794d */ /* 0x000fea0003800000 */
.L_x_6538:
[----:B------:R-:W1:Y:S01]  /*11090*/  LDCU.U8 UR4, c[0x0][0x7a0] ;  /* 0x0000f400ff0477ac */ /* 0x000e620008000000 */
[----:B------:R-:W-:Y:S01]  /*110a0*/  IMAD.MOV.U32 R9, RZ, RZ, R23 ;  /* 0x000000ffff097224 */ /* 0x000fe200078e0017 */
[----:B------:R-:W-:Y:S01]  /*110b0*/  MOV R11, R21 ;  /* 0x00000015000b7202 */ /* 0x000fe20000000f00 */
[----:B------:R-:W-:Y:S01]  /*110c0*/  IMAD.MOV.U32 R3, RZ, RZ, R5 ;  /* 0x000000ffff037224 */ /* 0x000fe200078e0005 */
        /* <DEDUP_REMOVED lines=28> */
.L_x_6546:
[----:B------:R-:W-:Y:S05]  /*11290*/  BSYNC.RECONVERGENT B0 ;  /* 0x0000000000007941 */ /* 0x000fea0003800200 */
.L_x_6545:
[----:B------:R-:W-:Y:S01]  /*112a0*/  BSSY.RECONVERGENT B0, `(.L_x_6544) ;  /* 0x0000013000007945 */ /* 0x000fe20003800200 */
[----:B------:R-:W-:-:S03]  /*112b0*/  MOV R11, R21 ;  /* 0x00000015000b7202 */ /* 0x000fc60000000f00 */
        /* <DEDUP_REMOVED lines=12> */
[----:B------:R-:W-:-:S03]  /*11380*/  @P0 FFMA.FTZ R20, R0, R5, R15 ;  /* 0x0000000500140223 */ /* 0x000fc6000001000f */
[----:B------:R-:W-:Y:S01]  /*11390*/  @P0 FMUL.FTZ R7, R12, R2 ;  /* 0x000000020c070220 */ /* 0x000fe20000410000 */
[----:B----4-:R-:W-:Y:S01]  /*113a0*/  @P0 FADD.FTZ R2, R21, R11 ;  /* 0x0000000b15020221 */ /* 0x010fe20000010000 */
[----:B---3--:R-:W-:-:S03]  /*113b0*/  @P0 MOV R22, 0xffffffff ;  /* 0xffffffff00160802 */ /* 0x008fc60000000f00 */
[----:B-1----:R-:W-:-:S07]  /*113c0*/  @P0 FFMA.FTZ R11, R5, R7, R2 ;  /* 0x00000007050b0223 */ /* 0x002fce0000010002 */
.L_x_6547:
[----:B------:R-:W-:Y:S05]  /*113d0*/  BSYNC.RECONVERGENT B0 ;  /* 0x0000000000007941 */ /* 0x000fea0003800200 */
.L_x_6544:
        /* <DEDUP_REMOVED lines=17> */
[----:B------:R-:W2:Y:S06]  /*114f0*/  @P1 LDC.64 R6, c[0x0][0x770] ;  /* 0x0001dc00ff061b82 */ /* 0x000eac0000000a00 */
[----:B------:R-:W3:Y:S02]  /*11500*/  MUFU.RCP R2, R2 ;  /* 0x0000000200027308 */ /* 0x000ee40000001000 */
[----:B------:R-:W4:Y:S08]  /*11510*/  @P0 LDC.64 R8, c[0x0][0x778] ;  /* 0x0001de00ff080b82 */ /* 0x000f300000000a00 */
[----:B------:R-:W5:Y:S01]  /*11520*/  @P1 LDC.64 R12, c[0x0][0x770] ;  /* 0x0001dc00ff0c1b82 */ /* 0x000f620000000a00 */
[----:B-1----:R-:W-:Y:S01]  /*11530*/  FMUL.FTZ R5, R0, R3 ;  /* 0x0000000300057220 */ /* 0x002fe20000410000 */
[----:B------:R-:W-:-:S05]  /*11540*/  @P0 LOP3.LUT R3, R25, 0xfffffffc, RZ, 0xc0, !PT ;  /* 0xfffffffc19030812 */ /* 0x000fca00078ec0ff */
[----:B------:R-:W1:Y:S01]  /*11550*/  @P2 MUFU.SQRT R5, R5 ;  /* 0x0000000500052308 */ /* 0x000e620000002000 */
[----:B---3--:R-:W-:-:S07]  /*11560*/  FMUL.FTZ R11, R2, R11 ;  /* 0x0000000b020b7220 */ /* 0x008fce0000410000 */
[----:B------:R-:W3:Y:S01]  /*11570*/  @P2 MUFU.SQRT R11, R11 ;  /* 0x0000000b000b2308 */ /* 0x000ee20000002000 */
[----:B--2---:R-:W-:Y:S02]  /*11580*/  @P1 IADD3 R2, P2, PT, R25, R6, RZ ;  /* 0x0000000619021210 */ /* 0x004fe40007f5e0ff */
[----:B----4-:R-:W-:Y:S02]  /*11590*/  @P0 IADD3 R6, P3, PT, R3, R8, RZ ;  /* 0x0000000803060210 */ /* 0x010fe40007f7e0ff */
[----:B------:R-:W-:-:S03]  /*115a0*/  @P1 IADD3.X R3, PT, PT, RZ, R7, RZ, P2, !PT ;  /* 0x00000007ff031210 */ /* 0x000fc600017fe4ff */
[----:B------:R-:W-:Y:S01]  /*115b0*/  @P0 IMAD.X R7, RZ, RZ, R9, P3 ;  /* 0x000000ffff070224 */ /* 0x000fe200018e0609 */
[----:B-----5:R-:W-:Y:S01]  /*115c0*/  @P1 IADD3 R8, P4, PT, R27, R12, RZ ;  /* 0x0000000c1b081210 */ /* 0x020fe20007f9e0ff */
[----:B-1----:R1:W-:Y:S03]  /*115d0*/  @P1 STG.E desc[UR36][R2.64], R5 ;  /* 0x0000000502001986 */ /* 0x0023e6000c101924 */
[----:B------:R-:W-:Y:S02]  /*115e0*/  @P1 IADD3.X R9, PT, PT, RZ, R13, RZ, P4, !PT ;  /* 0x0000000dff091210 */ /* 0x000fe400027fe4ff */
[----:B------:R-:W-:-:S05]  /*115f0*/  SHF.L.U32 R13, R4, 0x10, RZ ;  /* 0x00000010040d7819 */ /* 0x000fca00000006ff */
[----:B------:R1:W-:Y:S04]  /*11600*/  @P0 STG.E desc[UR36][R6.64], R13 ;  /* 0x0000000d06000986 */ /* 0x0003e8000c101924 */
[----:B---3--:R1:W-:Y:S01]  /*11610*/  @P1 STG.E desc[UR36][R8.64], R11 ;  /* 0x0000000b08001986 */ /* 0x0083e2000c101924 */
[----:B------:R-:W-:Y:S05]  /*11620*/  @!P0 EXIT ;  /* 0x000000000000894d */ /* 0x000fea0003800000 */
[----:B------:R-:W2:Y:S01]  /*11630*/  LDCU.64 UR4, c[0x0][0x778] ;  /* 0x0000ef00ff0477ac */ /* 0x000ea20008000a00 */
[----:B------:R-:W3:Y:S01]  /*11640*/  F2F.BF16.F32 R20, R20 ;  /* 0x0000001400147304 */ /* 0x000ee20000202000 */
[----:B-1----:R-:W-:Y:S02]  /*11650*/  LOP3.LUT R2, R27, 0xfffffffc, RZ, 0xc0, !PT ;  /* 0xfffffffc1b027812 */ /* 0x002fe400078ec0ff */
[----:B---3--:R-:W-:Y:S02]  /*11660*/  SHF.L.U32 R5, R20, 0x10, RZ ;  /* 0x0000001014057819 */ /* 0x008fe400000006ff */
[----:B--2---:R-:W-:-:S05]  /*11670*/  IADD3 R2, P0, PT, R2, UR4, RZ ;  /* 0x0000000402027c10 */ /* 0x004fca000ff1e0ff */
[----:B------:R-:W-:-:S05]  /*11680*/  IMAD.X R3, RZ, RZ, UR5, P0 ;  /* 0x00000005ff037e24 */ /* 0x000fca00080e06ff */
[----:B------:R-:W-:Y:S01]  /*11690*/  STG.E desc[UR36][R2.64], R5 ;  /* 0x0000000502007986 */ /* 0x000fe2000c101924 */
[----:B------:R-:W-:Y:S05]  /*116a0*/  EXIT ;  /* 0x000000000000794d */ /* 0x000fea0003800000 */
.L_x_6548:
        /* <DEDUP_REMOVED lines=9> */
        .weak           $__internal_25_$__cuda_sm20_div_u64
        .type           $__internal_25_$__cuda_sm20_div_u64,@function
        .size           $__internal_25_$__cuda_sm20_div_u64,(.L_x_7257 - $__internal_25_$__cuda_sm20_div_u64)
$__internal_25_$__cuda_sm20_div_u64:
        /* <DEDUP_REMOVED lines=69> */
[----:B------:R-:W-:Y:S06]  /*11b90*/  RET.REL.NODEC R8 `(_ZN2at6native13reduce_kernelILi256ELi2ENS0_8ReduceOpIN3c108BFloat16ENS0_10WelfordOpsIS4_fiN4cuda3std3__44pairIffEEEEjfLi2ELi2EEEEEvT1_) ;  /* 0xfffffee408187950 */ /* 0x000fec0003c3ffff */
.L_x_6549:
        /* <DEDUP_REMOVED lines=14> */
.L_x_7257:


//--------------------- .text._ZN2at6native13reduce_kernelILi128ELi4ENS0_8ReduceOpIN3c108BFloat16ENS0_10WelfordOpsIS4_fiN4cuda3std3__44pairIffEEEEjfLi2ELi2EEEEEvT1_ --------------------------
	.section	.text._ZN2at6native13reduce_kernelILi128ELi4ENS0_8ReduceOpIN3c108BFloat16ENS0_10WelfordOpsIS4_fiN4cuda3std3__44pairIffEEEEjfLi2ELi2EEEEEvT1_,"ax",@progbits
	.align	128
        .global         _ZN2at6native13reduce_kernelILi128ELi4ENS0_8ReduceOpIN3c108BFloat16ENS0_10WelfordOpsIS4_fiN4cuda3std3__44pairIffEEEEjfLi2ELi2EEEEEvT1_
        .type           _ZN2at6native13reduce_kernelILi128ELi4ENS0_8ReduceOpIN3c108BFloat16ENS0_10WelfordOpsIS4_fiN4cuda3std3__44pairIffEEEEjfLi2ELi2EEEEEvT1_,@function
        .size           _ZN2at6native13reduce_kernelILi128ELi4ENS0_8ReduceOpIN3c108BFloat16ENS0_10WelfordOpsIS4_fiN4cuda3std3__44pairIffEEEEjfLi2ELi2EEEEEvT1_,(.L_x_7258 - _ZN2at6native13reduce_kernelILi128ELi4ENS0_8ReduceOpIN3c108BFloat16ENS0_10WelfordOpsIS4_fiN4cuda3std3__44pairIffEEEEjfLi2ELi2EEEEEvT1_)
        .other          _ZN2at6native13reduce_kernelILi128ELi4ENS0_8ReduceOpIN3c108BFloat16ENS0_10WelfordOpsIS4_fiN4cuda3std3__44pairIffEEEEjfLi2ELi2EEEEEvT1_,@"STO_CUDA_ENTRY STV_DEFAULT"
_ZN2at6native13reduce_kernelILi128ELi4ENS0_8ReduceOpIN3c108BFloat16ENS0_10WelfordOpsIS4_fiN4cuda3std3__44pairIffEEEEjfLi2ELi2EEEEEvT1_:
.text._ZN2at6native13reduce_kernelILi128ELi4ENS0_8ReduceOpIN3c108BFloat16ENS0_10WelfordOpsIS4_fiN4cuda3std3__44pairIffEEEEjfLi2ELi2EEEEEvT1_:
        /* <DEDUP_REMOVED lines=296> */
.L_x_6550:
        /* <DEDUP_REMOVED lines=40> */
.L_x_6554:
        /* <DEDUP_REMOVED lines=35> */
.L_x_6558:
[----:B------:R-:W-:Y:S05]  /*1730*/  BSYNC.RECONVERGENT B1 ;  /* 0x0000000000017941 */ /* 0x000fea0003800200 */
.L_x_6557:
[----:B------:R-:W0:Y:S01]  /*1740*/  LDCU UR4, c[0x0][0x39c] ;  /* 0x00007380ff0477ac */ /* 0x000e220008000800 */
[----:B------:R-:W-:-:S04]  /*1750*/  IADD3 R24, P0, PT, R24, 0x2, RZ ;  /* 0x0000000218187810 */ /* 0x000fc80007f1e0ff */
[----:B------:R-:W-:Y:S01]  /*1760*/  IADD3.X R25, PT, PT, RZ, R25, RZ, P0, !PT ;  /* 0x00000019ff197210 */ /* 0x000fe200007fe4ff */
[----:B0-----:R-:W-:-:S06]  /*1770*/  UIADD3 UR4, UPT, UPT, UR4, -0x1, URZ ;  /* 0xffffffff04047890 */ /* 0x001fcc000fffe0ff */
[----:B------:R-:W-:-:S07]  /*1780*/  IMAD.U32 R26, RZ, RZ, UR4 ;  /* 0x00000004ff1a7e24 */ /* 0x000fce000f8e00ff */
.L_x_6556:
[----:B------:R-:W-:Y:S05]  /*1790*/  BSYNC.RECONVERGENT B0 ;  /* 0x0000000000007941 */ /* 0x000fea0003800200 */
.L_x_6555:
        /* <DEDUP_REMOVED lines=11> */
.L_x_6561:
        /* <DEDUP_REMOVED lines=25> */
.L_x_6560:
[----:B------:R-:W-:Y:S05]  /*19e0*/  BSYNC.RECONVERGENT B0 ;  /* 0x0000000000007941 */ /* 0x000fea0003800200 */
.L_x_6559:
        /* <DEDUP_REMOVED lines=22> */
.L_x_6563:
[----:B------:R-:W-:Y:S05]  /*1b50*/  BSYNC.RECONVERGENT B0 ;  /* 0x0000000000007941 */ /* 0x000fea0003800200 */
.L_x_6562:
        /* <DEDUP_REMOVED lines=36> */
.L_x_6553:
        /* <DEDUP_REMOVED lines=43> */
.L_x_6568:
        /* <DEDUP_REMOVED lines=59> */
.L_x_6567:
        /* <DEDUP_REMOVED lines=8> */
.L_x_6566:
[----:B------:R-:W-:Y:S05]  /*2480*/  BSYNC.RECONVERGENT B0 ;  /* 0x0000000000007941 */ /* 0x000fea0003800200 */
.L_x_6565:
        /* <DEDUP_REMOVED lines=21> */
.L_x_6570:
[----:B------:R-:W-:Y:S05]  /*25e0*/  BSYNC.RECONVERGENT B0 ;  /* 0x0000000000007941 */ /* 0x000fea0003800200 */
.L_x_6569:
        /* <DEDUP_REMOVED lines=51> */
.L_x_6572:
[----:B------:R-:W-:Y:S05]  /*2920*/  BSYNC.RECONVERGENT B0 ;  /* 0x0000000000007941 */ /* 0x000fea0003800200 */
.L_x_6571:
        /* <DEDUP_REMOVED lines=23> */
.L_x_6574:
[----:B------:R-:W-:Y:S05]  /*2aa0*/  BSYNC.RECONVERGENT B0 ;  /* 0x0000000000007941 */ /* 0x000fea0003800200 */
.L_x_6573:
        /* <DEDUP_REMOVED lines=22> */
.L_x_6576:
[----:B------:R-:W-:Y:S05]  /*2c10*/  BSYNC.RECONVERGENT B0 ;  /* 0x0000000000007941 */ /* 0x000fea0003800200 */
.L_x_6575:
        /* <DEDUP_REMOVED lines=22> */
.L_x_6578:
[----:B------:R-:W-:Y:S05]  /*2d80*/  BSYNC.RECONVERGENT B0 ;  /* 0x0000000000007941 */ /* 0x000fea0003800200 */
.L_x_6577:
        /* <DEDUP_REMOVED lines=21> */
.L_x_6564:
        /* <DEDUP_REMOVED lines=39> */
.L_x_6583:
        /* <DEDUP_REMOVED lines=61> */
.L_x_6582:
        /* <DEDUP_REMOVED lines=8> */
.L_x_6581:
[----:B------:R-:W-:Y:S05]  /*35a0*/  BSYNC.RECONVERGENT B0 ;  /* 0x0000000000007941 */ /* 0x000fea0003800200 */
.L_x_6580:
        /* <DEDUP_REMOVED lines=23> */
.L_x_6585:
[----:B------:R-:W-:Y:S05]  /*3720*/  BSYNC.RECONVERGENT B0 ;  /* 0x0000000000007941 */ /* 0x000fea0003800200 */
.L_x_6584:
        /* <DEDUP_REMOVED lines=51> */
.L_x_6587:
[----:B------:R-:W-:Y:S05]  /*3a60*/  BSYNC.RECONVERGENT B0 ;  /* 0x0000000000007941 */ /* 0x000fea0003800200 */
.L_x_6586:
        /* <DEDUP_REMOVED lines=23> */
.L_x_6589:
[----:B------:R-:W-:Y:S05]  /*3be0*/  BSYNC.RECONVERGENT B0 ;  /* 0x0000000000007941 */ /* 0x000fea0003800200 */
.L_x_6588:
        /* <DEDUP_REMOVED lines=22> */
.L_x_6591:
[----:B------:R-:W-:Y:S05]  /*3d50*/  BSYNC.RECONVERGENT B0 ;  /* 0x0000000000007941 */ /* 0x000fea0003800200 */
.L_x_6590:
        /* <DEDUP_REMOVED lines=22> */
.L_x_6593:
[----:B------:R-:W-:Y:S05]  /*3ec0*/  BSYNC.RECONVERGENT B0 ;  /* 0x0000000000007941 */ /* 0x000fea0003800200 */
.L_x_6592:
        /* <DEDUP_REMOVED lines=21> */
.L_x_6579:
        /* <DEDUP_REMOVED lines=47> */
.L_x_6599:
        /* <DEDUP_REMOVED lines=305> */
.L_x_6597:
        /* <DEDUP_REMOVED lines=245> */
.L_x_6598:
        /* <DEDUP_REMOVED lines=8> */
.L_x_6596:
        /* <DEDUP_REMOVED lines=51> */
.L_x_6595:
[----:B------:R-:W-:Y:S05]  /*6920*/  BSYNC.RECONVERGENT B0 ;  /* 0x0000000000007941 */ /* 0x000fea0003800200 */
.L_x_6594:
        /* <DEDUP_REMOVED lines=287> */
.L_x_6603:
[----:B------:R-:W-:Y:S01]  /*7b20*/  SHF.R.U32.HI R34, RZ, 0x3, R34 ;  /* 0x00000003ff227819 */ /* 0x000fe20000011622 */
[----:B------:R-:W-:-:S07]  /*7b30*/  IMAD.MOV.U32 R35, RZ, RZ, RZ ;  /* 0x000000ffff237224 */ /* 0x000fce00078e00ff */
.L_x_6602:
        /* <DEDUP_REMOVED lines=288> */
.L_x_6605:
[----:B------:R-:W-:Y:S02]  /*8d40*/  SHF.R.U32.HI R24, RZ, 0x3, R38 ;  /* 0x00000003ff187819 */ /* 0x000fe40000011626 */
[----:B------:R-:W-:-:S07]  /*8d50*/  MOV R25, RZ ;  /* 0x000000ff00197202 */ /* 0x000fce0000000f00 */
.L_x_6604:
[----:B------:R-:W-:-:S04]  /*8d60*/  LEA R32, P0, R24, R7, 0x3 ;  /* 0x0000000718207211 */ /* 0x000fc800078018ff */
[----:B------:R-:W-:-:S05]  /*8d70*/  LEA.HI.X R33, R24, R6, R25, 0x3, P0 ;  /* 0x0000000618217211 */ /* 0x000fca00000f1c19 */
[----:B------:R-:W2:Y:S02]  /*8d80*/  LDG.E.64 R6, desc[UR36][R32.64] ;  /* 0x0000002420067981 */ /* 0x000ea4000c1e1b00 */
[C---:B--2---:R-:W-:Y:S02]  /*8d90*/  PRMT R38, R6.reuse, 0x7610, R38 ;  /* 0x0000761006267816 */ /* 0x044fe40000000026 */
[----:B------:R-:W-:Y:S02]  /*8da0*/  PRMT R33, R6, 0x7632, R33 ;  /* 0x0000763206217816 */ /* 0x000fe40000000021 */
[C---:B------:R-:W-:Y:S02]  /*8db0*/  PRMT R42, R7.reuse, 0x7610, R42 ;  /* 0x00007610072a7816 */ /* 0x040fe4000000002a */
[----:B------:R-:W-:-:S07]  /*8dc0*/  PRMT R41, R7, 0x7632, R41 ;  /* 0x0000763207297816 */ /* 0x000fce0000000029 */
.L_x_6601:
[----:B------:R-:W-:Y:S05]  /*8dd0*/  BSYNC.RECONVERGENT B0 ;  /* 0x0000000000007941 */ /* 0x000fea0003800200 */
.L_x_6600:
        /* <DEDUP_REMOVED lines=54> */
.L_x_6607:
[----:B------:R-:W-:Y:S05]  /*9140*/  BSYNC.RECONVERGENT B0 ;  /* 0x0000000000007941 */ /* 0x000fea0003800200 */
.L_x_6606:
        /* <DEDUP_REMOVED lines=23> */
.L_x_6609:
[----:B------:R-:W-:Y:S05]  /*92c0*/  BSYNC.RECONVERGENT B0 ;  /* 0x0000000000007941 */ /* 0x000fea0003800200 */
.L_x_6608:
        /* <DEDUP_REMOVED lines=22> */
.L_x_6611:
[----:B------:R-:W-:Y:S05]  /*9430*/  BSYNC.RECONVERGENT B0 ;  /* 0x0000000000007941 */ /* 0x000fea0003800200 */
.L_x_6610:
        /* <DEDUP_REMOVED lines=22> */
.L_x_6613:
[----:B------:R-:W-:Y:S05]  /*95a0*/  BSYNC.RECONVERGENT B0 ;  /* 0x0000000000007941 */ /* 0x000fea0003800200 */
.L_x_6612:
        /* <DEDUP_REMOVED lines=20> */
.L_x_6552:
[----:B------:R-:W-:Y:S05]  /*96f0*/  BSYNC.RECONVERGENT B6 ;  /* 0x0000000000067941 */ /* 0x000fea0003800200 */
.L_x_6551:
        /* <DEDUP_REMOVED lines=18> */
.L_x_6625:
        /* <DEDUP_REMOVED lines=39> */
.L_x_6618:
[----:B------:R-:W-:Y:S05]  /*9a90*/  BSYNC.RECONVERGENT B1 ;  /* 0x0000000000017941 */ /* 0x000fea0003800200 */
.L_x_6617:
        /* <DEDUP_REMOVED lines=21> */
.L_x_6620:
[----:B------:R-:W-:Y:S05]  /*9bf0*/  BSYNC.RECONVERGENT B1 ;  /* 0x0000000000017941 */ /* 0x000fea0003800200 */
.L_x_6619:
        /* <DEDUP_REMOVED lines=22> */
.L_x_6622:
[----:B------:R-:W-:Y:S05]  /*9d60*/  BSYNC.RECONVERGENT B1 ;  /* 0x0000000000017941 */ /* 0x000fea0003800200 */
.L_x_6621:
        /* <DEDUP_REMOVED lines=20> */
.L_x_6624:
[----:B------:R-:W-:Y:S05]  /*9eb0*/  BSYNC.RECONVERGENT B1 ;  /* 0x0000000000017941 */ /* 0x000fea0003800200 */
.L_x_6623:
        /* <DEDUP_REMOVED lines=24> */
.L_x_6616:
[----:B------:R-:W-:Y:S05]  /*a040*/  BSYNC.RECONVERGENT B0 ;  /* 0x0000000000007941 */ /* 0x000fea0003800200 */
.L_x_6615:
[----:B------:R-:W-:Y:S02]  /*a050*/  ISETP.GT.U32.AND P0, PT, R59, 0x3, PT ;  /* 0x000000033b00780c */ /* 0x000fe40003f04070 */
[----:B------:R-:W-:-:S11]  /*a060*/  MOV R59, R61 ;  /* 0x0000003d003b7202 */ /* 0x000fd60000000f00 */
[----:B------:R-:W-:Y:S05]  /*a070*/  @P0 BRA `(.L_x_6625) ;  /* 0xfffffff400e80947 */ /* 0x000fea000383ffff */
.L_x_6614:
        /* <DEDUP_REMOVED lines=21> */
.L_x_6638:
        /* <DEDUP_REMOVED lines=38> */
.L_x_6631:
[----:B------:R-:W-:Y:S05]  /*a430*/  BSYNC.RECONVERGENT B1 ;  /* 0x0000000000017941 */ /* 0x000fea0003800200 */
.L_x_6630:
        /* <DEDUP_REMOVED lines=21> */
.L_x_6633:
[----:B------:R-:W-:Y:S05]  /*a590*/  BSYNC.RECONVERGENT B1 ;  /* 0x0000000000017941 */ /* 0x000fea0003800200 */
.L_x_6632:
        /* <DEDUP_REMOVED lines=22> */
.L_x_6635:
[----:B------:R-:W-:Y:S05]  /*a700*/  BSYNC.RECONVERGENT B1 ;  /* 0x0000000000017941 */ /* 0x000fea0003800200 */
.L_x_6634:
        /* <DEDUP_REMOVED lines=20> */
.L_x_6637:
[----:B------:R-:W-:Y:S05]  /*a850*/  BSYNC.RECONVERGENT B1 ;  /* 0x0000000000017941 */ /* 0x000fea0003800200 */
.L_x_6636:
        /* <DEDUP_REMOVED lines=24> */
.L_x_6629:
[----:B------:R-:W-:Y:S05]  /*a9e0*/  BSYNC.RECONVERGENT B0 ;  /* 0x0000000000007941 */ /* 0x000fea0003800200 */
.L_x_6628:
[----:B------:R-:W-:Y:S02]  /*a9f0*/  ISETP.GT.U32.AND P0, PT, R57, 0x7f, PT ;  /* 0x0000007f3900780c */ /* 0x000fe40003f04070 */
[----:B------:R-:W-:-:S11]  /*aa00*/  MOV R57, R60 ;  /* 0x0000003c00397202 */ /* 0x000fd60000000f00 */
[----:B------:R-:W-:Y:S05]  /*aa10*/  @P0 BRA `(.L_x_6638) ;  /* 0xfffffff400ec0947 */ /* 0x000fea000383ffff */
.L_x_6627:
[----:B------:R-:W-:Y:S01]  /*aa20*/  ISETP.GE.U32.AND P0, PT, R3, 0x2, PT ;  /* 0x000000020300780c */ /* 0x000fe20003f06070 */
[----:B------:R-:W-:Y:S05]  /*aa30*/  WARPSYNC.ALL ;  /* 0x0000000000007948 */ /* 0x000fea0003800000 */
[----:B------:R-:W-:Y:S07]  /*aa40*/  BAR.SYNC.DEFER_BLOCKING 0x0 ;  /* 0x0000000000007b1d */ /* 0x000fee0000010000 */
[----:B------:R-:W-:Y:S05]  /*aa50*/  @!P0 BRA `(.L_x_6626) ;  /* 0x0000000800008947 */ /* 0x000fea0003800000 */
[----:B------:R-:W-:-:S07]  /*aa60*/  IMAD.MOV.U32 R0, RZ, RZ, 0x1 ;  /* 0x00000001ff007424 */ /* 0x000fce00078e00ff */
.L_x_6647:
        /* <DEDUP_REMOVED lines=30> */
.L_x_6640:
[----:B------:R-:W-:Y:S05]  /*ac50*/  BSYNC.RECONVERGENT B0 ;  /* 0x0000000000007941 */ /* 0x000fea0003800200 */
.L_x_6639:
        /* <DEDUP_REMOVED lines=30> */
.L_x_6642:
[----:B------:R-:W-:Y:S05]  /*ae40*/  BSYNC.RECONVERGENT B0 ;  /* 0x0000000000007941 */ /* 0x000fea0003800200 */
.L_x_6641:
        /* <DEDUP_REMOVED lines=30> */
.L_x_6644:
[----:B------:R-:W-:Y:S05]  /*b030*/  BSYNC.RECONVERGENT B0 ;  /* 0x0000000000007941 */ /* 0x000fea0003800200 */
.L_x_6643:
        /* <DEDUP_REMOVED lines=30> */
.L_x_6646:
[----:B------:R-:W-:Y:S05]  /*b220*/  BSYNC.RECONVERGENT B0 ;  /* 0x0000000000007941 */ /* 0x000fea0003800200 */
.L_x_6645:
[----:B------:R-:W-:-:S04]  /*b230*/  SHF.L.U32 R0, R0, 0x1, RZ ;  /* 0x0000000100007819 */ /* 0x000fc800000006ff */
[----:B------:R-:W-:-:S13]  /*b240*/  ISETP.GE.AND P0, PT, R0, R3, PT ;  /* 0x000000030000720c */ /* 0x000fda0003f06270 */
[----:B------:R-:W-:Y:S05]  /*b250*/  @!P0 BRA `(.L_x_6647) ;  /* 0xfffffff800048947 */ /* 0x000fea000383ffff */
.L_x_6626:
        /* <DEDUP_REMOVED lines=281> */
.L_x_6648:
        /* <DEDUP_REMOVED lines=276> */
.L_x_6649:
        /* <DEDUP_REMOVED lines=276> */
.L_x_6650:
        /* <DEDUP_REMOVED lines=276> */
.L_x_6651:
        /* <DEDUP_REMOVED lines=9> */
.L_x_6654:
        /* <DEDUP_REMOVED lines=23> */
.L_x_6653:
        /* <DEDUP_REMOVED lines=43> */
.L_x_6656:
[----:B------:R-:W-:-:S07]  /*fc60*/  MOV R24, 0xfc80 ;  /* 0x0000fc8000187802 */ /* 0x000fce0000000f00 */
[----:B0123--:R-:W-:Y:S05]  /*fc70*/  CALL.REL.NOINC `($__internal_26_$__cuda_sm20_div_u64) ;  /* 0x000000a800e87944 */ /* 0x00ffea0003c00000 */
[----:B------:R-:W-:Y:S01]  /*fc80*/  MOV R32, R3 ;  /* 0x0000000300207202 */ /* 0x000fe20000000f00 */
[----:B------:R-:W-:-:S07]  /*fc90*/  IMAD.MOV.U32 R33, RZ, RZ, R28 ;  /* 0x000000ffff217224 */ /* 0x000fce00078e001c */
.L_x_6657:
[----:B------:R-:W-:Y:S05]  /*fca0*/  BSYNC.RECONVERGENT B0 ;  /* 0x0000000000007941 */ /* 0x000fea0003800200 */
.L_x_6655:
[----:B------:R-:W4:Y:S02]  /*fcb0*/  LDCU.64 UR4, c[0x0][0x780] ;  /* 0x0000f000ff0477ac */ /* 0x000f240008000a00 */
[----:B----4-:R-:W-:Y:S02]  /*fcc0*/  UISETP.NE.U32.AND UP0, UPT, UR4, URZ, UPT ;  /* 0x000000ff0400728c */ /* 0x010fe4000bf05070 */
[----:B------:R-:W-:Y:S02]  /*fcd0*/  IADD3 R60, P1, PT, R32, UR4, RZ ;  /* 0x00000004203c7c10 */ /* 0x000fe4000ff3e0ff */
[----:B------:R-:W-:Y:S02]  /*fce0*/  UISETP.NE.AND.EX UP0, UPT, UR5, URZ, UPT, UP0 ;  /* 0x000000ff0500728c */ /* 0x000fe4000bf05300 */
[----:B------:R-:W-:-:S04]  /*fcf0*/  IADD3.X R61, PT, PT, R33, UR5, RZ, P1, !PT ;  /* 0x00000005213d7c10 */ /* 0x000fc80008ffe4ff */
[----:B------:R-:W-:-:S04]  /*fd00*/  PLOP3.LUT P0, PT, PT, PT, UP0, 0x80, 0x8 ;  /* 0x000000000008781c */ /* 0x000fc80003f0f008 */
[----:B------:R-:W-:-:S13]  /*fd10*/  PLOP3.LUT P0, PT, P0, PT, PT, 0x8, 0x80 ;  /* 0x000000000080781c */ /* 0x000fda000070e170 */
.L_x_6652:
        /* <DEDUP_REMOVED lines=287> */
.L_x_6659:
        /* <DEDUP_REMOVED lines=276> */
.L_x_6660:
        /* <DEDUP_REMOVED lines=276> */
.L_x_6661:
        /* <DEDUP_REMOVED lines=276> */
.L_x_6662:
        /* <DEDUP_REMOVED lines=37> */
.L_x_6664:
[----:B------:R-:W-:Y:S05]  /*14520*/  BSYNC.RECONVERGENT B0 ;  /* 0x0000000000007941 */ /* 0x000fea0003800200 */
.L_x_6663:
        /* <DEDUP_REMOVED lines=35> */
.L_x_6666:
[----:B------:R-:W-:Y:S05]  /*14760*/  BSYNC.RECONVERGENT B0 ;  /* 0x0000000000007941 */ /* 0x000fea0003800200 */
.L_x_6665:
        /* <DEDUP_REMOVED lines=62> */
.L_x_6679:
        /* <DEDUP_REMOVED lines=49> */
.L_x_6672:
[----:B------:R-:W-:Y:S05]  /*14e60*/  BSYNC.RECONVERGENT B2 ;  /* 0x0000000000027941 */ /* 0x000fea0003800200 */
.L_x_6671:
        /* <DEDUP_REMOVED lines=24> */
.L_x_6674:
[----:B------:R-:W-:Y:S05]  /*14ff0*/  BSYNC.RECONVERGENT B2 ;  /* 0x0000000000027941 */ /* 0x000fea0003800200 */
.L_x_6673:
        /* <DEDUP_REMOVED lines=25> */
.L_x_6676:
[----:B------:R-:W-:Y:S05]  /*15190*/  BSYNC.RECONVERGENT B2 ;  /* 0x0000000000027941 */ /* 0x000fea0003800200 */
.L_x_6675:
        /* <DEDUP_REMOVED lines=26> */
.L_x_6678:
[----:B------:R-:W-:Y:S05]  /*15340*/  BSYNC.RECONVERGENT B2 ;  /* 0x0000000000027941 */ /* 0x000fea0003800200 */
.L_x_6677:
[----:B------:R-:W-:Y:S05]  /*15350*/  @!P3 BRA `(.L_x_6679) ;  /* 0xfffffff400fcb947 */ /* 0x000fea000383ffff */
[----:B------:R-:W-:Y:S05]  /*15360*/  BSYNC.RECONVERGENT B0 ;  /* 0x0000000000007941 */ /* 0x000fea0003800200 */
.L_x_6670:
[----:B------:R-:W-:Y:S05]  /*15370*/  BRA `(.L_x_6669) ;  /* 0x0000000800907947 */ /* 0x000fea0003800000 */
.L_x_6668:
        /* <DEDUP_REMOVED lines=34> */
.L_x_6688:
        /* <DEDUP_REMOVED lines=50> */
.L_x_6681:
[----:B------:R-:W-:Y:S05]  /*158c0*/  BSYNC.RECONVERGENT B0 ;  /* 0x0000000000007941 */ /* 0x000fea0003800200 */
.L_x_6680:
        /* <DEDUP_REMOVED lines=24> */
.L_x_6683:
[----:B------:R-:W-:Y:S05]  /*15a50*/  BSYNC.RECONVERGENT B0 ;  /* 0x0000000000007941 */ /* 0x000fea0003800200 */
.L_x_6682:
        /* <DEDUP_REMOVED lines=25> */
.L_x_6685:
[----:B------:R-:W-:Y:S05]  /*15bf0*/  BSYNC.RECONVERGENT B0 ;  /* 0x0000000000007941 */ /* 0x000fea0003800200 */
.L_x_6684:
        /* <DEDUP_REMOVED lines=26> */
.L_x_6687:
[----:B------:R-:W-:Y:S05]  /*15da0*/  BSYNC.RECONVERGENT B0 ;  /* 0x0000000000007941 */ /* 0x000fea0003800200 */
.L_x_6686:
[----:B------:R-:W-:Y:S05]  /*15db0*/  @!P3 BRA `(.L_x_6688) ;  /* 0xfffffff400f8b947 */ /* 0x000fea000383ffff */
.L_x_6669:
[----:B------:R-:W-:Y:S05]  /*15dc0*/  BSYNC.RECONVERGENT B1 ;  /* 0x0000000000017941 */ /* 0x000fea0003800200 */
.L_x_6667:
        /* <DEDUP_REMOVED lines=15> */
.L_x_6700:
        /* <DEDUP_REMOVED lines=38> */
.L_x_6693:
[----:B------:R-:W-:Y:S05]  /*16120*/  BSYNC.RECONVERGENT B1 ;  /* 0x0000000000017941 */ /* 0x000fea0003800200 */
.L_x_6692:
        /* <DEDUP_REMOVED lines=21> */
.L_x_6695:
[----:B------:R-:W-:Y:S05]  /*16280*/  BSYNC.RECONVERGENT B1 ;  /* 0x0000000000017941 */ /* 0x000fea0003800200 */
.L_x_6694:
        /* <DEDUP_REMOVED lines=22> */
.L_x_6697:
[----:B------:R-:W-:Y:S05]  /*163f0*/  BSYNC.RECONVERGENT B1 ;  /* 0x0000000000017941 */ /* 0x000fea0003800200 */
.L_x_6696:
        /* <DEDUP_REMOVED lines=20> */
.L_x_6699:
[----:B------:R-:W-:Y:S05]  /*16540*/  BSYNC.RECONVERGENT B1 ;  /* 0x0000000000017941 */ /* 0x000fea0003800200 */
.L_x_6698:
        /* <DEDUP_REMOVED lines=24> */
.L_x_6691:
[----:B------:R-:W-:Y:S05]  /*166d0*/  BSYNC.RECONVERGENT B0 ;  /* 0x0000000000007941 */ /* 0x000fea0003800200 */
.L_x_6690:
[----:B------:R-:W-:-:S03]  /*166e0*/  UISETP.GT.U32.AND UP0, UPT, UR4, 0x3, UPT ;  /* 0x000000030400788c */ /* 0x000fc6000bf04070 */
[----:B------:R-:W-:-:S06]  /*166f0*/  UMOV UR4, UR7 ;  /* 0x0000000700047c82 */ /* 0x000fcc0008000000 */
[----:B------:R-:W-:Y:S05]  /*16700*/  BRA.U UP0, `(.L_x_6700) ;  /* 0xfffffff500ec7547 */ /* 0x000fea000b83ffff */
.L_x_6689:
        /* <DEDUP_REMOVED lines=14> */
.L_x_6713:
        /* <DEDUP_REMOVED lines=37> */
.L_x_6706:
[----:B------:R-:W-:Y:S05]  /*16a40*/  BSYNC.RECONVERGENT B1 ;  /* 0x0000000000017941 */ /* 0x000fea0003800200 */
.L_x_6705:
        /* <DEDUP_REMOVED lines=21> */
.L_x_6708:
[----:B------:R-:W-:Y:S05]  /*16ba0*/  BSYNC.RECONVERGENT B1 ;  /* 0x0000000000017941 */ /* 0x000fea0003800200 */
.L_x_6707:
        /* <DEDUP_REMOVED lines=22> */
.L_x_6710:
[----:B------:R-:W-:Y:S05]  /*16d10*/  BSYNC.RECONVERGENT B1 ;  /* 0x0000000000017941 */ /* 0x000fea0003800200 */
.L_x_6709:
        /* <DEDUP_REMOVED lines=20> */
.L_x_6712:
[----:B------:R-:W-:Y:S05]  /*16e60*/  BSYNC.RECONVERGENT B1 ;  /* 0x0000000000017941 */ /* 0x000fea0003800200 */
.L_x_6711:
        /* <DEDUP_REMOVED lines=24> */
.L_x_6704:
[----:B------:R-:W-:Y:S05]  /*16ff0*/  BSYNC.RECONVERGENT B0 ;  /* 0x0000000000007941 */ /* 0x000fea0003800200 */
.L_x_6703:
[----:B------:R-:W-:Y:S01]  /*17000*/  ISETP.GT.U32.AND P2, PT, R2, 0x7f, PT ;  /* 0x0000007f0200780c */ /* 0x000fe20003f44070 */
[----:B------:R-:W-:-:S12]  /*17010*/  IMAD.MOV.U32 R2, RZ, RZ, R16 ;  /* 0x000000ffff027224 */ /* 0x000fd800078e0010 */
[----:B------:R-:W-:Y:S05]  /*17020*/  @P2 BRA `(.L_x_6713) ;  /* 0xfffffff400f02947 */ /* 0x000fea000383ffff */
.L_x_6702:
[----:B------:R-:W-:Y:S01]  /*17030*/  BAR.SYNC.DEFER_BLOCKING 0x0 ;  /* 0x0000000000007b1d */ /* 0x000fe20000010000 */
[----:B------:R-:W-:-:S09]  /*17040*/  UISETP.GE.U32.AND UP0, UPT, UR4, 0x2, UPT ;  /* 0x000000020400788c */ /* 0x000fd2000bf06070 */
[----:B------:R-:W-:Y:S05]  /*17050*/  BRA.U !UP0, `(.L_x_6701) ;  /* 0x0000000908007547 */ /* 0x000fea000b800000 */
[----:B-1234-:R-:W-:-:S07]  /*17060*/  HFMA2 R0, -RZ, RZ, 0, 5.9604644775390625e-08 ;  /* 0x00000001ff007431 */ /* 0x01efce00000001ff */
.L_x_6722:
        /* <DEDUP_REMOVED lines=30> */
.L_x_6715:
[----:B------:R-:W-:Y:S05]  /*17250*/  BSYNC.RECONVERGENT B0 ;  /* 0x0000000000007941 */ /* 0x000fea0003800200 */
.L_x_6714:
        /* <DEDUP_REMOVED lines=30> */
.L_x_6717:
[----:B------:R-:W-:Y:S05]  /*17440*/  BSYNC.RECONVERGENT B0 ;  /* 0x0000000000007941 */ /* 0x000fea0003800200 */
.L_x_6716:
        /* <DEDUP_REMOVED lines=30> */
.L_x_6719:
[----:B------:R-:W-:Y:S05]  /*17630*/  BSYNC.RECONVERGENT B0 ;  /* 0x0000000000007941 */ /* 0x000fea0003800200 */
.L_x_6718:
        /* <DEDUP_REMOVED lines=30> */
.L_x_6721:
[----:B------:R-:W-:Y:S05]  /*17820*/  BSYNC.RECONVERGENT B0 ;  /* 0x0000000000007941 */ /* 0x000fea0003800200 */
.L_x_6720:
[----:B------:R-:W-:-:S04]  /*17830*/  SHF.L.U32 R0, R0, 0x1, RZ ;  /* 0x0000000100007819 */ /* 0x000fc800000006ff */
[----:B------:R-:W-:-:S13]  /*17840*/  ISETP.GE.AND P2, PT, R0, UR4, PT ;  /* 0x0000000400007c0c */ /* 0x000fda000bf46270 */
[----:B------:R-:W-:Y:S05]  /*17850*/  @!P2 BRA `(.L_x_6722) ;  /* 0xfffffff80004a947 */ /* 0x000fea000383ffff */
.L_x_6701:
        /* <DEDUP_REMOVED lines=21> */
.L_x_6725:
        /* <DEDUP_REMOVED lines=15> */
.L_x_6724:
[----:B------:R-:W5:Y:S02]  /*17aa0*/  LDCU.U8 UR4, c[0x0][0x7a1] ;  /* 0x0000f420ff0477ac */ /* 0x000f640008000000 */
[----:B-----5:R-:W-:-:S09]  /*17ab0*/  UISETP.NE.AND UP0, UPT, UR4, URZ, UPT ;  /* 0x000000ff0400728c */ /* 0x020fd2000bf05270 */
[----:B------:R-:W-:Y:S05]  /*17ac0*/  BRA.U !UP0, `(.L_x_6726) ;  /* 0x0000000508307547 */ /* 0x000fea000b800000 */
[----:B------:R-:W5:Y:S01]  /*17ad0*/  LDCU UR5, c[0x0][0x380] ;  /* 0x00007000ff0577ac */ /* 0x000f620008000800 */
[----:B------:R-:W0:Y:S01]  /*17ae0*/  LDC R2, c[0x0][0x7a4] ;  /* 0x0001e900ff027b82 */ /* 0x000e220000000800 */
[----:B-1234-:R-:W-:Y:S01]  /*17af0*/  F2F.BF16.F32 R0, R12 ;  /* 0x0000000c00007304 */ /* 0x01efe20000202000 */
[----:B------:R-:W1:Y:S07]  /*17b00*/  LDCU.U8 UR4, c[0x0][0x384] ;  /* 0x00007080ff0477ac */ /* 0x000e6e0008000000 */
[----:B------:R-:W2:Y:S01]  /*17b10*/  F2F.BF16.F32 R26, R20 ;  /* 0x00000014001a7304 */ /* 0x000ea20000202000 */
[C---:B-----5:R-:W-:Y:S01]  /*17b20*/  FSETP.GT.FTZ.AND P0, PT, R23.reuse, UR5, PT ;  /* 0x0000000517007c0b */ /* 0x060fe2000bf14000 */
[----:B------:R-:W-:Y:S01]  /*17b30*/  FADD.FTZ R23, R23, -UR5 ;  /* 0x8000000517177e21 */ /* 0x000fe20008010000 */
[C---:B------:R-:W-:Y:S01]  /*17b40*/  FSETP.GT.FTZ.AND P2, PT, R15.reuse, UR5, PT ;  /* 0x000000050f007c0b */ /* 0x040fe2000bf54000 */
[----:B------:R-:W-:Y:S01]  /*17b50*/  FADD.FTZ R15, R15, -UR5 ;  /* 0x800000050f0f7e21 */ /* 0x000fe20008010000 */
[C---:B0-----:R-:W-:Y:S01]  /*17b60*/  FADD.FTZ R14, R7.reuse, -UR5 ;  /* 0x80000005070e7e21 */ /* 0x041fe20008010000 */
[----:B------:R-:W-:-:S02]  /*17b70*/  FSETP.GT.FTZ.AND P3, PT, R7, UR5, PT ;  /* 0x0000000507007c0b */ /* 0x000fc4000bf74000 */
[----:B------:R-:W-:Y:S01]  /*17b80*/  F2F.BF16.F32 R8, R8 ;  /* 0x0000000800087304 */ /* 0x000fe20000202000 */
[----:B------:R-:W-:Y:S01]  /*17b90*/  FSEL R23, R23, RZ, P0 ;  /* 0x000000ff17177208 */ /* 0x000fe20000000000 */
[----:B--2---:R-:W-:Y:S01]  /*17ba0*/  IMAD.U32 R29, R26, 0x10000, RZ ;  /* 0x000100001a1d7824 */ /* 0x004fe200078e00ff */
[C---:B------:R-:W-:Y:S02]  /*17bb0*/  ISETP.GE.AND P1, PT, R2.reuse, 0x1, PT ;  /* 0x000000010200780c */ /* 0x040fe40003f26270 */
[----:B------:R-:W-:Y:S01]  /*17bc0*/  ISETP.GE.AND P0, PT, R2, 0x2, PT ;  /* 0x000000020200780c */ /* 0x000fe20003f06270 */
[----:B------:R-:W-:Y:S01]  /*17bd0*/  FADD.FTZ R2, R11, -UR5 ;  /* 0x800000050b027e21 */ /* 0x000fe20008010000 */
[----:B------:R-:W-:Y:S01]  /*17be0*/  FSEL R15, R15, RZ, P2 ;  /* 0x000000ff0f0f7208 */ /* 0x000fe20001000000 */
[----:B------:R-:W0:Y:S01]  /*17bf0*/  MUFU.RCP R16, R23 ;  /* 0x0000001700107308 */ /* 0x000e220000001000 */
[----:B------:R-:W-:Y:S02]  /*17c00*/  FSETP.GT.FTZ.AND P2, PT, R11, UR5, PT ;  /* 0x000000050b007c0b */ /* 0x000fe4000bf54000 */
[----:B------:R-:W-:-:S02]  /*17c10*/  FSEL R20, R14, RZ, P3 ;  /* 0x000000ff0e147208 */ /* 0x000fc40001800000 */
[----:B------:R-:W-:Y:S02]  /*17c20*/  FSEL R12, R2, RZ, P2 ;  /* 0x000000ff020c7208 */ /* 0x000fe40001000000 */
[----:B-1----:R-:W-:Y:S01]  /*17c30*/  ISETP.NE.AND P2, PT, RZ, UR4, PT ;  /* 0x00000004ff007c0c */ /* 0x002fe2000bf45270 */
[----:B------:R1:W2:Y:S01]  /*17c40*/  MUFU.RCP R22, R15 ;  /* 0x0000000f00167308 */ /* 0x0002a20000001000 */
[----:B------:R-:W3:Y:S07]  /*17c50*/  @P1 LDC.64 R2, c[0x0][0x770] ;  /* 0x0001dc00ff021b82 */ /* 0x000eee0000000a00 */
[----:B------:R-:W4:Y:S01]  /*17c60*/  MUFU.RCP R12, R12 ;  /* 0x0000000c000c7308 */ /* 0x000f220000001000 */
[----:B------:R-:W5:Y:S01]  /*17c70*/  @P0 LDC.64 R6, c[0x0][0x778] ;  /* 0x0001de00ff060b82 */ /* 0x000f620000000a00 */
[----:B0-----:R-:W-:-:S06]  /*17c80*/  FMUL.FTZ R23, R16, R21 ;  /* 0x0000001510177220 */ /* 0x001fcc0000410000 */
[----:B------:R-:W0:Y:S01]  /*17c90*/  MUFU.RCP R24, R20 ;  /* 0x0000001400187308 */ /* 0x000e220000001000 */
[----:B-1----:R-:W1:Y:S01]  /*17ca0*/  @P0 LDC.64 R14, c[0x0][0x778] ;  /* 0x0001de00ff0e0b82 */ /* 0x002e620000000a00 */
[----:B--2---:R-:W-:-:S06]  /*17cb0*/  FMUL.FTZ R25, R22, R13 ;  /* 0x0000000d16197220 */ /* 0x004fcc0000410000 */
[----:B------:R-:W2:Y:S01]  /*17cc0*/  @P2 MUFU.SQRT R23, R23 ;  /* 0x0000001700172308 */ /* 0x000ea20000002000 */
[----:B------:R-:W2:Y:S01]  /*17cd0*/  @P1 LDC.64 R16, c[0x0][0x770] ;  /* 0x0001dc00ff101b82 */ /* 0x000ea20000000a00 */
[----:B----4-:R-:W-:Y:S01]  /*17ce0*/  FMUL.FTZ R27, R12, R9 ;  /* 0x000000090c1b7220 */ /* 0x010fe20000410000 */
[C---:B------:R-:W-:Y:S02]  /*17cf0*/  @P0 LOP3.LUT R9, R57.reuse, 0xfffffffc, RZ, 0xc0, !PT ;  /* 0xfffffffc39090812 */ /* 0x040fe400078ec0ff */
[----:B---3--:R-:W-:-:S03]  /*17d00*/  @P1 IADD3 R2, P3, PT, R57, R2, RZ ;  /* 0x0000000239021210 */ /* 0x008fc60007f7e0ff */
[----:B------:R-:W3:Y:S01]  /*17d10*/  @P2 MUFU.SQRT R25, R25 ;  /* 0x0000001900192308 */ /* 0x000ee20000002000 */
[----:B------:R-:W4:Y:S01]  /*17d20*/  @P1 LDC.64 R10, c[0x0][0x770] ;  /* 0x0001dc00ff0a1b82 */ /* 0x000f220000000a00 */
[----:B-----5:R-:W-:Y:S01]  /*17d30*/  @P0 IADD3 R6, P4, PT, R9, R6, RZ ;  /* 0x0000000609060210 */ /* 0x020fe20007f9e0ff */
[----:B0-----:R-:W-:Y:S01]  /*17d40*/  FMUL.FTZ R9, R24, R5 ;  /* 0x0000000518097220 */ /* 0x001fe20000410000 */
[----:B------:R-:W-:Y:S01]  /*17d50*/  @P0 LOP3.LUT R5, R56, 0xfffffffc, RZ, 0xc0, !PT ;  /* 0xfffffffc38050812 */ /* 0x000fe200078ec0ff */
[----:B------:R-:W-:Y:S01]  /*17d60*/  @P1 IMAD.X R3, RZ, RZ, R3, P3 ;  /* 0x000000ffff031224 */ /* 0x000fe200018e0603 */
[----:B------:R-:W-:Y:S02]  /*17d70*/  @P0 IADD3.X R7, PT, PT, RZ, R7, RZ, P4, !PT ;  /* 0x00000007ff070210 */ /* 0x000fe400027fe4ff */
[----:B------:R-:W0:Y:S01]  /*17d80*/  @P2 MUFU.SQRT R27, R27 ;  /* 0x0000001b001b2308 */ /* 0x000e220000002000 */
[----:B------:R-:W5:Y:S01]  /*17d90*/  @P0 LDC.64 R12, c[0x0][0x778] ;  /* 0x0001de00ff0c0b82 */ /* 0x000f620000000a00 */
[----:B-1----:R-:W-:Y:S01]  /*17da0*/  @P0 IADD3 R14, P3, PT, R5, R14, RZ ;  /* 0x0000000e050e0210 */ /* 0x002fe20007f7e0ff */
[----:B--2---:R1:W-:Y:S01]  /*17db0*/  @P1 STG.E desc[UR36][R2.64], R23 ;  /* 0x0000001702001986 */ /* 0x0043e2000c101924 */
[----:B------:R-:W-:-:S02]  /*17dc0*/  @P0 LOP3.LUT R5, R19, 0xfffffffc, RZ, 0xc0, !PT ;  /* 0xfffffffc13050812 */ /* 0x000fc400078ec0ff */
[----:B------:R-:W-:Y:S01]  /*17dd0*/  @P0 IADD3.X R15, PT, PT, RZ, R15, RZ, P3, !PT ;  /* 0x0000000fff0f0210 */ /* 0x000fe20001ffe4ff */
[----:B------:R2:W-:Y:S01]  /*17de0*/  @P0 STG.E desc[UR36][R6.64], R29 ;  /* 0x0000001d06000986 */ /* 0x0005e2000c101924 */
[----:B------:R-:W2:Y:S01]  /*17df0*/  @P2 MUFU.SQRT R9, R9 ;  /* 0x0000000900092308 */ /* 0x000ea20000002000 */
[----:B------:R-:W0:Y:S01]  /*17e00*/  @P1 LDC.64 R20, c[0x0][0x770] ;  /* 0x0001dc00ff141b82 */ /* 0x000e220000000a00 */
[----:B------:R-:W-:Y:S02]  /*17e10*/  @P1 IADD3 R16, P2, PT, R19, R16, RZ ;  /* 0x0000001013101210 */ /* 0x000fe40007f5e0ff */
[----:B------:R-:W-:-:S03]  /*17e20*/  SHF.L.U32 R19, R0, 0x10, RZ ;  /* 0x0000001000137819 */ /* 0x000fc600000006ff */
[----:B------:R-:W-:Y:S01]  /*17e30*/  @P1 IMAD.X R17, RZ, RZ, R17, P2 ;  /* 0x000000ffff111224 */ /* 0x000fe200010e0611 */
[----:B----4-:R-:W-:Y:S01]  /*17e40*/  @P1 IADD3 R10, P5, PT, R56, R10, RZ ;  /* 0x0000000a380a1210 */ /* 0x010fe20007fbe0ff */
[----:B-1----:R-:W-:-:S03]  /*17e50*/  IMAD.U32 R3, R8, 0x10000, RZ ;  /* 0x0001000008037824 */ /* 0x002fc600078e00ff */
[----:B------:R-:W-:Y:S02]  /*17e60*/  @P1 IADD3.X R11, PT, PT, RZ, R11, RZ, P5, !PT ;  /* 0x0000000bff0b1210 */ /* 0x000fe40002ffe4ff */
[----:B-----5:R-:W-:-:S03]  /*17e70*/  @P0 IADD3 R12, P3, PT, R5, R12, RZ ;  /* 0x0000000c050c0210 */ /* 0x020fc60007f7e0ff */
[----:B---3--:R1:W-:Y:S01]  /*17e80*/  @P1 STG.E desc[UR36][R10.64], R25 ;  /* 0x000000190a001986 */ /* 0x0083e2000c101924 */
[----:B------:R-:W-:-:S03]  /*17e90*/  @P0 IADD3.X R13, PT, PT, RZ, R13, RZ, P3, !PT ;  /* 0x0000000dff0d0210 */ /* 0x000fc60001ffe4ff */
[----:B------:R1:W-:Y:S01]  /*17ea0*/  @P0 STG.E desc[UR36][R14.64], R19 ;  /* 0x000000130e000986 */ /* 0x0003e2000c101924 */
[----:B0-----:R-:W-:-:S03]  /*17eb0*/  @P1 IADD3 R20, P2, PT, R18, R20, RZ ;  /* 0x0000001412141210 */ /* 0x001fc60007f5e0ff */
[----:B------:R1:W-:Y:S01]  /*17ec0*/  @P1 STG.E desc[UR36][R16.64], R27 ;  /* 0x0000001b10001986 */ /* 0x0003e2000c101924 */
[----:B------:R-:W-:-:S03]  /*17ed0*/  @P1 IADD3.X R21, PT, PT, RZ, R21, RZ, P2, !PT ;  /* 0x00000015ff151210 */ /* 0x000fc600017fe4ff */
[----:B------:R1:W-:Y:S04]  /*17ee0*/  @P0 STG.E desc[UR36][R12.64], R3 ;  /* 0x000000030c000986 */ /* 0x0003e8000c101924 */
[----:B--2---:R1:W-:Y:S01]  /*17ef0*/  @P1 STG.E desc[UR36][R20.64], R9 ;  /* 0x0000000914001986 */ /* 0x0043e2000c101924 */
[----:B------:R-:W-:Y:S05]  /*17f00*/  @!P0 EXIT ;  /* 0x000000000000894d */ /* 0x000fea0003800000 */
[----:B------:R-:W0:Y:S01]  /*17f10*/  LDCU.64 UR4, c[0x0][0x778] ;  /* 0x0000ef00ff0477ac */ /* 0x000e220008000a00 */
[----:B------:R-:W2:Y:S01]  /*17f20*/  F2F.BF16.F32 R4, R4 ;  /* 0x0000000400047304 */ /* 0x000ea20000202000 */
[----:B------:R-:W-:Y:S02]  /*17f30*/  LOP3.LUT R2, R18, 0xfffffffc, RZ, 0xc0, !PT ;  /* 0xfffffffc12027812 */ /* 0x000fe400078ec0ff */
[----:B--2---:R-:W-:Y:S02]  /*17f40*/  SHF.L.U32 R5, R4, 0x10, RZ ;  /* 0x0000001004057819 */ /* 0x004fe400000006ff */
[----:B0-----:R-:W-:-:S04]  /*17f50*/  IADD3 R2, P0, PT, R2, UR4, RZ ;  /* 0x0000000402027c10 */ /* 0x001fc8000ff1e0ff */
[----:B-1----:R-:W-:-:S05]  /*17f60*/  IADD3.X R3, PT, PT, RZ, UR5, RZ, P0, !PT ;  /* 0x00000005ff037c10 */ /* 0x002fca00087fe4ff */
[----:B------:R-:W-:Y:S01]  /*17f70*/  STG.E desc[UR36][R2.64], R5 ;  /* 0x0000000502007986 */ /* 0x000fe2000c101924 */
[----:B------:R-:W-:Y:S05]  /*17f80*/  EXIT ;  /* 0x000000000000794d */ /* 0x000fea0003800000 */
.L_x_6726:
        /* <DEDUP_REMOVED lines=8> */
[----:B-----5:R-:W-:Y:S01]  /*18010*/  IMAD.U32 R4, RZ, RZ, UR6 ;  /* 0x00000006ff047e24 */ /* 0x020fe2000f8e00ff */
[----:B------:R-:W-:-:S02]  /*18020*/  MOV R5, UR7 ;  /* 0x0000000700057c02 */ /* 0x000fc40008000f00 */
[----:B---3--:R-:W-:Y:S01]  /*18030*/  MOV R6, UR8 ;  /* 0x0000000800067c02 */ /* 0x008fe20008000f00 */
[----:B------:R-:W-:Y:S01]  /*18040*/  IMAD.U32 R7, RZ, RZ, UR9 ;  /* 0x00000009ff077e24 */ /* 0x000fe2000f8e00ff */
[----:B-1----:R-:W-:Y:S02]  /*18050*/  MOV R10, UR4 ;  /* 0x00000004000a7c02 */ /* 0x002fe40008000f00 */
[----:B0-----:R-:W-:-:S07]  /*18060*/  MOV R11, UR5 ;  /* 0x00000005000b7c02 */ /* 0x001fce0008000f00 */
[----:B------:R-:W-:-:S07]  /*18070*/  LEPC R20, `(.L_x_6727) ;  /* 0x000000001014794e */ /* 0x000fce0000000000 */
[----:B--2-4-:R-:W-:Y:S05]  /*18080*/  CALL.ABS.NOINC R14 ;  /* 0x000000000e007343 */ /* 0x014fea0003c00000 */
.L_x_6727:
        /* <DEDUP_REMOVED lines=15> */
.L_x_6728:
        /* <DEDUP_REMOVED lines=15> */
.L_x_6729:
        /* <DEDUP_REMOVED lines=15> */
.L_x_6730:
[----:B------:R-:W-:Y:S05]  /*18360*/  EXIT ;  /* 0x000000000000794d */ /* 0x000fea0003800000 */
.L_x_6723:
        /* <DEDUP_REMOVED lines=40> */
.L_x_6733:
[----:B------:R-:W-:Y:S05]  /*185f0*/  BSYNC.RECONVERGENT B0 ;  /* 0x0000000000007941 */ /* 0x000fea0003800200 */
.L_x_6732:
        /* <DEDUP_REMOVED lines=20> */
.L_x_6735:
[----:B------:R-:W-:Y:S05]  /*18740*/  BSYNC.RECONVERGENT B0 ;  /* 0x0000000000007941 */ /* 0x000fea0003800200 */
.L_x_6734:
        /* <DEDUP_REMOVED lines=20> */
.L_x_6737:
[----:B------:R-:W-:Y:S05]  /*18890*/  BSYNC.RECONVERGENT B0 ;  /* 0x0000000000007941 */ /* 0x000fea0003800200 */
.L_x_6736:
        /* <DEDUP_REMOVED lines=20> */
.L_x_6738:
[----:B------:R-:W-:Y:S05]  /*189e0*/  BSYNC.RECONVERGENT B0 ;  /* 0x0000000000007941 */ /* 0x000fea0003800200 */
.L_x_6731:
[----:B------:R-:W5:Y:S02]  /*189f0*/  LDCU.U8 UR4, c[0x0][0x7a1] ;  /* 0x0000f420ff0477ac */ /* 0x000f640008000000 */
[----:B-----5:R-:W-:-:S09]  /*18a00*/  UISETP.NE.AND UP0, UPT, UR4, URZ, UPT ;  /* 0x000000ff0400728c */ /* 0x020fd2000bf05270 */
[----:B------:R-:W-:Y:S05]  /*18a10*/  BRA.U !UP0, `(.L_x_6739) ;  /* 0x0000000508307547 */ /* 0x000fea000b800000 */
[----:B------:R-:W5:Y:S01]  /*18a20*/  LDCU UR5, c[0x0][0x380] ;  /* 0x00007000ff0577ac */ /* 0x000f620008000800 */
[----:B------:R-:W0:Y:S01]  /*18a30*/  LDC R2, c[0x0][0x7a4] ;  /* 0x0001e900ff027b82 */ /* 0x000e220000000800 */
[----:B------:R-:W-:Y:S01]  /*18a40*/  F2F.BF16.F32 R24, R12 ;  /* 0x0000000c00187304 */ /* 0x000fe20000202000 */
[----:B------:R-:W0:Y:S07]  /*18a50*/  LDCU.U8 UR4, c[0x0][0x384] ;  /* 0x00007080ff0477ac */ /* 0x000e2e0008000000 */
[----:B--23--:R-:W2:Y:S01]  /*18a60*/  F2F.BF16.F32 R9, R20 ;  /* 0x0000001400097304 */ /* 0x00cea20000202000 */
[C---:B-----5:R-:W-:Y:S01]  /*18a70*/  FSETP.GT.FTZ.AND P0, PT, R29.reuse, UR5, PT ;  /* 0x000000051d007c0b */ /* 0x060fe2000bf14000 */
[----:B------:R-:W-:Y:S01]  /*18a80*/  FADD.FTZ R29, R29, -UR5 ;  /* 0x800000051d1d7e21 */ /* 0x000fe20008010000 */
[C---:B-1--4-:R-:W-:Y:S01]  /*18a90*/  FADD.FTZ R0, R31.reuse, -UR5 ;  /* 0x800000051f007e21 */ /* 0x052fe20008010000 */
[----:B------:R-:W-:-:S04]  /*18aa0*/  FSETP.GT.FTZ.AND P2, PT, R31, UR5, PT ;  /* 0x000000051f007c0b */ /* 0x000fc8000bf54000 */
[----:B------:R-:W-:Y:S01]  /*18ab0*/  F2F.BF16.F32 R8, R8 ;  /* 0x0000000800087304 */ /* 0x000fe20000202000 */
[C---:B------:R-:W-:Y:S01]  /*18ac0*/  FSETP.GT.FTZ.AND P3, PT, R35.reuse, UR5, PT ;  /* 0x0000000523007c0b */ /* 0x040fe2000bf74000 */
[----:B------:R-:W-:Y:S01]  /*18ad0*/  FADD.FTZ R35, R35, -UR5 ;  /* 0x8000000523237e21 */ /* 0x000fe20008010000 */
[----:B------:R-:W-:Y:S02]  /*18ae0*/  FSEL R29, R29, RZ, P0 ;  /* 0x000000ff1d1d7208 */ /* 0x000fe40000000000 */
[C---:B0-----:R-:W-:Y:S02]  /*18af0*/  ISETP.GE.AND P1, PT, R2.reuse, 0x1, PT ;  /* 0x000000010200780c */ /* 0x041fe40003f26270 */
[----:B------:R-:W-:Y:S01]  /*18b00*/  ISETP.GE.AND P0, PT, R2, 0x2, PT ;  /* 0x000000020200780c */ /* 0x000fe20003f06270 */
[C---:B------:R-:W-:Y:S01]  /*18b10*/  FADD.FTZ R2, R33.reuse, -UR5 ;  /* 0x8000000521027e21 */ /* 0x040fe20008010000 */
[----:B------:R-:W-:Y:S01]  /*18b20*/  FSEL R0, R0, RZ, P2 ;  /* 0x000000ff00007208 */ /* 0x000fe20001000000 */
[----:B------:R0:W1:Y:S01]  /*18b30*/  MUFU.RCP R14, R29 ;  /* 0x0000001d000e7308 */ /* 0x0000620000001000 */
[----:B------:R-:W-:-:S02]  /*18b40*/  FSETP.GT.FTZ.AND P2, PT, R33, UR5, PT ;  /* 0x0000000521007c0b */ /* 0x000fc4000bf54000 */
[----:B------:R-:W-:Y:S02]  /*18b50*/  FSEL R35, R35, RZ, P3 ;  /* 0x000000ff23237208 */ /* 0x000fe40001800000 */
[----:B------:R-:W-:Y:S02]  /*18b60*/  FSEL R2, R2, RZ, P2 ;  /* 0x000000ff02027208 */ /* 0x000fe40001000000 */
[----:B------:R-:W-:Y:S01]  /*18b70*/  ISETP.NE.AND P2, PT, RZ, UR4, PT ;  /* 0x00000004ff007c0c */ /* 0x000fe2000bf45270 */
[----:B------:R-:W3:Y:S01]  /*18b80*/  MUFU.RCP R0, R0 ;  /* 0x0000000000007308 */ /* 0x000ee20000001000 */
[----:B------:R-:W4:Y:S01]  /*18b90*/  @P1 LDC.64 R6, c[0x0][0x770] ;  /* 0x0001dc00ff061b82 */ /* 0x000f220000000a00 */
[----:B0-----:R-:W-:Y:S02]  /*18ba0*/  @P0 LOP3.LUT R29, R56, 0xfffffffc, RZ, 0xc0, !PT ;  /* 0xfffffffc381d0812 */ /* 0x001fe400078ec0ff */
[----:B--2---:R-:W-:-:S04]  /*18bb0*/  SHF.L.U32 R9, R9, 0x10, RZ ;  /* 0x0000001009097819 */ /* 0x004fc800000006ff */
[----:B------:R-:W0:Y:S01]  /*18bc0*/  MUFU.RCP R2, R2 ;  /* 0x0000000200027308 */ /* 0x000e220000001000 */
[----:B------:R-:W2:Y:S01]  /*18bd0*/  @P0 LDC.64 R10, c[0x0][0x778] ;  /* 0x0001de00ff0a0b82 */ /* 0x000ea20000000a00 */
[----:B-1----:R-:W-:-:S06]  /*18be0*/  FMUL.FTZ R5, R14, R3 ;  /* 0x000000030e057220 */ /* 0x002fcc0000410000 */
[----:B------:R-:W1:Y:S01]  /*18bf0*/  MUFU.RCP R16, R35 ;  /* 0x0000002300107308 */ /* 0x000e620000001000 */
[----:B------:R-:W5:Y:S01]  /*18c00*/  @P0 LDC.64 R14, c[0x0][0x778] ;  /* 0x0001de00ff0e0b82 */ /* 0x000f620000000a00 */
[----:B---3--:R-:W-:-:S06]  /*18c10*/  FMUL.FTZ R25, R0, R25 ;  /* 0x0000001900197220 */ /* 0x008fcc0000410000 */
[----:B------:R-:W3:Y:S01]  /*18c20*/  @P2 MUFU.SQRT R5, R5 ;  /* 0x0000000500052308 */ /* 0x000ee20000002000 */
[----:B------:R-:W3:Y:S01]  /*18c30*/  @P1 LDC.64 R12, c[0x0][0x770] ;  /* 0x0001dc00ff0c1b82 */ /* 0x000ee20000000a00 */
[----:B0-----:R-:W-:Y:S01]  /*18c40*/  FMUL.FTZ R27, R2, R27 ;  /* 0x0000001b021b7220 */ /* 0x001fe20000410000 */
[C---:B----4-:R-:W-:Y:S02]  /*18c50*/  @P1 IADD3 R6, P3, PT, R57.reuse, R6, RZ ;  /* 0x0000000639061210 */ /* 0x050fe40007f7e0ff */
[----:B------:R-:W-:Y:S02]  /*18c60*/  @P0 LOP3.LUT R57, R57, 0xfffffffc, RZ, 0xc0, !PT ;  /* 0xfffffffc39390812 */ /* 0x000fe400078ec0ff */
[----:B------:R-:W-:Y:S01]  /*18c70*/  @P1 IADD3.X R7, PT, PT, RZ, R7, RZ, P3, !PT ;  /* 0x00000007ff071210 */ /* 0x000fe20001ffe4ff */
[----:B------:R-:W0:Y:S01]  /*18c80*/  @P2 MUFU.SQRT R25, R25 ;  /* 0x0000001900192308 */ /* 0x000e220000002000 */
[----:B------:R-:W4:Y:S01]  /*18c90*/  @P1 LDC.64 R2, c[0x0][0x770] ;  /* 0x0001dc00ff021b82 */ /* 0x000f220000000a00 */
[----:B-1----:R-:W-:Y:S01]  /*18ca0*/  FMUL.FTZ R17, R16, R17 ;  /* 0x0000001110117220 */ /* 0x002fe20000410000 */
[----:B--2---:R-:W-:-:S04]  /*18cb0*/  @P0 IADD3 R10, P4, PT, R57, R10, RZ ;  /* 0x0000000a390a0210 */ /* 0x004fc80007f9e0ff */
[----:B------:R-:W-:Y:S01]  /*18cc0*/  @P0 IADD3.X R11, PT, PT, RZ, R11, RZ, P4, !PT ;  /* 0x0000000bff0b0210 */ /* 0x000fe200027fe4ff */
[----:B------:R-:W1:Y:S01]  /*18cd0*/  @P2 MUFU.SQRT R27, R27 ;  /* 0x0000001b001b2308 */ /* 0x000e620000002000 */
[----:B------:R-:W2:Y:S01]  /*18ce0*/  @P0 LDC.64 R20, c[0x0][0x778] ;  /* 0x0001de00ff140b82 */ /* 0x000ea20000000a00 */
[----:B-----5:R-:W-:Y:S01]  /*18cf0*/  @P0 IADD3 R14, P3, PT, R29, R14, RZ ;  /* 0x0000000e1d0e0210 */ /* 0x020fe20007f7e0ff */
[----:B---3--:R3:W-:Y:S01]  /*18d00*/  @P1 STG.E desc[UR36][R6.64], R5 ;  /* 0x0000000506001986 */ /* 0x0087e2000c101924 */
[----:B------:R-:W-:Y:S02]  /*18d10*/  @P0 LOP3.LUT R29, R19, 0xfffffffc, RZ, 0xc0, !PT ;  /* 0xfffffffc131d0812 */ /* 0x000fe400078ec0ff */
[----:B------:R-:W-:Y:S01]  /*18d20*/  @P0 IADD3.X R15, PT, PT, RZ, R15, RZ, P3, !PT ;  /* 0x0000000fff0f0210 */ /* 0x000fe20001ffe4ff */
[----:B------:R0:W-:Y:S01]  /*18d30*/  @P0 STG.E desc[UR36][R10.64], R9 ;  /* 0x000000090a000986 */ /* 0x0001e2000c101924 */
[----:B------:R-:W5:Y:S01]  /*18d40*/  @P2 MUFU.SQRT R17, R17 ;  /* 0x0000001100112308 */ /* 0x000f620000002000 */
[----:B------:R-:W5:Y:S01]  /*18d50*/  @P1 LDC.64 R22, c[0x0][0x770] ;  /* 0x0001dc00ff161b82 */ /* 0x000f620000000a00 */
[----:B------:R-:W-:-:S05]  /*18d60*/  @P1 IADD3 R12, P5, PT, R56, R12, RZ ;  /* 0x0000000c380c1210 */ /* 0x000fca0007fbe0ff */
[----:B------:R-:W-:Y:S01]  /*18d70*/  @P1 IMAD.X R13, RZ, RZ, R13, P5 ;  /* 0x000000ffff0d1224 */ /* 0x000fe200028e060d */
[----:B---3--:R-:W-:Y:S02]  /*18d80*/  SHF.L.U32 R5, R8, 0x10, RZ ;  /* 0x0000001008057819 */ /* 0x008fe400000006ff */
[----:B----4-:R-:W-:Y:S02]  /*18d90*/  @P1 IADD3 R2, P2, PT, R19, R2, RZ ;  /* 0x0000000213021210 */ /* 0x010fe40007f5e0ff */
[----:B------:R-:W-:Y:S01]  /*18da0*/  SHF.L.U32 R19, R24, 0x10, RZ ;  /* 0x0000001018137819 */ /* 0x000fe200000006ff */
[----:B0-----:R0:W-:Y:S02]  /*18db0*/  @P1 STG.E desc[UR36][R12.64], R25 ;  /* 0x000000190c001986 */ /* 0x0011e4000c101924 */
[----:B------:R-:W-:Y:S01]  /*18dc0*/  @P1 IMAD.X R3, RZ, RZ, R3, P2 ;  /* 0x000000ffff031224 */ /* 0x000fe200010e0603 */
[----:B--2---:R-:W-:Y:S01]  /*18dd0*/  @P0 IADD3 R20, P3, PT, R29, R20, RZ ;  /* 0x000000141d140210 */ /* 0x004fe20007f7e0ff */
[----:B------:R0:W-:Y:S03]  /*18de0*/  @P0 STG.E desc[UR36][R14.64], R19 ;  /* 0x000000130e000986 */ /* 0x0001e6000c101924 */
[----:B------:R-:W-:Y:S01]  /*18df0*/  @P0 IADD3.X R21, PT, PT, RZ, R21, RZ, P3, !PT ;  /* 0x00000015ff150210 */ /* 0x000fe20001ffe4ff */
[----:B-1----:R0:W-:Y:S01]  /*18e00*/  @P1 STG.E desc[UR36][R2.64], R27 ;  /* 0x0000001b02001986 */ /* 0x0021e2000c101924 */
[----:B-----5:R-:W-:-:S03]  /*18e10*/  @P1 IADD3 R22, P2, PT, R18, R22, RZ ;  /* 0x0000001612161210 */ /* 0x020fc60007f5e0ff */
[----:B------:R0:W-:Y:S01]  /*18e20*/  @P0 STG.E desc[UR36][R20.64], R5 ;  /* 0x0000000514000986 */ /* 0x0001e2000c101924 */
[----:B------:R-:W-:-:S05]  /*18e30*/  @P1 IADD3.X R23, PT, PT, RZ, R23, RZ, P2, !PT ;  /* 0x00000017ff171210 */ /* 0x000fca00017fe4ff */
[----:B------:R0:W-:Y:S01]  /*18e40*/  @P1 STG.E desc[UR36][R22.64], R17 ;  /* 0x0000001116001986 */ /* 0x0001e2000c101924 */
        /* <DEDUP_REMOVED lines=9> */
.L_x_6739:
        /* <DEDUP_REMOVED lines=17> */
.L_x_6658:
        /* <DEDUP_REMOVED lines=23> */
[----:B----4-:R-:W-:Y:S02]  /*19160*/  MOV R4, UR4 ;  /* 0x0000000400047c02 */ /* 0x010fe40008000f00 */
[----:B------:R-:W-:Y:S01]  /*19170*/  MOV R5, UR5 ;  /* 0x0000000500057c02 */ /* 0x000fe20008000f00 */
[----:B-----5:R-:W-:Y:S01]  /*19180*/  IMAD.U32 R6, RZ, RZ, UR6 ;  /* 0x00000006ff067e24 */ /* 0x020fe2000f8e00ff */
[----:B------:R-:W-:-:S02]  /*19190*/  MOV R7, UR7 ;  /* 0x0000000700077c02 */ /* 0x000fc40008000f00 */
[----:B--2---:R-:W-:Y:S02]  /*191a0*/  MOV R10, UR8 ;  /* 0x00000008000a7c02 */ /* 0x004fe40008000f00 */
[----:B-1----:R-:W-:-:S07]  /*191b0*/  MOV R11, UR9 ;  /* 0x00000009000b7c02 */ /* 0x002fce0008000f00 */
[----:B------:R-:W-:-:S07]  /*191c0*/  LEPC R20, `(.L_x_6742) ;  /* 0x000000001014794e */ /* 0x000fce0000000000 */
[----:B0--3--:R-:W-:Y:S05]  /*191d0*/  CALL.ABS.NOINC R2 ;  /* 0x0000000002007343 */ /* 0x009fea0003c00000 */
.L_x_6742:
        /* <DEDUP_REMOVED lines=15> */
.L_x_6741:
[----:B------:R-:W4:Y:S02]  /*192d0*/  LDCU.U8 UR4, c[0x0][0x7a1] ;  /* 0x0000f420ff0477ac */ /* 0x000f240008000000 */
[----:B----4-:R-:W-:-:S09]  /*192e0*/  UISETP.NE.AND UP0, UPT, UR4, URZ, UPT ;  /* 0x000000ff0400728c */ /* 0x010fd2000bf05270 */
[----:B------:R-:W-:Y:S05]  /*192f0*/  BRA.U !UP0, `(.L_x_6743) ;  /* 0x0000000508307547 */ /* 0x000fea000b800000 */
[----:B------:R-:W4:Y:S01]  /*19300*/  LDCU UR5, c[0x0][0x380] ;  /* 0x00007000ff0577ac */ /* 0x000f220008000800 */
[----:B------:R-:W5:Y:S01]  /*19310*/  LDC R2, c[0x0][0x7a4] ;  /* 0x0001e900ff027b82 */ /* 0x000f620000000800 */
[----:B------:R0:W-:Y:S01]  /*19320*/  F2F.BF16.F32 R24, R4 ;  /* 0x0000000400187304 */ /* 0x0001e20000202000 */
[----:B------:R-:W2:Y:S07]  /*19330*/  LDCU.U8 UR4, c[0x0][0x384] ;  /* 0x00007080ff0477ac */ /* 0x000eae0008000000 */
[----:B------:R2:W-:Y:S01]  /*19340*/  F2F.BF16.F32 R0, R8 ;  /* 0x0000000800007304 */ /* 0x0005e20000202000 */
[C---:B----4-:R-:W-:Y:S01]  /*19350*/  FSETP.GT.FTZ.AND P0, PT, R7.reuse, UR5, PT ;  /* 0x0000000507007c0b */ /* 0x050fe2000bf14000 */
[----:B-1-3--:R-:W-:Y:S01]  /*19360*/  FADD.FTZ R7, R7, -UR5 ;  /* 0x8000000507077e21 */ /* 0x00afe20008010000 */
[C---:B------:R-:W-:Y:S01]  /*19370*/  FSETP.GT.FTZ.AND P2, PT, R11.reuse, UR5, PT ;  /* 0x000000050b007c0b */ /* 0x040fe2000bf54000 */
[----:B------:R-:W-:Y:S01]  /*19380*/  FADD.FTZ R11, R11, -UR5 ;  /* 0x800000050b0b7e21 */ /* 0x000fe20008010000 */
[C---:B------:R-:W-:Y:S01]  /*19390*/  FSETP.GT.FTZ.AND P3, PT, R23.reuse, UR5, PT ;  /* 0x0000000517007c0b */ /* 0x040fe2000bf74000 */
[----:B------:R-:W-:Y:S01]  /*193a0*/  FADD.FTZ R23, R23, -UR5 ;  /* 0x8000000517177e21 */ /* 0x000fe20008010000 */
[----:B------:R-:W-:Y:S01]  /*193b0*/  FSEL R7, R7, RZ, P0 ;  /* 0x000000ff07077208 */ /* 0x000fe20000000000 */
[----:B------:R-:W-:Y:S01]  /*193c0*/  F2F.BF16.F32 R12, R12 ;  /* 0x0000000c000c7304 */ /* 0x000fe20000202000 */
[----:B-----5:R-:W-:-:S02]  /*193d0*/  ISETP.GE.AND P1, PT, R2, 0x1, PT ;  /* 0x000000010200780c */ /* 0x020fc40003f26270 */
[----:B------:R-:W-:Y:S01]  /*193e0*/  ISETP.GE.AND P0, PT, R2, 0x2, PT ;  /* 0x000000020200780c */ /* 0x000fe20003f06270 */
[----:B------:R-:W-:Y:S01]  /*193f0*/  FADD.FTZ R2, R15, -UR5 ;  /* 0x800000050f027e21 */ /* 0x000fe20008010000 */
[----:B0-----:R-:W-:Y:S02]  /*19400*/  FSEL R4, R11, RZ, P2 ;  /* 0x000000ff0b047208 */ /* 0x001fe40001000000 */
[----:B------:R-:W-:Y:S01]  /*19410*/  FSETP.GT.FTZ.AND P2, PT, R15, UR5, PT ;  /* 0x000000050f007c0b */ /* 0x000fe2000bf54000 */
[----:B--2---:R-:W0:Y:S01]  /*19420*/  MUFU.RCP R14, R7 ;  /* 0x00000007000e7308 */ /* 0x004e220000001000 */
[----:B------:R-:W-:Y:S02]  /*19430*/  FSEL R16, R23, RZ, P3 ;  /* 0x000000ff17107208 */ /* 0x000fe40001800000 */
[----:B------:R-:W-:Y:S02]  /*19440*/  FSEL R8, R2, RZ, P2 ;  /* 0x000000ff02087208 */ /* 0x000fe40001000000 */
[----:B------:R-:W-:Y:S01]  /*19450*/  ISETP.NE.AND P2, PT, RZ, UR4, PT ;  /* 0x00000004ff007c0c */ /* 0x000fe2000bf45270 */
[----:B------:R-:W1:Y:S02]  /*19460*/  @P1 LDC.64 R2, c[0x0][0x770] ;  /* 0x0001dc00ff021b82 */ /* 0x000e640000000a00 */
[----:B------:R-:W2:Y:S06]  /*19470*/  MUFU.RCP R18, R4 ;  /* 0x0000000400127308 */ /* 0x000eac0000001000 */
[----:B------:R-:W3:Y:S02]  /*19480*/  @P1 LDC.64 R10, c[0x0][0x770] ;  /* 0x0001dc00ff0a1b82 */ /* 0x000ee40000000a00 */
[----:B------:R-:W4:Y:S01]  /*19490*/  MUFU.RCP R8, R8 ;  /* 0x0000000800087308 */ /* 0x000f220000001000 */
[----:B0-----:R-:W-:-:S05]  /*194a0*/  FMUL.FTZ R19, R14, R5 ;  /* 0x000000050e137220 */ /* 0x001fca0000410000 */
[----:B------:R-:W0:Y:S02]  /*194b0*/  @P0 LDC.64 R6, c[0x0][0x778] ;  /* 0x0001de00ff060b82 */ /* 0x000e240000000a00 */
[----:B------:R-:W5:Y:S01]  /*194c0*/  MUFU.RCP R22, R16 ;  /* 0x0000001000167308 */ /* 0x000f620000001000 */
[----:B--2---:R-:W-:-:S05]  /*194d0*/  FMUL.FTZ R23, R18, R9 ;  /* 0x0000000912177220 */ /* 0x004fca0000410000 */
[----:B------:R-:W2:Y:S01]  /*194e0*/  @P0 LDC.64 R4, c[0x0][0x778] ;  /* 0x0001de00ff040b82 */ /* 0x000ea20000000a00 */
[C---:B-1----:R-:W-:Y:S01]  /*194f0*/  @P1 IADD3 R2, P3, PT, R29.reuse, R2, RZ ;  /* 0x000000021d021210 */ /* 0x042fe20007f7e0ff */
[----:B------:R-:W1:Y:S01]  /*19500*/  @P2 MUFU.SQRT R19, R19 ;  /* 0x0000001300132308 */ /* 0x000e620000002000 */
[----:B----4-:R-:W-:Y:S01]  /*19510*/  FMUL.FTZ R33, R8, R13 ;  /* 0x0000000d08217220 */ /* 0x010fe20000410000 */
[----:B------:R-:W-:Y:S02]  /*19520*/  @P0 LOP3.LUT R13, R29, 0xfffffffc, RZ, 0xc0, !PT ;  /* 0xfffffffc1d0d0812 */ /* 0x000fe400078ec0ff */
[----:B------:R-:W-:Y:S02]  /*19530*/  @P1 IADD3.X R3, PT, PT, RZ, R3, RZ, P3, !PT ;  /* 0x00000003ff031210 */ /* 0x000fe40001ffe4ff */
[----:B------:R-:W4:Y:S01]  /*19540*/  @P1 LDC.64 R14, c[0x0][0x770] ;  /* 0x0001dc00ff0e1b82 */ /* 0x000f220000000a00 */
[C---:B---3--:R-:W-:Y:S01]  /*19550*/  @P1 IADD3 R10, P5, PT, R31.reuse, R10, RZ ;  /* 0x0000000a1f0a1210 */ /* 0x048fe20007fbe0ff */
[----:B------:R-:W3:Y:S01]  /*19560*/  @P2 MUFU.SQRT R23, R23 ;  /* 0x0000001700172308 */ /* 0x000ee20000002000 */
[----:B------:R-:W-:Y:S01]  /*19570*/  @P0 LOP3.LUT R31, R31, 0xfffffffc, RZ, 0xc0, !PT ;  /* 0xfffffffc1f1f0812 */ /* 0x000fe200078ec0ff */
[----:B-----5:R-:W-:Y:S01]  /*19580*/  FMUL.FTZ R21, R22, R21 ;  /* 0x0000001516157220 */ /* 0x020fe20000410000 */
[----:B------:R-:W-:-:S02]  /*19590*/  SHF.L.U32 R29, R24, 0x10, RZ ;  /* 0x00000010181d7819 */ /* 0x000fc400000006ff */
[----:B------:R-:W-:Y:S01]  /*195a0*/  @P1 IADD3.X R11, PT, PT, RZ, R11, RZ, P5, !PT ;  /* 0x0000000bff0b1210 */ /* 0x000fe20002ffe4ff */
[----:B------:R-:W5:Y:S01]  /*195b0*/  @P0 LDC.64 R8, c[0x0][0x778] ;  /* 0x0001de00ff080b82 */ /* 0x000f620000000a00 */
[----:B0-----:R-:W-:Y:S01]  /*195c0*/  @P0 IADD3 R6, P4, PT, R13, R6, RZ ;  /* 0x000000060d060210 */ /* 0x001fe20007f9e0ff */
[----:B------:R-:W0:Y:S01]  /*195d0*/  @P2 MUFU.SQRT R33, R33 ;  /* 0x0000002100212308 */ /* 0x000e220000002000 */
[----:B------:R-:W-:Y:S01]  /*195e0*/  @P0 LOP3.LUT R13, R27, 0xfffffffc, RZ, 0xc0, !PT ;  /* 0xfffffffc1b0d0812 */ /* 0x000fe200078ec0ff */
[----:B-1----:R1:W-:Y:S02]  /*195f0*/  @P1 STG.E desc[UR36][R2.64], R19 ;  /* 0x0000001302001986 */ /* 0x0023e4000c101924 */
[----:B------:R-:W-:Y:S02]  /*19600*/  @P0 IMAD.X R7, RZ, RZ, R7, P4 ;  /* 0x000000ffff070224 */ /* 0x000fe400020e0607 */
[----:B------:R-:W0:Y:S01]  /*19610*/  @P1 LDC.64 R16, c[0x0][0x770] ;  /* 0x0001dc00ff101b82 */ /* 0x000e220000000a00 */
[----:B--2---:R-:W-:Y:S01]  /*19620*/  @P0 IADD3 R4, P3, PT, R31, R4, RZ ;  /* 0x000000041f040210 */ /* 0x004fe20007f7e0ff */
[----:B------:R-:W2:Y:S01]  /*19630*/  @P2 MUFU.SQRT R21, R21 ;  /* 0x0000001500152308 */ /* 0x000ea20000002000 */
[----:B------:R0:W-:Y:S02]  /*19640*/  @P0 STG.E desc[UR36][R6.64], R29 ;  /* 0x0000001d06000986 */ /* 0x0001e4000c101924 */
[----:B------:R-:W-:-:S02]  /*19650*/  @P0 IADD3.X R5, PT, PT, RZ, R5, RZ, P3, !PT ;  /* 0x00000005ff050210 */ /* 0x000fc40001ffe4ff */
[----:B---3--:R3:W-:Y:S01]  /*19660*/  @P1 STG.E desc[UR36][R10.64], R23 ;  /* 0x000000170a001986 */ /* 0x0087e2000c101924 */
[----:B----4-:R-:W-:Y:S01]  /*19670*/  @P1 IADD3 R14, P2, PT, R27, R14, RZ ;  /* 0x0000000e1b0e1210 */ /* 0x010fe20007f5e0ff */
[----:B------:R-:W-:Y:S02]  /*19680*/  IMAD.U32 R27, R0, 0x10000, RZ ;  /* 0x00010000001b7824 */ /* 0x000fe400078e00ff */
[----:B-1----:R-:W-:Y:S01]  /*19690*/  IMAD.U32 R3, R12, 0x10000, RZ ;  /* 0x000100000c037824 */ /* 0x002fe200078e00ff */
[----:B------:R-:W-:Y:S02]  /*196a0*/  @P1 IADD3.X R15, PT, PT, RZ, R15, RZ, P2, !PT ;  /* 0x0000000fff0f1210 */ /* 0x000fe400017fe4ff */
[----:B------:R3:W-:Y:S01]  /*196b0*/  @P0 STG.E desc[UR36][R4.64], R27 ;  /* 0x0000001b04000986 */ /* 0x0007e2000c101924 */
[----:B-----5:R-:W-:-:S03]  /*196c0*/  @P0 IADD3 R8, P3, PT, R13, R8, RZ ;  /* 0x000000080d080210 */ /* 0x020fc60007f7e0ff */
[----:B0-----:R3:W-:Y:S01]  /*196d0*/  @P1 STG.E desc[UR36][R14.64], R33 ;  /* 0x000000210e001986 */ /* 0x0017e2000c101924 */
[----:B------:R-:W-:Y:S02]  /*196e0*/  @P0 IADD3.X R9, PT, PT, RZ, R9, RZ, P3, !PT ;  /* 0x00000009ff090210 */ /* 0x000fe40001ffe4ff */
[----:B------:R-:W-:-:S03]  /*196f0*/  @P1 IADD3 R16, P2, PT, R25, R16, RZ ;  /* 0x0000001019101210 */ /* 0x000fc60007f5e0ff */
[----:B------:R3:W-:Y:S01]  /*19700*/  @P0 STG.E desc[UR36][R8.64], R3 ;  /* 0x0000000308000986 */ /* 0x0007e2000c101924 */
[----:B------:R-:W-:-:S05]  /*19710*/  @P1 IADD3.X R17, PT, PT, RZ, R17, RZ, P2, !PT ;  /* 0x00000011ff111210 */ /* 0x000fca00017fe4ff */
[----:B--2---:R3:W-:Y:S01]  /*19720*/  @P1 STG.E desc[UR36][R16.64], R21 ;  /* 0x0000001510001986 */ /* 0x0047e2000c101924 */
[----:B------:R-:W-:Y:S05]  /*19730*/  @!P0 EXIT ;  /* 0x000000000000894d */ /* 0x000fea0003800000 */
[----:B------:R-:W0:Y:S01]  /*19740*/  LDCU.64 UR4, c[0x0][0x778] ;  /* 0x0000ef00ff0477ac */ /* 0x000e220008000a00 */
[----:B------:R-:W3:Y:S01]  /*19750*/  F2F.BF16.F32 R20, R20 ;  /* 0x0000001400147304 */ /* 0x000ee20000202000 */
[----:B------:R-:W-:Y:S02]  /*19760*/  LOP3.LUT R2, R25, 0xfffffffc, RZ, 0xc0, !PT ;  /* 0xfffffffc19027812 */ /* 0x000fe400078ec0ff */
[----:B---3--:R-:W-:Y:S02]  /*19770*/  SHF.L.U32 R5, R20, 0x10, RZ ;  /* 0x0000001014057819 */ /* 0x008fe400000006ff */
[----:B0-----:R-:W-:-:S04]  /*19780*/  IADD3 R2, P0, PT, R2, UR4, RZ ;  /* 0x0000000402027c10 */ /* 0x001fc8000ff1e0ff */
[----:B------:R-:W-:-:S05]  /*19790*/  IADD3.X R3, PT, PT, RZ, UR5, RZ, P0, !PT ;  /* 0x00000005ff037c10 */ /* 0x000fca00087fe4ff */
[----:B------:R-:W-:Y:S01]  /*197a0*/  STG.E desc[UR36][R2.64], R5 ;  /* 0x0000000502007986 */ /* 0x000fe2000c101924 */
[----:B------:R-:W-:Y:S05]  /*197b0*/  EXIT ;  /* 0x000000000000794d */ /* 0x000fea0003800000 */
.L_x_6743:
[----:B------:R-:W-:Y:S01]  /*197c0*/  MOV R2, 0x0 ;  /* 0x0000000000027802 */ /* 0x000fe20000000f00 */
[----:B------:R-:W4:Y:S01]  /*197d0*/  LDCU.64 UR4, c[0x4][0x580] ;  /* 0x0100b000ff0477ac */ /* 0x000f220008000a00 */
[----:B-1-3--:R-:W-:Y:S01]  /*197e0*/  HFMA2 R8, -RZ, RZ, 0, 4.4405460357666015625e-05 ;  /* 0x000002e9ff087431 */ /* 0x00afe200000001ff */
[----:B------:R-:W-:Y:S01]  /*197f0*/  MOV R12, 0x1 ;  /* 0x00000001000c7802 */ /* 0x000fe20000000f00 */
[----:B--2---:R1:W2:Y:S01]  /*19800*/  LDC.64 R14, c[0x4][R2] ;  /* 0x01000000020e7b82 */ /* 0x0042a20000000a00 */
[----:B------:R-:W3:Y:S01]  /*19810*/  LDCU.64 UR6, c[0x4][0x578] ;  /* 0x0100af00ff0677ac */ /* 0x000ee20008000a00 */
[----:B------:R-:W-:Y:S01]  /*19820*/  HFMA2 R13, -RZ, RZ, 0, 0 ;  /* 0x00000000ff0d7431 */ /* 0x000fe200000001ff */
[----:B------:R-:W5:Y:S01]  /*19830*/  LDCU.64 UR8, c[0x4][0x68] ;  /* 0x01000d00ff0877ac */ /* 0x000f620008000a00 */
[----:B----4-:R-:W-:Y:S01]  /*19840*/  MOV R4, UR4 ;  /* 0x0000000400047c02 */ /* 0x010fe20008000f00 */
[----:B------:R-:W-:Y:S01]  /*19850*/  IMAD.U32 R5, RZ, RZ, UR5 ;  /* 0x00000005ff057e24 */ /* 0x000fe2000f8e00ff */
[----:B---3--:R-:W-:-:S02]  /*19860*/  MOV R6, UR6 ;  /* 0x0000000600067c02 */ /* 0x008fc40008000f00 */
[----:B------:R-:W-:Y:S02]  /*19870*/  MOV R7, UR7 ;  /* 0x0000000700077c02 */ /* 0x000fe40008000f00 */
[----:B-----5:R-:W-:Y:S01]  /*19880*/  MOV R10, UR8 ;  /* 0x00000008000a7c02 */ /* 0x020fe20008000f00 */
[----:B-1----:R-:W-:-:S07]  /*19890*/  IMAD.U32 R11, RZ, RZ, UR9 ;  /* 0x00000009ff0b7e24 */ /* 0x002fce000f8e00ff */
[----:B------:R-:W-:-:S07]  /*198a0*/  LEPC R20, `(.L_x_6744) ;  /* 0x000000001014794e */ /* 0x000fce0000000000 */
[----:B0-2---:R-:W-:Y:S05]  /*198b0*/  CALL.ABS.NOINC R14 ;  /* 0x000000000e007343 */ /* 0x005fea0003c00000 */
.L_x_6744:
        /* <DEDUP_REMOVED lines=15> */
.L_x_6745:
        /* <DEDUP_REMOVED lines=15> */
.L_x_6746:
        /* <DEDUP_REMOVED lines=15> */
.L_x_6747:
[----:B------:R-:W-:Y:S05]  /*19b90*/  EXIT ;  /* 0x000000000000794d */ /* 0x000fea0003800000 */
.L_x_6740:
[----:B------:R-:W4:Y:S01]  /*19ba0*/  LDCU.U8 UR4, c[0x0][0x7a0] ;  /* 0x0000f400ff0477ac */ /* 0x000f220008000000 */
[----:B------:R-:W-:Y:S01]  /*19bb0*/  MOV R39, R23 ;  /* 0x0000001700277202 */ /* 0x000fe20000000f00 */
[----:B------:R-:W-:Y:S01]  /*19bc0*/  IMAD.MOV.U32 R17, RZ, RZ, R21 ;  /* 0x000000ffff117224 */ /* 0x000fe200078e0015 */
[----:B-12---:R-:W-:Y:S01]  /*19bd0*/  MOV R41, R15 ;  /* 0x0000000f00297202 */ /* 0x006fe20000000f00 */
[----:B------:R-:W-:Y:S01]  /*19be0*/  IMAD.MOV.U32 R19, RZ, RZ, R9 ;  /* 0x000000ffff137224 */ /* 0x000fe200078e0009 */
[----:B------:R-:W-:Y:S02]  /*19bf0*/  MOV R33, R13 ;  /* 0x0000000d00217202 */ /* 0x000fe40000000f00 */
[----:B------:R-:W-:Y:S02]  /*19c00*/  MOV R37, R11 ;  /* 0x0000000b00257202 */ /* 0x000fe40000000f00 */
        /* <DEDUP_REMOVED lines=30> */
[----:B------:R-:W-:Y:S01]  /*19df0*/  MOV R3, R18 ;  /* 0x0000001200037202 */ /* 0x000fe20000000f00 */
[----:B----4-:R-:W-:Y:S02]  /*19e00*/  @P1 IMAD.MOV.U32 R6, RZ, RZ, -0x1 ;  /* 0xffffffffff061424 */ /* 0x010fe400078e00ff */
[----:B-1----:R-:W-:-:S07]  /*19e10*/  @P1 FFMA.FTZ R3, R7, R17, R16 ;  /* 0x0000001107031223 */ /* 0x002fce0000010010 */
.L_x_6750:
[----:B------:R-:W-:Y:S05]  /*19e20*/  BSYNC.RECONVERGENT B0 ;  /* 0x0000000000007941 */ /* 0x000fea0003800200 */
.L_x_6749:
        /* <DEDUP_REMOVED lines=20> */
.L_x_6752:
[----:B------:R-:W-:Y:S05]  /*19f70*/  BSYNC.RECONVERGENT B0 ;  /* 0x0000000000007941 */ /* 0x000fea0003800200 */
.L_x_6751:
        /* <DEDUP_REMOVED lines=21> */
.L_x_6754:
[----:B------:R-:W-:Y:S05]  /*1a0d0*/  BSYNC.RECONVERGENT B0 ;  /* 0x0000000000007941 */ /* 0x000fea0003800200 */
.L_x_6753:
        /* <DEDUP_REMOVED lines=19> */
.L_x_6755:
[----:B------:R-:W-:Y:S05]  /*1a210*/  BSYNC.RECONVERGENT B0 ;  /* 0x0000000000007941 */ /* 0x000fea0003800200 */
.L_x_6748:
[----:B------:R-:W1:Y:S02]  /*1a220*/  LDCU.U8 UR4, c[0x0][0x7a1] ;  /* 0x0000f420ff0477ac */ /* 0x000e640008000000 */
[----:B-1----:R-:W-:-:S09]  /*1a230*/  UISETP.NE.AND UP0, UPT, UR4, URZ, UPT ;  /* 0x000000ff0400728c */ /* 0x002fd2000bf05270 */
[----:B------:R-:W-:Y:S05]  /*1a240*/  BRA.U !UP0, `(.L_x_6756) ;  /* 0x0000000508307547 */ /* 0x000fea000b800000 */
[----:B------:R-:W1:Y:S01]  /*1a250*/  LDCU UR5, c[0x0][0x380] ;  /* 0x00007000ff0577ac */ /* 0x000e620008000800 */
[----:B------:R-:W2:Y:S01]  /*1a260*/  LDC R2, c[0x0][0x7a4] ;  /* 0x0001e900ff027b82 */ /* 0x000ea20000000800 */
[----:B---3--:R-:W3:Y:S01]  /*1a270*/  F2F.BF16.F32 R22, R4 ;  /* 0x0000000400167304 */ /* 0x008ee20000202000 */
[----:B------:R-:W4:Y:S07]  /*1a280*/  LDCU.U8 UR4, c[0x0][0x384] ;  /* 0x00007080ff0477ac */ /* 0x000f2e0008000000 */
[----:B------:R5:W-:Y:S01]  /*1a290*/  F2F.BF16.F32 R24, R8 ;  /* 0x0000000800187304 */ /* 0x000be20000202000 */
[----:B---3--:R-:W-:Y:S01]  /*1a2a0*/  SHF.L.U32 R23, R22, 0x10, RZ ;  /* 0x0000001016177819 */ /* 0x008fe200000006ff */
[----:B-1----:R-:W-:Y:S01]  /*1a2b0*/  FADD.FTZ R0, R37, -UR5 ;  /* 0x8000000525007e21 */ /* 0x002fe20008010000 */
[C---:B------:R-:W-:Y:S01]  /*1a2c0*/  FSETP.GT.FTZ.AND P0, PT, R35.reuse, UR5, PT ;  /* 0x0000000523007c0b */ /* 0x040fe2000bf14000 */
[----:B------:R-:W-:Y:S01]  /*1a2d0*/  FADD.FTZ R35, R35, -UR5 ;  /* 0x8000000523237e21 */ /* 0x000fe20008010000 */
[----:B------:R-:W-:-:S03]  /*1a2e0*/  FSETP.GT.FTZ.AND P2, PT, R37, UR5, PT ;  /* 0x0000000525007c0b */ /* 0x000fc6000bf54000 */
[----:B------:R-:W-:Y:S01]  /*1a2f0*/  F2F.BF16.F32 R12, R12 ;  /* 0x0000000c000c7304 */ /* 0x000fe20000202000 */
[C---:B------:R-:W-:Y:S01]  /*1a300*/  FSETP.GT.FTZ.AND P3, PT, R39.reuse, UR5, PT ;  /* 0x0000000527007c0b */ /* 0x040fe2000bf74000 */
[----:B------:R-:W-:Y:S01]  /*1a310*/  FADD.FTZ R39, R39, -UR5 ;  /* 0x8000000527277e21 */ /* 0x000fe20008010000 */
[----:B------:R-:W-:Y:S02]  /*1a320*/  FSEL R35, R35, RZ, P0 ;  /* 0x000000ff23237208 */ /* 0x000fe40000000000 */
[C---:B--2---:R-:W-:Y:S02]  /*1a330*/  ISETP.GE.AND P1, PT, R2.reuse, 0x1, PT ;  /* 0x000000010200780c */ /* 0x044fe40003f26270 */
[----:B------:R-:W-:Y:S01]  /*1a340*/  ISETP.GE.AND P0, PT, R2, 0x2, PT ;  /* 0x000000020200780c */ /* 0x000fe20003f06270 */
[C---:B------:R-:W-:Y:S01]  /*1a350*/  FADD.FTZ R2, R41.reuse, -UR5 ;  /* 0x8000000529027e21 */ /* 0x040fe20008010000 */
[----:B------:R-:W-:Y:S01]  /*1a360*/  FSEL R0, R0, RZ, P2 ;  /* 0x000000ff00007208 */ /* 0x000fe20001000000 */
[----:B------:R-:W1:Y:S01]  /*1a370*/  MUFU.RCP R10, R35 ;  /* 0x00000023000a7308 */ /* 0x000e620000001000 */
[----:B------:R-:W-:-:S02]  /*1a380*/  FSETP.GT.FTZ.AND P2, PT, R41, UR5, PT ;  /* 0x0000000529007c0b */ /* 0x000fc4000bf54000 */
[----:B------:R-:W-:Y:S02]  /*1a390*/  FSEL R39, R39, RZ, P3 ;  /* 0x000000ff27277208 */ /* 0x000fe40001800000 */
[----:B------:R-:W-:Y:S02]  /*1a3a0*/  FSEL R2, R2, RZ, P2 ;  /* 0x000000ff02027208 */ /* 0x000fe40001000000 */
[----:B----4-:R-:W-:Y:S01]  /*1a3b0*/  ISETP.NE.AND P2, PT, RZ, UR4, PT ;  /* 0x00000004ff007c0c */ /* 0x010fe2000bf45270 */
[----:B------:R-:W2:Y:S01]  /*1a3c0*/  MUFU.RCP R0, R0 ;  /* 0x0000000000007308 */ /* 0x000ea20000001000 */
[----:B------:R-:W3:Y:S07]  /*1a3d0*/  @P1 LDC.64 R4, c[0x0][0x770] ;  /* 0x0001dc00ff041b82 */ /* 0x000eee0000000a00 */
[----:B------:R-:W4:Y:S01]  /*1a3e0*/  MUFU.RCP R2, R2 ;  /* 0x0000000200027308 */ /* 0x000f220000001000 */
[----:B-----5:R-:W5:Y:S01]  /*1a3f0*/  @P1 LDC.64 R8, c[0x0][0x770] ;  /* 0x0001dc00ff081b82 */ /* 0x020f620000000a00 */
[----:B-1----:R-:W-:-:S06]  /*1a400*/  FMUL.FTZ R13, R10, R3 ;  /* 0x000000030a0d7220 */ /* 0x002fcc0000410000 */
[----:B------:R-:W1:Y:S01]  /*1a410*/  MUFU.RCP R16, R39 ;  /* 0x0000002700107308 */ /* 0x000e620000001000 */
[----:B------:R-:W0:Y:S01]  /*1a420*/  @P0 LDC.64 R10, c[0x0][0x778] ;  /* 0x0001de00ff0a0b82 */ /* 0x000e220000000a00 */
[----:B--2---:R-:W-:-:S06]  /*1a430*/  FMUL.FTZ R21, R0, R19 ;  /* 0x0000001300157220 */ /* 0x004fcc0000410000 */
[----:B------:R-:W2:Y:S01]  /*1a440*/  @P2 MUFU.SQRT R13, R13 ;  /* 0x0000000d000d2308 */ /* 0x000ea20000002000 */
[----:B------:R-:W2:Y:S01]  /*1a450*/  @P0 LDC.64 R6, c[0x0][0x778] ;  /* 0x0001de00ff060b82 */ /* 0x000ea20000000a00 */
[----:B----4-:R-:W-:Y:S01]  /*1a460*/  FMUL.FTZ R33, R2, R33 ;  /* 0x0000002102217220 */ /* 0x010fe20000410000 */
[C---:B---3--:R-:W-:Y:S02]  /*1a470*/  @P1 IADD3 R4, P3, PT, R29.reuse, R4, RZ ;  /* 0x000000041d041210 */ /* 0x048fe40007f7e0ff */
[----:B------:R-:W-:-:S03]  /*1a480*/  @P0 LOP3.LUT R29, R29, 0xfffffffc, RZ, 0xc0, !PT ;  /* 0xfffffffc1d1d0812 */ /* 0x000fc600078ec0ff */
[----:B------:R-:W3:Y:S01]  /*1a490*/  @P2 MUFU.SQRT R21, R21 ;  /* 0x0000001500152308 */ /* 0x000ee20000002000 */
[----:B------:R-:W4:Y:S01]  /*1a4a0*/  @P1 LDC.64 R2, c[0x0][0x770] ;  /* 0x0001dc00ff021b82 */ /* 0x000f220000000a00 */
[----:B-1----:R-:W-:Y:S01]  /*1a4b0*/  FMUL.FTZ R17, R16, R17 ;  /* 0x0000001110117220 */ /* 0x002fe20000410000 */
[C---:B-----5:R-:W-:Y:S01]  /*1a4c0*/  @P1 IADD3 R8, P5, PT, R31.reuse, R8, RZ ;  /* 0x000000081f081210 */ /* 0x060fe20007fbe0ff */
[----:B------:R-:W-:Y:S01]  /*1a4d0*/  @P1 IMAD.X R5, RZ, RZ, R5, P3 ;  /* 0x000000ffff051224 */ /* 0x000fe200018e0605 */
[----:B------:R-:W-:Y:S02]  /*1a4e0*/  @P0 LOP3.LUT R31, R31, 0xfffffffc, RZ, 0xc0, !PT ;  /* 0xfffffffc1f1f0812 */ /* 0x000fe400078ec0ff */
[----:B------:R-:W-:Y:S01]  /*1a4f0*/  @P1 IADD3.X R9, PT, PT, RZ, R9, RZ, P5, !PT ;  /* 0x00000009ff091210 */ /* 0x000fe20002ffe4ff */
[----:B------:R-:W1:Y:S01]  /*1a500*/  @P2 MUFU.SQRT R33, R33 ;  /* 0x0000002100212308 */ /* 0x000e620000002000 */
[----:B------:R-:W5:Y:S01]  /*1a510*/  @P0 LDC.64 R14, c[0x0][0x778] ;  /* 0x0001de00ff0e0b82 */ /* 0x000f620000000a00 */
[----:B0-----:R-:W-:Y:S01]  /*1a520*/  @P0 IADD3 R10, P3, PT, R31, R10, RZ ;  /* 0x0000000a1f0a0210 */ /* 0x001fe20007f7e0ff */
[----:B--2---:R0:W-:Y:S04]  /*1a530*/  @P1 STG.E desc[UR36][R4.64], R13 ;  /* 0x0000000d04001986 */ /* 0x0041e8000c101924 */
[----:B------:R-:W-:Y:S01]  /*1a540*/  @P0 IMAD.X R11, RZ, RZ, R11, P3 ;  /* 0x000000ffff0b0224 */ /* 0x000fe200018e060b */
[----:B------:R-:W2:Y:S01]  /*1a550*/  @P2 MUFU.SQRT R17, R17 ;  /* 0x0000001100112308 */ /* 0x000ea20000002000 */
[----:B------:R-:W2:Y:S01]  /*1a560*/  @P1 LDC.64 R18, c[0x0][0x770] ;  /* 0x0001dc00ff121b82 */ /* 0x000ea20000000a00 */
[----:B------:R-:W-:-:S02]  /*1a570*/  @P0 IADD3 R6, P4, PT, R29, R6, RZ ;  /* 0x000000061d060210 */ /* 0x000fc40007f9e0ff */
[C---:B------:R-:W-:Y:S02]  /*1a580*/  @P0 LOP3.LUT R29, R27.reuse, 0xfffffffc, RZ, 0xc0, !PT ;  /* 0xfffffffc1b1d0812 */ /* 0x040fe400078ec0ff */
[----:B------:R-:W-:Y:S02]  /*1a590*/  @P0 IADD3.X R7, PT, PT, RZ, R7, RZ, P4, !PT ;  /* 0x00000007ff070210 */ /* 0x000fe400027fe4ff */
[----:B0-----:R-:W-:Y:S02]  /*1a5a0*/  SHF.L.U32 R5, R12, 0x10, RZ ;  /* 0x000000100c057819 */ /* 0x001fe400000006ff */
[----:B----4-:R-:W-:Y:S01]  /*1a5b0*/  @P1 IADD3 R2, P2, PT, R27, R2, RZ ;  /* 0x000000021b021210 */ /* 0x010fe20007f5e0ff */
[----:B------:R0:W-:Y:S01]  /*1a5c0*/  @P0 STG.E desc[UR36][R6.64], R23 ;  /* 0x0000001706000986 */ /* 0x0001e2000c101924 */
[----:B------:R-:W-:Y:S02]  /*1a5d0*/  SHF.L.U32 R27, R24, 0x10, RZ ;  /* 0x00000010181b7819 */ /* 0x000fe400000006ff */
[----:B------:R-:W-:Y:S01]  /*1a5e0*/  @P1 IADD3.X R3, PT, PT, RZ, R3, RZ, P2, !PT ;  /* 0x00000003ff031210 */ /* 0x000fe200017fe4ff */
[----:B---3--:R0:W-:Y:S01]  /*1a5f0*/  @P1 STG.E desc[UR36][R8.64], R21 ;  /* 0x0000001508001986 */ /* 0x0081e2000c101924 */
[----:B-----5:R-:W-:-:S03]  /*1a600*/  @P0 IADD3 R14, P3, PT, R29, R14, RZ ;  /* 0x0000000e1d0e0210 */ /* 0x020fc60007f7e0ff */
[----:B------:R0:W-:Y:S01]  /*1a610*/  @P0 STG.E desc[UR36][R10.64], R27 ;  /* 0x0000001b0a000986 */ /* 0x0001e2000c101924 */
[----:B------:R-:W-:-:S03]  /*1a620*/  @P0 IADD3.X R15, PT, PT, RZ, R15, RZ, P3, !PT ;  /* 0x0000000fff0f0210 */ /* 0x000fc60001ffe4ff */
[----:B-1----:R0:W-:Y:S01]  /*1a630*/  @P1 STG.E desc[UR36][R2.64], R33 ;  /* 0x0000002102001986 */ /* 0x0021e2000c101924 */
[----:B--2---:R-:W-:-:S03]  /*1a640*/  @P1 IADD3 R18, P2, PT, R25, R18, RZ ;  /* 0x0000001219121210 */ /* 0x004fc60007f5e0ff */
[----:B------:R0:W-:Y:S02]  /*1a650*/  @P0 STG.E desc[UR36][R14.64], R5 ;  /* 0x000000050e000986 */ /* 0x0001e4000c101924 */
[----:B------:R-:W-:-:S05]  /*1a660*/  @P1 IMAD.X R19, RZ, RZ, R19, P2 ;  /* 0x000000ffff131224 */ /* 0x000fca00010e0613 */
[----:B------:R0:W-:Y:S01]  /*1a670*/  @P1 STG.E desc[UR36][R18.64], R17 ;  /* 0x0000001112001986 */ /* 0x0001e2000c101924 */
        /* <DEDUP_REMOVED lines=9> */
.L_x_6756:
        /* <DEDUP_REMOVED lines=17> */
        .weak           $__internal_26_$__cuda_sm20_div_u64
        .type           $__internal_26_$__cuda_sm20_div_u64,@function
        .size           $__internal_26_$__cuda_sm20_div_u64,(.L_x_7258 - $__internal_26_$__cuda_sm20_div_u64)
$__internal_26_$__cuda_sm20_div_u64:
        /* <DEDUP_REMOVED lines=69> */
[----:B------:R-:W-:Y:S06]  /*1ac70*/  RET.REL.NODEC R32 `(_ZN2at6native13reduce_kernelILi128ELi4ENS0_8ReduceOpIN3c108BFloat16ENS0_10WelfordOpsIS4_fiN4cuda3std3__44pairIffEEEEjfLi2ELi2EEEEEvT1_) ;  /* 0xfffffe5020e07950 */ /* 0x000fec0003c3ffff */
.L_x_6757:
        /* <DEDUP_REMOVED lines=16> */
.L_x_7258:


//--------------------- .text._ZN2at6native13reduce_kernelILi512ELi1ENS0_8ReduceOpIN3c104HalfENS0_10WelfordOpsIS4_fiN4cuda3std3__44pairIffEEEEjfLi2ELi2EEEEEvT1_ --------------------------
	.section	.text._ZN2at6native13reduce_kernelILi512ELi1ENS0_8ReduceOpIN3c104HalfENS0_10WelfordOpsIS4_fiN4cuda3std3__44pairIffEEEEjfLi2ELi2EEEEEvT1_,"ax",@progbits
	.align	128
        .global         _ZN2at6native13reduce_kernelILi512ELi1ENS0_8ReduceOpIN3c104HalfENS0_10WelfordOpsIS4_fiN4cuda3std3__44pairIffEEEEjfLi2ELi2EEEEEvT1_
        .type           _ZN2at6native13reduce_kernelILi512ELi1ENS0_8ReduceOpIN3c104HalfENS0_10WelfordOpsIS4_fiN4cuda3std3__44pairIffEEEEjfLi2ELi2EEEEEvT1_,@function
        .size           _ZN2at6native13reduce_kernelILi512ELi1ENS0_8ReduceOpIN3c104HalfENS0_10WelfordOpsIS4_fiN4cuda3std3__44pairIffEEEEjfLi2ELi2EEEEEvT1_,(.L_x_7259 - _ZN2at6native13reduce_kernelILi512ELi1ENS0_8ReduceOpIN3c104HalfENS0_10WelfordOpsIS4_fiN4cuda3std3__44pairIffEEEEjfLi2ELi2EEEEEvT1_)
        .other          _ZN2at6native13reduce_kernelILi512ELi1ENS0_8ReduceOpIN3c104HalfENS0_10WelfordOpsIS4_fiN4cuda3std3__44pairIffEEEEjfLi2ELi2EEEEEvT1_,@"STO_CUDA_ENTRY STV_DEFAULT"
_ZN2at6native13reduce_kernelILi512ELi1ENS0_8ReduceOpIN3c104HalfENS0_10WelfordOpsIS4_fiN4cuda3std3__44pairIffEEEEjfLi2ELi2EEEEEvT1_:
.text._ZN2at6native13reduce_kernelILi512ELi1ENS0_8ReduceOpIN3c104HalfENS0_10WelfordOpsIS4_fiN4cuda3std3__44pairIffEEEEjfLi2ELi2EEEEEvT1_:
        /* <DEDUP_REMOVED lines=295> */
.L_x_6758:
        /* <DEDUP_REMOVED lines=51> */
.L_x_6765:
[----:B------:R-:W-:Y:S05]  /*15a0*/  BSYNC.RECONVERGENT B2 ;  /* 0x0000000000027941 */ /* 0x000fea0003800200 */
.L_x_6764:
[----:B------:R-:W-:Y:S01]  /*15b0*/  IADD3 R4, PT, PT, R0, -0x1, RZ ;  /* 0xffffffff00047810 */ /* 0x000fe20007ffe0ff */
[----:B------:R-:W-:Y:S01]  /*15c0*/  IMAD.X R3, RZ, RZ, R3, P1 ;  /* 0x000000ffff037224 */ /* 0x000fe200008e0603 */
[----:B------:R-:W-:-:S07]  /*15d0*/  MOV R2, R8 ;  /* 0x0000000800027202 */ /* 0x000fce0000000f00 */
.L_x_6763:
[----:B------:R-:W-:Y:S05]  /*15e0*/  BSYNC.RECONVERGENT B1 ;  /* 0x0000000000017941 */ /* 0x000fea0003800200 */
.L_x_6762:
[----:B------:R-:W-:Y:S01]  /*15f0*/  LEA R5, R25, 0x1, 0x1 ;  /* 0x0000000119057811 */ /* 0x000fe200078e08ff */
[----:B------:R-:W-:Y:S03]  /*1600*/  BSSY.RECONVERGENT B1, `(.L_x_6766) ;  /* 0x000001c000017945 */ /* 0x000fe60003800200 */
[----:B------:R-:W-:-:S13]  /*1610*/  ISETP.GE.U32.AND P0, PT, R5, R4, PT ;  /* 0x000000040500720c */ /* 0x000fda0003f06070 */
[----:B------:R-:W-:Y:S05]  /*1620*/  @P0 BRA `(.L_x_6767) ;  /* 0x0000000000640947 */ /* 0x000fea0003800000 */
[----:B------:R-:W-:Y:S01]  /*1630*/  BSSY.RECONVERGENT B2, `(.L_x_6767) ;  /* 0x0000018000027945 */ /* 0x000fe20003800200 */
.L_x_6768:
        /* <DEDUP_REMOVED lines=24> */
.L_x_6767:
[----:B------:R-:W-:Y:S05]  /*17c0*/  BSYNC.RECONVERGENT B1 ;  /* 0x0000000000017941 */ /* 0x000fea0003800200 */
.L_x_6766:
        /* <DEDUP_REMOVED lines=21> */
.L_x_6770:
[----:B------:R-:W-:Y:S05]  /*1920*/  BSYNC.RECONVERGENT B1 ;  /* 0x0000000000017941 */ /* 0x000fea0003800200 */
.L_x_6769:
        /* <DEDUP_REMOVED lines=22> */
.L_x_6761:
        /* <DEDUP_REMOVED lines=19> */
.L_x_6775:
        /* <DEDUP_REMOVED lines=23> */
.L_x_6774:
[----:B------:R-:W-:Y:S01]  /*1d30*/  PRMT R9, R16, 0x7610, R9 ;  /* 0x0000761010097816 */ /* 0x000fe20000000009 */
[----:B------:R-:W-:-:S07]  /*1d40*/  IMAD.MOV.U32 R16, RZ, RZ, R21 ;  /* 0x000000ffff107224 */ /* 0x000fce00078e0015 */
.L_x_6773:
[----:B------:R-:W-:Y:S05]  /*1d50*/  BSYNC.RECONVERGENT B1 ;  /* 0x0000000000017941 */ /* 0x000fea0003800200 */
.L_x_6772:
        /* <DEDUP_REMOVED lines=11> */
.L_x_6777:
[----:B------:R-:W-:Y:S05]  /*1e10*/  BSYNC.RECONVERGENT B1 ;  /* 0x0000000000017941 */ /* 0x000fea0003800200 */
.L_x_6776:
        /* <DEDUP_REMOVED lines=20> */
.L_x_6779:
[----:B------:R-:W-:Y:S05]  /*1f60*/  BSYNC.RECONVERGENT B1 ;  /* 0x0000000000017941 */ /* 0x000fea0003800200 */
.L_x_6778:
        /* <DEDUP_REMOVED lines=22> */
.L_x_6771:
        /* <DEDUP_REMOVED lines=15> */
.L_x_6784:
        /* <DEDUP_REMOVED lines=25> */
.L_x_6783:
[----:B------:R-:W-:Y:S02]  /*2350*/  PRMT R5, R16, 0x7610, R5 ;  /* 0x0000761010057816 */ /* 0x000fe40000000005 */
[----:B------:R-:W-:Y:S02]  /*2360*/  PRMT R9, R18, 0x7610, R9 ;  /* 0x0000761012097816 */ /* 0x000fe40000000009 */
[----:B------:R-:W-:-:S07]  /*2370*/  MOV R16, R21 ;  /* 0x0000001500107202 */ /* 0x000fce0000000f00 */
.L_x_6782:
[----:B------:R-:W-:Y:S05]  /*2380*/  BSYNC.RECONVERGENT B1 ;  /* 0x0000000000017941 */ /* 0x000fea0003800200 */
.L_x_6781:
        /* <DEDUP_REMOVED lines=13> */
.L_x_6786:
[----:B------:R-:W-:Y:S05]  /*2460*/  BSYNC.RECONVERGENT B1 ;  /* 0x0000000000017941 */ /* 0x000fea0003800200 */
.L_x_6785:
        /* <DEDUP_REMOVED lines=20> */
.L_x_6788:
[----:B------:R-:W-:Y:S05]  /*25b0*/  BSYNC.RECONVERGENT B1 ;  /* 0x0000000000017941 */ /* 0x000fea0003800200 */
.L_x_6787:
        /* <DEDUP_REMOVED lines=22> */
.L_x_6780:
        /* <DEDUP_REMOVED lines=21> */
.L_x_6795:
        /* <DEDUP_REMOVED lines=288> */
.L_x_6793:
        /* <DEDUP_REMOVED lines=242> */
.L_x_6794:
[----:B------:R-:W-:-:S04]  /*4990*/  LOP3.LUT R17, R0, 0xfffffffe, RZ, 0xc0, !PT ;  /* 0xfffffffe00117812 */ /* 0x000fc800078ec0ff */
[----:B------:R-:W-:-:S04]  /*49a0*/  IADD3 R16, P1, PT, R17, R8, RZ ;  /* 0x0000000811107210 */ /* 0x000fc80007f3e0ff */
[----:B------:R-:W-:-:S05]  /*49b0*/  IADD3.X R17, PT, PT, RZ, R9, RZ, P1, !PT ;  /* 0x00000009ff117210 */ /* 0x000fca0000ffe4ff */
[----:B------:R2:W5:Y:S04]  /*49c0*/  LDG.E.U16 R16, desc[UR36][R16.64] ;  /* 0x0000002410107981 */ /* 0x000568000c1e1500 */
.L_x_6792:
        /* <DEDUP_REMOVED lines=21> */
.L_x_6791:
[----:B------:R-:W-:-:S07]  /*4b20*/  MOV R2, R17 ;  /* 0x0000001100027202 */ /* 0x000fce0000000f00 */
.L_x_6790:
[----:B------:R-:W-:Y:S05]  /*4b30*/  BSYNC.RECONVERGENT B1 ;  /* 0x0000000000017941 */ /* 0x000fea0003800200 */
.L_x_6789:
        /* <DEDUP_REMOVED lines=15> */
.L_x_6798:
        /* <DEDUP_REMOVED lines=276> */
.L_x_6799:
        /* <DEDUP_REMOVED lines=275> */
.L_x_6800:
[----:B------:R-:W-:-:S04]  /*6ea0*/  LOP3.LUT R9, R22, 0xfffffffe, RZ, 0xc0, !PT ;  /* 0xfffffffe16097812 */ /* 0x000fc800078ec0ff */
[----:B------:R-:W-:-:S04]  /*6eb0*/  IADD3 R8, P0, PT, R9, R14, RZ ;  /* 0x0000000e09087210 */ /* 0x000fc80007f1e0ff */
[----:B------:R-:W-:-:S05]  /*6ec0*/  IADD3.X R9, PT, PT, RZ, R15, RZ, P0, !PT ;  /* 0x0000000fff097210 */ /* 0x000fca00007fe4ff */
[----:B------:R0:W5:Y:S04]  /*6ed0*/  LDG.E.U16 R24, desc[UR36][R8.64] ;  /* 0x0000002408187981 */ /* 0x000168000c1e1500 */
.L_x_6797:
[----:B------:R-:W-:Y:S05]  /*6ee0*/  BSYNC.RECONVERGENT B1 ;  /* 0x0000000000017941 */ /* 0x000fea0003800200 */
.L_x_6796:
        /* <DEDUP_REMOVED lines=23> */
.L_x_6802:
[----:B------:R-:W-:Y:S05]  /*7060*/  BSYNC.RECONVERGENT B1 ;  /* 0x0000000000017941 */ /* 0x000fea0003800200 */
.L_x_6801:
        /* <DEDUP_REMOVED lines=21> */
.L_x_6760:
[----:B------:R-:W-:Y:S05]  /*71c0*/  BSYNC.RECONVERGENT B0 ;  /* 0x0000000000007941 */ /* 0x000fea0003800200 */
.L_x_6759:
        /* <DEDUP_REMOVED lines=17> */
.L_x_6808:
        /* <DEDUP_REMOVED lines=32> */
.L_x_6807:
[----:B------:R-:W-:Y:S05]  /*74e0*/  BSYNC.RECONVERGENT B1 ;  /* 0x0000000000017941 */ /* 0x000fea0003800200 */
.L_x_6806:
[----:B------:R-:W-:Y:S01]  /*74f0*/  MOV R22, R6 ;  /* 0x0000000600167202 */ /* 0x000fe20000000f00 */
[----:B-1----:R-:W-:Y:S01]  /*7500*/  IMAD.MOV.U32 R10, RZ, RZ, R6 ;  /* 0x000000ffff0a7224 */ /* 0x002fe200078e0006 */
[----:B------:R-:W-:Y:S02]  /*7510*/  MOV R11, R23 ;  /* 0x00000017000b7202 */ /* 0x000fe40000000f00 */
[----:B------:R-:W-:Y:S01]  /*7520*/  MOV R9, R21 ;  /* 0x0000001500097202 */ /* 0x000fe20000000f00 */
[----:B------:R0:W-:Y:S01]  /*7530*/  STS.128 [R2], R20 ;  /* 0x0000001402007388 */ /* 0x0001e20000000c00 */
[----:B------:R-:W-:-:S07]  /*7540*/  MOV R8, R20 ;  /* 0x0000001400087202 */ /* 0x000fce0000000f00 */
.L_x_6805:
[----:B------:R-:W-:Y:S05]  /*7550*/  BSYNC.RECONVERGENT B0 ;  /* 0x0000000000007941 */ /* 0x000fea0003800200 */
.L_x_6804:
[----:B------:R-:W-:-:S03]  /*7560*/  UISETP.GT.U32.AND UP0, UPT, UR5, 0x3, UPT ;  /* 0x000000030500788c */ /* 0x000fc6000bf04070 */
[----:B------:R-:W-:-:S06]  /*7570*/  UMOV UR5, UR7 ;  /* 0x0000000700057c82 */ /* 0x000fcc0008000000 */
[----:B------:R-:W-:Y:S05]  /*7580*/  BRA.U UP0, `(.L_x_6808) ;  /* 0xfffffffd00547547 */ /* 0x000fea000b83ffff */
.L_x_6803:
        /* <DEDUP_REMOVED lines=18> */
.L_x_6815:
        /* <DEDUP_REMOVED lines=31> */
.L_x_6814:
[----:B------:R-:W-:Y:S05]  /*78a0*/  BSYNC.RECONVERGENT B1 ;  /* 0x0000000000017941 */ /* 0x000fea0003800200 */
.L_x_6813:
[-C--:B------:R-:W-:Y:S01]  /*78b0*/  MOV R22, R6.reuse ;  /* 0x0000000600167202 */ /* 0x080fe20000000f00 */
[----:B----4-:R-:W-:Y:S01]  /*78c0*/  IMAD.MOV.U32 R8, RZ, RZ, R20 ;  /* 0x000000ffff087224 */ /* 0x010fe200078e0014 */
[----:B------:R-:W-:Y:S01]  /*78d0*/  MOV R9, R21 ;  /* 0x0000001500097202 */ /* 0x000fe20000000f00 */
[----:B------:R-:W-:Y:S01]  /*78e0*/  IMAD.MOV.U32 R11, RZ, RZ, R23 ;  /* 0x000000ffff0b7224 */ /* 0x000fe200078e0017 */
[----:B------:R-:W-:Y:S01]  /*78f0*/  MOV R10, R6 ;  /* 0x00000006000a7202 */ /* 0x000fe20000000f00 */
[----:B------:R0:W-:Y:S06]  /*7900*/  STS.128 [R2], R20 ;  /* 0x0000001402007388 */ /* 0x0001ec0000000c00 */
.L_x_6812:
[----:B------:R-:W-:Y:S05]  /*7910*/  BSYNC.RECONVERGENT B0 ;  /* 0x0000000000007941 */ /* 0x000fea0003800200 */
.L_x_6811:
[----:B------:R-:W-:Y:S02]  /*7920*/  ISETP.GT.U32.AND P0, PT, R3, 0x7f, PT ;  /* 0x0000007f0300780c */ /* 0x000fe40003f04070 */
[----:B------:R-:W-:-:S11]  /*7930*/  MOV R3, R17 ;  /* 0x0000001100037202 */ /* 0x000fd60000000f00 */
[----:B------:R-:W-:Y:S05]  /*7940*/  @P0 BRA `(.L_x_6815) ;  /* 0xfffffffc00580947 */ /* 0x000fea000383ffff */
.L_x_6810:
[----:B------:R-:W-:Y:S01]  /*7950*/  BAR.SYNC.DEFER_BLOCKING 0x0 ;  /* 0x0000000000007b1d */ /* 0x000fe20000010000 */
[----:B------:R-:W-:-:S09]  /*7960*/  UISETP.GE.U32.AND UP0, UPT, UR4, 0x2, UPT ;  /* 0x000000020400788c */ /* 0x000fd2000bf06070 */
[----:B------:R-:W-:Y:S05]  /*7970*/  BRA.U !UP0, `(.L_x_6809) ;  /* 0x00000001088c7547 */ /* 0x000fea000b800000 */
[----:B01--4-:R-:W-:-:S07]  /*7980*/  HFMA2 R2, -RZ, RZ, 0, 5.9604644775390625e-08 ;  /* 0x00000001ff027431 */ /* 0x013fce00000001ff */
.L_x_6818:
[----:B------:R-:W0:Y:S01]  /*7990*/  SHFL.DOWN PT, R14, R8, R2, 0x1f ;  /* 0x08001f02080e7589 */ /* 0x000e2200000e0000 */
[----:B------:R-:W-:Y:S01]  /*79a0*/  FSETP.NEU.FTZ.AND P0, PT, R11, RZ, PT ;  /* 0x000000ff0b00720b */ /* 0x000fe20003f1d000 */
[----:B------:R-:W-:Y:S01]  /*79b0*/  BSSY.RECONVERGENT B0, `(.L_x_6816) ;  /* 0x000001e000007945 */ /* 0x000fe20003800200 */
[----:B---3--:R-:W-:Y:S01]  /*79c0*/  MOV R3, R10 ;  /* 0x0000000a00037202 */ /* 0x008fe20000000f00 */
[----:B-----5:R-:W1:Y:S01]  /*79d0*/  SHFL.DOWN PT, R7, R9, R2, 0x1f ;  /* 0x08001f0209077589 */ /* 0x020e6200000e0000 */
[----:B------:R-:W-:Y:S02]  /*79e0*/  MOV R4, R9 ;  /* 0x0000000900047202 */ /* 0x000fe40000000f00 */
[----:B------:R-:W-:Y:S01]  /*79f0*/  MOV R5, R8 ;  /* 0x0000000800057202 */ /* 0x000fe20000000f00 */
[----:B------:R-:W4:Y:S01]  /*7a00*/  SHFL.DOWN PT, R15, R11, R2, 0x1f ;  /* 0x08001f020b0f7589 */ /* 0x000f2200000e0000 */
[----:B------:R-:W-:-:S03]  /*7a10*/  MOV R6, R11 ;  /* 0x0000000b00067202 */ /* 0x000fc60000000f00 */
[----:B------:R2:W3:Y:S02]  /*7a20*/  SHFL.DOWN PT, R10, R10, R2, 0x1f ;  /* 0x08001f020a0a7589 */ /* 0x0004e400000e0000 */
[----:B--2---:R-:W-:Y:S02]  /*7a30*/  IMAD.SHL.U32 R2, R2, 0x2, RZ ;  /* 0x0000000202027824 */ /* 0x004fe400078e00ff */
[----:B0-----:R-:W-:-:S03]  /*7a40*/  IMAD.MOV.U32 R8, RZ, RZ, R14 ;  /* 0x000000ffff087224 */ /* 0x001fc600078e000e */
[----:B------:R-:W-:Y:S02]  /*7a50*/  ISETP.GE.AND P1, PT, R2, UR4, PT ;  /* 0x0000000402007c0c */ /* 0x000fe4000bf26270 */
[----:B-1----:R-:W-:Y:S02]  /*7a60*/  MOV R9, R7 ;  /* 0x0000000700097202 */ /* 0x002fe40000000f00 */
[----:B----4-:R-:W-:Y:S01]  /*7a70*/  MOV R11, R15 ;  /* 0x0000000f000b7202 */ /* 0x010fe20000000f00 */
[----:B------:R-:W-:Y:S08]  /*7a80*/  @!P0 BRA `(.L_x_6817) ;  /* 0x0000000000408947 */ /* 0x000ff00003800000 */
        /* <DEDUP_REMOVED lines=16> */
.L_x_6817:
[----:B------:R-:W-:Y:S05]  /*7b90*/  BSYNC.RECONVERGENT B0 ;  /* 0x0000000000007941 */ /* 0x000fea0003800200 */
.L_x_6816:
[----:B------:R-:W-:Y:S05]  /*7ba0*/  @!P1 BRA `(.L_x_6818) ;  /* 0xfffffffc00789947 */ /* 0x000fea000383ffff */
.L_x_6809:
        /* <DEDUP_REMOVED lines=282> */
.L_x_6819:
        /* <DEDUP_REMOVED lines=8> */
.L_x_6821:
        /* <DEDUP_REMOVED lines=65> */
.L_x_6823:
[----:B------:R-:W-:-:S07]  /*91e0*/  MOV R4, 0x9200 ;  /* 0x0000920000047802 */ /* 0x000fce0000000f00 */
[----:B--23--:R-:W-:Y:S05]  /*91f0*/  CALL.REL.NOINC `($__internal_27_$__cuda_sm20_div_u64) ;  /* 0x0000003800287944 */ /* 0x00cfea0003c00000 */
.L_x_6824:
[----:B------:R-:W-:Y:S05]  /*9200*/  BSYNC.RECONVERGENT B0 ;  /* 0x0000000000007941 */ /* 0x000fea0003800200 */
.L_x_6822:
[----:B------:R-:W0:Y:S02]  /*9210*/  LDCU.64 UR4, c[0x0][0x780] ;  /* 0x0000f000ff0477ac */ /* 0x000e240008000a00 */
[----:B0-----:R-:W-:Y:S02]  /*9220*/  UISETP.NE.U32.AND UP0, UPT, UR4, URZ, UPT ;  /* 0x000000ff0400728c */ /* 0x001fe4000bf05070 */
[----:B------:R-:W-:Y:S02]  /*9230*/  IADD3 R2, P0, PT, R2, UR4, RZ ;  /* 0x0000000402027c10 */ /* 0x000fe4000ff1e0ff */
[----:B------:R-:W-:Y:S02]  /*9240*/  UISETP.NE.AND.EX UP0, UPT, UR5, URZ, UPT, UP0 ;  /* 0x000000ff0500728c */ /* 0x000fe4000bf05300 */
[----:B------:R-:W-:Y:S02]  /*9250*/  IADD3.X R3, PT, PT, R3, UR5, RZ, P0, !PT ;  /* 0x0000000503037c10 */ /* 0x000fe400087fe4ff */
[----:B------:R-:W-:-:S11]  /*9260*/  UPLOP3.LUT UP0, UPT, UPT, UPT, UP0, 0x40, 0x4 ;  /* 0x000000000004789c */ /* 0x000fd60003f0e800 */
.L_x_6820:
        /* <DEDUP_REMOVED lines=291> */
.L_x_6826:
        /* <DEDUP_REMOVED lines=26> */
.L_x_6828:
[----:B------:R-:W-:Y:S05]  /*a640*/  BSYNC.RECONVERGENT B0 ;  /* 0x0000000000007941 */ /* 0x000fea0003800200 */
.L_x_6827:
        /* <DEDUP_REMOVED lines=34> */
.L_x_6830:
[----:B------:R-:W-:Y:S05]  /*a870*/  BSYNC.RECONVERGENT B0 ;  /* 0x0000000000007941 */ /* 0x000fea0003800200 */
.L_x_6829:
        /* <DEDUP_REMOVED lines=38> */
.L_x_6837:
        /* <DEDUP_REMOVED lines=34> */
.L_x_6836:
[----:B------:R-:W-:Y:S05]  /*ad00*/  BSYNC.RECONVERGENT B2 ;  /* 0x0000000000027941 */ /* 0x000fea0003800200 */
.L_x_6835:
[----:B------:R-:W-:Y:S05]  /*ad10*/  @!P2 BRA `(.L_x_6837) ;  /* 0xfffffffc0070a947 */ /* 0x000fea000383ffff */
[----:B------:R-:W-:Y:S05]  /*ad20*/  BSYNC.RECONVERGENT B1 ;  /* 0x0000000000017941 */ /* 0x000fea0003800200 */
.L_x_6834:
[----:B------:R-:W-:Y:S05]  /*ad30*/  BRA `(.L_x_6833) ;  /* 0x0000000000bc7947 */ /* 0x000fea0003800000 */
.L_x_6832:
        /* <DEDUP_REMOVED lines=10> */
.L_x_6840:
        /* <DEDUP_REMOVED lines=35> */
.L_x_6839:
[----:B------:R-:W-:Y:S05]  /*b010*/  BSYNC.RECONVERGENT B1 ;  /* 0x0000000000017941 */ /* 0x000fea0003800200 */
.L_x_6838:
[----:B------:R-:W-:Y:S05]  /*b020*/  @!P2 BRA `(.L_x_6840) ;  /* 0xfffffffc006ca947 */ /* 0x000fea000383ffff */
.L_x_6833:
[----:B------:R-:W-:Y:S05]  /*b030*/  BSYNC.RECONVERGENT B0 ;  /* 0x0000000000007941 */ /* 0x000fea0003800200 */
.L_x_6831:
        /* <DEDUP_REMOVED lines=12> */
.L_x_6846:
        /* <DEDUP_REMOVED lines=32> */
.L_x_6845:
[----:B------:R-:W-:Y:S05]  /*b300*/  BSYNC.RECONVERGENT B1 ;  /* 0x0000000000017941 */ /* 0x000fea0003800200 */
.L_x_6844:
[----:B------:R-:W-:Y:S01]  /*b310*/  MOV R14, R10 ;  /* 0x0000000a000e7202 */ /* 0x000fe20000000f00 */
[----:B------:R-:W-:Y:S01]  /*b320*/  IMAD.MOV.U32 R6, RZ, RZ, R10 ;  /* 0x000000ffff067224 */ /* 0x000fe200078e000a */
[----:B------:R-:W-:Y:S02]  /*b330*/  MOV R4, R12 ;  /* 0x0000000c00047202 */ /* 0x000fe40000000f00 */
[----:B------:R-:W-:Y:S01]  /*b340*/  MOV R5, R13 ;  /* 0x0000000d00057202 */ /* 0x000fe20000000f00 */
[----:B------:R0:W-:Y:S01]  /*b350*/  STS.128 [R16], R12 ;  /* 0x0000000c10007388 */ /* 0x0001e20000000c00 */
[----:B------:R-:W-:-:S07]  /*b360*/  MOV R7, R15 ;  /* 0x0000000f00077202 */ /* 0x000fce0000000f00 */
.L_x_6843:
[----:B------:R-:W-:Y:S05]  /*b370*/  BSYNC.RECONVERGENT B0 ;  /* 0x0000000000007941 */ /* 0x000fea0003800200 */
.L_x_6842:
[----:B------:R-:W-:-:S03]  /*b380*/  UISETP.GT.U32.AND UP1, UPT, UR4, 0x3, UPT ;  /* 0x000000030400788c */ /* 0x000fc6000bf24070 */
[----:B------:R-:W-:-:S06]  /*b390*/  UMOV UR4, UR7 ;  /* 0x0000000700047c82 */ /* 0x000fcc0008000000 */
[----:B------:R-:W-:Y:S05]  /*b3a0*/  BRA.U UP1, `(.L_x_6846) ;  /* 0xfffffffd01547547 */ /* 0x000fea000b83ffff */
.L_x_6841:
        /* <DEDUP_REMOVED lines=11> */
.L_x_6853:
        /* <DEDUP_REMOVED lines=31> */
.L_x_6852:
[----:B------:R-:W-:Y:S05]  /*b650*/  BSYNC.RECONVERGENT B1 ;  /* 0x0000000000017941 */ /* 0x000fea0003800200 */
.L_x_6851:
[----:B------:R-:W-:Y:S01]  /*b660*/  MOV R14, R10 ;  /* 0x0000000a000e7202 */ /* 0x000fe20000000f00 */
[----:B-1----:R-:W-:Y:S01]  /*b670*/  IMAD.MOV.U32 R6, RZ, RZ, R10 ;  /* 0x000000ffff067224 */ /* 0x002fe200078e000a */
[----:B------:R-:W-:Y:S02]  /*b680*/  MOV R4, R12 ;  /* 0x0000000c00047202 */ /* 0x000fe40000000f00 */
[----:B------:R-:W-:Y:S01]  /*b690*/  MOV R5, R13 ;  /* 0x0000000d00057202 */ /* 0x000fe20000000f00 */
[----:B------:R2:W-:Y:S01]  /*b6a0*/  STS.128 [R16], R12 ;  /* 0x0000000c10007388 */ /* 0x0005e20000000c00 */
[----:B------:R-:W-:-:S07]  /*b6b0*/  MOV R7, R15 ;  /* 0x0000000f00077202 */ /* 0x000fce0000000f00 */
.L_x_6850:
[----:B------:R-:W-:Y:S05]  /*b6c0*/  BSYNC.RECONVERGENT B0 ;  /* 0x0000000000007941 */ /* 0x000fea0003800200 */
.L_x_6849:
[----:B------:R-:W-:Y:S02]  /*b6d0*/  ISETP.GT.U32.AND P1, PT, R18, 0x7f, PT ;  /* 0x0000007f1200780c */ /* 0x000fe40003f24070 */
[----:B------:R-:W-:-:S11]  /*b6e0*/  MOV R18, R19 ;  /* 0x0000001300127202 */ /* 0x000fd60000000f00 */
[----:B------:R-:W-:Y:S05]  /*b6f0*/  @P1 BRA `(.L_x_6853) ;  /* 0xfffffffc00581947 */ /* 0x000fea000383ffff */
.L_x_6848:
[----:B------:R-:W-:Y:S01]  /*b700*/  BAR.SYNC.DEFER_BLOCKING 0x0 ;  /* 0x0000000000007b1d */ /* 0x000fe20000010000 */
[----:B------:R-:W-:-:S09]  /*b710*/  UISETP.GE.U32.AND UP1, UPT, UR4, 0x2, UPT ;  /* 0x000000020400788c */ /* 0x000fd2000bf26070 */
[----:B------:R-:W-:Y:S05]  /*b720*/  BRA.U !UP1, `(.L_x_6847) ;  /* 0x00000001098c7547 */ /* 0x000fea000b800000 */
[----:B------:R-:W-:-:S07]  /*b730*/  HFMA2 R0, -RZ, RZ, 0, 5.9604644775390625e-08 ;  /* 0x00000001ff007431 */ /* 0x000fce00000001ff */
.L_x_6856:
        /* <DEDUP_REMOVED lines=32> */
.L_x_6855:
[----:B------:R-:W-:Y:S05]  /*b940*/  BSYNC.RECONVERGENT B0 ;  /* 0x0000000000007941 */ /* 0x000fea0003800200 */
.L_x_6854:
[----:B------:R-:W-:Y:S05]  /*b950*/  @!P2 BRA `(.L_x_6856) ;  /* 0xfffffffc0078a947 */ /* 0x000fea000383ffff */
.L_x_6847:
        /* <DEDUP_REMOVED lines=21> */
.L_x_6859:
[----:B------:R-:W-:Y:S01]  /*bab0*/  UMOV UR4, URZ ;  /* 0x000000ff00047c82 */ /* 0x000fe20008000000 */
[----:B------:R-:W-:Y:S01]  /*bac0*/  UMOV UR5, URZ ;  /* 0x000000ff00057c82 */ /* 0x000fe20008000000 */
[----:B------:R-:W-:Y:S01]  /*bad0*/  UMOV UR6, URZ ;  /* 0x000000ff00067c82 */ /* 0x000fe20008000000 */
[----:B------:R-:W-:Y:S01]  /*bae0*/  MOV R7, UR4 ;  /* 0x0000000400077c02 */ /* 0x000fe20008000f00 */
[----:B------:R-:W-:Y:S01]  /*baf0*/  IMAD.U32 R4, RZ, RZ, UR6 ;  /* 0x00000006ff047e24 */ /* 0x000fe2000f8e00ff */
[----:B------:R-:W-:-:S07]  /*bb00*/  MOV R5, UR5 ;  /* 0x0000000500057c02 */ /* 0x000fce0008000f00 */
.L_x_6858:
        /* <DEDUP_REMOVED lines=21> */
[----:B-1----:R-:W-:Y:S02]  /*bc60*/  LOP3.LUT R2, R17, 0xfffffffc, RZ, 0xc0, !PT ;  /* 0xfffffffc11027812 */ /* 0x002fe400078ec0ff */
[----:B------:R-:W-:-:S05]  /*bc70*/  F2FP.F16.F32.PACK_AB R4, RZ, R4 ;  /* 0x00000004ff04723e */ /* 0x000fca00000000ff */
[----:B------:R-:W-:Y:S01]  /*bc80*/  HADD2.F32 R5, -RZ, R4.H0_H0 ;  /* 0x20000004ff057230 */ /* 0x000fe20000004100 */
[----:B--2---:R-:W-:-:S04]  /*bc90*/  IADD3 R2, P0, PT, R2, UR4, RZ ;  /* 0x0000000402027c10 */ /* 0x004fc8000ff1e0ff */
[----:B------:R-:W-:-:S05]  /*bca0*/  IADD3.X R3, PT, PT, RZ, UR5, RZ, P0, !PT ;  /* 0x00000005ff037c10 */ /* 0x000fca00087fe4ff */
[----:B------:R-:W-:Y:S01]  /*bcb0*/  STG.E desc[UR36][R2.64], R5 ;  /* 0x0000000502007986 */ /* 0x000fe2000c101924 */
[----:B------:R-:W-:Y:S05]  /*bcc0*/  EXIT ;  /* 0x000000000000794d */ /* 0x000fea0003800000 */
.L_x_6860:
        /* <DEDUP_REMOVED lines=16> */
.L_x_6861:
[----:B------:R-:W-:Y:S05]  /*bdd0*/  EXIT ;  /* 0x000000000000794d */ /* 0x000fea0003800000 */
.L_x_6857:
        /* <DEDUP_REMOVED lines=27> */
.L_x_6863:
[----:B------:R-:W-:Y:S05]  /*bf90*/  BSYNC.RECONVERGENT B0 ;  /* 0x0000000000007941 */ /* 0x000fea0003800200 */
.L_x_6862:
        /* <DEDUP_REMOVED lines=21> */
[----:B-1----:R-:W-:Y:S02]  /*c0f0*/  LOP3.LUT R2, R17, 0xfffffffc, RZ, 0xc0, !PT ;  /* 0xfffffffc11027812 */ /* 0x002fe400078ec0ff */
[----:B------:R-:W-:-:S05]  /*c100*/  F2FP.F16.F32.PACK_AB R4, RZ, R4 ;  /* 0x00000004ff04723e */ /* 0x000fca00000000ff */
[----:B------:R-:W-:Y:S01]  /*c110*/  HADD2.F32 R5, -RZ, R4.H0_H0 ;  /* 0x20000004ff057230 */ /* 0x000fe20000004100 */
[----:B---3--:R-:W-:-:S05]  /*c120*/  IADD3 R2, P0, PT, R2, UR4, RZ ;  /* 0x0000000402027c10 */ /* 0x008fca000ff1e0ff */
[----:B------:R-:W-:-:S05]  /*c130*/  IMAD.X R3, RZ, RZ, UR5, P0 ;  /* 0x00000005ff037e24 */ /* 0x000fca00080e06ff */
[----:B------:R-:W-:Y:S01]  /*c140*/  STG.E desc[UR36][R2.64], R5 ;  /* 0x0000000502007986 */ /* 0x000fe2000c101924 */
[----:B------:R-:W-:Y:S05]  /*c150*/  EXIT ;  /* 0x000000000000794d */ /* 0x000fea0003800000 */
.L_x_6864:
[----:B------:R-:W-:Y:S04]  /*c160*/  STG.E desc[UR36][R2.64], R4 ;  /* 0x0000000402007986 */ /* 0x000fe8000c101924 */
[----:B------:R-:W-:Y:S04]  /*c170*/  STG.E desc[UR36][R2.64+0x4], R11 ;  /* 0x0000040b02007986 */ /* 0x000fe8000c101924 */
[----:B--2---:R-:W-:Y:S04]  /*c180*/  STG.E desc[UR36][R2.64+0x8], R6 ;  /* 0x0000080602007986 */ /* 0x004fe8000c101924 */
[----:B------:R-:W-:Y:S01]  /*c190*/  STG.E desc[UR36][R2.64+0xc], R9 ;  /* 0x00000c0902007986 */ /* 0x000fe2000c101924 */
[----:B------:R-:W-:Y:S05]  /*c1a0*/  EXIT ;  /* 0x000000000000794d */ /* 0x000fea0003800000 */
.L_x_6825:
        /* <DEDUP_REMOVED lines=31> */
.L_x_6867:
[----:B------:R-:W-:Y:S01]  /*c3a0*/  UMOV UR4, URZ ;  /* 0x000000ff00047c82 */ /* 0x000fe20008000000 */
[----:B------:R-:W-:Y:S01]  /*c3b0*/  UMOV UR5, URZ ;  /* 0x000000ff00057c82 */ /* 0x000fe20008000000 */
[----:B------:R-:W-:Y:S01]  /*c3c0*/  UMOV UR6, URZ ;  /* 0x000000ff00067c82 */ /* 0x000fe20008000000 */
[----:B------:R-:W-:Y:S01]  /*c3d0*/  MOV R11, UR4 ;  /* 0x00000004000b7c02 */ /* 0x000fe20008000f00 */
[----:B------:R-:W-:Y:S01]  /*c3e0*/  IMAD.U32 R8, RZ, RZ, UR6 ;  /* 0x00000006ff087e24 */ /* 0x000fe2000f8e00ff */
[----:B------:R-:W-:-:S07]  /*c3f0*/  MOV R9, UR5 ;  /* 0x0000000500097c02 */ /* 0x000fce0008000f00 */
.L_x_6866:
        /* <DEDUP_REMOVED lines=21> */
[----:B0-----:R-:W-:Y:S02]  /*c550*/  LOP3.LUT R2, R17, 0xfffffffc, RZ, 0xc0, !PT ;  /* 0xfffffffc11027812 */ /* 0x001fe400078ec0ff */
[----:B------:R-:W-:-:S05]  /*c560*/  F2FP.F16.F32.PACK_AB R8, RZ, R8 ;  /* 0x00000008ff08723e */ /* 0x000fca00000000ff */
[----:B------:R-:W-:Y:S01]  /*c570*/  HADD2.F32 R5, -RZ, R8.H0_H0 ;  /* 0x20000008ff057230 */ /* 0x000fe20000004100 */
[----:B-1----:R-:W-:-:S04]  /*c580*/  IADD3 R2, P0, PT, R2, UR4, RZ ;  /* 0x0000000402027c10 */ /* 0x002fc8000ff1e0ff */
[----:B------:R-:W-:-:S05]  /*c590*/  IADD3.X R3, PT, PT, RZ, UR5, RZ, P0, !PT ;  /* 0x00000005ff037c10 */ /* 0x000fca00087fe4ff */
[----:B------:R-:W-:Y:S01]  /*c5a0*/  STG.E desc[UR36][R2.64], R5 ;  /* 0x0000000502007986 */ /* 0x000fe2000c101924 */
[----:B------:R-:W-:Y:S05]  /*c5b0*/  EXIT ;  /* 0x000000000000794d */ /* 0x000fea0003800000 */
.L_x_6868:
        /* <DEDUP_REMOVED lines=16> */
.L_x_6869:
[----:B------:R-:W-:Y:S05]  /*c6c0*/  EXIT ;  /* 0x000000000000794d */ /* 0x000fea0003800000 */
.L_x_6865:
        /* <DEDUP_REMOVED lines=27> */
.L_x_6871:
[----:B------:R-:W-:Y:S05]  /*c880*/  BSYNC.RECONVERGENT B0 ;  /* 0x0000000000007941 */ /* 0x000fea0003800200 */
.L_x_6870:
        /* <DEDUP_REMOVED lines=24> */
[----:B-1----:R-:W-:-:S05]  /*ca10*/  IADD3 R2, P0, PT, R2, UR4, RZ ;  /* 0x0000000402027c10 */ /* 0x002fca000ff1e0ff */
[----:B------:R-:W-:-:S05]  /*ca20*/  IMAD.X R3, RZ, RZ, UR5, P0 ;  /* 0x00000005ff037e24 */ /* 0x000fca00080e06ff */
[----:B------:R-:W-:Y:S01]  /*ca30*/  STG.E desc[UR36][R2.64], R5 ;  /* 0x0000000502007986 */ /* 0x000fe2000c101924 */
[----:B------:R-:W-:Y:S05]  /*ca40*/  EXIT ;  /* 0x000000000000794d */ /* 0x000fea0003800000 */
.L_x_6872:
[----:B------:R-:W-:Y:S04]  /*ca50*/  STG.E desc[UR36][R2.64], R8 ;  /* 0x0000000802007986 */ /* 0x000fe8000c101924 */
[----:B------:R-:W-:Y:S04]  /*ca60*/  STG.E desc[UR36][R2.64+0x4], R7 ;  /* 0x0000040702007986 */ /* 0x000fe8000c101924 */
[----:B------:R-:W-:Y:S04]  /*ca70*/  STG.E desc[UR36][R2.64+0x8], R10 ;  /* 0x0000080a02007986 */ /* 0x000fe8000c101924 */
[----:B------:R-:W-:Y:S01]  /*ca80*/  STG.E desc[UR36][R2.64+0xc], R5 ;  /* 0x00000c0502007986 */ /* 0x000fe2000c101924 */
[----:B------:R-:W-:Y:S05]  /*ca90*/  EXIT ;  /* 0x000000000000794d */ /* 0x000fea0003800000 */
        .weak           $__internal_27_$__cuda_sm20_div_u64
        .type           $__internal_27_$__cuda_sm20_div_u64,@function
        .size           $__internal_27_$__cuda_sm20_div_u64,(.L_x_7259 - $__internal_27_$__cuda_sm20_div_u64)
$__internal_27_$__cuda_sm20_div_u64:
        /* <DEDUP_REMOVED lines=68> */
[----:B------:R-:W-:Y:S06]  /*cee0*/  RET.REL.NODEC R4 `(_ZN2at6native13reduce_kernelILi512ELi1ENS0_8ReduceOpIN3c104HalfENS0_10WelfordOpsIS4_fiN4cuda3std3__44pairIffEEEEjfLi2ELi2EEEEEvT1_) ;  /* 0xffffff3004447950 */ /* 0x000fec0003c3ffff */
.L_x_6873:
        /* <DEDUP_REMOVED lines=9> */
.L_x_7259:


//--------------------- .text._ZN2at6native13reduce_kernelILi256ELi2ENS0_8ReduceOpIN3c104HalfENS0_10WelfordOpsIS4_fiN4cuda3std3__44pairIffEEEEjfLi2ELi2EEEEEvT1_ --------------------------
	.section	.text._ZN2at6native13reduce_kernelILi256ELi2ENS0_8ReduceOpIN3c104HalfENS0_10WelfordOpsIS4_fiN4cuda3std3__44pairIffEEEEjfLi2ELi2EEEEEvT1_,"ax",@progbits
	.align	128
        .global         _ZN2at6native13reduce_kernelILi256ELi2ENS0_8ReduceOpIN3c104HalfENS0_10WelfordOpsIS4_fiN4cuda3std3__44pairIffEEEEjfLi2ELi2EEEEEvT1_
        .type           _ZN2at6native13reduce_kernelILi256ELi2ENS0_8ReduceOpIN3c104HalfENS0_10WelfordOpsIS4_fiN4cuda3std3__44pairIffEEEEjfLi2ELi2EEEEEvT1_,@function
        .size           _ZN2at6native13reduce_kernelILi256ELi2ENS0_8ReduceOpIN3c104HalfENS0_10WelfordOpsIS4_fiN4cuda3std3__44pairIffEEEEjfLi2ELi2EEEEEvT1_,(.L_x_7260 - _ZN2at6native13reduce_kernelILi256ELi2ENS0_8ReduceOpIN3c104HalfENS0_10WelfordOpsIS4_fiN4cuda3std3__44pairIffEEEEjfLi2ELi2EEEEEvT1_)
        .other          _ZN2at6native13reduce_kernelILi256ELi2ENS0_8ReduceOpIN3c104HalfENS0_10WelfordOpsIS4_fiN4cuda3std3__44pairIffEEEEjfLi2ELi2EEEEEvT1_,@"STO_CUDA_ENTRY STV_DEFAULT"
_ZN2at6native13reduce_kernelILi256ELi2ENS0_8ReduceOpIN3c104HalfENS0_10WelfordOpsIS4_fiN4cuda3std3__44pairIffEEEEjfLi2ELi2EEEEEvT1_:
.text._ZN2at6native13reduce_kernelILi256ELi2ENS0_8ReduceOpIN3c104HalfENS0_10WelfordOpsIS4_fiN4cuda3std3__44pairIffEEEEjfLi2ELi2EEEEEvT1_:
        /* <DEDUP_REMOVED lines=296> */
.L_x_6874:
        /* <DEDUP_REMOVED lines=36> */
.L_x_6878:
        /* <DEDUP_REMOVED lines=38> */
.L_x_6882:
[----:B------:R-:W-:Y:S05]  /*1720*/  BSYNC.RECONVERGENT B1 ;  /* 0x0000000000017941 */ /* 0x000fea0003800200 */
.L_x_6881:
[----:B------:R-:W0:Y:S01]  /*1730*/  LDCU UR4, c[0x0][0x39c] ;  /* 0x00007380ff0477ac */ /* 0x000e220008000800 */
[----:B------:R-:W-:-:S04]  /*1740*/  IADD3 R24, P0, PT, R24, 0x2, RZ ;  /* 0x0000000218187810 */ /* 0x000fc80007f1e0ff */
[----:B------:R-:W-:Y:S01]  /*1750*/  IADD3.X R25, PT, PT, RZ, R25, RZ, P0, !PT ;  /* 0x00000019ff197210 */ /* 0x000fe200007fe4ff */
[----:B0-----:R-:W-:-:S06]  /*1760*/  UIADD3 UR4, UPT, UPT, UR4, -0x1, URZ ;  /* 0xffffffff04047890 */ /* 0x001fcc000fffe0ff */
[----:B------:R-:W-:-:S07]  /*1770*/  MOV R26, UR4 ;  /* 0x00000004001a7c02 */ /* 0x000fce0008000f00 */
.L_x_6880:
[----:B------:R-:W-:Y:S05]  /*1780*/  BSYNC.RECONVERGENT B0 ;  /* 0x0000000000007941 */ /* 0x000fea0003800200 */
.L_x_6879:
        /* <DEDUP_REMOVED lines=11> */
.L_x_6886:
        /* <DEDUP_REMOVED lines=24> */
.L_x_6885:
[----:B------:R-:W-:Y:S02]  /*19c0*/  MOV R12, R4 ;  /* 0x00000004000c7202 */ /* 0x000fe40000000f00 */
[----:B------:R-:W-:-:S07]  /*19d0*/  MOV R11, R15 ;  /* 0x0000000f000b7202 */ /* 0x000fce0000000f00 */
.L_x_6884:
[----:B------:R-:W-:Y:S05]  /*19e0*/  BSYNC.RECONVERGENT B0 ;  /* 0x0000000000007941 */ /* 0x000fea0003800200 */
.L_x_6883:
        /* <DEDUP_REMOVED lines=21> */
.L_x_6888:
[----:B------:R-:W-:Y:S05]  /*1b40*/  BSYNC.RECONVERGENT B0 ;  /* 0x0000000000007941 */ /* 0x000fea0003800200 */
.L_x_6887:
        /* <DEDUP_REMOVED lines=25> */
.L_x_6877:
        /* <DEDUP_REMOVED lines=27> */
.L_x_6893:
        /* <DEDUP_REMOVED lines=35> */
.L_x_6892:
[----:B------:R-:W-:-:S07]  /*20c0*/  PRMT R5, R4, 0x7610, R4 ;  /* 0x0000761004057816 */ /* 0x000fce0000000004 */
.L_x_6891:
[----:B------:R-:W-:Y:S05]  /*20d0*/  BSYNC.RECONVERGENT B0 ;  /* 0x0000000000007941 */ /* 0x000fea0003800200 */
.L_x_6890:
        /* <DEDUP_REMOVED lines=15> */
.L_x_6895:
[----:B------:R-:W-:Y:S05]  /*21d0*/  BSYNC.RECONVERGENT B0 ;  /* 0x0000000000007941 */ /* 0x000fea0003800200 */
.L_x_6894:
        /* <DEDUP_REMOVED lines=31> */
.L_x_6897:
[----:B------:R-:W-:Y:S05]  /*23d0*/  BSYNC.RECONVERGENT B0 ;  /* 0x0000000000007941 */ /* 0x000fea0003800200 */
.L_x_6896:
        /* <DEDUP_REMOVED lines=23> */
.L_x_6899:
[----:B------:R-:W-:Y:S05]  /*2550*/  BSYNC.RECONVERGENT B0 ;  /* 0x0000000000007941 */ /* 0x000fea0003800200 */
.L_x_6898:
        /* <DEDUP_REMOVED lines=21> */
.L_x_6889:
        /* <DEDUP_REMOVED lines=23> */
.L_x_6904:
        /* <DEDUP_REMOVED lines=37> */
.L_x_6903:
[----:B------:R-:W-:Y:S02]  /*2a70*/  PRMT R5, R4, 0x7610, R4 ;  /* 0x0000761004057816 */ /* 0x000fe40000000004 */
[----:B------:R-:W-:-:S07]  /*2a80*/  MOV R26, R21 ;  /* 0x00000015001a7202 */ /* 0x000fce0000000f00 */
.L_x_6902:
[----:B------:R-:W-:Y:S05]  /*2a90*/  BSYNC.RECONVERGENT B0 ;  /* 0x0000000000007941 */ /* 0x000fea0003800200 */
.L_x_6901:
        /* <DEDUP_REMOVED lines=17> */
.L_x_6906:
[----:B------:R-:W-:Y:S05]  /*2bb0*/  BSYNC.RECONVERGENT B0 ;  /* 0x0000000000007941 */ /* 0x000fea0003800200 */
.L_x_6905:
        /* <DEDUP_REMOVED lines=31> */
.L_x_6908:
[----:B------:R-:W-:Y:S05]  /*2db0*/  BSYNC.RECONVERGENT B0 ;  /* 0x0000000000007941 */ /* 0x000fea0003800200 */
.L_x_6907:
        /* <DEDUP_REMOVED lines=23> */
.L_x_6910:
[----:B------:R-:W-:Y:S05]  /*2f30*/  BSYNC.RECONVERGENT B0 ;  /* 0x0000000000007941 */ /* 0x000fea0003800200 */
.L_x_6909:
        /* <DEDUP_REMOVED lines=21> */
.L_x_6900:
        /* <DEDUP_REMOVED lines=31> */
.L_x_6917:
        /* <DEDUP_REMOVED lines=301> */
.L_x_6915:
        /* <DEDUP_REMOVED lines=242> */
.L_x_6916:
[----:B------:R-:W-:-:S04]  /*5470*/  LOP3.LUT R5, R0, 0xfffffffc, RZ, 0xc0, !PT ;  /* 0xfffffffc00057812 */ /* 0x000fc800078ec0ff */
[----:B------:R-:W-:-:S04]  /*5480*/  IADD3 R4, P1, PT, R5, R24, RZ ;  /* 0x0000001805047210 */ /* 0x000fc80007f3e0ff */
[----:B------:R-:W-:-:S05]  /*5490*/  IADD3.X R5, PT, PT, RZ, R25, RZ, P1, !PT ;  /* 0x00000019ff057210 */ /* 0x000fca0000ffe4ff */
[----:B------:R-:W2:Y:S02]  /*54a0*/  LDG.E R4, desc[UR36][R4.64] ;  /* 0x0000002404047981 */ /* 0x000ea4000c1e1900 */
[----:B--2---:R-:W-:-:S07]  /*54b0*/  PRMT R36, R4, 0x7610, R4 ;  /* 0x0000761004247816 */ /* 0x004fce0000000004 */
.L_x_6914:
        /* <DEDUP_REMOVED lines=31> */
.L_x_6913:
[----:B------:R-:W-:-:S07]  /*56b0*/  MOV R11, R4 ;  /* 0x00000004000b7202 */ /* 0x000fce0000000f00 */
.L_x_6912:
[----:B------:R-:W-:Y:S05]  /*56c0*/  BSYNC.RECONVERGENT B0 ;  /* 0x0000000000007941 */ /* 0x000fea0003800200 */
.L_x_6911:
        /* <DEDUP_REMOVED lines=285> */
.L_x_6921:
[----:B------:R-:W-:Y:S02]  /*68a0*/  SHF.R.U32.HI R4, RZ, 0x2, R24 ;  /* 0x00000002ff047819 */ /* 0x000fe40000011618 */
[----:B------:R-:W-:-:S07]  /*68b0*/  MOV R5, RZ ;  /* 0x000000ff00057202 */ /* 0x000fce0000000f00 */
.L_x_6920:
        /* <DEDUP_REMOVED lines=285> */
.L_x_6923:
[----:B------:R-:W-:Y:S02]  /*7a90*/  SHF.R.U32.HI R4, RZ, 0x2, R23 ;  /* 0x00000002ff047819 */ /* 0x000fe40000011617 */
[----:B------:R-:W-:-:S07]  /*7aa0*/  MOV R5, RZ ;  /* 0x000000ff00057202 */ /* 0x000fce0000000f00 */
.L_x_6922:
[----:B------:R-:W-:-:S04]  /*7ab0*/  LEA R6, P0, R4, R25, 0x2 ;  /* 0x0000001904067211 */ /* 0x000fc800078010ff */
[----:B------:R-:W-:-:S05]  /*7ac0*/  LEA.HI.X R7, R4, R24, R5, 0x2, P0 ;  /* 0x0000001804077211 */ /* 0x000fca00000f1405 */
[----:B------:R-:W2:Y:S02]  /*7ad0*/  LDG.E R6, desc[UR36][R6.64] ;  /* 0x0000002406067981 */ /* 0x000ea4000c1e1900 */
[----:B--2---:R-:W-:-:S07]  /*7ae0*/  PRMT R29, R6, 0x5432, R6 ;  /* 0x00005432061d7816 */ /* 0x004fce0000000006 */
.L_x_6919:
[----:B------:R-:W-:Y:S05]  /*7af0*/  BSYNC.RECONVERGENT B0 ;  /* 0x0000000000007941 */ /* 0x000fea0003800200 */
.L_x_6918:
        /* <DEDUP_REMOVED lines=34> */
.L_x_6925:
[----:B------:R-:W-:Y:S05]  /*7d20*/  BSYNC.RECONVERGENT B0 ;  /* 0x0000000000007941 */ /* 0x000fea0003800200 */
.L_x_6924:
        /* <DEDUP_REMOVED lines=23> */
.L_x_6927:
[----:B------:R-:W-:Y:S05]  /*7ea0*/  BSYNC.RECONVERGENT B0 ;  /* 0x0000000000007941 */ /* 0x000fea0003800200 */
.L_x_6926:
        /* <DEDUP_REMOVED lines=20> */
.L_x_6876:
[----:B------:R-:W-:Y:S05]  /*7ff0*/  BSYNC.RECONVERGENT B6 ;  /* 0x0000000000067941 */ /* 0x000fea0003800200 */
.L_x_6875:
        /* <DEDUP_REMOVED lines=16> */
.L_x_6935:
        /* <DEDUP_REMOVED lines=36> */
.L_x_6932:
[----:B------:R-:W-:Y:S05]  /*8340*/  BSYNC.RECONVERGENT B1 ;  /* 0x0000000000017941 */ /* 0x000fea0003800200 */
.L_x_6931:
        /* <DEDUP_REMOVED lines=20> */
.L_x_6934:
[----:B------:R-:W-:Y:S05]  /*8490*/  BSYNC.RECONVERGENT B1 ;  /* 0x0000000000017941 */ /* 0x000fea0003800200 */
.L_x_6933:
        /* <DEDUP_REMOVED lines=12> */
.L_x_6930:
[----:B------:R-:W-:Y:S05]  /*8560*/  BSYNC.RECONVERGENT B0 ;  /* 0x0000000000007941 */ /* 0x000fea0003800200 */
.L_x_6929:
[----:B------:R-:W-:Y:S02]  /*8570*/  ISETP.GT.U32.AND P0, PT, R34, 0x3, PT ;  /* 0x000000032200780c */ /* 0x000fe40003f04070 */
[----:B------:R-:W-:-:S11]  /*8580*/  MOV R34, R37 ;  /* 0x0000002500227202 */ /* 0x000fd60000000f00 */
[----:B------:R-:W-:Y:S05]  /*8590*/  @P0 BRA `(.L_x_6935) ;  /* 0xfffffff800d80947 */ /* 0x000fea000383ffff */
.L_x_6928:
        /* <DEDUP_REMOVED lines=19> */
.L_x_6944:
        /* <DEDUP_REMOVED lines=35> */
.L_x_6941:
[----:B------:R-:W-:Y:S05]  /*8900*/  BSYNC.RECONVERGENT B1 ;  /* 0x0000000000017941 */ /* 0x000fea0003800200 */
.L_x_6940:
        /* <DEDUP_REMOVED lines=20> */
.L_x_6943:
[----:B------:R-:W-:Y:S05]  /*8a50*/  BSYNC.RECONVERGENT B1 ;  /* 0x0000000000017941 */ /* 0x000fea0003800200 */
.L_x_6942:
        /* <DEDUP_REMOVED lines=12> */
.L_x_6939:
[----:B------:R-:W-:Y:S05]  /*8b20*/  BSYNC.RECONVERGENT B0 ;  /* 0x0000000000007941 */ /* 0x000fea0003800200 */
.L_x_6938:
[----:B------:R-:W-:Y:S02]  /*8b30*/  ISETP.GT.U32.AND P0, PT, R33, 0x7f, PT ;  /* 0x0000007f2100780c */ /* 0x000fe40003f04070 */
[----:B------:R-:W-:-:S11]  /*8b40*/  MOV R33, R34 ;  /* 0x0000002200217202 */ /* 0x000fd60000000f00 */
[----:B------:R-:W-:Y:S05]  /*8b50*/  @P0 BRA `(.L_x_6944) ;  /* 0xfffffff800dc0947 */ /* 0x000fea000383ffff */
.L_x_6937:
[----:B------:R-:W-:Y:S01]  /*8b60*/  ISETP.GE.U32.AND P0, PT, R3, 0x2, PT ;  /* 0x000000020300780c */ /* 0x000fe20003f06070 */
[----:B------:R-:W-:Y:S05]  /*8b70*/  WARPSYNC.ALL ;  /* 0x0000000000007948 */ /* 0x000fea0003800000 */
[----:B------:R-:W-:Y:S07]  /*8b80*/  BAR.SYNC.DEFER_BLOCKING 0x0 ;  /* 0x0000000000007b1d */ /* 0x000fee0000010000 */
[----:B------:R-:W-:Y:S05]  /*8b90*/  @!P0 BRA `(.L_x_6936) ;  /* 0x0000000400088947 */ /* 0x000fea0003800000 */
[----:B------:R-:W-:-:S07]  /*8ba0*/  HFMA2 R0, -RZ, RZ, 0, 5.9604644775390625e-08 ;  /* 0x00000001ff007431 */ /* 0x000fce00000001ff */
.L_x_6949:
        /* <DEDUP_REMOVED lines=30> */
.L_x_6946:
[----:B------:R-:W-:Y:S05]  /*8d90*/  BSYNC.RECONVERGENT B0 ;  /* 0x0000000000007941 */ /* 0x000fea0003800200 */
.L_x_6945:
        /* <DEDUP_REMOVED lines=30> */
.L_x_6948:
[----:B------:R-:W-:Y:S05]  /*8f80*/  BSYNC.RECONVERGENT B0 ;  /* 0x0000000000007941 */ /* 0x000fea0003800200 */
.L_x_6947:
[----:B------:R-:W-:-:S05]  /*8f90*/  IMAD.SHL.U32 R0, R0, 0x2, RZ ;  /* 0x0000000200007824 */ /* 0x000fca00078e00ff */
[----:B------:R-:W-:-:S13]  /*8fa0*/  ISETP.GE.AND P0, PT, R0, R3, PT ;  /* 0x000000030000720c */ /* 0x000fda0003f06270 */
[----:B------:R-:W-:Y:S05]  /*8fb0*/  @!P0 BRA `(.L_x_6949) ;  /* 0xfffffff800fc8947 */ /* 0x000fea000383ffff */
.L_x_6936:
        /* <DEDUP_REMOVED lines=281> */
.L_x_6950:
        /* <DEDUP_REMOVED lines=276> */
.L_x_6951:
        /* <DEDUP_REMOVED lines=9> */
.L_x_6954:
        /* <DEDUP_REMOVED lines=23> */
.L_x_6953:
        /* <DEDUP_REMOVED lines=43> */
.L_x_6956:
[----:B------:R-:W-:-:S07]  /*b740*/  MOV R14, 0xb760 ;  /* 0x0000b760000e7802 */ /* 0x000fce0000000f00 */
[----:B0--3--:R-:W-:Y:S05]  /*b750*/  CALL.REL.NOINC `($__internal_28_$__cuda_sm20_div_u64) ;  /* 0x0000005c00a87944 */ /* 0x009fea0003c00000 */
[----:B------:R-:W-:Y:S01]  /*b760*/  MOV R8, R3 ;  /* 0x0000000300087202 */ /* 0x000fe20000000f00 */
[----:B------:R-:W-:-:S07]  /*b770*/  IMAD.MOV.U32 R9, RZ, RZ, R10 ;  /* 0x000000ffff097224 */ /* 0x000fce00078e000a */
.L_x_6957:
[----:B------:R-:W-:Y:S05]  /*b780*/  BSYNC.RECONVERGENT B0 ;  /* 0x0000000000007941 */ /* 0x000fea0003800200 */
.L_x_6955:
[----:B------:R-:W1:Y:S02]  /*b790*/  LDCU.64 UR4, c[0x0][0x780] ;  /* 0x0000f000ff0477ac */ /* 0x000e640008000a00 */
[----:B-1----:R-:W-:Y:S02]  /*b7a0*/  UISETP.NE.U32.AND UP0, UPT, UR4, URZ, UPT ;  /* 0x000000ff0400728c */ /* 0x002fe4000bf05070 */
[----:B------:R-:W-:Y:S02]  /*b7b0*/  IADD3 R36, P1, PT, R8, UR4, RZ ;  /* 0x0000000408247c10 */ /* 0x000fe4000ff3e0ff */
[----:B------:R-:W-:Y:S02]  /*b7c0*/  UISETP.NE.AND.EX UP0, UPT, UR5, URZ, UPT, UP0 ;  /* 0x000000ff0500728c */ /* 0x000fe4000bf05300 */
[----:B------:R-:W-:-:S04]  /*b7d0*/  IADD3.X R37, PT, PT, R9, UR5, RZ, P1, !PT ;  /* 0x0000000509257c10 */ /* 0x000fc80008ffe4ff */
[----:B------:R-:W-:-:S04]  /*b7e0*/  PLOP3.LUT P0, PT, PT, PT, UP0, 0x80, 0x8 ;  /* 0x000000000008781c */ /* 0x000fc80003f0f008 */
[----:B------:R-:W-:-:S13]  /*b7f0*/  PLOP3.LUT P0, PT, P0, PT, PT, 0x8, 0x80 ;  /* 0x000000000080781c */ /* 0x000fda000070e170 */
.L_x_6952:
        /* <DEDUP_REMOVED lines=287> */
.L_x_6959:
        /* <DEDUP_REMOVED lines=276> */
.L_x_6960:
        /* <DEDUP_REMOVED lines=29> */
.L_x_6962:
[----:B------:R-:W-:Y:S05]  /*dd00*/  BSYNC.RECONVERGENT B0 ;  /* 0x0000000000007941 */ /* 0x000fea0003800200 */
.L_x_6961:
        /* <DEDUP_REMOVED lines=35> */
.L_x_6964:
[----:B------:R-:W-:Y:S05]  /*df40*/  BSYNC.RECONVERGENT B0 ;  /* 0x0000000000007941 */ /* 0x000fea0003800200 */
.L_x_6963:
        /* <DEDUP_REMOVED lines=46> */
.L_x_6973:
        /* <DEDUP_REMOVED lines=38> */
.L_x_6970:
[----:B------:R-:W-:Y:S05]  /*e490*/  BSYNC.RECONVERGENT B2 ;  /* 0x0000000000027941 */ /* 0x000fea0003800200 */
.L_x_6969:
        /* <DEDUP_REMOVED lines=26> */
.L_x_6972:
[----:B------:R-:W-:Y:S05]  /*e640*/  BSYNC.RECONVERGENT B2 ;  /* 0x0000000000027941 */ /* 0x000fea0003800200 */
.L_x_6971:
[----:B------:R-:W-:Y:S05]  /*e650*/  @!P3 BRA `(.L_x_6973) ;  /* 0xfffffff800f4b947 */ /* 0x000fea000383ffff */
[----:B------:R-:W-:Y:S05]  /*e660*/  BSYNC.RECONVERGENT B0 ;  /* 0x0000000000007941 */ /* 0x000fea0003800200 */
.L_x_6968:
[----:B------:R-:W-:Y:S05]  /*e670*/  BRA `(.L_x_6967) ;  /* 0x0000000400587947 */ /* 0x000fea0003800000 */
.L_x_6966:
        /* <DEDUP_REMOVED lines=18> */
.L_x_6978:
        /* <DEDUP_REMOVED lines=39> */
.L_x_6975:
[----:B------:R-:W-:Y:S05]  /*ea10*/  BSYNC.RECONVERGENT B0 ;  /* 0x0000000000007941 */ /* 0x000fea0003800200 */
.L_x_6974:
        /* <DEDUP_REMOVED lines=26> */
.L_x_6977:
[----:B------:R-:W-:Y:S05]  /*ebc0*/  BSYNC.RECONVERGENT B0 ;  /* 0x0000000000007941 */ /* 0x000fea0003800200 */
.L_x_6976:
[----:B------:R-:W-:Y:S05]  /*ebd0*/  @!P3 BRA `(.L_x_6978) ;  /* 0xfffffff800f0b947 */ /* 0x000fea000383ffff */
.L_x_6967:
[----:B------:R-:W-:Y:S05]  /*ebe0*/  BSYNC.RECONVERGENT B1 ;  /* 0x0000000000017941 */ /* 0x000fea0003800200 */
.L_x_6965:
        /* <DEDUP_REMOVED lines=13> */
.L_x_6986:
        /* <DEDUP_REMOVED lines=35> */
.L_x_6983:
[----:B------:R-:W-:Y:S05]  /*eef0*/  BSYNC.RECONVERGENT B1 ;  /* 0x0000000000017941 */ /* 0x000fea0003800200 */
.L_x_6982:
        /* <DEDUP_REMOVED lines=20> */
.L_x_6985:
[----:B------:R-:W-:Y:S05]  /*f040*/  BSYNC.RECONVERGENT B1 ;  /* 0x0000000000017941 */ /* 0x000fea0003800200 */
.L_x_6984:
[--C-:B------:R-:W-:Y:S01]  /*f050*/  IMAD.MOV.U32 R26, RZ, RZ, R14.reuse ;  /* 0x000000ffff1a7224 */ /* 0x100fe200078e000e */
[----:B------:R-:W-:Y:S01]  /*f060*/  MOV R30, R22 ;  /* 0x00000016001e7202 */ /* 0x000fe20000000f00 */
[----:B--2---:R-:W-:Y:S01]  /*f070*/  IMAD.MOV.U32 R10, RZ, RZ, R14 ;  /* 0x000000ffff0a7224 */ /* 0x004fe200078e000e */
[----:B------:R-:W-:Y:S01]  /*f080*/  MOV R8, R24 ;  /* 0x0000001800087202 */ /* 0x000fe20000000f00 */
[----:B------:R-:W-:Y:S01]  /*f090*/  IMAD.MOV.U32 R6, RZ, RZ, R22 ;  /* 0x000000ffff067224 */ /* 0x000fe200078e0016 */
[----:B------:R1:W-:Y:S01]  /*f0a0*/  STS.128 [R0], R24 ;  /* 0x0000001800007388 */ /* 0x0003e20000000c00 */
[----:B------:R-:W-:Y:S02]  /*f0b0*/  MOV R9, R25 ;  /* 0x0000001900097202 */ /* 0x000fe40000000f00 */
[----:B------:R-:W-:Y:S01]  /*f0c0*/  MOV R11, R27 ;  /* 0x0000001b000b7202 */ /* 0x000fe20000000f00 */
[----:B------:R1:W-:Y:S01]  /*f0d0*/  STS.128 [R0+0x10], R28 ;  /* 0x0000101c00007388 */ /* 0x0003e20000000c00 */
[----:B------:R-:W-:-:S02]  /*f0e0*/  MOV R4, R28 ;  /* 0x0000001c00047202 */ /* 0x000fc40000000f00 */
[----:B------:R-:W-:Y:S02]  /*f0f0*/  MOV R5, R29 ;  /* 0x0000001d00057202 */ /* 0x000fe40000000f00 */
[----:B------:R-:W-:-:S07]  /*f100*/  MOV R7, R31 ;  /* 0x0000001f00077202 */ /* 0x000fce0000000f00 */
.L_x_6981:
[----:B------:R-:W-:Y:S05]  /*f110*/  BSYNC.RECONVERGENT B0 ;  /* 0x0000000000007941 */ /* 0x000fea0003800200 */
.L_x_6980:
[----:B------:R-:W-:-:S03]  /*f120*/  UISETP.GT.U32.AND UP0, UPT, UR4, 0x3, UPT ;  /* 0x000000030400788c */ /* 0x000fc6000bf04070 */
[----:B------:R-:W-:-:S06]  /*f130*/  UMOV UR4, UR7 ;  /* 0x0000000700047c82 */ /* 0x000fcc0008000000 */
[----:B------:R-:W-:Y:S05]  /*f140*/  BRA.U UP0, `(.L_x_6986) ;  /* 0xfffffff900dc7547 */ /* 0x000fea000b83ffff */
.L_x_6979:
        /* <DEDUP_REMOVED lines=12> */
.L_x_6995:
        /* <DEDUP_REMOVED lines=34> */
.L_x_6992:
[----:B------:R-:W-:Y:S05]  /*f430*/  BSYNC.RECONVERGENT B1 ;  /* 0x0000000000017941 */ /* 0x000fea0003800200 */
.L_x_6991:
        /* <DEDUP_REMOVED lines=20> */
.L_x_6994:
[----:B------:R-:W-:Y:S05]  /*f580*/  BSYNC.RECONVERGENT B1 ;  /* 0x0000000000017941 */ /* 0x000fea0003800200 */
.L_x_6993:
[----:B------:R-:W-:Y:S01]  /*f590*/  MOV R26, R14 ;  /* 0x0000000e001a7202 */ /* 0x000fe20000000f00 */
[----:B--23--:R-:W-:Y:S01]  /*f5a0*/  IMAD.MOV.U32 R9, RZ, RZ, R25 ;  /* 0x000000ffff097224 */ /* 0x00cfe200078e0019 */
[----:B------:R-:W-:Y:S01]  /*f5b0*/  MOV R30, R22 ;  /* 0x00000016001e7202 */ /* 0x000fe20000000f00 */
[----:B------:R-:W-:Y:S01]  /*f5c0*/  IMAD.MOV.U32 R5, RZ, RZ, R29 ;  /* 0x000000ffff057224 */ /* 0x000fe200078e001d */
[----:B------:R-:W-:Y:S01]  /*f5d0*/  MOV R8, R24 ;  /* 0x0000001800087202 */ /* 0x000fe20000000f00 */
[----:B------:R4:W-:Y:S01]  /*f5e0*/  STS.128 [R0], R24 ;  /* 0x0000001800007388 */ /* 0x0009e20000000c00 */
[----:B------:R-:W-:Y:S02]  /*f5f0*/  MOV R10, R14 ;  /* 0x0000000e000a7202 */ /* 0x000fe40000000f00 */
[----:B------:R-:W-:Y:S01]  /*f600*/  MOV R11, R27 ;  /* 0x0000001b000b7202 */ /* 0x000fe20000000f00 */
[----:B------:R4:W-:Y:S01]  /*f610*/  STS.128 [R0+0x10], R28 ;  /* 0x0000101c00007388 */ /* 0x0009e20000000c00 */
[----:B------:R-:W-:-:S02]  /*f620*/  MOV R4, R28 ;  /* 0x0000001c00047202 */ /* 0x000fc40000000f00 */
[----:B------:R-:W-:Y:S02]  /*f630*/  MOV R6, R22 ;  /* 0x0000001600067202 */ /* 0x000fe40000000f00 */
[----:B------:R-:W-:-:S07]  /*f640*/  MOV R7, R31 ;  /* 0x0000001f00077202 */ /* 0x000fce0000000f00 */
.L_x_6990:
[----:B------:R-:W-:Y:S05]  /*f650*/  BSYNC.RECONVERGENT B0 ;  /* 0x0000000000007941 */ /* 0x000fea0003800200 */
.L_x_6989:
[----:B------:R-:W-:Y:S02]  /*f660*/  ISETP.GT.U32.AND P2, PT, R2, 0x7f, PT ;  /* 0x0000007f0200780c */ /* 0x000fe40003f44070 */
[----:B------:R-:W-:-:S11]  /*f670*/  MOV R2, R16 ;  /* 0x0000001000027202 */ /* 0x000fd60000000f00 */
[----:B------:R-:W-:Y:S05]  /*f680*/  @P2 BRA `(.L_x_6995) ;  /* 0xfffffff800e02947 */ /* 0x000fea000383ffff */
.L_x_6988:
[----:B------:R-:W-:Y:S01]  /*f690*/  BAR.SYNC.DEFER_BLOCKING 0x0 ;  /* 0x0000000000007b1d */ /* 0x000fe20000010000 */
[----:B------:R-:W-:-:S09]  /*f6a0*/  UISETP.GE.U32.AND UP0, UPT, UR4, 0x2, UPT ;  /* 0x000000020400788c */ /* 0x000fd2000bf06070 */
[----:B------:R-:W-:Y:S05]  /*f6b0*/  BRA.U !UP0, `(.L_x_6987) ;  /* 0x0000000508087547 */ /* 0x000fea000b800000 */
[----:B-1234-:R-:W-:-:S07]  /*f6c0*/  IMAD.MOV.U32 R0, RZ, RZ, 0x1 ;  /* 0x00000001ff007424 */ /* 0x01efce00078e00ff */
.L_x_7000:
[----:B------:R-:W1:Y:S01]  /*f6d0*/  SHFL.DOWN PT, R2, R8, R0, 0x1f ;  /* 0x08001f0008027589 */ /* 0x000e6200000e0000 */
[----:B------:R-:W-:Y:S01]  /*f6e0*/  FSETP.NEU.FTZ.AND P2, PT, R11, RZ, PT ;  /* 0x000000ff0b00720b */ /* 0x000fe20003f5d000 */
[----:B0-----:R-:W-:Y:S01]  /*f6f0*/  IMAD.MOV.U32 R3, RZ, RZ, R10 ;  /* 0x000000ffff037224 */ /* 0x001fe200078e000a */
[----:B------:R-:W-:Y:S01]  /*f700*/  BSSY.RECONVERGENT B0, `(.L_x_6996) ;  /* 0x000001b000007945 */ /* 0x000fe20003800200 */
[----:B------:R-:W2:Y:S01]  /*f710*/  SHFL.DOWN PT, R12, R9, R0, 0x1f ;  /* 0x08001f00090c7589 */ /* 0x000ea200000e0000 */
[----:B------:R-:W-:Y:S02]  /*f720*/  MOV R15, R8 ;  /* 0x00000008000f7202 */ /* 0x000fe40000000f00 */
[----:B------:R-:W-:Y:S01]  /*f730*/  MOV R17, R9 ;  /* 0x0000000900117202 */ /* 0x000fe20000000f00 */
[----:B------:R-:W3:Y:S01]  /*f740*/  SHFL.DOWN PT, R14, R11, R0, 0x1f ;  /* 0x08001f000b0e7589 */ /* 0x000ee200000e0000 */
[----:B------:R-:W-:-:S03]  /*f750*/  MOV R13, R11 ;  /* 0x0000000b000d7202 */ /* 0x000fc60000000f00 */
[----:B------:R4:W0:Y:S01]  /*f760*/  SHFL.DOWN PT, R10, R10, R0, 0x1f ;  /* 0x08001f000a0a7589 */ /* 0x00082200000e0000 */
[----:B-1----:R-:W-:Y:S02]  /*f770*/  MOV R8, R2 ;  /* 0x0000000200087202 */ /* 0x002fe40000000f00 */
[----:B--2---:R-:W-:Y:S02]  /*f780*/  MOV R9, R12 ;  /* 0x0000000c00097202 */ /* 0x004fe40000000f00 */
[----:B---3--:R-:W-:Y:S01]  /*f790*/  MOV R11, R14 ;  /* 0x0000000e000b7202 */ /* 0x008fe20000000f00 */
[----:B----4-:R-:W-:Y:S06]  /*f7a0*/  @!P2 BRA `(.L_x_6997) ;  /* 0x000000000040a947 */ /* 0x010fec0003800000 */
[----:B------:R-:W-:Y:S01]  /*f7b0*/  FSETP.NEU.FTZ.AND P2, PT, R14, RZ, PT ;  /* 0x000000ff0e00720b */ /* 0x000fe20003f5d000 */
[----:B0-----:R-:W-:Y:S01]  /*f7c0*/  IMAD.MOV.U32 R10, RZ, RZ, R3 ;  /* 0x000000ffff0a7224 */ /* 0x001fe200078e0003 */
[----:B------:R-:W-:Y:S02]  /*f7d0*/  MOV R8, R15 ;  /* 0x0000000f00087202 */ /* 0x000fe40000000f00 */
        /* <DEDUP_REMOVED lines=13> */
.L_x_6997:
[----:B------:R-:W-:Y:S05]  /*f8b0*/  BSYNC.RECONVERGENT B0 ;  /* 0x0000000000007941 */ /* 0x000fea0003800200 */
.L_x_6996:
        /* <DEDUP_REMOVED lines=10> */
[----:B-1----:R-:W-:-:S02]  /*f960*/  MOV R4, R2 ;  /* 0x0000000200047202 */ /* 0x002fc40000000f00 */
        /* <DEDUP_REMOVED lines=19> */
.L_x_6999:
[----:B------:R-:W-:Y:S05]  /*faa0*/  BSYNC.RECONVERGENT B0 ;  /* 0x0000000000007941 */ /* 0x000fea0003800200 */
.L_x_6998:
[----:B------:R-:W-:-:S04]  /*fab0*/  SHF.L.U32 R0, R0, 0x1, RZ ;  /* 0x0000000100007819 */ /* 0x000fc800000006ff */
[----:B------:R-:W-:-:S13]  /*fac0*/  ISETP.GE.AND P2, PT, R0, UR4, PT ;  /* 0x0000000400007c0c */ /* 0x000fda000bf46270 */
[----:B------:R-:W-:Y:S05]  /*fad0*/  @!P2 BRA `(.L_x_7000) ;  /* 0xfffffff800fca947 */ /* 0x000fea000383ffff */
.L_x_6987:
        /* <DEDUP_REMOVED lines=13> */
[----:B-1----:R-:W-:Y:S02]  /*fbb0*/  MOV R4, UR4 ;  /* 0x0000000400047c02 */ /* 0x002fe40008000f00 */
[----:B------:R-:W-:Y:S01]  /*fbc0*/  MOV R5, UR5 ;  /* 0x0000000500057c02 */ /* 0x000fe20008000f00 */
[----:B0-----:R-:W-:Y:S01]  /*fbd0*/  IMAD.U32 R6, RZ, RZ, UR8 ;  /* 0x00000008ff067e24 */ /* 0x001fe2000f8e00ff */
[----:B------:R-:W-:-:S02]  /*fbe0*/  MOV R7, UR9 ;  /* 0x0000000900077c02 */ /* 0x000fc40008000f00 */
[----:B----4-:R-:W-:Y:S02]  /*fbf0*/  MOV R10, UR6 ;  /* 0x00000006000a7c02 */ /* 0x010fe40008000f00 */
[----:B--2---:R-:W-:-:S07]  /*fc00*/  MOV R11, UR7 ;  /* 0x00000007000b7c02 */ /* 0x004fce0008000f00 */
[----:B------:R-:W-:-:S07]  /*fc10*/  LEPC R20, `(.L_x_7003) ;  /* 0x000000001014794e */ /* 0x000fce0000000000 */
[----:B---3--:R-:W-:Y:S05]  /*fc20*/  CALL.ABS.NOINC R2 ;  /* 0x0000000002007343 */ /* 0x008fea0003c00000 */
.L_x_7003:
        /* <DEDUP_REMOVED lines=9> */
.L_x_7002:
[----:B------:R-:W5:Y:S02]  /*fcc0*/  LDCU.U8 UR4, c[0x0][0x7a1] ;  /* 0x0000f420ff0477ac */ /* 0x000f640008000000 */
[----:B-----5:R-:W-:-:S09]  /*fcd0*/  UISETP.NE.AND UP0, UPT, UR4, URZ, UPT ;  /* 0x000000ff0400728c */ /* 0x020fd2000bf05270 */
[----:B------:R-:W-:Y:S05]  /*fce0*/  BRA.U !UP0, `(.L_x_7004) ;  /* 0x0000000108a47547 */ /* 0x000fea000b800000 */
[----:B------:R-:W5:Y:S01]  /*fcf0*/  LDC R2, c[0x0][0x7a4] ;  /* 0x0001e900ff027b82 */ /* 0x000f620000000800 */
[----:B------:R-:W1:Y:S01]  /*fd00*/  LDCU UR5, c[0x0][0x380] ;  /* 0x00007000ff0577ac */ /* 0x000e620008000800 */
[----:B--23--:R-:W-:Y:S01]  /*fd10*/  F2FP.F16.F32.PACK_AB R8, R4, R8 ;  /* 0x000000080408723e */ /* 0x00cfe200000000ff */
        /* <DEDUP_REMOVED lines=10> */
[----:B--2---:R-:W-:Y:S01]  /*fdc0*/  ISETP.NE.AND P2, PT, RZ, UR4, PT ;  /* 0x00000004ff007c0c */ /* 0x004fe2000bf45270 */
[----:B------:R-:W1:Y:S06]  /*fdd0*/  @P1 LDC.64 R2, c[0x0][0x770] ;  /* 0x0001dc00ff021b82 */ /* 0x000e6c0000000a00 */
[----:B------:R-:W2:Y:S02]  /*fde0*/  MUFU.RCP R6, R6 ;  /* 0x0000000600067308 */ /* 0x000ea40000001000 */
[----:B------:R-:W3:Y:S08]  /*fdf0*/  @P0 LDC.64 R12, c[0x0][0x778] ;  /* 0x0001de00ff0c0b82 */ /* 0x000ef00000000a00 */
[----:B------:R-:W4:Y:S01]  /*fe00*/  @P1 LDC.64 R14, c[0x0][0x770] ;  /* 0x0001dc00ff0e1b82 */ /* 0x000f220000000a00 */
[----:B0-----:R-:W-:-:S06]  /*fe10*/  FMUL.FTZ R9, R0, R9 ;  /* 0x0000000900097220 */ /* 0x001fcc0000410000 */
[----:B------:R-:W0:Y:S01]  /*fe20*/  @P2 MUFU.SQRT R9, R9 ;  /* 0x0000000900092308 */ /* 0x000e220000002000 */
[----:B--2---:R-:W-:Y:S01]  /*fe30*/  FMUL.FTZ R11, R6, R5 ;  /* 0x00000005060b7220 */ /* 0x004fe20000410000 */
[----:B------:R-:W-:-:S06]  /*fe40*/  @P0 LOP3.LUT R5, R33, 0xfffffffc, RZ, 0xc0, !PT ;  /* 0xfffffffc21050812 */ /* 0x000fcc00078ec0ff */
[----:B------:R-:W2:Y:S01]  /*fe50*/  @P2 MUFU.SQRT R11, R11 ;  /* 0x0000000b000b2308 */ /* 0x000ea20000002000 */
[----:B-1----:R-:W-:Y:S02]  /*fe60*/  @P1 IADD3 R2, P2, PT, R33, R2, RZ ;  /* 0x0000000221021210 */ /* 0x002fe40007f5e0ff */
[----:B---3--:R-:W-:Y:S02]  /*fe70*/  @P0 IADD3 R4, P3, PT, R5, R12, RZ ;  /* 0x0000000c05040210 */ /* 0x008fe40007f7e0ff */
[----:B------:R-:W-:Y:S02]  /*fe80*/  @P1 IADD3.X R3, PT, PT, RZ, R3, RZ, P2, !PT ;  /* 0x00000003ff031210 */ /* 0x000fe400017fe4ff */
[----:B------:R-:W-:Y:S01]  /*fe90*/  @P0 IADD3.X R5, PT, PT, RZ, R13, RZ, P3, !PT ;  /* 0x0000000dff050210 */ /* 0x000fe20001ffe4ff */
[----:B------:R-:W-:Y:S01]  /*fea0*/  HADD2.F32 R13, -RZ, R8.H0_H0 ;  /* 0x20000008ff0d7230 */ /* 0x000fe20000004100 */
[----:B----4-:R-:W-:Y:S01]  /*feb0*/  @P1 IADD3 R6, P4, PT, R19, R14, RZ ;  /* 0x0000000e13061210 */ /* 0x010fe20007f9e0ff */
[----:B0-----:R0:W-:Y:S03]  /*fec0*/  @P1 STG.E desc[UR36][R2.64], R9 ;  /* 0x0000000902001986 */ /* 0x0011e6000c101924 */
[----:B------:R-:W-:Y:S01]  /*fed0*/  @P1 IADD3.X R7, PT, PT, RZ, R15, RZ, P4, !PT ;  /* 0x0000000fff071210 */ /* 0x000fe200027fe4ff */
[----:B------:R0:W-:Y:S04]  /*fee0*/  @P0 STG.E desc[UR36][R4.64], R13 ;  /* 0x0000000d04000986 */ /* 0x0001e8000c101924 */
[----:B--2---:R0:W-:Y:S01]  /*fef0*/  @P1 STG.E desc[UR36][R6.64], R11 ;  /* 0x0000000b06001986 */ /* 0x0041e2000c101924 */
[----:B------:R-:W-:Y:S05]  /*ff00*/  @!P0 EXIT ;  /* 0x000000000000894d */ /* 0x000fea0003800000 */
[----:B------:R-:W1:Y:S01]  /*ff10*/  LDCU.64 UR4, c[0x0][0x778] ;  /* 0x0000ef00ff0477ac */ /* 0x000e620008000a00 */
[----:B0-----:R-:W-:Y:S01]  /*ff20*/  LOP3.LUT R2, R19, 0xfffffffc, RZ, 0xc0, !PT ;  /* 0xfffffffc13027812 */ /* 0x001fe200078ec0ff */
[----:B------:R-:W-:-:S03]  /*ff30*/  HADD2.F32 R5, -RZ, R8.H1_H1 ;  /* 0x30000008ff057230 */ /* 0x000fc60000004100 */
[----:B-1----:R-:W-:-:S05]  /*ff40*/  IADD3 R2, P0, PT, R2, UR4, RZ ;  /* 0x0000000402027c10 */ /* 0x002fca000ff1e0ff */
[----:B------:R-:W-:-:S05]  /*ff50*/  IMAD.X R3, RZ, RZ, UR5, P0 ;  /* 0x00000005ff037e24 */ /* 0x000fca00080e06ff */
[----:B------:R-:W-:Y:S01]  /*ff60*/  STG.E desc[UR36][R2.64], R5 ;  /* 0x0000000502007986 */ /* 0x000fe2000c101924 */
[----:B------:R-:W-:Y:S05]  /*ff70*/  EXIT ;  /* 0x000000000000794d */ /* 0x000fea0003800000 */
.L_x_7004:
        /* <DEDUP_REMOVED lines=8> */
[----:B-----5:R-:W-:Y:S02]  /*10000*/  MOV R4, UR6 ;  /* 0x0000000600047c02 */ /* 0x020fe40008000f00 */
[----:B------:R-:W-:-:S02]  /*10010*/  MOV R5, UR7 ;  /* 0x0000000700057c02 */ /* 0x000fc40008000f00 */
[----:B0-----:R-:W-:Y:S01]  /*10020*/  MOV R6, UR8 ;  /* 0x0000000800067c02 */ /* 0x001fe20008000f00 */
[----:B------:R-:W-:Y:S01]  /*10030*/  IMAD.U32 R7, RZ, RZ, UR9 ;  /* 0x00000009ff077e24 */ /* 0x000fe2000f8e00ff */
[----:B-1----:R-:W-:Y:S02]  /*10040*/  MOV R10, UR4 ;  /* 0x00000004000a7c02 */ /* 0x002fe40008000f00 */
[----:B--2---:R-:W-:-:S07]  /*10050*/  MOV R11, UR5 ;  /* 0x00000005000b7c02 */ /* 0x004fce0008000f00 */
[----:B------:R-:W-:-:S07]  /*10060*/  LEPC R20, `(.L_x_7005) ;  /* 0x000000001014794e */ /* 0x000fce0000000000 */
[----:B---34-:R-:W-:Y:S05]  /*10070*/  CALL.ABS.NOINC R14 ;  /* 0x000000000e007343 */ /* 0x018fea0003c00000 */
.L_x_7005:
        /* <DEDUP_REMOVED lines=15> */
.L_x_7006:
[----:B------:R-:W-:Y:S05]  /*10170*/  EXIT ;  /* 0x000000000000794d */ /* 0x000fea0003800000 */
.L_x_7001:
        /* <DEDUP_REMOVED lines=31> */
.L_x_7009:
[----:B------:R-:W-:Y:S05]  /*10370*/  BSYNC.RECONVERGENT B0 ;  /* 0x0000000000007941 */ /* 0x000fea0003800200 */
.L_x_7008:
        /* <DEDUP_REMOVED lines=20> */
.L_x_7010:
[----:B------:R-:W-:Y:S05]  /*104c0*/  BSYNC.RECONVERGENT B0 ;  /* 0x0000000000007941 */ /* 0x000fea0003800200 */
.L_x_7007:
        /* <DEDUP_REMOVED lines=27> */
[----:B---3--:R-:W-:Y:S02]  /*10680*/  @P0 IADD3 R6, P3, PT, R3, R10, RZ ;  /* 0x0000000a03060210 */ /* 0x008fe40007f7e0ff */
[----:B------:R-:W-:Y:S02]  /*10690*/  @P1 IADD3.X R3, PT, PT, RZ, R7, RZ, P2, !PT ;  /* 0x00000007ff031210 */ /* 0x000fe400017fe4ff */
[----:B------:R-:W-:Y:S01]  /*106a0*/  @P0 IADD3.X R7, PT, PT, RZ, R11, RZ, P3, !PT ;  /* 0x0000000bff070210 */ /* 0x000fe20001ffe4ff */
[----:B------:R-:W-:Y:S01]  /*106b0*/  HADD2.F32 R11, -RZ, R8.H0_H0 ;  /* 0x20000008ff0b7230 */ /* 0x000fe20000004100 */
[----:B----4-:R-:W-:Y:S01]  /*106c0*/  @P1 IADD3 R4, P4, PT, R19, R12, RZ ;  /* 0x0000000c13041210 */ /* 0x010fe20007f9e0ff */
[----:B-1----:R0:W-:Y:S03]  /*106d0*/  @P1 STG.E desc[UR36][R2.64], R9 ;  /* 0x0000000902001986 */ /* 0x0021e6000c101924 */
        /* <DEDUP_REMOVED lines=11> */
.L_x_7011:
        /* <DEDUP_REMOVED lines=9> */
.L_x_6958:
        /* <DEDUP_REMOVED lines=23> */
[----:B---3--:R-:W-:Y:S02]  /*10990*/  MOV R4, UR4 ;  /* 0x0000000400047c02 */ /* 0x008fe40008000f00 */
[----:B------:R-:W-:-:S02]  /*109a0*/  MOV R5, UR5 ;  /* 0x0000000500057c02 */ /* 0x000fc40008000f00 */
[----:B----4-:R-:W-:Y:S01]  /*109b0*/  MOV R6, UR6 ;  /* 0x0000000600067c02 */ /* 0x010fe20008000f00 */
[----:B------:R-:W-:Y:S01]  /*109c0*/  IMAD.U32 R7, RZ, RZ, UR7 ;  /* 0x00000007ff077e24 */ /* 0x000fe2000f8e00ff */
[----:B-----5:R-:W-:Y:S02]  /*109d0*/  MOV R10, UR8 ;  /* 0x00000008000a7c02 */ /* 0x020fe40008000f00 */
[----:B-1----:R-:W-:-:S07]  /*109e0*/  MOV R11, UR9 ;  /* 0x00000009000b7c02 */ /* 0x002fce0008000f00 */
[----:B------:R-:W-:-:S07]  /*109f0*/  LEPC R20, `(.L_x_7014) ;  /* 0x000000001014794e */ /* 0x000fce0000000000 */
[----:B0-2---:R-:W-:Y:S05]  /*10a00*/  CALL.ABS.NOINC R2 ;  /* 0x0000000002007343 */ /* 0x005fea0003c00000 */
.L_x_7014:
        /* <DEDUP_REMOVED lines=9> */
.L_x_7013:
[----:B------:R-:W1:Y:S02]  /*10aa0*/  LDCU.U8 UR4, c[0x0][0x7a1] ;  /* 0x0000f420ff0477ac */ /* 0x000e640008000000 */
[----:B-1----:R-:W-:-:S09]  /*10ab0*/  UISETP.NE.AND UP0, UPT, UR4, URZ, UPT ;  /* 0x000000ff0400728c */ /* 0x002fd2000bf05270 */
[----:B------:R-:W-:Y:S05]  /*10ac0*/  BRA.U !UP0, `(.L_x_7015) ;  /* 0x0000000108a47547 */ /* 0x000fea000b800000 */
[----:B------:R-:W1:Y:S01]  /*10ad0*/  LDC R2, c[0x0][0x7a4] ;  /* 0x0001e900ff027b82 */ /* 0x000e620000000800 */
[----:B------:R-:W2:Y:S01]  /*10ae0*/  LDCU UR5, c[0x0][0x380] ;  /* 0x00007000ff0577ac */ /* 0x000ea20008000800 */
[----:B---3--:R-:W-:Y:S01]  /*10af0*/  F2FP.F16.F32.PACK_AB R20, R20, R4 ;  /* 0x000000041414723e */ /* 0x008fe200000000ff */
        /* <DEDUP_REMOVED lines=21> */
[----:B----4-:R-:W-:-:S03]  /*10c50*/  @P0 IADD3 R4, P3, PT, R5, R10, RZ ;  /* 0x0000000a05040210 */ /* 0x010fc60007f7e0ff */
[----:B------:R-:W-:Y:S01]  /*10c60*/  @P1 IMAD.X R3, RZ, RZ, R3, P2 ;  /* 0x000000ffff031224 */ /* 0x000fe200010e0603 */
[----:B------:R-:W-:Y:S01]  /*10c70*/  @P0 IADD3.X R5, PT, PT, RZ, R11, RZ, P3, !PT ;  /* 0x0000000bff050210 */ /* 0x000fe20001ffe4ff */
[----:B------:R-:W-:Y:S01]  /*10c80*/  HADD2.F32 R11, -RZ, R20.H0_H0 ;  /* 0x20000014ff0b7230 */ /* 0x000fe20000004100 */
[----:B-----5:R-:W-:Y:S02]  /*10c90*/  @P1 IADD3 R6, P4, PT, R25, R12, RZ ;  /* 0x0000000c19061210 */ /* 0x020fe40007f9e0ff */
[----:B-1----:R1:W-:Y:S02]  /*10ca0*/  @P1 STG.E desc[UR36][R2.64], R9 ;  /* 0x0000000902001986 */ /* 0x0023e4000c101924 */
[----:B------:R-:W-:Y:S02]  /*10cb0*/  @P1 IADD3.X R7, PT, PT, RZ, R13, RZ, P4, !PT ;  /* 0x0000000dff071210 */ /* 0x000fe400027fe4ff */
[----:B------:R1:W-:Y:S04]  /*10cc0*/  @P0 STG.E desc[UR36][R4.64], R11 ;  /* 0x0000000b04000986 */ /* 0x0003e8000c101924 */
[----:B---3--:R1:W-:Y:S01]  /*10cd0*/  @P1 STG.E desc[UR36][R6.64], R21 ;  /* 0x0000001506001986 */ /* 0x0083e2000c101924 */
[----:B------:R-:W-:Y:S05]  /*10ce0*/  @!P0 EXIT ;  /* 0x000000000000894d */ /* 0x000fea0003800000 */
[----:B------:R-:W2:Y:S01]  /*10cf0*/  LDCU.64 UR4, c[0x0][0x778] ;  /* 0x0000ef00ff0477ac */ /* 0x000ea20008000a00 */
[----:B-1----:R-:W-:Y:S01]  /*10d00*/  LOP3.LUT R2, R25, 0xfffffffc, RZ, 0xc0, !PT ;  /* 0xfffffffc19027812 */ /* 0x002fe200078ec0ff */
[----:B------:R-:W-:-:S03]  /*10d10*/  HADD2.F32 R5, -RZ, R20.H1_H1 ;  /* 0x30000014ff057230 */ /* 0x000fc60000004100 */
[----:B--2---:R-:W-:-:S04]  /*10d20*/  IADD3 R2, P0, PT, R2, UR4, RZ ;  /* 0x0000000402027c10 */ /* 0x004fc8000ff1e0ff */
[----:B------:R-:W-:-:S05]  /*10d30*/  IADD3.X R3, PT, PT, RZ, UR5, RZ, P0, !PT ;  /* 0x00000005ff037c10 */ /* 0x000fca00087fe4ff */
[----:B------:R-:W-:Y:S01]  /*10d40*/  STG.E desc[UR36][R2.64], R5 ;  /* 0x0000000502007986 */ /* 0x000fe2000c101924 */
[----:B------:R-:W-:Y:S05]  /*10d50*/  EXIT ;  /* 0x000000000000794d */ /* 0x000fea0003800000 */
.L_x_7015:
        /* <DEDUP_REMOVED lines=16> */
.L_x_7016:
        /* <DEDUP_REMOVED lines=15> */
.L_x_7017:
[----:B------:R-:W-:Y:S05]  /*10f50*/  EXIT ;  /* 0x000000000000794d */ /* 0x000fea0003800000 */
.L_x_7012:
        /* <DEDUP_REMOVED lines=32> */
.L_x_7020:
[----:B------:R-:W-:Y:S05]  /*11160*/  BSYNC.RECONVERGENT B0 ;  /* 0x0000000000007941 */ /* 0x000fea0003800200 */
.L_x_7019:
        /* <DEDUP_REMOVED lines=19> */
.L_x_7021:
[----:B------:R-:W-:Y:S05]  /*112a0*/  BSYNC.RECONVERGENT B0 ;  /* 0x0000000000007941 */ /* 0x000fea0003800200 */
.L_x_7018:
        /* <DEDUP_REMOVED lines=44> */
.L_x_7022:
        /* <DEDUP_REMOVED lines=9> */
        .weak           $__internal_28_$__cuda_sm20_div_u64
        .type           $__internal_28_$__cuda_sm20_div_u64,@function
        .size           $__internal_28_$__cuda_sm20_div_u64,(.L_x_7260 - $__internal_28_$__cuda_sm20_div_u64)
$__internal_28_$__cuda_sm20_div_u64:
        /* <DEDUP_REMOVED lines=69> */
[----:B------:R-:W-:Y:S06]  /*11a50*/  RET.REL.NODEC R8 `(_ZN2at6native13reduce_kernelILi256ELi2ENS0_8ReduceOpIN3c104HalfENS0_10WelfordOpsIS4_fiN4cuda3std3__44pairIffEEEEjfLi2ELi2EEEEEvT1_) ;  /* 0xfffffee408687950 */ /* 0x000fec0003c3ffff */
.L_x_7023:
        /* <DEDUP_REMOVED lines=10> */
.L_x_7260:


//--------------------- .text._ZN2at6native13reduce_kernelILi128ELi4ENS0_8ReduceOpIN3c104HalfENS0_10WelfordOpsIS4_fiN4cuda3std3__44pairIffEEEEjfLi2ELi2EEEEEvT1_ --------------------------
	.section	.text._ZN2at6native13reduce_kernelILi128ELi4ENS0_8ReduceOpIN3c104HalfENS0_10WelfordOpsIS4_fiN4cuda3std3__44pairIffEEEEjfLi2ELi2EEEEEvT1_,"ax",@progbits
	.align	128
        .global         _ZN2at6native13reduce_kernelILi128ELi4ENS0_8ReduceOpIN3c104HalfENS0_10WelfordOpsIS4_fiN4cuda3std3__44pairIffEEEEjfLi2ELi2EEEEEvT1_
        .type           _ZN2at6native13reduce_kernelILi128ELi4ENS0_8ReduceOpIN3c104HalfENS0_10WelfordOpsIS4_fiN4cuda3std3__44pairIffEEEEjfLi2ELi2EEEEEvT1_,@function
        .size           _ZN2at6native13reduce_kernelILi128ELi4ENS0_8ReduceOpIN3c104HalfENS0_10WelfordOpsIS4_fiN4cuda3std3__44pairIffEEEEjfLi2ELi2EEEEEvT1_,(.L_x_7261 - _ZN2at6native13reduce_kernelILi128ELi4ENS0_8ReduceOpIN3c104HalfENS0_10WelfordOpsIS4_fiN4cuda3std3__44pairIffEEEEjfLi2ELi2EEEEEvT1_)
        .other          _ZN2at6native13reduce_kernelILi128ELi4ENS0_8ReduceOpIN3c104HalfENS0_10WelfordOpsIS4_fiN4cuda3std3__44pairIffEEEEjfLi2ELi2EEEEEvT1_,@"STO_CUDA_ENTRY STV_DEFAULT"
_ZN2at6native13reduce_kernelILi128ELi4ENS0_8ReduceOpIN3c104HalfENS0_10WelfordOpsIS4_fiN4cuda3std3__44pairIffEEEEjfLi2ELi2EEEEEvT1_:
.text._ZN2at6native13reduce_kernelILi128ELi4ENS0_8ReduceOpIN3c104HalfENS0_10WelfordOpsIS4_fiN4cuda3std3__44pairIffEEEEjfLi2ELi2EEEEEvT1_:
        /* <DEDUP_REMOVED lines=296> */
.L_x_7024:
        /* <DEDUP_REMOVED lines=40> */
.L_x_7028:
        /* <DEDUP_REMOVED lines=35> */
.L_x_7032:
[----:B------:R-:W-:Y:S05]  /*1730*/  BSYNC.RECONVERGENT B1 ;  /* 0x0000000000017941 */ /* 0x000fea0003800200 */
.L_x_7031:
[----:B------:R-:W0:Y:S01]  /*1740*/  LDCU UR4, c[0x0][0x39c] ;  /* 0x00007380ff0477ac */ /* 0x000e220008000800 */
[----:B------:R-:W-:-:S04]  /*1750*/  IADD3 R24, P0, PT, R24, 0x2, RZ ;  /* 0x0000000218187810 */ /* 0x000fc80007f1e0ff */
[----:B------:R-:W-:Y:S01]  /*1760*/  IADD3.X R25, PT, PT, RZ, R25, RZ, P0, !PT ;  /* 0x00000019ff197210 */ /* 0x000fe200007fe4ff */
[----:B0-----:R-:W-:-:S06]  /*1770*/  UIADD3 UR4, UPT, UPT, UR4, -0x1, URZ ;  /* 0xffffffff04047890 */ /* 0x001fcc000fffe0ff */
[----:B------:R-:W-:-:S07]  /*1780*/  MOV R27, UR4 ;  /* 0x00000004001b7c02 */ /* 0x000fce0008000f00 */
.L_x_7030:
[----:B------:R-:W-:Y:S05]  /*1790*/  BSYNC.RECONVERGENT B0 ;  /* 0x0000000000007941 */ /* 0x000fea0003800200 */
.L_x_7029:
        /* <DEDUP_REMOVED lines=10> */
.L_x_7035:
        /* <DEDUP_REMOVED lines=24> */
.L_x_7034:
[----:B------:R-:W-:Y:S05]  /*19c0*/  BSYNC.RECONVERGENT B0 ;  /* 0x0000000000007941 */ /* 0x000fea0003800200 */
.L_x_7033:
        /* <DEDUP_REMOVED lines=22> */
.L_x_7037:
[----:B------:R-:W-:Y:S05]  /*1b30*/  BSYNC.RECONVERGENT B0 ;  /* 0x0000000000007941 */ /* 0x000fea0003800200 */
.L_x_7036:
        /* <DEDUP_REMOVED lines=36> */
.L_x_7027:
        /* <DEDUP_REMOVED lines=43> */
.L_x_7042:
        /* <DEDUP_REMOVED lines=55> */
.L_x_7041:
[----:B------:R-:W-:Y:S02]  /*23a0*/  PRMT R35, R6, 0x7610, R6 ;  /* 0x0000761006237816 */ /* 0x000fe40000000006 */
[----:B------:R-:W-:Y:S02]  /*23b0*/  PRMT R36, R7, 0x7610, R7 ;  /* 0x0000761007247816 */ /* 0x000fe40000000007 */
[----:B------:R-:W-:Y:S02]  /*23c0*/  PRMT R7, R4, 0x7610, R4 ;  /* 0x0000761004077816 */ /* 0x000fe40000000004 */
[----:B------:R-:W-:-:S07]  /*23d0*/  PRMT R6, R5, 0x7610, R5 ;  /* 0x0000761005067816 */ /* 0x000fce0000000005 */
.L_x_7040:
[----:B------:R-:W-:Y:S05]  /*23e0*/  BSYNC.RECONVERGENT B0 ;  /* 0x0000000000007941 */ /* 0x000fea0003800200 */
.L_x_7039:
        /* <DEDUP_REMOVED lines=19> */
.L_x_7044:
[----:B------:R-:W-:Y:S05]  /*2520*/  BSYNC.RECONVERGENT B0 ;  /* 0x0000000000007941 */ /* 0x000fea0003800200 */
.L_x_7043:
        /* <DEDUP_REMOVED lines=51> */
.L_x_7046:
[----:B------:R-:W-:Y:S05]  /*2860*/  BSYNC.RECONVERGENT B0 ;  /* 0x0000000000007941 */ /* 0x000fea0003800200 */
.L_x_7045:
        /* <DEDUP_REMOVED lines=23> */
.L_x_7048:
[----:B------:R-:W-:Y:S05]  /*29e0*/  BSYNC.RECONVERGENT B0 ;  /* 0x0000000000007941 */ /* 0x000fea0003800200 */
.L_x_7047:
        /* <DEDUP_REMOVED lines=22> */
.L_x_7050:
[----:B------:R-:W-:Y:S05]  /*2b50*/  BSYNC.RECONVERGENT B0 ;  /* 0x0000000000007941 */ /* 0x000fea0003800200 */
.L_x_7049:
        /* <DEDUP_REMOVED lines=22> */
.L_x_7052:
[----:B------:R-:W-:Y:S05]  /*2cc0*/  BSYNC.RECONVERGENT B0 ;  /* 0x0000000000007941 */ /* 0x000fea0003800200 */
.L_x_7051:
        /* <DEDUP_REMOVED lines=21> */
.L_x_7038:
        /* <DEDUP_REMOVED lines=39> */
.L_x_7057:
        /* <DEDUP_REMOVED lines=57> */
.L_x_7056:
[----:B------:R-:W-:Y:S02]  /*3420*/  PRMT R36, R6, 0x7610, R6 ;  /* 0x0000761006247816 */ /* 0x000fe40000000006 */
[----:B------:R-:W-:Y:S02]  /*3430*/  PRMT R37, R7, 0x7610, R7 ;  /* 0x0000761007257816 */ /* 0x000fe40000000007 */
[C-C-:B------:R-:W-:Y:S02]  /*3440*/  PRMT R6, R4.reuse, 0x5410, R5.reuse ;  /* 0x0000541004067816 */ /* 0x140fe40000000005 */
[----:B------:R-:W-:-:S07]  /*3450*/  PRMT R7, R4, 0x7632, R5 ;  /* 0x0000763204077816 */ /* 0x000fce0000000005 */
.L_x_7055:
[----:B------:R-:W-:Y:S05]  /*3460*/  BSYNC.RECONVERGENT B0 ;  /* 0x0000000000007941 */ /* 0x000fea0003800200 */
.L_x_7054:
        /* <DEDUP_REMOVED lines=21> */
.L_x_7059:
[----:B------:R-:W-:Y:S05]  /*35c0*/  BSYNC.RECONVERGENT B0 ;  /* 0x0000000000007941 */ /* 0x000fea0003800200 */
.L_x_7058:
        /* <DEDUP_REMOVED lines=51> */
.L_x_7061:
[----:B------:R-:W-:Y:S05]  /*3900*/  BSYNC.RECONVERGENT B0 ;  /* 0x0000000000007941 */ /* 0x000fea0003800200 */
.L_x_7060:
        /* <DEDUP_REMOVED lines=23> */
.L_x_7063:
[----:B------:R-:W-:Y:S05]  /*3a80*/  BSYNC.RECONVERGENT B0 ;  /* 0x0000000000007941 */ /* 0x000fea0003800200 */
.L_x_7062:
        /* <DEDUP_REMOVED lines=22> */
.L_x_7065:
[----:B------:R-:W-:Y:S05]  /*3bf0*/  BSYNC.RECONVERGENT B0 ;  /* 0x0000000000007941 */ /* 0x000fea0003800200 */
.L_x_7064:
        /* <DEDUP_REMOVED lines=22> */
.L_x_7067:
[----:B------:R-:W-:Y:S05]  /*3d60*/  BSYNC.RECONVERGENT B0 ;  /* 0x0000000000007941 */ /* 0x000fea0003800200 */
.L_x_7066:
        /* <DEDUP_REMOVED lines=21> */
.L_x_7053:
        /* <DEDUP_REMOVED lines=47> */
.L_x_7073:
        /* <DEDUP_REMOVED lines=295> */
.L_x_7071:
        /* <DEDUP_REMOVED lines=232> */
.L_x_7072:
[----:B------:R-:W-:-:S04]  /*62a0*/  LOP3.LUT R5, R5, 0xfffffff8, RZ, 0xc0, !PT ;  /* 0xfffffff805057812 */ /* 0x000fc800078ec0ff */
[----:B------:R-:W-:-:S04]  /*62b0*/  IADD3 R6, P1, PT, R5, R24, RZ ;  /* 0x0000001805067210 */ /* 0x000fc80007f3e0ff */
[----:B------:R-:W-:-:S06]  /*62c0*/  IADD3.X R7, PT, PT, RZ, R25, RZ, P1, !PT ;  /* 0x00000019ff077210 */ /* 0x000fcc0000ffe4ff */
[----:B------:R-:W2:Y:S02]  /*62d0*/  LDG.E.64 R6, desc[UR36][R6.64] ;  /* 0x0000002406067981 */ /* 0x000ea4000c1e1b00 */
[----:B--2---:R-:W-:Y:S02]  /*62e0*/  PRMT R36, R6, 0x7610, R6 ;  /* 0x0000761006247816 */ /* 0x004fe40000000006 */
[----:B------:R-:W-:-:S07]  /*62f0*/  PRMT R37, R7, 0x7610, R7 ;  /* 0x0000761007257816 */ /* 0x000fce0000000007 */
.L_x_7070:
        /* <DEDUP_REMOVED lines=51> */
.L_x_7069:
[----:B------:R-:W-:Y:S05]  /*6630*/  BSYNC.RECONVERGENT B0 ;  /* 0x0000000000007941 */ /* 0x000fea0003800200 */
.L_x_7068:
        /* <DEDUP_REMOVED lines=284> */
.L_x_7077:
[----:B------:R-:W-:Y:S01]  /*7800*/  SHF.R.U32.HI R32, RZ, 0x3, R32 ;  /* 0x00000003ff207819 */ /* 0x000fe20000011620 */
[----:B------:R-:W-:-:S07]  /*7810*/  IMAD.MOV.U32 R33, RZ, RZ, RZ ;  /* 0x000000ffff217224 */ /* 0x000fce00078e00ff */
.L_x_7076:
        /* <DEDUP_REMOVED lines=286> */
.L_x_7079:
[----:B------:R-:W-:Y:S02]  /*8a00*/  SHF.R.U32.HI R24, RZ, 0x3, R6 ;  /* 0x00000003ff187819 */ /* 0x000fe40000011606 */
[----:B------:R-:W-:-:S07]  /*8a10*/  MOV R25, RZ ;  /* 0x000000ff00197202 */ /* 0x000fce0000000f00 */
.L_x_7078:
[----:B------:R-:W-:-:S04]  /*8a20*/  LEA R6, P0, R24, R31, 0x3 ;  /* 0x0000001f18067211 */ /* 0x000fc800078018ff */
[----:B------:R-:W-:-:S05]  /*8a30*/  LEA.HI.X R7, R24, R7, R25, 0x3, P0 ;  /* 0x0000000718077211 */ /* 0x000fca00000f1c19 */
[----:B------:R0:W5:Y:S04]  /*8a40*/  LDG.E.64 R36, desc[UR36][R6.64] ;  /* 0x0000002406247981 */ /* 0x000168000c1e1b00 */
.L_x_7075:
[----:B------:R-:W-:Y:S05]  /*8a50*/  BSYNC.RECONVERGENT B0 ;  /* 0x0000000000007941 */ /* 0x000fea0003800200 */
.L_x_7074:
        /* <DEDUP_REMOVED lines=54> */
.L_x_7081:
[----:B------:R-:W-:Y:S05]  /*8dc0*/  BSYNC.RECONVERGENT B0 ;  /* 0x0000000000007941 */ /* 0x000fea0003800200 */
.L_x_7080:
        /* <DEDUP_REMOVED lines=23> */
.L_x_7083:
[----:B------:R-:W-:Y:S05]  /*8f40*/  BSYNC.RECONVERGENT B0 ;  /* 0x0000000000007941 */ /* 0x000fea0003800200 */
.L_x_7082:
        /* <DEDUP_REMOVED lines=22> */
.L_x_7085:
[----:B------:R-:W-:Y:S05]  /*90b0*/  BSYNC.RECONVERGENT B0 ;  /* 0x0000000000007941 */ /* 0x000fea0003800200 */
.L_x_7084:
        /* <DEDUP_REMOVED lines=22> */
.L_x_7087:
[----:B------:R-:W-:Y:S05]  /*9220*/  BSYNC.RECONVERGENT B0 ;  /* 0x0000000000007941 */ /* 0x000fea0003800200 */
.L_x_7086:
        /* <DEDUP_REMOVED lines=20> */
.L_x_7026:
[----:B------:R-:W-:Y:S05]  /*9370*/  BSYNC.RECONVERGENT B6 ;  /* 0x0000000000067941 */ /* 0x000fea0003800200 */
.L_x_7025:
        /* <DEDUP_REMOVED lines=18> */
.L_x_7099:
        /* <DEDUP_REMOVED lines=39> */
.L_x_7092:
[----:B------:R-:W-:Y:S05]  /*9710*/  BSYNC.RECONVERGENT B1 ;  /* 0x0000000000017941 */ /* 0x000fea0003800200 */
.L_x_7091:
        /* <DEDUP_REMOVED lines=21> */
.L_x_7094:
[----:B------:R-:W-:Y:S05]  /*9870*/  BSYNC.RECONVERGENT B1 ;  /* 0x0000000000017941 */ /* 0x000fea0003800200 */
.L_x_7093:
        /* <DEDUP_REMOVED lines=22> */
.L_x_7096:
[----:B------:R-:W-:Y:S05]  /*99e0*/  BSYNC.RECONVERGENT B1 ;  /* 0x0000000000017941 */ /* 0x000fea0003800200 */
.L_x_7095:
        /* <DEDUP_REMOVED lines=20> */
.L_x_7098:
[----:B------:R-:W-:Y:S05]  /*9b30*/  BSYNC.RECONVERGENT B1 ;  /* 0x0000000000017941 */ /* 0x000fea0003800200 */
.L_x_7097:
        /* <DEDUP_REMOVED lines=24> */
.L_x_7090:
[----:B------:R-:W-:Y:S05]  /*9cc0*/  BSYNC.RECONVERGENT B0 ;  /* 0x0000000000007941 */ /* 0x000fea0003800200 */
.L_x_7089:
[----:B------:R-:W-:Y:S02]  /*9cd0*/  ISETP.GT.U32.AND P0, PT, R59, 0x3, PT ;  /* 0x000000033b00780c */ /* 0x000fe40003f04070 */
[----:B------:R-:W-:-:S11]  /*9ce0*/  MOV R59, R61 ;  /* 0x0000003d003b7202 */ /* 0x000fd60000000f00 */
[----:B------:R-:W-:Y:S05]  /*9cf0*/  @P0 BRA `(.L_x_7099) ;  /* 0xfffffff400e80947 */ /* 0x000fea000383ffff */
.L_x_7088:
        /* <DEDUP_REMOVED lines=21> */
.L_x_7112:
        /* <DEDUP_REMOVED lines=38> */
.L_x_7105:
[----:B------:R-:W-:Y:S05]  /*a0b0*/  BSYNC.RECONVERGENT B1 ;  /* 0x0000000000017941 */ /* 0x000fea0003800200 */
.L_x_7104:
        /* <DEDUP_REMOVED lines=21> */
.L_x_7107:
[----:B------:R-:W-:Y:S05]  /*a210*/  BSYNC.RECONVERGENT B1 ;  /* 0x0000000000017941 */ /* 0x000fea0003800200 */
.L_x_7106:
        /* <DEDUP_REMOVED lines=22> */
.L_x_7109:
[----:B------:R-:W-:Y:S05]  /*a380*/  BSYNC.RECONVERGENT B1 ;  /* 0x0000000000017941 */ /* 0x000fea0003800200 */
.L_x_7108:
        /* <DEDUP_REMOVED lines=20> */
.L_x_7111:
[----:B------:R-:W-:Y:S05]  /*a4d0*/  BSYNC.RECONVERGENT B1 ;  /* 0x0000000000017941 */ /* 0x000fea0003800200 */
.L_x_7110:
        /* <DEDUP_REMOVED lines=24> */
.L_x_7103:
[----:B------:R-:W-:Y:S05]  /*a660*/  BSYNC.RECONVERGENT B0 ;  /* 0x0000000000007941 */ /* 0x000fea0003800200 */
.L_x_7102:
[----:B------:R-:W-:Y:S01]  /*a670*/  ISETP.GT.U32.AND P0, PT, R57, 0x7f, PT ;  /* 0x0000007f3900780c */ /* 0x000fe20003f04070 */
[----:B------:R-:W-:-:S12]  /*a680*/  IMAD.MOV.U32 R57, RZ, RZ, R60 ;  /* 0x000000ffff397224 */ /* 0x000fd800078e003c */
[----:B------:R-:W-:Y:S05]  /*a690*/  @P0 BRA `(.L_x_7112) ;  /* 0xfffffff400ec0947 */ /* 0x000fea000383ffff */
.L_x_7101:
[----:B------:R-:W-:Y:S01]  /*a6a0*/  ISETP.GE.U32.AND P0, PT, R3, 0x2, PT ;  /* 0x000000020300780c */ /* 0x000fe20003f06070 */
[----:B------:R-:W-:Y:S05]  /*a6b0*/  WARPSYNC.ALL ;  /* 0x0000000000007948 */ /* 0x000fea0003800000 */
[----:B------:R-:W-:Y:S07]  /*a6c0*/  BAR.SYNC.DEFER_BLOCKING 0x0 ;  /* 0x0000000000007b1d */ /* 0x000fee0000010000 */
[----:B------:R-:W-:Y:S05]  /*a6d0*/  @!P0 BRA `(.L_x_7100) ;  /* 0x0000000800008947 */ /* 0x000fea0003800000 */
[----:B------:R-:W-:-:S07]  /*a6e0*/  HFMA2 R0, -RZ, RZ, 0, 5.9604644775390625e-08 ;  /* 0x00000001ff007431 */ /* 0x000fce00000001ff */
.L_x_7121:
        /* <DEDUP_REMOVED lines=30> */
.L_x_7114:
[----:B------:R-:W-:Y:S05]  /*a8d0*/  BSYNC.RECONVERGENT B0 ;  /* 0x0000000000007941 */ /* 0x000fea0003800200 */
.L_x_7113:
        /* <DEDUP_REMOVED lines=30> */
.L_x_7116:
[----:B------:R-:W-:Y:S05]  /*aac0*/  BSYNC.RECONVERGENT B0 ;  /* 0x0000000000007941 */ /* 0x000fea0003800200 */
.L_x_7115:
        /* <DEDUP_REMOVED lines=30> */
.L_x_7118:
[----:B------:R-:W-:Y:S05]  /*acb0*/  BSYNC.RECONVERGENT B0 ;  /* 0x0000000000007941 */ /* 0x000fea0003800200 */
.L_x_7117:
        /* <DEDUP_REMOVED lines=30> */
.L_x_7120:
[----:B------:R-:W-:Y:S05]  /*aea0*/  BSYNC.RECONVERGENT B0 ;  /* 0x0000000000007941 */ /* 0x000fea0003800200 */
.L_x_7119:
[----:B------:R-:W-:-:S04]  /*aeb0*/  SHF.L.U32 R0, R0, 0x1, RZ ;  /* 0x0000000100007819 */ /* 0x000fc800000006ff */
[----:B------:R-:W-:-:S13]  /*aec0*/  ISETP.GE.AND P0, PT, R0, R3, PT ;  /* 0x000000030000720c */ /* 0x000fda0003f06270 */
[----:B------:R-:W-:Y:S05]  /*aed0*/  @!P0 BRA `(.L_x_7121) ;  /* 0xfffffff800048947 */ /* 0x000fea000383ffff */
.L_x_7100:
        /* <DEDUP_REMOVED lines=281> */
.L_x_7122:
        /* <DEDUP_REMOVED lines=276> */
.L_x_7123:
        /* <DEDUP_REMOVED lines=276> */
.L_x_7124:
        /* <DEDUP_REMOVED lines=276> */
.L_x_7125:
[----:B------:R-:W4:Y:S01]  /*f430*/  LDCU.64 UR4, c[0x0][0x780] ;  /* 0x0000f000ff0477ac */ /* 0x000f220008000a00 */
[----:B------:R-:W-:Y:S02]  /*f440*/  PLOP3.LUT P0, PT, PT, PT, PT, 0x80, 0x8 ;  /* 0x000000000008781c */ /* 0x000fe40003f0f070 */
[----:B------:R-:W-:Y:S01]  /*f450*/  CS2R R60, SRZ ;  /* 0x00000000003c7805 */ /* 0x000fe2000001ff00 */
[----:B----4-:R-:W-:-:S04]  /*f460*/  UISETP.NE.U32.AND UP0, UPT, UR4, URZ, UPT ;  /* 0x000000ff0400728c */ /* 0x010fc8000bf05070 */
[----:B------:R-:W-:-:S09]  /*f470*/  UISETP.NE.AND.EX UP0, UPT, UR5, URZ, UPT, UP0 ;  /* 0x000000ff0500728c */ /* 0x000fd2000bf05300 */
[----:B------:R-:W-:Y:S05]  /*f480*/  BRA.U !UP0, `(.L_x_7126) ;  /* 0x0000000508447547 */ /* 0x000fea000b800000 */
[----:B------:R-:W-:Y:S01]  /*f490*/  HFMA2 R3, -RZ, RZ, 0, 9.5367431640625e-07 ;  /* 0x00000010ff037431 */ /* 0x000fe200000001ff */
[----:B------:R-:W-:Y:S01]  /*f4a0*/  BSSY.RECONVERGENT B0, `(.L_x_7127) ;  /* 0x0000018000007945 */ /* 0x000fe20003800200 */
[----:B------:R-:W-:-:S07]  /*f4b0*/  MOV R30, 0x4 ;  /* 0x00000004001e7802 */ /* 0x000fce0000000f00 */
.L_x_7128:
[----:B------:R-:W4:Y:S08]  /*f4c0*/  I2F.U32.RP R24, R3 ;  /* 0x0000000300187306 */ /* 0x000f300000209000 */
[----:B----4-:R-:W4:Y:S02]  /*f4d0*/  MUFU.RCP R24, R24 ;  /* 0x0000001800187308 */ /* 0x010f240000001000 */
[----:B----4-:R-:W-:-:S06]  /*f4e0*/  VIADD R32, R24, 0xffffffe ;  /* 0x0ffffffe18207836 */ /* 0x010fcc0000000000 */
[----:B------:R4:W0:Y:S02]  /*f4f0*/  F2I.FTZ.U32.TRUNC.NTZ R33, R32 ;  /* 0x0000002000217305 */ /* 0x000824000021f000 */
[----:B----4-:R-:W-:Y:S02]  /*f500*/  MOV R32, RZ ;  /* 0x000000ff00207202 */ /* 0x010fe40000000f00 */
[----:B0-----:R-:W-:-:S05]  /*f510*/  IADD3 R28, PT, PT, RZ, -R33, RZ ;  /* 0x80000021ff1c7210 */ /* 0x001fca0007ffe0ff */
        /* <DEDUP_REMOVED lines=17> */
.L_x_7127:
        /* <DEDUP_REMOVED lines=9> */
[-C--:B------:R-:W-:Y:S02]  /*f6c0*/  @P1 IADD3 R3, PT, PT, R3, -R32.reuse, RZ ;  /* 0x8000002003031210 */ /* 0x080fe40007ffe0ff */
[----:B------:R-:W-:Y:S02]  /*f6d0*/  @P1 IADD3 R24, PT, PT, R24, 0x1, RZ ;  /* 0x0000000118181810 */ /* 0x000fe40007ffe0ff */
[----:B------:R-:W-:Y:S02]  /*f6e0*/  ISETP.GE.U32.AND P2, PT, R3, R32, PT ;  /* 0x000000200300720c */ /* 0x000fe40003f46070 */
[----:B------:R-:W-:Y:S01]  /*f6f0*/  @P3 IMAD.IADD R30, R30, 0x1, -R32 ;  /* 0x000000011e1e3824 */ /* 0x000fe200078e0a20 */
[----:B------:R-:W-:-:S04]  /*f700*/  @P3 IADD3 R28, PT, PT, R28, 0x1, RZ ;  /* 0x000000011c1c3810 */ /* 0x000fc80007ffe0ff */
[----:B------:R-:W-:-:S06]  /*f710*/  ISETP.GE.U32.AND P1, PT, R30, R32, PT ;  /* 0x000000201e00720c */ /* 0x000fcc0003f26070 */
[----:B------:R-:W-:-:S04]  /*f720*/  @P2 IADD3 R24, PT, PT, R24, 0x1, RZ ;  /* 0x0000000118182810 */ /* 0x000fc80007ffe0ff */
[----:B------:R-:W-:-:S03]  /*f730*/  SEL R32, R35, R24, !P0 ;  /* 0x0000001823207207 */ /* 0x000fc60004000000 */
[----:B------:R-:W-:Y:S02]  /*f740*/  @P1 IADD3 R28, PT, PT, R28, 0x1, RZ ;  /* 0x000000011c1c1810 */ /* 0x000fe40007ffe0ff */
[----:B------:R-:W-:Y:S02]  /*f750*/  IMAD.WIDE.U32 R32, R32, R31, RZ ;  /* 0x0000001f20207225 */ /* 0x000fe400078e00ff */
[----:B------:R-:W-:-:S03]  /*f760*/  SEL R3, R35, R28, !P0 ;  /* 0x0000001c23037207 */ /* 0x000fc60004000000 */
        /* <DEDUP_REMOVED lines=8> */
[----:B0-----:R-:W-:Y:S01]  /*f7f0*/  MOV R34, RZ ;  /* 0x000000ff00227202 */ /* 0x001fe20000000f00 */
[----:B----4-:R-:W-:-:S04]  /*f800*/  IMAD R33, R33, R35, RZ ;  /* 0x0000002321217224 */ /* 0x010fc800078e02ff */
[----:B------:R-:W-:-:S04]  /*f810*/  IMAD.HI.U32 R35, R35, R33, R34 ;  /* 0x0000002123237227 */ /* 0x000fc800078e0022 */
[----:B------:R-:W-:Y:S02]  /*f820*/  IMAD.MOV.U32 R33, RZ, RZ, RZ ;  /* 0x000000ffff217224 */ /* 0x000fe400078e00ff */
        /* <DEDUP_REMOVED lines=8> */
[----:B------:R-:W-:-:S04]  /*f8b0*/  @!P2 LOP3.LUT R35, RZ, R3, RZ, 0x33, !PT ;  /* 0x00000003ff23a212 */ /* 0x000fc800078e33ff */
[----:B------:R-:W-:Y:S01]  /*f8c0*/  MOV R32, R35 ;  /* 0x0000002300207202 */ /* 0x000fe20000000f00 */
[----:B------:R-:W-:Y:S06]  /*f8d0*/  BRA `(.L_x_7131) ;  /* 0x0000000000107947 */ /* 0x000fec0003800000 */
.L_x_7130:
[----:B------:R-:W-:-:S07]  /*f8e0*/  MOV R24, 0xf900 ;  /* 0x0000f90000187802 */ /* 0x000fce0000000f00 */
[----:B-123-5:R-:W-:Y:S05]  /*f8f0*/  CALL.REL.NOINC `($__internal_29_$__cuda_sm20_div_u64) ;  /* 0x000000a800c87944 */ /* 0x02efea0003c00000 */
[----:B------:R-:W-:Y:S02]  /*f900*/  MOV R32, R3 ;  /* 0x0000000300207202 */ /* 0x000fe40000000f00 */
[----:B------:R-:W-:-:S07]  /*f910*/  MOV R33, R28 ;  /* 0x0000001c00217202 */ /* 0x000fce0000000f00 */
.L_x_7131:
[----:B------:R-:W-:Y:S05]  /*f920*/  BSYNC.RECONVERGENT B0 ;  /* 0x0000000000007941 */ /* 0x000fea0003800200 */
.L_x_7129:
[----:B------:R-:W0:Y:S02]  /*f930*/  LDCU.64 UR4, c[0x0][0x780] ;  /* 0x0000f000ff0477ac */ /* 0x000e240008000a00 */
[----:B0-----:R-:W-:Y:S02]  /*f940*/  UISETP.NE.U32.AND UP0, UPT, UR4, URZ, UPT ;  /* 0x000000ff0400728c */ /* 0x001fe4000bf05070 */
[----:B------:R-:W-:Y:S02]  /*f950*/  IADD3 R60, P1, PT, R32, UR4, RZ ;  /* 0x00000004203c7c10 */ /* 0x000fe4000ff3e0ff */
[----:B------:R-:W-:Y:S02]  /*f960*/  UISETP.NE.AND.EX UP0, UPT, UR5, URZ, UPT, UP0 ;  /* 0x000000ff0500728c */ /* 0x000fe4000bf05300 */
[----:B------:R-:W-:-:S04]  /*f970*/  IADD3.X R61, PT, PT, R33, UR5, RZ, P1, !PT ;  /* 0x00000005213d7c10 */ /* 0x000fc80008ffe4ff */
[----:B------:R-:W-:-:S04]  /*f980*/  PLOP3.LUT P0, PT, PT, PT, UP0, 0x80, 0x8 ;  /* 0x000000000008781c */ /* 0x000fc80003f0f008 */
[----:B------:R-:W-:-:S13]  /*f990*/  PLOP3.LUT P0, PT, P0, PT, PT, 0x8, 0x80 ;  /* 0x000000000080781c */ /* 0x000fda000070e170 */
.L_x_7126:
        /* <DEDUP_REMOVED lines=287> */
.L_x_7133:
        /* <DEDUP_REMOVED lines=276> */
.L_x_7134:
        /* <DEDUP_REMOVED lines=276> */
.L_x_7135:
        /* <DEDUP_REMOVED lines=276> */
.L_x_7136:
        /* <DEDUP_REMOVED lines=37> */
.L_x_7138:
[----:B------:R-:W-:Y:S05]  /*141a0*/  BSYNC.RECONVERGENT B0 ;  /* 0x0000000000007941 */ /* 0x000fea0003800200 */
.L_x_7137:
        /* <DEDUP_REMOVED lines=35> */
.L_x_7140:
[----:B------:R-:W-:Y:S05]  /*143e0*/  BSYNC.RECONVERGENT B0 ;  /* 0x0000000000007941 */ /* 0x000fea0003800200 */
.L_x_7139:
        /* <DEDUP_REMOVED lines=62> */
.L_x_7153:
        /* <DEDUP_REMOVED lines=49> */
.L_x_7146:
[----:B------:R-:W-:Y:S05]  /*14ae0*/  BSYNC.RECONVERGENT B2 ;  /* 0x0000000000027941 */ /* 0x000fea0003800200 */
.L_x_7145:
        /* <DEDUP_REMOVED lines=24> */
.L_x_7148:
[----:B------:R-:W-:Y:S05]  /*14c70*/  BSYNC.RECONVERGENT B2 ;  /* 0x0000000000027941 */ /* 0x000fea0003800200 */
.L_x_7147:
        /* <DEDUP_REMOVED lines=25> */
.L_x_7150:
[----:B------:R-:W-:Y:S05]  /*14e10*/  BSYNC.RECONVERGENT B2 ;  /* 0x0000000000027941 */ /* 0x000fea0003800200 */
.L_x_7149:
        /* <DEDUP_REMOVED lines=26> */
.L_x_7152:
[----:B------:R-:W-:Y:S05]  /*14fc0*/  BSYNC.RECONVERGENT B2 ;  /* 0x0000000000027941 */ /* 0x000fea0003800200 */
.L_x_7151:
[----:B------:R-:W-:Y:S05]  /*14fd0*/  @!P3 BRA `(.L_x_7153) ;  /* 0xfffffff400fcb947 */ /* 0x000fea000383ffff */
[----:B------:R-:W-:Y:S05]  /*14fe0*/  BSYNC.RECONVERGENT B0 ;  /* 0x0000000000007941 */ /* 0x000fea0003800200 */
.L_x_7144:
[----:B------:R-:W-:Y:S05]  /*14ff0*/  BRA `(.L_x_7143) ;  /* 0x0000000800907947 */ /* 0x000fea0003800000 */
.L_x_7142:
        /* <DEDUP_REMOVED lines=34> */
.L_x_7162:
        /* <DEDUP_REMOVED lines=50> */
.L_x_7155:
[----:B------:R-:W-:Y:S05]  /*15540*/  BSYNC.RECONVERGENT B0 ;  /* 0x0000000000007941 */ /* 0x000fea0003800200 */
.L_x_7154:
        /* <DEDUP_REMOVED lines=24> */
.L_x_7157:
[----:B------:R-:W-:Y:S05]  /*156d0*/  BSYNC.RECONVERGENT B0 ;  /* 0x0000000000007941 */ /* 0x000fea0003800200 */
.L_x_7156:
        /* <DEDUP_REMOVED lines=25> */
.L_x_7159:
[----:B------:R-:W-:Y:S05]  /*15870*/  BSYNC.RECONVERGENT B0 ;  /* 0x0000000000007941 */ /* 0x000fea0003800200 */
.L_x_7158:
        /* <DEDUP_REMOVED lines=26> */
.L_x_7161:
[----:B------:R-:W-:Y:S05]  /*15a20*/  BSYNC.RECONVERGENT B0 ;  /* 0x0000000000007941 */ /* 0x000fea0003800200 */
.L_x_7160:
[----:B------:R-:W-:Y:S05]  /*15a30*/  @!P3 BRA `(.L_x_7162) ;  /* 0xfffffff400f8b947 */ /* 0x000fea000383ffff */
.L_x_7143:
[----:B------:R-:W-:Y:S05]  /*15a40*/  BSYNC.RECONVERGENT B1 ;  /* 0x0000000000017941 */ /* 0x000fea0003800200 */
.L_x_7141:
        /* <DEDUP_REMOVED lines=15> */
.L_x_7174:
        /* <DEDUP_REMOVED lines=38> */
.L_x_7167:
[----:B------:R-:W-:Y:S05]  /*15da0*/  BSYNC.RECONVERGENT B1 ;  /* 0x0000000000017941 */ /* 0x000fea0003800200 */
.L_x_7166:
        /* <DEDUP_REMOVED lines=21> */
.L_x_7169:
[----:B------:R-:W-:Y:S05]  /*15f00*/  BSYNC.RECONVERGENT B1 ;  /* 0x0000000000017941 */ /* 0x000fea0003800200 */
.L_x_7168:
        /* <DEDUP_REMOVED lines=22> */
.L_x_7171:
[----:B------:R-:W-:Y:S05]  /*16070*/  BSYNC.RECONVERGENT B1 ;  /* 0x0000000000017941 */ /* 0x000fea0003800200 */
.L_x_7170:
        /* <DEDUP_REMOVED lines=20> */
.L_x_7173:
[----:B------:R-:W-:Y:S05]  /*161c0*/  BSYNC.RECONVERGENT B1 ;  /* 0x0000000000017941 */ /* 0x000fea0003800200 */
.L_x_7172:
        /* <DEDUP_REMOVED lines=24> */
.L_x_7165:
[----:B------:R-:W-:Y:S05]  /*16350*/  BSYNC.RECONVERGENT B0 ;  /* 0x0000000000007941 */ /* 0x000fea0003800200 */
.L_x_7164:
[----:B------:R-:W-:-:S03]  /*16360*/  UISETP.GT.U32.AND UP0, UPT, UR4, 0x3, UPT ;  /* 0x000000030400788c */ /* 0x000fc6000bf04070 */
[----:B------:R-:W-:-:S06]  /*16370*/  UMOV UR4, UR7 ;  /* 0x0000000700047c82 */ /* 0x000fcc0008000000 */
[----:B------:R-:W-:Y:S05]  /*16380*/  BRA.U UP0, `(.L_x_7174) ;  /* 0xfffffff500ec7547 */ /* 0x000fea000b83ffff */
.L_x_7163:
        /* <DEDUP_REMOVED lines=14> */
.L_x_7187:
        /* <DEDUP_REMOVED lines=37> */
.L_x_7180:
[----:B------:R-:W-:Y:S05]  /*166c0*/  BSYNC.RECONVERGENT B1 ;  /* 0x0000000000017941 */ /* 0x000fea0003800200 */
.L_x_7179:
        /* <DEDUP_REMOVED lines=21> */
.L_x_7182:
[----:B------:R-:W-:Y:S05]  /*16820*/  BSYNC.RECONVERGENT B1 ;  /* 0x0000000000017941 */ /* 0x000fea0003800200 */
.L_x_7181:
        /* <DEDUP_REMOVED lines=22> */
.L_x_7184:
[----:B------:R-:W-:Y:S05]  /*16990*/  BSYNC.RECONVERGENT B1 ;  /* 0x0000000000017941 */ /* 0x000fea0003800200 */
.L_x_7183:
        /* <DEDUP_REMOVED lines=20> */
.L_x_7186:
[----:B------:R-:W-:Y:S05]  /*16ae0*/  BSYNC.RECONVERGENT B1 ;  /* 0x0000000000017941 */ /* 0x000fea0003800200 */
.L_x_7185:
        /* <DEDUP_REMOVED lines=24> */
.L_x_7178:
[----:B------:R-:W-:Y:S05]  /*16c70*/  BSYNC.RECONVERGENT B0 ;  /* 0x0000000000007941 */ /* 0x000fea0003800200 */
.L_x_7177:
[----:B------:R-:W-:Y:S02]  /*16c80*/  ISETP.GT.U32.AND P2, PT, R2, 0x7f, PT ;  /* 0x0000007f0200780c */ /* 0x000fe40003f44070 */
[----:B------:R-:W-:-:S11]  /*16c90*/  MOV R2, R16 ;  /* 0x0000001000027202 */ /* 0x000fd60000000f00 */
[----:B------:R-:W-:Y:S05]  /*16ca0*/  @P2 BRA `(.L_x_7187) ;  /* 0xfffffff400f02947 */ /* 0x000fea000383ffff */
.L_x_7176:
[----:B------:R-:W-:Y:S01]  /*16cb0*/  BAR.SYNC.DEFER_BLOCKING 0x0 ;  /* 0x0000000000007b1d */ /* 0x000fe20000010000 */
[----:B------:R-:W-:-:S09]  /*16cc0*/  UISETP.GE.U32.AND UP0, UPT, UR4, 0x2, UPT ;  /* 0x000000020400788c */ /* 0x000fd2000bf06070 */
[----:B------:R-:W-:Y:S05]  /*16cd0*/  BRA.U !UP0, `(.L_x_7175) ;  /* 0x0000000908007547 */ /* 0x000fea000b800000 */
[----:B0123--:R-:W-:-:S07]  /*16ce0*/  HFMA2 R0, -RZ, RZ, 0, 5.9604644775390625e-08 ;  /* 0x00000001ff007431 */ /* 0x00ffce00000001ff */
.L_x_7196:
        /* <DEDUP_REMOVED lines=30> */
.L_x_7189:
[----:B------:R-:W-:Y:S05]  /*16ed0*/  BSYNC.RECONVERGENT B0 ;  /* 0x0000000000007941 */ /* 0x000fea0003800200 */
.L_x_7188:
        /* <DEDUP_REMOVED lines=30> */
.L_x_7191:
[----:B------:R-:W-:Y:S05]  /*170c0*/  BSYNC.RECONVERGENT B0 ;  /* 0x0000000000007941 */ /* 0x000fea0003800200 */
.L_x_7190:
        /* <DEDUP_REMOVED lines=30> */
.L_x_7193:
[----:B------:R-:W-:Y:S05]  /*172b0*/  BSYNC.RECONVERGENT B0 ;  /* 0x0000000000007941 */ /* 0x000fea0003800200 */
.L_x_7192:
        /* <DEDUP_REMOVED lines=30> */
.L_x_7195:
[----:B------:R-:W-:Y:S05]  /*174a0*/  BSYNC.RECONVERGENT B0 ;  /* 0x0000000000007941 */ /* 0x000fea0003800200 */
.L_x_7194:
[----:B---3--:R-:W-:-:S04]  /*174b0*/  SHF.L.U32 R0, R0, 0x1, RZ ;  /* 0x0000000100007819 */ /* 0x008fc800000006ff */
[----:B------:R-:W-:-:S13]  /*174c0*/  ISETP.GE.AND P2, PT, R0, UR4, PT ;  /* 0x0000000400007c0c */ /* 0x000fda000bf46270 */
[----:B------:R-:W-:Y:S05]  /*174d0*/  @!P2 BRA `(.L_x_7196) ;  /* 0xfffffff80004a947 */ /* 0x000fea000383ffff */
.L_x_7175:
        /* <DEDUP_REMOVED lines=21> */
.L_x_7199:
        /* <DEDUP_REMOVED lines=15> */
.L_x_7198:
[----:B------:R-:W0:Y:S02]  /*17720*/  LDCU.U8 UR4, c[0x0][0x7a1] ;  /* 0x0000f420ff0477ac */ /* 0x000e240008000000 */
[----:B0-----:R-:W-:-:S09]  /*17730*/  UISETP.NE.AND UP0, UPT, UR4, URZ, UPT ;  /* 0x000000ff0400728c */ /* 0x001fd2000bf05270 */
[----:B------:R-:W-:Y:S05]  /*17740*/  BRA.U !UP0, `(.L_x_7200) ;  /* 0x0000000508287547 */ /* 0x000fea000b800000 */
[----:B------:R-:W0:Y:S01]  /*17750*/  LDCU UR5, c[0x0][0x380] ;  /* 0x00007000ff0577ac */ /* 0x000e220008000800 */
[----:B------:R-:W4:Y:S01]  /*17760*/  LDC R2, c[0x0][0x7a4] ;  /* 0x0001e900ff027b82 */ /* 0x000f220000000800 */
[----:B-12---:R-:W-:Y:S01]  /*17770*/  F2FP.F16.F32.PACK_AB R12, R12, R20 ;  /* 0x000000140c0c723e */ /* 0x006fe200000000ff */
[----:B------:R-:W1:Y:S04]  /*17780*/  LDCU.U8 UR4, c[0x0][0x384] ;  /* 0x00007080ff0477ac */ /* 0x000e680008000000 */
[----:B------:R-:W-:Y:S01]  /*17790*/  HADD2.F32 R25, -RZ, R12.H0_H0 ;  /* 0x2000000cff197230 */ /* 0x000fe20000004100 */
[C---:B0-----:R-:W-:Y:S01]  /*177a0*/  FSETP.GT.FTZ.AND P2, PT, R15.reuse, UR5, PT ;  /* 0x000000050f007c0b */ /* 0x041fe2000bf54000 */
[----:B------:R-:W-:Y:S01]  /*177b0*/  FADD.FTZ R15, R15, -UR5 ;  /* 0x800000050f0f7e21 */ /* 0x000fe20008010000 */
[C---:B---3--:R-:W-:Y:S01]  /*177c0*/  FADD.FTZ R0, R23.reuse, -UR5 ;  /* 0x8000000517007e21 */ /* 0x048fe20008010000 */
[----:B------:R-:W-:-:S02]  /*177d0*/  FSETP.GT.FTZ.AND P0, PT, R23, UR5, PT ;  /* 0x0000000517007c0b */ /* 0x000fc4000bf14000 */
[C---:B------:R-:W-:Y:S01]  /*177e0*/  FSETP.GT.FTZ.AND P3, PT, R7.reuse, UR5, PT ;  /* 0x0000000507007c0b */ /* 0x040fe2000bf74000 */
[----:B------:R-:W-:Y:S01]  /*177f0*/  FADD.FTZ R7, R7, -UR5 ;  /* 0x8000000507077e21 */ /* 0x000fe20008010000 */
[----:B------:R-:W-:Y:S02]  /*17800*/  FSEL R6, R15, RZ, P2 ;  /* 0x000000ff0f067208 */ /* 0x000fe40001000000 */
[----:B----4-:R-:W-:Y:S02]  /*17810*/  ISETP.GE.AND P1, PT, R2, 0x1, PT ;  /* 0x000000010200780c */ /* 0x010fe40003f26270 */
[----:B------:R-:W-:Y:S02]  /*17820*/  FSEL R0, R0, RZ, P0 ;  /* 0x000000ff00007208 */ /* 0x000fe40000000000 */
[----:B------:R-:W-:Y:S01]  /*17830*/  ISETP.GE.AND P0, PT, R2, 0x2, PT ;  /* 0x000000020200780c */ /* 0x000fe20003f06270 */
[C---:B------:R-:W-:Y:S01]  /*17840*/  FADD.FTZ R2, R11.reuse, -UR5 ;  /* 0x800000050b027e21 */ /* 0x040fe20008010000 */
[----:B------:R-:W-:Y:S01]  /*17850*/  FSETP.GT.FTZ.AND P2, PT, R11, UR5, PT ;  /* 0x000000050b007c0b */ /* 0x000fe2000bf54000 */
[----:B------:R-:W0:Y:S01]  /*17860*/  MUFU.RCP R6, R6 ;  /* 0x0000000600067308 */ /* 0x000e220000001000 */
[----:B------:R-:W-:-:S02]  /*17870*/  FSEL R7, R7, RZ, P3 ;  /* 0x000000ff07077208 */ /* 0x000fc40001800000 */
[----:B------:R-:W-:Y:S02]  /*17880*/  FSEL R16, R2, RZ, P2 ;  /* 0x000000ff02107208 */ /* 0x000fe40001000000 */
[----:B-1----:R-:W-:Y:S01]  /*17890*/  ISETP.NE.AND P2, PT, RZ, UR4, PT ;  /* 0x00000004ff007c0c */ /* 0x002fe2000bf45270 */
[----:B------:R-:W1:Y:S02]  /*178a0*/  @P1 LDC.64 R2, c[0x0][0x770] ;  /* 0x0001dc00ff021b82 */ /* 0x000e640000000a00 */
[----:B------:R-:W2:Y:S06]  /*178b0*/  MUFU.RCP R0, R0 ;  /* 0x0000000000007308 */ /* 0x000eac0000001000 */
[----:B------:R-:W3:Y:S02]  /*178c0*/  @P0 LDC.64 R14, c[0x0][0x778] ;  /* 0x0001de00ff0e0b82 */ /* 0x000ee40000000a00 */
[----:B------:R-:W4:Y:S01]  /*178d0*/  MUFU.RCP R16, R16 ;  /* 0x0000001000107308 */ /* 0x000f220000001000 */
[----:B0-----:R-:W-:-:S05]  /*178e0*/  FMUL.FTZ R13, R6, R13 ;  /* 0x0000000d060d7220 */ /* 0x001fca0000410000 */
[----:B------:R-:W0:Y:S02]  /*178f0*/  @P0 LDC.64 R26, c[0x0][0x778] ;  /* 0x0001de00ff1a0b82 */ /* 0x000e240000000a00 */
[----:B------:R-:W3:Y:S01]  /*17900*/  MUFU.RCP R22, R7 ;  /* 0x0000000700167308 */ /* 0x000ee20000001000 */
[----:B--2---:R-:W-:Y:S01]  /*17910*/  FMUL.FTZ R21, R0, R21 ;  /* 0x0000001500157220 */ /* 0x004fe20000410000 */
[----:B------:R-:W-:-:S04]  /*17920*/  F2FP.F16.F32.PACK_AB R0, R4, R8 ;  /* 0x000000080400723e */ /* 0x000fc800000000ff */
[----:B------:R-:W2:Y:S01]  /*17930*/  @P1 LDC.64 R10, c[0x0][0x770] ;  /* 0x0001dc00ff0a1b82 */ /* 0x000ea20000000a00 */
[C---:B-1----:R-:W-:Y:S01]  /*17940*/  @P1 IADD3 R2, P3, PT, R57.reuse, R2, RZ ;  /* 0x0000000239021210 */ /* 0x042fe20007f7e0ff */
[----:B------:R-:W1:Y:S01]  /*17950*/  @P2 MUFU.SQRT R21, R21 ;  /* 0x0000001500152308 */ /* 0x000e620000002000 */
[----:B----4-:R-:W-:Y:S01]  /*17960*/  FMUL.FTZ R17, R16, R9 ;  /* 0x0000000910117220 */ /* 0x010fe20000410000 */
[----:B------:R-:W-:Y:S02]  /*17970*/  @P0 LOP3.LUT R9, R57, 0xfffffffc, RZ, 0xc0, !PT ;  /* 0xfffffffc39090812 */ /* 0x000fe400078ec0ff */
[----:B------:R-:W-:Y:S02]  /*17980*/  @P1 IADD3.X R3, PT, PT, RZ, R3, RZ, P3, !PT ;  /* 0x00000003ff031210 */ /* 0x000fe40001ffe4ff */
[----:B------:R-:W4:Y:S01]  /*17990*/  @P1 LDC.64 R28, c[0x0][0x770] ;  /* 0x0001dc00ff1c1b82 */ /* 0x000f220000000a00 */
[----:B---3--:R-:W-:Y:S01]  /*179a0*/  @P0 IADD3 R14, P4, PT, R9, R14, RZ ;  /* 0x0000000e090e0210 */ /* 0x008fe20007f9e0ff */
[----:B------:R-:W3:Y:S01]  /*179b0*/  @P2 MUFU.SQRT R13, R13 ;  /* 0x0000000d000d2308 */ /* 0x000ee20000002000 */
[----:B------:R-:W-:Y:S01]  /*179c0*/  @P0 LOP3.LUT R9, R19, 0xfffffffc, RZ, 0xc0, !PT ;  /* 0xfffffffc13090812 */ /* 0x000fe200078ec0ff */
[----:B------:R-:W-:Y:S01]  /*179d0*/  FMUL.FTZ R23, R22, R5 ;  /* 0x0000000516177220 */ /* 0x000fe20000410000 */
[----:B------:R-:W-:-:S02]  /*179e0*/  @P0 LOP3.LUT R5, R56, 0xfffffffc, RZ, 0xc0, !PT ;  /* 0xfffffffc38050812 */ /* 0x000fc400078ec0ff */
[----:B------:R-:W-:Y:S01]  /*179f0*/  @P0 IADD3.X R15, PT, PT, RZ, R15, RZ, P4, !PT ;  /* 0x0000000fff0f0210 */ /* 0x000fe200027fe4ff */
[----:B------:R-:W3:Y:S01]  /*17a00*/  @P0 LDC.64 R6, c[0x0][0x778] ;  /* 0x0001de00ff060b82 */ /* 0x000ee20000000a00 */
[----:B0-----:R-:W-:Y:S01]  /*17a10*/  @P0 IADD3 R4, P3, PT, R5, R26, RZ ;  /* 0x0000001a05040210 */ /* 0x001fe20007f7e0ff */
[----:B------:R-:W0:Y:S01]  /*17a20*/  @P2 MUFU.SQRT R17, R17 ;  /* 0x0000001100112308 */ /* 0x000e220000002000 */
[----:B-1----:R-:W-:Y:S03]  /*17a30*/  @P1 STG.E desc[UR36][R2.64], R21 ;  /* 0x0000001502001986 */ /* 0x002fe6000c101924 */
[----:B------:R-:W-:Y:S02]  /*17a40*/  @P0 IMAD.X R5, RZ, RZ, R27, P3 ;  /* 0x000000ffff050224 */ /* 0x000fe400018e061b */
[----:B------:R-:W1:Y:S01]  /*17a50*/  @P1 LDC.64 R30, c[0x0][0x770] ;  /* 0x0001dc00ff1e1b82 */ /* 0x000e620000000a00 */
[----:B--2---:R-:W-:Y:S01]  /*17a60*/  @P1 IADD3 R10, P5, PT, R56, R10, RZ ;  /* 0x0000000a380a1210 */ /* 0x004fe20007fbe0ff */
[----:B------:R-:W2:Y:S01]  /*17a70*/  @P2 MUFU.SQRT R23, R23 ;  /* 0x0000001700172308 */ /* 0x000ea20000002000 */
[----:B------:R-:W-:Y:S02]  /*17a80*/  @P0 STG.E desc[UR36][R14.64], R25 ;  /* 0x000000190e000986 */ /* 0x000fe4000c101924 */
[----:B------:R-:W-:-:S02]  /*17a90*/  @P1 IADD3.X R11, PT, PT, RZ, R11, RZ, P5, !PT ;  /* 0x0000000bff0b1210 */ /* 0x000fc40002ffe4ff */
[----:B----4-:R-:W-:Y:S01]  /*17aa0*/  @P1 IADD3 R8, P2, PT, R19, R28, RZ ;  /* 0x0000001c13081210 */ /* 0x010fe20007f5e0ff */
[----:B------:R-:W-:Y:S02]  /*17ab0*/  HADD2.F32 R19, -RZ, R12.H1_H1 ;  /* 0x3000000cff137230 */ /* 0x000fe40000004100 */
[----:B---3--:R3:W-:Y:S04]  /*17ac0*/  @P1 STG.E desc[UR36][R10.64], R13 ;  /* 0x0000000d0a001986 */ /* 0x0087e8000c101924 */
[----:B------:R4:W-:Y:S01]  /*17ad0*/  @P0 STG.E desc[UR36][R4.64], R19 ;  /* 0x0000001304000986 */ /* 0x0009e2000c101924 */
[----:B------:R-:W-:Y:S02]  /*17ae0*/  @P0 IADD3 R6, P3, PT, R9, R6, RZ ;  /* 0x0000000609060210 */ /* 0x000fe40007f7e0ff */
[----:B------:R-:W-:-:S02]  /*17af0*/  @P1 IADD3.X R9, PT, PT, RZ, R29, RZ, P2, !PT ;  /* 0x0000001dff091210 */ /* 0x000fc400017fe4ff */
[----:B------:R-:W-:Y:S01]  /*17b00*/  @P0 IADD3.X R7, PT, PT, RZ, R7, RZ, P3, !PT ;  /* 0x00000007ff070210 */ /* 0x000fe20001ffe4ff */
[----:B---3--:R-:W-:Y:S02]  /*17b10*/  HADD2.F32 R11, -RZ, R0.H0_H0 ;  /* 0x20000000ff0b7230 */ /* 0x008fe40000004100 */
[----:B0-----:R4:W-:Y:S01]  /*17b20*/  @P1 STG.E desc[UR36][R8.64], R17 ;  /* 0x0000001108001986 */ /* 0x0019e2000c101924 */
[----:B-1----:R-:W-:-:S03]  /*17b30*/  @P1 IADD3 R2, P2, PT, R18, R30, RZ ;  /* 0x0000001e12021210 */ /* 0x002fc60007f5e0ff */
[----:B------:R4:W-:Y:S01]  /*17b40*/  @P0 STG.E desc[UR36][R6.64], R11 ;  /* 0x0000000b06000986 */ /* 0x0009e2000c101924 */
[----:B------:R-:W-:-:S05]  /*17b50*/  @P1 IADD3.X R3, PT, PT, RZ, R31, RZ, P2, !PT ;  /* 0x0000001fff031210 */ /* 0x000fca00017fe4ff */
[----:B--2---:R4:W-:Y:S01]  /*17b60*/  @P1 STG.E desc[UR36][R2.64], R23 ;  /* 0x0000001702001986 */ /* 0x0049e2000c101924 */
[----:B------:R-:W-:Y:S05]  /*17b70*/  @!P0 EXIT ;  /* 0x000000000000894d */ /* 0x000fea0003800000 */
[----:B------:R-:W0:Y:S01]  /*17b80*/  LDCU.64 UR4, c[0x0][0x778] ;  /* 0x0000ef00ff0477ac */ /* 0x000e220008000a00 */
[----:B----4-:R-:W-:Y:S01]  /*17b90*/  LOP3.LUT R2, R18, 0xfffffffc, RZ, 0xc0, !PT ;  /* 0xfffffffc12027812 */ /* 0x010fe200078ec0ff */
[----:B------:R-:W-:-:S03]  /*17ba0*/  HADD2.F32 R5, -RZ, R0.H1_H1 ;  /* 0x30000000ff057230 */ /* 0x000fc60000004100 */
[----:B0-----:R-:W-:-:S05]  /*17bb0*/  IADD3 R2, P0, PT, R2, UR4, RZ ;  /* 0x0000000402027c10 */ /* 0x001fca000ff1e0ff */
[----:B------:R-:W-:-:S05]  /*17bc0*/  IMAD.X R3, RZ, RZ, UR5, P0 ;  /* 0x00000005ff037e24 */ /* 0x000fca00080e06ff */
[----:B------:R-:W-:Y:S01]  /*17bd0*/  STG.E desc[UR36][R2.64], R5 ;  /* 0x0000000502007986 */ /* 0x000fe2000c101924 */
[----:B------:R-:W-:Y:S05]  /*17be0*/  EXIT ;  /* 0x000000000000794d */ /* 0x000fea0003800000 */
.L_x_7200:
        /* <DEDUP_REMOVED lines=16> */
.L_x_7201:
        /* <DEDUP_REMOVED lines=15> */
.L_x_7202:
        /* <DEDUP_REMOVED lines=15> */
.L_x_7203:
        /* <DEDUP_REMOVED lines=15> */
.L_x_7204:
[----:B------:R-:W-:Y:S05]  /*17fc0*/  EXIT ;  /* 0x000000000000794d */ /* 0x000fea0003800000 */
.L_x_7197:
        /* <DEDUP_REMOVED lines=39> */
[----:B0-----:R-:W-:-:S07]  /*18240*/  @P1 FFMA.FTZ R3, R17, R23, R16 ;  /* 0x0000001711031223 */ /* 0x001fce0000010010 */
.L_x_7207:
[----:B------:R-:W-:Y:S05]  /*18250*/  BSYNC.RECONVERGENT B0 ;  /* 0x0000000000007941 */ /* 0x000fea0003800200 */
.L_x_7206:
[----:B------:R-:W-:Y:S01]  /*18260*/  BSSY.RECONVERGENT B0, `(.L_x_7208) ;  /* 0x0000014000007945 */ /* 0x000fe20003800200 */
[----:B------:R-:W-:Y:S01]  /*18270*/  MOV R25, R13 ;  /* 0x0000000d00197202 */ /* 0x000fe20000000f00 */
[----:B------:R-:W-:Y:S02]  /*18280*/  IMAD.MOV.U32 R31, RZ, RZ, R15 ;  /* 0x000000ffff1f7224 */ /* 0x000fe400078e000f */
        /* <DEDUP_REMOVED lines=17> */
.L_x_7209:
[----:B------:R-:W-:Y:S05]  /*183a0*/  BSYNC.RECONVERGENT B0 ;  /* 0x0000000000007941 */ /* 0x000fea0003800200 */
.L_x_7208:
        /* <DEDUP_REMOVED lines=20> */
.L_x_7211:
[----:B------:R-:W-:Y:S05]  /*184f0*/  BSYNC.RECONVERGENT B0 ;  /* 0x0000000000007941 */ /* 0x000fea0003800200 */
.L_x_7210:
        /* <DEDUP_REMOVED lines=20> */
.L_x_7212:
[----:B------:R-:W-:Y:S05]  /*18640*/  BSYNC.RECONVERGENT B0 ;  /* 0x0000000000007941 */ /* 0x000fea0003800200 */
.L_x_7205:
[----:B------:R-:W0:Y:S02]  /*18650*/  LDCU.U8 UR4, c[0x0][0x7a1] ;  /* 0x0000f420ff0477ac */ /* 0x000e240008000000 */
[----:B0-----:R-:W-:-:S09]  /*18660*/  UISETP.NE.AND UP0, UPT, UR4, URZ, UPT ;  /* 0x000000ff0400728c */ /* 0x001fd2000bf05270 */
[----:B------:R-:W-:Y:S05]  /*18670*/  BRA.U !UP0, `(.L_x_7213) ;  /* 0x0000000508287547 */ /* 0x000fea000b800000 */
[----:B------:R-:W3:Y:S01]  /*18680*/  LDCU UR5, c[0x0][0x380] ;  /* 0x00007000ff0577ac */ /* 0x000ee20008000800 */
[----:B------:R-:W0:Y:S01]  /*18690*/  LDC R2, c[0x0][0x7a4] ;  /* 0x0001e900ff027b82 */ /* 0x000e220000000800 */
[----:B-12---:R-:W-:Y:S01]  /*186a0*/  F2FP.F16.F32.PACK_AB R20, R12, R20 ;  /* 0x000000140c14723e */ /* 0x006fe200000000ff */
[----:B------:R-:W1:Y:S01]  /*186b0*/  LDCU.U8 UR4, c[0x0][0x384] ;  /* 0x00007080ff0477ac */ /* 0x000e620008000000 */
[----:B------:R-:W-:-:S03]  /*186c0*/  F2FP.F16.F32.PACK_AB R4, R4, R8 ;  /* 0x000000080404723e */ /* 0x000fc600000000ff */
[----:B------:R-:W-:Y:S02]  /*186d0*/  HADD2.F32 R21, -RZ, R20.H0_H0 ;  /* 0x20000014ff157230 */ /* 0x000fe40000004100 */
[C---:B---3--:R-:W-:Y:S01]  /*186e0*/  FADD.FTZ R0, R29.reuse, -UR5 ;  /* 0x800000051d007e21 */ /* 0x048fe20008010000 */
[----:B------:R-:W-:Y:S01]  /*186f0*/  FSETP.GT.FTZ.AND P0, PT, R29, UR5, PT ;  /* 0x000000051d007c0b */ /* 0x000fe2000bf14000 */
[----:B------:R-:W-:Y:S01]  /*18700*/  FADD.FTZ R5, R35, -UR5 ;  /* 0x8000000523057e21 */ /* 0x000fe20008010000 */
[C---:B------:R-:W-:Y:S01]  /*18710*/  FSETP.GT.FTZ.AND P2, PT, R31.reuse, UR5, PT ;  /* 0x000000051f007c0b */ /* 0x040fe2000bf54000 */
[----:B------:R-:W-:Y:S01]  /*18720*/  FADD.FTZ R31, R31, -UR5 ;  /* 0x800000051f1f7e21 */ /* 0x000fe20008010000 */
[----:B------:R-:W-:Y:S02]  /*18730*/  FSEL R0, R0, RZ, P0 ;  /* 0x000000ff00007208 */ /* 0x000fe40000000000 */
[C---:B0-----:R-:W-:Y:S02]  /*18740*/  ISETP.GE.AND P0, PT, R2.reuse, 0x2, PT ;  /* 0x000000020200780c */ /* 0x041fe40003f06270 */
[----:B------:R-:W-:Y:S01]  /*18750*/  ISETP.GE.AND P1, PT, R2, 0x1, PT ;  /* 0x000000010200780c */ /* 0x000fe20003f26270 */
[----:B------:R-:W-:Y:S01]  /*18760*/  FADD.FTZ R2, R33, -UR5 ;  /* 0x8000000521027e21 */ /* 0x000fe20008010000 */
[----:B------:R-:W-:Y:S01]  /*18770*/  FSEL R31, R31, RZ, P2 ;  /* 0x000000ff1f1f7208 */ /* 0x000fe20001000000 */
[----:B------:R0:W2:Y:S01]  /*18780*/  MUFU.RCP R16, R0 ;  /* 0x0000000000107308 */ /* 0x0000a20000001000 */
[----:B------:R-:W-:-:S02]  /*18790*/  FSETP.GT.FTZ.AND P2, PT, R33, UR5, PT ;  /* 0x0000000521007c0b */ /* 0x000fc4000bf54000 */
[----:B------:R-:W-:Y:S02]  /*187a0*/  FSETP.GT.FTZ.AND P3, PT, R35, UR5, PT ;  /* 0x0000000523007c0b */ /* 0x000fe4000bf74000 */
[----:B------:R-:W-:Y:S02]  /*187b0*/  FSEL R2, R2, RZ, P2 ;  /* 0x000000ff02027208 */ /* 0x000fe40001000000 */
[----:B-1----:R-:W-:Y:S01]  /*187c0*/  ISETP.NE.AND P2, PT, RZ, UR4, PT ;  /* 0x00000004ff007c0c */ /* 0x002fe2000bf45270 */
[----:B------:R-:W1:Y:S01]  /*187d0*/  @P0 LDC.64 R10, c[0x0][0x778] ;  /* 0x0001de00ff0a0b82 */ /* 0x000e620000000a00 */
[----:B----4-:R3:W4:Y:S01]  /*187e0*/  MUFU.RCP R22, R31 ;  /* 0x0000001f00167308 */ /* 0x0107220000001000 */
[----:B0-----:R-:W-:Y:S02]  /*187f0*/  FSEL R0, R5, RZ, P3 ;  /* 0x000000ff05007208 */ /* 0x001fe40001800000 */
[----:B------:R-:W-:Y:S02]  /*18800*/  @P0 LOP3.LUT R13, R57, 0xfffffffc, RZ, 0xc0, !PT ;  /* 0xfffffffc390d0812 */ /* 0x000fe400078ec0ff */
[----:B------:R-:W-:-:S02]  /*18810*/  @P0 LOP3.LUT R29, R56, 0xfffffffc, RZ, 0xc0, !PT ;  /* 0xfffffffc381d0812 */ /* 0x000fc400078ec0ff */
[----:B------:R-:W0:Y:S01]  /*18820*/  @P1 LDC.64 R6, c[0x0][0x770] ;  /* 0x0001dc00ff061b82 */ /* 0x000e220000000a00 */
[----:B------:R-:W1:Y:S01]  /*18830*/  MUFU.RCP R2, R2 ;  /* 0x0000000200027308 */ /* 0x000e620000001000 */
[----:B--2---:R-:W-:Y:S01]  /*18840*/  FMUL.FTZ R5, R16, R3 ;  /* 0x0000000310057220 */ /* 0x004fe20000410000 */
[----:B---3--:R-:W-:-:S05]  /*18850*/  @P0 LOP3.LUT R31, R19, 0xfffffffc, RZ, 0xc0, !PT ;  /* 0xfffffffc131f0812 */ /* 0x008fca00078ec0ff */
[----:B------:R-:W2:Y:S01]  /*18860*/  @P1 LDC.64 R14, c[0x0][0x770] ;  /* 0x0001dc00ff0e1b82 */ /* 0x000ea20000000a00 */
[----:B------:R-:W3:Y:S01]  /*18870*/  MUFU.RCP R0, R0 ;  /* 0x0000000000007308 */ /* 0x000ee20000001000 */
[----:B----4-:R-:W-:-:S06]  /*18880*/  FMUL.FTZ R9, R22, R25 ;  /* 0x0000001916097220 */ /* 0x010fcc0000410000 */
[----:B------:R-:W4:Y:S01]  /*18890*/  @P1 LDC.64 R22, c[0x0][0x770] ;  /* 0x0001dc00ff161b82 */ /* 0x000f220000000a00 */
[----:B-1----:R-:W-:Y:S01]  /*188a0*/  @P0 IADD3 R10, P4, PT, R13, R10, RZ ;  /* 0x0000000a0d0a0210 */ /* 0x002fe20007f9e0ff */
[----:B------:R-:W1:Y:S01]  /*188b0*/  @P2 MUFU.SQRT R5, R5 ;  /* 0x0000000500052308 */ /* 0x000e620000002000 */
[----:B------:R-:W-:Y:S02]  /*188c0*/  FMUL.FTZ R27, R2, R27 ;  /* 0x0000001b021b7220 */ /* 0x000fe40000410000 */
[----:B------:R-:W-:-:S03]  /*188d0*/  @P0 IADD3.X R11, PT, PT, RZ, R11, RZ, P4, !PT ;  /* 0x0000000bff0b0210 */ /* 0x000fc600027fe4ff */
[----:B------:R-:W4:Y:S01]  /*188e0*/  @P0 LDC.64 R24, c[0x0][0x778] ;  /* 0x0001de00ff180b82 */ /* 0x000f220000000a00 */
[----:B0-----:R-:W-:Y:S01]  /*188f0*/  @P1 IADD3 R6, P3, PT, R57, R6, RZ ;  /* 0x0000000639061210 */ /* 0x001fe20007f7e0ff */
[----:B------:R-:W0:Y:S01]  /*18900*/  @P2 MUFU.SQRT R9, R9 ;  /* 0x0000000900092308 */ /* 0x000e220000002000 */
[----:B---3--:R-:W-:Y:S02]  /*18910*/  FMUL.FTZ R17, R0, R17 ;  /* 0x0000001100117220 */ /* 0x008fe40000410000 */
[----:B------:R-:W-:-:S03]  /*18920*/  @P1 IADD3.X R7, PT, PT, RZ, R7, RZ, P3, !PT ;  /* 0x00000007ff071210 */ /* 0x000fc60001ffe4ff */
[----:B------:R-:W3:Y:S01]  /*18930*/  @P0 LDC.64 R2, c[0x0][0x778] ;  /* 0x0001de00ff020b82 */ /* 0x000ee20000000a00 */
[----:B--2---:R-:W-:Y:S01]  /*18940*/  @P1 IADD3 R14, P3, PT, R56, R14, RZ ;  /* 0x0000000e380e1210 */ /* 0x004fe20007f7e0ff */
[----:B------:R-:W2:Y:S01]  /*18950*/  @P2 MUFU.SQRT R27, R27 ;  /* 0x0000001b001b2308 */ /* 0x000ea20000002000 */
[----:B-1----:R1:W-:Y:S03]  /*18960*/  @P1 STG.E desc[UR36][R6.64], R5 ;  /* 0x0000000506001986 */ /* 0x0023e6000c101924 */
[----:B------:R-:W-:Y:S02]  /*18970*/  @P1 IMAD.X R15, RZ, RZ, R15, P3 ;  /* 0x000000ffff0f1224 */ /* 0x000fe400018e060f */
[----:B------:R-:W2:Y:S01]  /*18980*/  @P1 LDC.64 R12, c[0x0][0x770] ;  /* 0x0001dc00ff0c1b82 */ /* 0x000ea20000000a00 */
[----:B------:R2:W-:Y:S01]  /*18990*/  @P0 STG.E desc[UR36][R10.64], R21 ;  /* 0x000000150a000986 */ /* 0x0005e2000c101924 */
[----:B------:R-:W2:Y:S01]  /*189a0*/  @P2 MUFU.SQRT R17, R17 ;  /* 0x0000001100112308 */ /* 0x000ea20000002000 */
[----:B----4-:R-:W-:-:S02]  /*189b0*/  @P1 IADD3 R22, P2, PT, R19, R22, RZ ;  /* 0x0000001613161210 */ /* 0x010fc40007f5e0ff */
[----:B0-----:R0:W-:Y:S02]  /*189c0*/  @P1 STG.E desc[UR36][R14.64], R9 ;  /* 0x000000090e001986 */ /* 0x0011e4000c101924 */
[----:B------:R-:W-:Y:S01]  /*189d0*/  @P1 IADD3.X R23, PT, PT, RZ, R23, RZ, P2, !PT ;  /* 0x00000017ff171210 */ /* 0x000fe200017fe4ff */
[----:B-1----:R-:W-:Y:S01]  /*189e0*/  HADD2.F32 R5, -RZ, R20.H1_H1 ;  /* 0x30000014ff057230 */ /* 0x002fe20000004100 */
[----:B------:R-:W-:Y:S01]  /*189f0*/  @P0 IADD3 R24, P3, PT, R29, R24, RZ ;  /* 0x000000181d180210 */ /* 0x000fe20007f7e0ff */
[----:B------:R-:W-:-:S03]  /*18a00*/  HADD2.F32 R7, -RZ, R4.H0_H0 ;  /* 0x20000004ff077230 */ /* 0x000fc60000004100 */
[----:B------:R-:W-:Y:S02]  /*18a10*/  @P0 IADD3.X R25, PT, PT, RZ, R25, RZ, P3, !PT ;  /* 0x00000019ff190210 */ /* 0x000fe40001ffe4ff */
[----:B---3--:R-:W-:-:S03]  /*18a20*/  @P0 IADD3 R2, P4, PT, R31, R2, RZ ;  /* 0x000000021f020210 */ /* 0x008fc60007f9e0ff */
[----:B------:R0:W-:Y:S01]  /*18a30*/  @P0 STG.E desc[UR36][R24.64], R5 ;  /* 0x0000000518000986 */ /* 0x0001e2000c101924 */
[----:B------:R-:W-:-:S03]  /*18a40*/  @P0 IADD3.X R3, PT, PT, RZ, R3, RZ, P4, !PT ;  /* 0x00000003ff030210 */ /* 0x000fc600027fe4ff */
[----:B--2---:R0:W-:Y:S01]  /*18a50*/  @P1 STG.E desc[UR36][R22.64], R27 ;  /* 0x0000001b16001986 */ /* 0x0041e2000c101924 */
[----:B------:R-:W-:-:S03]  /*18a60*/  @P1 IADD3 R12, P2, PT, R18, R12, RZ ;  /* 0x0000000c120c1210 */ /* 0x000fc60007f5e0ff */
[----:B------:R0:W-:Y:S02]  /*18a70*/  @P0 STG.E desc[UR36][R2.64], R7 ;  /* 0x0000000702000986 */ /* 0x0001e4000c101924 */
[----:B------:R-:W-:-:S05]  /*18a80*/  @P1 IMAD.X R13, RZ, RZ, R13, P2 ;  /* 0x000000ffff0d1224 */ /* 0x000fca00010e060d */
[----:B------:R0:W-:Y:S01]  /*18a90*/  @P1 STG.E desc[UR36][R12.64], R17 ;  /* 0x000000110c001986 */ /* 0x0001e2000c101924 */
[----:B------:R-:W-:Y:S05]  /*18aa0*/  @!P0 EXIT ;  /* 0x000000000000894d */ /* 0x000fea0003800000 */
[----:B------:R-:W1:Y:S01]  /*18ab0*/  LDCU.64 UR4, c[0x0][0x778] ;  /* 0x0000ef00ff0477ac */ /* 0x000e620008000a00 */
[----:B0-----:R-:W-:Y:S01]  /*18ac0*/  LOP3.LUT R2, R18, 0xfffffffc, RZ, 0xc0, !PT ;  /* 0xfffffffc12027812 */ /* 0x001fe200078ec0ff */
[----:B------:R-:W-:-:S03]  /*18ad0*/  HADD2.F32 R5, -RZ, R4.H1_H1 ;  /* 0x30000004ff057230 */ /* 0x000fc60000004100 */
[----:B-1----:R-:W-:-:S04]  /*18ae0*/  IADD3 R2, P0, PT, R2, UR4, RZ ;  /* 0x0000000402027c10 */ /* 0x002fc8000ff1e0ff */
[----:B------:R-:W-:-:S05]  /*18af0*/  IADD3.X R3, PT, PT, RZ, UR5, RZ, P0, !PT ;  /* 0x00000005ff037c10 */ /* 0x000fca00087fe4ff */
[----:B------:R-:W-:Y:S01]  /*18b00*/  STG.E desc[UR36][R2.64], R5 ;  /* 0x0000000502007986 */ /* 0x000fe2000c101924 */
[----:B------:R-:W-:Y:S05]  /*18b10*/  EXIT ;  /* 0x000000000000794d */ /* 0x000fea0003800000 */
.L_x_7213:
        /* <DEDUP_REMOVED lines=17> */
.L_x_7132:
        /* <DEDUP_REMOVED lines=31> */
.L_x_7216:
        /* <DEDUP_REMOVED lines=15> */
.L_x_7215:
[----:B------:R-:W4:Y:S02]  /*18f10*/  LDCU.U8 UR4, c[0x0][0x7a1] ;  /* 0x0000f420ff0477ac */ /* 0x000f240008000000 */
[----:B----4-:R-:W-:-:S09]  /*18f20*/  UISETP.NE.AND UP0, UPT, UR4, URZ, UPT ;  /* 0x000000ff0400728c */ /* 0x010fd2000bf05270 */
[----:B------:R-:W-:Y:S05]  /*18f30*/  BRA.U !UP0, `(.L_x_7217) ;  /* 0x0000000508287547 */ /* 0x000fea000b800000 */
[----:B------:R-:W4:Y:S01]  /*18f40*/  LDC R2, c[0x0][0x7a4] ;  /* 0x0001e900ff027b82 */ /* 0x000f220000000800 */
[----:B------:R-:W0:Y:S01]  /*18f50*/  LDCU UR5, c[0x0][0x380] ;  /* 0x00007000ff0577ac */ /* 0x000e220008000800 */
[----:B-1-3--:R-:W-:Y:S01]  /*18f60*/  F2FP.F16.F32.PACK_AB R20, R20, R12 ;  /* 0x0000000c1414723e */ /* 0x00afe200000000ff */
[----:B------:R-:W1:Y:S01]  /*18f70*/  LDCU.U8 UR4, c[0x0][0x384] ;  /* 0x00007080ff0477ac */ /* 0x000e620008000000 */
[C---:B0-----:R-:W-:Y:S01]  /*18f80*/  FADD.FTZ R0, R7.reuse, -UR5 ;  /* 0x8000000507007e21 */ /* 0x041fe20008010000 */
[----:B------:R-:W-:Y:S02]  /*18f90*/  FSETP.GT.FTZ.AND P0, PT, R7, UR5, PT ;  /* 0x0000000507007c0b */ /* 0x000fe4000bf14000 */
[C---:B------:R-:W-:Y:S01]  /*18fa0*/  FSETP.GT.FTZ.AND P2, PT, R11.reuse, UR5, PT ;  /* 0x000000050b007c0b */ /* 0x040fe2000bf54000 */
[----:B------:R-:W-:Y:S01]  /*18fb0*/  FADD.FTZ R11, R11, -UR5 ;  /* 0x800000050b0b7e21 */ /* 0x000fe20008010000 */
[----:B----4-:R-:W-:Y:S02]  /*18fc0*/  ISETP.GE.AND P1, PT, R2, 0x1, PT ;  /* 0x000000010200780c */ /* 0x010fe40003f26270 */
[----:B------:R-:W-:-:S02]  /*18fd0*/  FSEL R0, R0, RZ, P0 ;  /* 0x000000ff00007208 */ /* 0x000fc40000000000 */
[----:B------:R-:W-:Y:S01]  /*18fe0*/  ISETP.GE.AND P0, PT, R2, 0x2, PT ;  /* 0x000000020200780c */ /* 0x000fe20003f06270 */
[----:B------:R-:W-:Y:S01]  /*18ff0*/  FADD.FTZ R2, R15, -UR5 ;  /* 0x800000050f027e21 */ /* 0x000fe20008010000 */
[----:B------:R-:W-:Y:S02]  /*19000*/  FSEL R14, R11, RZ, P2 ;  /* 0x000000ff0b0e7208 */ /* 0x000fe40001000000 */
[----:B------:R-:W-:Y:S01]  /*19010*/  FSETP.GT.FTZ.AND P2, PT, R15, UR5, PT ;  /* 0x000000050f007c0b */ /* 0x000fe2000bf54000 */
[----:B------:R-:W0:Y:S01]  /*19020*/  MUFU.RCP R0, R0 ;  /* 0x0000000000007308 */ /* 0x000e220000001000 */
[C---:B------:R-:W-:Y:S01]  /*19030*/  FSETP.GT.FTZ.AND P3, PT, R23.reuse, UR5, PT ;  /* 0x0000000517007c0b */ /* 0x040fe2000bf74000 */
[----:B------:R-:W-:Y:S01]  /*19040*/  FADD.FTZ R23, R23, -UR5 ;  /* 0x8000000517177e21 */ /* 0x000fe20008010000 */
[----:B------:R-:W-:Y:S01]  /*19050*/  FSEL R16, R2, RZ, P2 ;  /* 0x000000ff02107208 */ /* 0x000fe20001000000 */
[----:B------:R-:W3:Y:S01]  /*19060*/  @P1 LDC.64 R6, c[0x0][0x770] ;  /* 0x0001dc00ff061b82 */ /* 0x000ee20000000a00 */
[----:B-1----:R-:W-:-:S02]  /*19070*/  ISETP.NE.AND P2, PT, RZ, UR4, PT ;  /* 0x00000004ff007c0c */ /* 0x002fc4000bf45270 */
[----:B------:R-:W-:Y:S01]  /*19080*/  FSEL R23, R23, RZ, P3 ;  /* 0x000000ff17177208 */ /* 0x000fe20001800000 */
[----:B------:R-:W1:Y:S04]  /*19090*/  MUFU.RCP R14, R14 ;  /* 0x0000000e000e7308 */ /* 0x000e680000001000 */
[----:B------:R-:W4:Y:S04]  /*190a0*/  @P1 LDC.64 R2, c[0x0][0x770] ;  /* 0x0001dc00ff021b82 */ /* 0x000f280000000a00 */
[----:B------:R-:W2:Y:S01]  /*190b0*/  MUFU.RCP R16, R16 ;  /* 0x0000001000107308 */ /* 0x000ea20000001000 */
[----:B0-----:R-:W-:Y:S01]  /*190c0*/  FMUL.FTZ R15, R0, R5 ;  /* 0x00000005000f7220 */ /* 0x001fe20000410000 */
[----:B------:R-:W-:-:S02]  /*190d0*/  F2FP.F16.F32.PACK_AB R0, R8, R4 ;  /* 0x000000040800723e */ /* 0x000fc400000000ff */
[----:B------:R-:W0:Y:S04]  /*190e0*/  @P0 LDC.64 R10, c[0x0][0x778] ;  /* 0x0001de00ff0a0b82 */ /* 0x000e280000000a00 */
[----:B------:R2:W4:Y:S01]  /*190f0*/  MUFU.RCP R18, R23 ;  /* 0x0000001700127308 */ /* 0x0005220000001000 */
[----:B-1----:R-:W-:Y:S01]  /*19100*/  FMUL.FTZ R17, R14, R9 ;  /* 0x000000090e117220 */ /* 0x002fe20000410000 */
[----:B------:R-:W-:Y:S02]  /*19110*/  @P0 LOP3.LUT R9, R31, 0xfffffffc, RZ, 0xc0, !PT ;  /* 0xfffffffc1f090812 */ /* 0x000fe400078ec0ff */
[----:B------:R-:W1:Y:S01]  /*19120*/  @P0 LDC.64 R32, c[0x0][0x778] ;  /* 0x0001de00ff200b82 */ /* 0x000e620000000a00 */
[----:B---3--:R-:W-:-:S03]  /*19130*/  @P1 IADD3 R6, P5, PT, R29, R6, RZ ;  /* 0x000000061d061210 */ /* 0x008fc60007fbe0ff */
[----:B------:R-:W3:Y:S01]  /*19140*/  @P2 MUFU.SQRT R15, R15 ;  /* 0x0000000f000f2308 */ /* 0x000ee20000002000 */
[----:B--2---:R-:W-:Y:S02]  /*19150*/  HADD2.F32 R23, -RZ, R0.H0_H0 ;  /* 0x20000000ff177230 */ /* 0x004fe40000004100 */
[----:B------:R-:W-:Y:S01]  /*19160*/  FMUL.FTZ R19, R16, R13 ;  /* 0x0000000d10137220 */ /* 0x000fe20000410000 */
[----:B------:R-:W-:Y:S01]  /*19170*/  @P0 LOP3.LUT R13, R27, 0xfffffffc, RZ, 0xc0, !PT ;  /* 0xfffffffc1b0d0812 */ /* 0x000fe200078ec0ff */
[----:B------:R-:W2:Y:S01]  /*19180*/  @P1 LDC.64 R34, c[0x0][0x770] ;  /* 0x0001dc00ff221b82 */ /* 0x000ea20000000a00 */
[----:B----4-:R-:W-:Y:S02]  /*19190*/  @P1 IADD3 R2, P3, PT, R31, R2, RZ ;  /* 0x000000021f021210 */ /* 0x010fe40007f7e0ff */
[----:B------:R-:W-:Y:S01]  /*191a0*/  @P1 IADD3.X R7, PT, PT, RZ, R7, RZ, P5, !PT ;  /* 0x00000007ff071210 */ /* 0x000fe20002ffe4ff */
[----:B------:R-:W4:Y:S01]  /*191b0*/  @P2 MUFU.SQRT R17, R17 ;  /* 0x0000001100112308 */ /* 0x000f220000002000 */
[----:B------:R-:W-:Y:S01]  /*191c0*/  @P1 IADD3.X R3, PT, PT, RZ, R3, RZ, P3, !PT ;  /* 0x00000003ff031210 */ /* 0x000fe20001ffe4ff */
[----:B------:R-:W-:-:S02]  /*191d0*/  FMUL.FTZ R21, R18, R21 ;  /* 0x0000001512157220 */ /* 0x000fc40000410000 */
[----:B------:R-:W2:Y:S01]  /*191e0*/  @P0 LDC.64 R4, c[0x0][0x778] ;  /* 0x0001de00ff040b82 */ /* 0x000ea20000000a00 */
[----:B0-----:R-:W-:Y:S02]  /*191f0*/  @P0 IADD3 R10, P4, PT, R9, R10, RZ ;  /* 0x0000000a090a0210 */ /* 0x001fe40007f9e0ff */
[----:B------:R-:W-:Y:S01]  /*19200*/  @P0 LOP3.LUT R9, R29, 0xfffffffc, RZ, 0xc0, !PT ;  /* 0xfffffffc1d090812 */ /* 0x000fe200078ec0ff */
[----:B------:R-:W0:Y:S02]  /*19210*/  @P2 MUFU.SQRT R19, R19 ;  /* 0x0000001300132308 */ /* 0x000e240000002000 */
[----:B------:R-:W-:Y:S01]  /*19220*/  @P0 IMAD.X R11, RZ, RZ, R11, P4 ;  /* 0x000000ffff0b0224 */ /* 0x000fe200020e060b */
[----:B---3--:R-:W-:Y:S01]  /*19230*/  @P1 STG.E desc[UR36][R2.64], R15 ;  /* 0x0000000f02001986 */ /* 0x008fe2000c101924 */
[----:B------:R-:W3:Y:S01]  /*19240*/  @P1 LDC.64 R30, c[0x0][0x770] ;  /* 0x0001dc00ff1e1b82 */ /* 0x000ee20000000a00 */
[----:B-1----:R-:W-:Y:S02]  /*19250*/  @P0 IADD3 R8, P3, PT, R9, R32, RZ ;  /* 0x0000002009080210 */ /* 0x002fe40007f7e0ff */
[----:B------:R-:W-:Y:S01]  /*19260*/  @P0 STG.E desc[UR36][R10.64], R23 ;  /* 0x000000170a000986 */ /* 0x000fe2000c101924 */
[----:B------:R-:W1:Y:S01]  /*19270*/  @P2 MUFU.SQRT R21, R21 ;  /* 0x0000001500152308 */ /* 0x000e620000002000 */
[----:B------:R-:W-:-:S02]  /*19280*/  @P0 IADD3.X R9, PT, PT, RZ, R33, RZ, P3, !PT ;  /* 0x00000021ff090210 */ /* 0x000fc40001ffe4ff */
[----:B----4-:R4:W-:Y:S01]  /*19290*/  @P1 STG.E desc[UR36][R6.64], R17 ;  /* 0x0000001106001986 */ /* 0x0109e2000c101924 */
[----:B--2---:R-:W-:Y:S01]  /*192a0*/  @P1 IADD3 R12, P2, PT, R27, R34, RZ ;  /* 0x000000221b0c1210 */ /* 0x004fe20007f5e0ff */
[----:B------:R-:W-:-:S05]  /*192b0*/  HADD2.F32 R27, -RZ, R0.H1_H1 ;  /* 0x30000000ff1b7230 */ /* 0x000fca0000004100 */
[----:B------:R2:W-:Y:S01]  /*192c0*/  @P0 STG.E desc[UR36][R8.64], R27 ;  /* 0x0000001b08000986 */ /* 0x0005e2000c101924 */
[----:B------:R-:W-:Y:S02]  /*192d0*/  @P0 IADD3 R4, P3, PT, R13, R4, RZ ;  /* 0x000000040d040210 */ /* 0x000fe40007f7e0ff */
[----:B------:R-:W-:Y:S01]  /*192e0*/  @P1 IADD3.X R13, PT, PT, RZ, R35, RZ, P2, !PT ;  /* 0x00000023ff0d1210 */ /* 0x000fe200017fe4ff */
[----:B----4-:R-:W-:Y:S02]  /*192f0*/  HADD2.F32 R7, -RZ, R20.H0_H0 ;  /* 0x20000014ff077230 */ /* 0x010fe40000004100 */
[----:B------:R-:W-:Y:S02]  /*19300*/  @P0 IMAD.X R5, RZ, RZ, R5, P3 ;  /* 0x000000ffff050224 */ /* 0x000fe400018e0605 */
[----:B0-----:R2:W-:Y:S01]  /*19310*/  @P1 STG.E desc[UR36][R12.64], R19 ;  /* 0x000000130c001986 */ /* 0x0015e2000c101924 */
[----:B---3--:R-:W-:-:S03]  /*19320*/  @P1 IADD3 R2, P2, PT, R25, R30, RZ ;  /* 0x0000001e19021210 */ /* 0x008fc60007f5e0ff */
[----:B------:R2:W-:Y:S01]  /*19330*/  @P0 STG.E desc[UR36][R4.64], R7 ;  /* 0x0000000704000986 */ /* 0x0005e2000c101924 */
[----:B------:R-:W-:-:S05]  /*19340*/  @P1 IADD3.X R3, PT, PT, RZ, R31, RZ, P2, !PT ;  /* 0x0000001fff031210 */ /* 0x000fca00017fe4ff */
[----:B-1----:R2:W-:Y:S01]  /*19350*/  @P1 STG.E desc[UR36][R2.64], R21 ;  /* 0x0000001502001986 */ /* 0x0025e2000c101924 */
[----:B------:R-:W-:Y:S05]  /*19360*/  @!P0 EXIT ;  /* 0x000000000000894d */ /* 0x000fea0003800000 */
[----:B------:R-:W0:Y:S01]  /*19370*/  LDCU.64 UR4, c[0x0][0x778] ;  /* 0x0000ef00ff0477ac */ /* 0x000e220008000a00 */
[----:B--2---:R-:W-:Y:S01]  /*19380*/  LOP3.LUT R2, R25, 0xfffffffc, RZ, 0xc0, !PT ;  /* 0xfffffffc19027812 */ /* 0x004fe200078ec0ff */
[----:B------:R-:W-:-:S03]  /*19390*/  HADD2.F32 R5, -RZ, R20.H1_H1 ;  /* 0x30000014ff057230 */ /* 0x000fc60000004100 */
[----:B0-----:R-:W-:-:S04]  /*193a0*/  IADD3 R2, P0, PT, R2, UR4, RZ ;  /* 0x0000000402027c10 */ /* 0x001fc8000ff1e0ff */
[----:B------:R-:W-:-:S05]  /*193b0*/  IADD3.X R3, PT, PT, RZ, UR5, RZ, P0, !PT ;  /* 0x00000005ff037c10 */ /* 0x000fca00087fe4ff */
[----:B------:R-:W-:Y:S01]  /*193c0*/  STG.E desc[UR36][R2.64], R5 ;  /* 0x0000000502007986 */ /* 0x000fe2000c101924 */
[----:B------:R-:W-:Y:S05]  /*193d0*/  EXIT ;  /* 0x000000000000794d */ /* 0x000fea0003800000 */
.L_x_7217:
        /* <DEDUP_REMOVED lines=16> */
.L_x_7218:
        /* <DEDUP_REMOVED lines=15> */
.L_x_7219:
        /* <DEDUP_REMOVED lines=15> */
.L_x_7220:
        /* <DEDUP_REMOVED lines=15> */
.L_x_7221:
[----:B------:R-:W-:Y:S05]  /*197b0*/  EXIT ;  /* 0x000000000000794d */ /* 0x000fea0003800000 */
.L_x_7214:
[----:B------:R-:W4:Y:S01]  /*197c0*/  LDCU.U8 UR4, c[0x0][0x7a0] ;  /* 0x0000f400ff0477ac */ /* 0x000f220008000000 */
[----:B-----5:R-:W-:Y:S01]  /*197d0*/  MOV R37, R23 ;  /* 0x0000001700257202 */ /* 0x020fe20000000f00 */
        /* <DEDUP_REMOVED lines=38> */
.L_x_7224:
[----:B------:R-:W-:Y:S05]  /*19a40*/  BSYNC.RECONVERGENT B0 ;  /* 0x0000000000007941 */ /* 0x000fea0003800200 */
.L_x_7223:
        /* <DEDUP_REMOVED lines=20> */
.L_x_7226:
[----:B------:R-:W-:Y:S05]  /*19b90*/  BSYNC.RECONVERGENT B0 ;  /* 0x0000000000007941 */ /* 0x000fea0003800200 */
.L_x_7225:
        /* <DEDUP_REMOVED lines=21> */
.L_x_7228:
[----:B------:R-:W-:Y:S05]  /*19cf0*/  BSYNC.RECONVERGENT B0 ;  /* 0x0000000000007941 */ /* 0x000fea0003800200 */
.L_x_7227:
        /* <DEDUP_REMOVED lines=19> */
.L_x_7229:
[----:B------:R-:W-:Y:S05]  /*19e30*/  BSYNC.RECONVERGENT B0 ;  /* 0x0000000000007941 */ /* 0x000fea0003800200 */
.L_x_7222:
[----:B------:R-:W1:Y:S02]  /*19e40*/  LDCU.U8 UR4, c[0x0][0x7a1] ;  /* 0x0000f420ff0477ac */ /* 0x000e640008000000 */
[----:B-1----:R-:W-:-:S09]  /*19e50*/  UISETP.NE.AND UP0, UPT, UR4, URZ, UPT ;  /* 0x000000ff0400728c */ /* 0x002fd2000bf05270 */
[----:B------:R-:W-:Y:S05]  /*19e60*/  BRA.U !UP0, `(.L_x_7230) ;  /* 0x0000000508287547 */ /* 0x000fea000b800000 */
[----:B------:R-:W1:Y:S01]  /*19e70*/  LDCU UR5, c[0x0][0x380] ;  /* 0x00007000ff0577ac */ /* 0x000e620008000800 */
[----:B------:R-:W2:Y:S01]  /*19e80*/  LDC R2, c[0x0][0x7a4] ;  /* 0x0001e900ff027b82 */ /* 0x000ea20000000800 */
[----:B---3--:R-:W-:Y:S01]  /*19e90*/  F2FP.F16.F32.PACK_AB R8, R8, R4 ;  /* 0x000000040808723e */ /* 0x008fe200000000ff */
[----:B------:R-:W3:Y:S01]  /*19ea0*/  LDCU.U8 UR4, c[0x0][0x384] ;  /* 0x00007080ff0477ac */ /* 0x000ee20008000000 */
[----:B------:R-:W-:Y:S01]  /*19eb0*/  F2FP.F16.F32.PACK_AB R12, R20, R12 ;  /* 0x0000000c140c723e */ /* 0x000fe200000000ff */
[C---:B-1----:R-:W-:Y:S01]  /*19ec0*/  FADD.FTZ R0, R35.reuse, -UR5 ;  /* 0x8000000523007e21 */ /* 0x042fe20008010000 */
[----:B------:R-:W-:Y:S01]  /*19ed0*/  FSETP.GT.FTZ.AND P0, PT, R35, UR5, PT ;  /* 0x0000000523007c0b */ /* 0x000fe2000bf14000 */
[----:B------:R-:W-:Y:S01]  /*19ee0*/  FADD.FTZ R5, R37, -UR5 ;  /* 0x8000000525057e21 */ /* 0x000fe20008010000 */
[C---:B------:R-:W-:Y:S01]  /*19ef0*/  FSETP.GT.FTZ.AND P2, PT, R39.reuse, UR5, PT ;  /* 0x0000000527007c0b */ /* 0x040fe2000bf54000 */
[----:B------:R-:W-:Y:S01]  /*19f00*/  FADD.FTZ R39, R39, -UR5 ;  /* 0x8000000527277e21 */ /* 0x000fe20008010000 */
[----:B------:R-:W-:-:S02]  /*19f10*/  FSEL R0, R0, RZ, P0 ;  /* 0x000000ff00007208 */ /* 0x000fc40000000000 */
[C---:B--2---:R-:W-:Y:S02]  /*19f20*/  ISETP.GE.AND P1, PT, R2.reuse, 0x1, PT ;  /* 0x000000010200780c */ /* 0x044fe40003f26270 */
[----:B------:R-:W-:Y:S01]  /*19f30*/  ISETP.GE.AND P0, PT, R2, 0x2, PT ;  /* 0x000000020200780c */ /* 0x000fe20003f06270 */
[----:B------:R-:W-:Y:S01]  /*19f40*/  FADD.FTZ R2, R41, -UR5 ;  /* 0x8000000529027e21 */ /* 0x000fe20008010000 */
[----:B------:R-:W-:Y:S01]  /*19f50*/  FSEL R39, R39, RZ, P2 ;  /* 0x000000ff27277208 */ /* 0x000fe20001000000 */
[----:B------:R-:W1:Y:S01]  /*19f60*/  MUFU.RCP R0, R0 ;  /* 0x0000000000007308 */ /* 0x000e620000001000 */
[----:B------:R-:W-:Y:S02]  /*19f70*/  FSETP.GT.FTZ.AND P2, PT, R41, UR5, PT ;  /* 0x0000000529007c0b */ /* 0x000fe4000bf54000 */
[----:B------:R-:W-:Y:S02]  /*19f80*/  FSETP.GT.FTZ.AND P3, PT, R37, UR5, PT ;  /* 0x0000000525007c0b */ /* 0x000fe4000bf74000 */
[----:B------:R-:W-:-:S02]  /*19f90*/  FSEL R2, R2, RZ, P2 ;  /* 0x000000ff02027208 */ /* 0x000fc40001000000 */
[----:B------:R-:W-:Y:S01]  /*19fa0*/  FSEL R5, R5, RZ, P3 ;  /* 0x000000ff05057208 */ /* 0x000fe20001800000 */
[----:B------:R-:W2:Y:S01]  /*19fb0*/  MUFU.RCP R16, R39 ;  /* 0x0000002700107308 */ /* 0x000ea20000001000 */
[----:B------:R-:W4:Y:S01]  /*19fc0*/  @P1 LDC.64 R6, c[0x0][0x770] ;  /* 0x0001dc00ff061b82 */ /* 0x000f220000000a00 */
[----:B---3--:R-:W-:Y:S02]  /*19fd0*/  ISETP.NE.AND P2, PT, RZ, UR4, PT ;  /* 0x00000004ff007c0c */ /* 0x008fe4000bf45270 */
[----:B------:R-:W-:-:S04]  /*19fe0*/  @P0 LOP3.LUT R21, R31, 0xfffffffc, RZ, 0xc0, !PT ;  /* 0xfffffffc1f150812 */ /* 0x000fc800078ec0ff */
[----:B------:R-:W3:Y:S01]  /*19ff0*/  MUFU.RCP R2, R2 ;  /* 0x0000000200027308 */ /* 0x000ee20000001000 */
[----:B------:R-:W5:Y:S01]  /*1a000*/  @P1 LDC.64 R14, c[0x0][0x770] ;  /* 0x0001dc00ff0e1b82 */ /* 0x000f620000000a00 */
[----:B-1----:R-:W-:-:S06]  /*1a010*/  FMUL.FTZ R9, R0, R3 ;  /* 0x0000000300097220 */ /* 0x002fcc0000410000 */
[----:B------:R-:W1:Y:S01]  /*1a020*/  MUFU.RCP R24, R5 ;  /* 0x0000000500187308 */ /* 0x000e620000001000 */
[----:B------:R-:W0:Y:S01]  /*1a030*/  @P0 LDC.64 R10, c[0x0][0x778] ;  /* 0x0001de00ff0a0b82 */ /* 0x000e220000000a00 */
[----:B--2---:R-:W-:-:S06]  /*1a040*/  FMUL.FTZ R13, R16, R19 ;  /* 0x00000013100d7220 */ /* 0x004fcc0000410000 */
[----:B------:R-:W2:Y:S01]  /*1a050*/  @P2 MUFU.SQRT R9, R9 ;  /* 0x0000000900092308 */ /* 0x000ea20000002000 */
[----:B------:R-:W2:Y:S01]  /*1a060*/  @P1 LDC.64 R18, c[0x0][0x770] ;  /* 0x0001dc00ff121b82 */ /* 0x000ea20000000a00 */
[----:B---3--:R-:W-:Y:S01]  /*1a070*/  FMUL.FTZ R33, R2, R33 ;  /* 0x0000002102217220 */ /* 0x008fe20000410000 */
[----:B----4-:R-:W-:Y:S02]  /*1a080*/  @P1 IADD3 R6, P3, PT, R31, R6, RZ ;  /* 0x000000061f061210 */ /* 0x010fe40007f7e0ff */
[----:B------:R-:W-:-:S03]  /*1a090*/  @P0 LOP3.LUT R31, R27, 0xfffffffc, RZ, 0xc0, !PT ;  /* 0xfffffffc1b1f0812 */ /* 0x000fc600078ec0ff */
[----:B------:R-:W3:Y:S01]  /*1a0a0*/  @P2 MUFU.SQRT R13, R13 ;  /* 0x0000000d000d2308 */ /* 0x000ee20000002000 */
[----:B------:R-:W4:Y:S01]  /*1a0b0*/  @P0 LDC.64 R22, c[0x0][0x778] ;  /* 0x0001de00ff160b82 */ /* 0x000f220000000a00 */
[----:B-1----:R-:W-:Y:S01]  /*1a0c0*/  FMUL.FTZ R17, R24, R17 ;  /* 0x0000001118117220 */ /* 0x002fe20000410000 */
[----:B------:R-:W-:Y:S01]  /*1a0d0*/  @P1 IMAD.X R7, RZ, RZ, R7, P3 ;  /* 0x000000ffff071224 */ /* 0x000fe200018e0607 */
[C---:B-----5:R-:W-:Y:S02]  /*1a0e0*/  @P1 IADD3 R14, P3, PT, R29.reuse, R14, RZ ;  /* 0x0000000e1d0e1210 */ /* 0x060fe40007f7e0ff */
[----:B------:R-:W-:Y:S02]  /*1a0f0*/  @P0 LOP3.LUT R29, R29, 0xfffffffc, RZ, 0xc0, !PT ;  /* 0xfffffffc1d1d0812 */ /* 0x000fe400078ec0ff */
[----:B------:R-:W1:Y:S01]  /*1a100*/  @P2 MUFU.SQRT R33, R33 ;  /* 0x0000002100212308 */ /* 0x000e620000002000 */
[----:B------:R-:W5:Y:S01]  /*1a110*/  @P0 LDC.64 R2, c[0x0][0x778] ;  /* 0x0001de00ff020b82 */ /* 0x000f620000000a00 */
[----:B0-----:R-:W-:Y:S01]  /*1a120*/  @P0 IADD3 R10, P4, PT, R21, R10, RZ ;  /* 0x0000000a150a0210 */ /* 0x001fe20007f9e0ff */
[----:B------:R-:W-:Y:S01]  /*1a130*/  HADD2.F32 R21, -RZ, R8.H0_H0 ;  /* 0x20000008ff157230 */ /* 0x000fe20000004100 */
[----:B------:R-:W-:Y:S01]  /*1a140*/  @P1 IADD3.X R15, PT, PT, RZ, R15, RZ, P3, !PT ;  /* 0x0000000fff0f1210 */ /* 0x000fe20001ffe4ff */
[----:B--2---:R0:W-:Y:S01]  /*1a150*/  @P1 STG.E desc[UR36][R6.64], R9 ;  /* 0x0000000906001986 */ /* 0x0041e2000c101924 */
[----:B------:R-:W-:-:S02]  /*1a160*/  @P0 IADD3.X R11, PT, PT, RZ, R11, RZ, P4, !PT ;  /* 0x0000000bff0b0210 */ /* 0x000fc400027fe4ff */
[----:B------:R-:W2:Y:S01]  /*1a170*/  @P2 MUFU.SQRT R17, R17 ;  /* 0x0000001100112308 */ /* 0x000ea20000002000 */
[----:B------:R-:W2:Y:S01]  /*1a180*/  @P1 LDC.64 R4, c[0x0][0x770] ;  /* 0x0001dc00ff041b82 */ /* 0x000ea20000000a00 */
[----:B------:R-:W-:Y:S01]  /*1a190*/  @P1 IADD3 R18, P2, PT, R27, R18, RZ ;  /* 0x000000121b121210 */ /* 0x000fe20007f5e0ff */
[----:B------:R0:W-:Y:S04]  /*1a1a0*/  @P0 STG.E desc[UR36][R10.64], R21 ;  /* 0x000000150a000986 */ /* 0x0001e8000c101924 */
[----:B------:R-:W-:Y:S01]  /*1a1b0*/  @P1 IMAD.X R19, RZ, RZ, R19, P2 ;  /* 0x000000ffff131224 */ /* 0x000fe200010e0613 */
[----:B---3--:R3:W-:Y:S01]  /*1a1c0*/  @P1 STG.E desc[UR36][R14.64], R13 ;  /* 0x0000000d0e001986 */ /* 0x0087e2000c101924 */
[----:B----4-:R-:W-:Y:S01]  /*1a1d0*/  @P0 IADD3 R22, P3, PT, R29, R22, RZ ;  /* 0x000000161d160210 */ /* 0x010fe20007f7e0ff */
[----:B0-----:R-:W-:-:S02]  /*1a1e0*/  HADD2.F32 R7, -RZ, R8.H1_H1 ;  /* 0x30000008ff077230 */ /* 0x001fc40000004100 */
[----:B------:R-:W-:Y:S01]  /*1a1f0*/  HADD2.F32 R9, -RZ, R12.H0_H0 ;  /* 0x2000000cff097230 */ /* 0x000fe20000004100 */
[----:B------:R-:W-:Y:S02]  /*1a200*/  @P0 IADD3.X R23, PT, PT, RZ, R23, RZ, P3, !PT ;  /* 0x00000017ff170210 */ /* 0x000fe40001ffe4ff */
[----:B-----5:R-:W-:-:S03]  /*1a210*/  @P0 IADD3 R2, P4, PT, R31, R2, RZ ;  /* 0x000000021f020210 */ /* 0x020fc60007f9e0ff */
[----:B------:R3:W-:Y:S01]  /*1a220*/  @P0 STG.E desc[UR36][R22.64], R7 ;  /* 0x0000000716000986 */ /* 0x0007e2000c101924 */
[----:B------:R-:W-:-:S03]  /*1a230*/  @P0 IADD3.X R3, PT, PT, RZ, R3, RZ, P4, !PT ;  /* 0x00000003ff030210 */ /* 0x000fc600027fe4ff */
[----:B-1----:R3:W-:Y:S01]  /*1a240*/  @P1 STG.E desc[UR36][R18.64], R33 ;  /* 0x0000002112001986 */ /* 0x0027e2000c101924 */
[----:B--2---:R-:W-:-:S03]  /*1a250*/  @P1 IADD3 R4, P2, PT, R25, R4, RZ ;  /* 0x0000000419041210 */ /* 0x004fc60007f5e0ff */
[----:B------:R3:W-:Y:S01]  /*1a260*/  @P0 STG.E desc[UR36][R2.64], R9 ;  /* 0x0000000902000986 */ /* 0x0007e2000c101924 */
[----:B------:R-:W-:-:S05]  /*1a270*/  @P1 IADD3.X R5, PT, PT, RZ, R5, RZ, P2, !PT ;  /* 0x00000005ff051210 */ /* 0x000fca00017fe4ff */
[----:B------:R3:W-:Y:S01]  /*1a280*/  @P1 STG.E desc[UR36][R4.64], R17 ;  /* 0x0000001104001986 */ /* 0x0007e2000c101924 */
[----:B------:R-:W-:Y:S05]  /*1a290*/  @!P0 EXIT ;  /* 0x000000000000894d */ /* 0x000fea0003800000 */
[----:B------:R-:W0:Y:S01]  /*1a2a0*/  LDCU.64 UR4, c[0x0][0x778] ;  /* 0x0000ef00ff0477ac */ /* 0x000e220008000a00 */
[----:B---3--:R-:W-:Y:S01]  /*1a2b0*/  LOP3.LUT R2, R25, 0xfffffffc, RZ, 0xc0, !PT ;  /* 0xfffffffc19027812 */ /* 0x008fe200078ec0ff */
[----:B------:R-:W-:-:S03]  /*1a2c0*/  HADD2.F32 R5, -RZ, R12.H1_H1 ;  /* 0x3000000cff057230 */ /* 0x000fc60000004100 */
[----:B0-----:R-:W-:-:S04]  /*1a2d0*/  IADD3 R2, P0, PT, R2, UR4, RZ ;  /* 0x0000000402027c10 */ /* 0x001fc8000ff1e0ff */
[----:B------:R-:W-:-:S05]  /*1a2e0*/  IADD3.X R3, PT, PT, RZ, UR5, RZ, P0, !PT ;  /* 0x00000005ff037c10 */ /* 0x000fca00087fe4ff */
[----:B------:R-:W-:Y:S01]  /*1a2f0*/  STG.E desc[UR36][R2.64], R5 ;  /* 0x0000000502007986 */ /* 0x000fe2000c101924 */
[----:B------:R-:W-:Y:S05]  /*1a300*/  EXIT ;  /* 0x000000000000794d */ /* 0x000fea0003800000 */
.L_x_7230:
        /* <DEDUP_REMOVED lines=17> */
        .weak           $__internal_29_$__cuda_sm20_div_u64
        .type           $__internal_29_$__cuda_sm20_div_u64,@function
        .size           $__internal_29_$__cuda_sm20_div_u64,(.L_x_7261 - $__internal_29_$__cuda_sm20_div_u64)
$__internal_29_$__cuda_sm20_div_u64:
        /* <DEDUP_REMOVED lines=69> */
[----:B------:R-:W-:Y:S06]  /*1a870*/  RET.REL.NODEC R32 `(_ZN2at6native13reduce_kernelILi128ELi4ENS0_8ReduceOpIN3c104HalfENS0_10WelfordOpsIS4_fiN4cuda3std3__44pairIffEEEEjfLi2ELi2EEEEEvT1_) ;  /* 0xfffffe5420e07950 */ /* 0x000fec0003c3ffff */
.L_x_7231:
        /* <DEDUP_REMOVED lines=16> */
.L_x_7261:


//--------------------- .nv.global.init           --------------------------
	.section	.nv.global.init,"aw",@progbits
.nv.global.init:
	.type		$str$8,@object
	.size		$str$8,(__unnamed_99 - $str$8)
$str$8:
        /*0000*/ 	.byte	0x66, 0x61, 0x6c, 0x73, 0x65, 0x00
	.type		__unnamed_99,@object
	.size		__unnamed_99,(__unnamed_71 - __unnamed_99)
__unnamed_99:
        /*0006*/ 	.byte	0x73, 0x65, 0x74, 0x5f, 0x72, 0x65, 0x73, 0x75, 0x6c, 0x74, 0x73, 0x00
	.type		__unnamed_71,@object
	.size		__unnamed_71,(__unnamed_127 - __unnamed_71)
__unnamed_71:
        /*0012*/ 	.byte	0x73, 0x65, 0x74, 0x5f, 0x72, 0x65, 0x73, 0x75, 0x6c, 0x74, 0x73, 0x00
	.type		__unnamed_127,@object
	.size		__unnamed_127,(__unnamed_113 - __unnamed_127)
__unnamed_127:
        /*001e*/ 	.byte	0x73, 0x65, 0x74, 0x5f, 0x72, 0x65, 0x73, 0x75, 0x6c, 0x74, 0x73, 0x00
	.type		__unnamed_113,@object
	.size		__unnamed_113,(__unnamed_57 - __unnamed_113)
__unnamed_113:
        /*002a*/ 	.byte	0x73, 0x65, 0x74, 0x5f, 0x72, 0x65, 0x73, 0x75, 0x6c, 0x74, 0x73, 0x00
	.type		__unnamed_57,@object
	.size		__unnamed_57,(__unnamed_85 - __unnamed_57)
__unnamed_57:
        /*0036*/ 	.byte	0x73, 0x65, 0x74, 0x5f, 0x72, 0x65, 0x73, 0x75, 0x6c, 0x74, 0x73, 0x00
	.type		__unnamed_85,@object
	.size		__unnamed_85,(__unnamed_141 - __unnamed_85)
__unnamed_85:
        /*0042*/ 	.byte	0x73, 0x65, 0x74, 0x5f, 0x72, 0x65, 0x73, 0x75, 0x6c, 0x74, 0x73, 0x00
	.type		__unnamed_141,@object
	.size		__unnamed_141,(__unnamed_106 - __unnamed_141)
__unnamed_141:
        /*004e*/ 	.byte	0x73, 0x65, 0x74, 0x5f, 0x72, 0x65, 0x73, 0x75, 0x6c, 0x74, 0x73, 0x00
	.type		__unnamed_106,@object
	.size		__unnamed_106,(__unnamed_134 - __unnamed_106)
__unnamed_106:
        /*005a*/ 	.byte	0x73, 0x65, 0x74, 0x5f, 0x72, 0x65, 0x73, 0x75, 0x6c, 0x74, 0x73, 0x00
	.type		__unnamed_134,@object
	.size		__unnamed_134,(__unnamed_78 - __unnamed_134)
__unnamed_134:
        /*0066*/ 	.byte	0x73, 0x65, 0x74, 0x5f, 0x72, 0x65, 0x73, 0x75, 0x6c, 0x74, 0x73, 0x00
	.type		__unnamed_78,@object
	.size		__unnamed_78,(__unnamed_92 - __unnamed_78)
__unnamed_78:
        /*0072*/ 	.byte	0x73, 0x65, 0x74, 0x5f, 0x72, 0x65, 0x73, 0x75, 0x6c, 0x74, 0x73, 0x00
	.type		__unnamed_92,@object
	.size		__unnamed_92,(__unnamed_64 - __unnamed_92)
__unnamed_92:
        /*007e*/ 	.byte	0x73, 0x65, 0x74, 0x5f, 0x72, 0x65, 0x73, 0x75, 0x6c, 0x74, 0x73, 0x00
	.type		__unnamed_64,@object
	.size		__unnamed_64,(__unnamed_120 - __unnamed_64)
__unnamed_64:
        /*008a*/ 	.byte	0x73, 0x65, 0x74, 0x5f, 0x72, 0x65, 0x73, 0x75, 0x6c, 0x74, 0x73, 0x00
	.type		__unnamed_120,@object
	.size		__unnamed_120,($str$9 - __unnamed_120)
__unnamed_120:
        /*0096*/ 	.byte	0x73, 0x65, 0x74, 0x5f, 0x72, 0x65, 0x73, 0x75, 0x6c, 0x74, 0x73, 0x00
	.type		$str$9,@object
	.size		$str$9,(__unnamed_19 - $str$9)
$str$9:
        /*00a2*/ 	.byte	0x66, 0x69, 0x6e, 0x61, 0x6c, 0x5f, 0x6f, 0x75, 0x74, 0x70, 0x75, 0x74, 0x00
	.type		__unnamed_19,@object
	.size		__unnamed_19,(__unnamed_83 - __unnamed_19)
__unnamed_19:
        /*00af*/ 	.byte	0x74, 0x68, 0x72, 0x65, 0x61, 0x64, 0x5f, 0x72, 0x65, 0x64, 0x75, 0x63, 0x65, 0x00
	.type		__unnamed_83,@object
	.size		__unnamed_83,(__unnamed_115 - __unnamed_83)
__unnamed_83:
        /*00bd*/ 	.byte	0x74, 0x68, 0x72, 0x65, 0x61, 0x64, 0x5f, 0x72, 0x65, 0x64, 0x75, 0x63, 0x65, 0x00
	.type		__unnamed_115,@object
	.size		__unnamed_115,(__unnamed_139 - __unnamed_115)
__unnamed_115:
        /*00cb*/ 	.byte	0x74, 0x68, 0x72, 0x65, 0x61, 0x64, 0x5f, 0x72, 0x65, 0x64, 0x75, 0x63, 0x65, 0x00
	.type		__unnamed_139,@object
	.size		__unnamed_139,(__unnamed_59 - __unnamed_139)
__unnamed_139:
        /*00d9*/ 	.byte	0x74, 0x68, 0x72, 0x65, 0x61, 0x64, 0x5f, 0x72, 0x65, 0x64, 0x75, 0x63, 0x65, 0x00
	.type		__unnamed_59,@object
	.size		__unnamed_59,($str$11 - __unnamed_59)
__unnamed_59:
        /*00e7*/ 	.byte	0x74, 0x68, 0x72, 0x65, 0x61, 0x64, 0x5f, 0x72, 0x65, 0x64, 0x75, 0x63, 0x65, 0x00
	.type		$str$11,@object
	.size		$str$11,(__unnamed_23 - $str$11)
$str$11:
        /*00f5*/ 	.byte	0x21, 0x66, 0x69, 0x6e, 0x61, 0x6c, 0x5f, 0x6f, 0x75, 0x74, 0x70, 0x75, 0x74, 0x00
	.type		__unnamed_23,@object
	.size		__unnamed_23,(__unnamed_87 - __unnamed_23)
__unnamed_23:
        /*0103*/ 	.byte	0x74, 0x68, 0x72, 0x65, 0x61, 0x64, 0x5f, 0x72, 0x65, 0x64, 0x75, 0x63, 0x65, 0x00
	.type		__unnamed_87,@object
	.size		__unnamed_87,(__unnamed_55 - __unnamed_87)
__unnamed_87:
        /*0111*/ 	.byte	0x74, 0x68, 0x72, 0x65, 0x61, 0x64, 0x5f, 0x72, 0x65, 0x64, 0x75, 0x63, 0x65, 0x00
	.type		__unnamed_55,@object
	.size		__unnamed_55,(__unnamed_143 - __unnamed_55)
__unnamed_55:
        /*011f*/ 	.byte	0x74, 0x68, 0x72, 0x65, 0x61, 0x64, 0x5f, 0x72, 0x65, 0x64, 0x75, 0x63, 0x65, 0x00
	.type		__unnamed_143,@object
	.size		__unnamed_143,(__unnamed_111 - __unnamed_143)
__unnamed_143:
        /*012d*/ 	.byte	0x74, 0x68, 0x72, 0x65, 0x61, 0x64, 0x5f, 0x72, 0x65, 0x64, 0x75, 0x63, 0x65, 0x00
	.type		__unnamed_111,@object
	.size		__unnamed_111,(__unnamed_129 - __unnamed_111)
__unnamed_111:
        /*013b*/ 	.byte	0x74, 0x68, 0x72, 0x65, 0x61, 0x64, 0x5f, 0x72, 0x65, 0x64, 0x75, 0x63, 0x65, 0x00
	.type		__unnamed_129,@object
	.size		__unnamed_129,(__unnamed_1 - __unnamed_129)
__unnamed_129:
        /*0149*/ 	.byte	0x74, 0x68, 0x72, 0x65, 0x61, 0x64, 0x5f, 0x72, 0x65, 0x64, 0x75, 0x63, 0x65, 0x00
	.type		__unnamed_1,@object
	.size		__unnamed_1,(__unnamed_97 - __unnamed_1)
__unnamed_1:
        /*0157*/ 	.byte	0x74, 0x68, 0x72, 0x65, 0x61, 0x64, 0x5f, 0x72, 0x65, 0x64, 0x75, 0x63, 0x65, 0x00
	.type		__unnamed_97,@object
	.size		__unnamed_97,(__unnamed_73 - __unnamed_97)
__unnamed_97:
        /*0165*/ 	.byte	0x74, 0x68, 0x72, 0x65, 0x61, 0x64, 0x5f, 0x72, 0x65, 0x64, 0x75, 0x63, 0x65, 0x00
	.type		__unnamed_73,@object
	.size		__unnamed_73,(__unnamed_41 - __unnamed_73)
__unnamed_73:
        /*0173*/ 	.byte	0x74, 0x68, 0x72, 0x65, 0x61, 0x64, 0x5f, 0x72, 0x65, 0x64, 0x75, 0x63, 0x65, 0x00
	.type		__unnamed_41,@object
	.size		__unnamed_41,(__unnamed_5 - __unnamed_41)
__unnamed_41:
        /*0181*/ 	.byte	0x74, 0x68, 0x72, 0x65, 0x61, 0x64, 0x5f, 0x72, 0x65, 0x64, 0x75, 0x63, 0x65, 0x00
	.type		__unnamed_5,@object
	.size		__unnamed_5,(__unnamed_69 - __unnamed_5)
__unnamed_5:
        /*018f*/ 	.byte	0x74, 0x68, 0x72, 0x65, 0x61, 0x64, 0x5f, 0x72, 0x65, 0x64, 0x75, 0x63, 0x65, 0x00
	.type		__unnamed_69,@object
	.size		__unnamed_69,(__unnamed_37 - __unnamed_69)
__unnamed_69:
        /*019d*/ 	.byte	0x74, 0x68, 0x72, 0x65, 0x61, 0x64, 0x5f, 0x72, 0x65, 0x64, 0x75, 0x63, 0x65, 0x00
	.type		__unnamed_37,@object
	.size		__unnamed_37,(__unnamed_101 - __unnamed_37)
__unnamed_37:
        /*01ab*/ 	.byte	0x74, 0x68, 0x72, 0x65, 0x61, 0x64, 0x5f, 0x72, 0x65, 0x64, 0x75, 0x63, 0x65, 0x00
	.type		__unnamed_101,@object
	.size		__unnamed_101,(__unnamed_125 - __unnamed_101)
__unnamed_101:
        /*01b9*/ 	.byte	0x74, 0x68, 0x72, 0x65, 0x61, 0x64, 0x5f, 0x72, 0x65, 0x64, 0x75, 0x63, 0x65, 0x00
	.type		__unnamed_125,@object
	.size		__unnamed_125,(__unnamed_66 - __unnamed_125)
__unnamed_125:
        /*01c7*/ 	.byte	0x74, 0x68, 0x72, 0x65, 0x61, 0x64, 0x5f, 0x72, 0x65, 0x64, 0x75, 0x63, 0x65, 0x00
	.type		__unnamed_66,@object
	.size		__unnamed_66,(__unnamed_50 - __unnamed_66)
__unnamed_66:
        /*01d5*/ 	.byte	0x74, 0x68, 0x72, 0x65, 0x61, 0x64, 0x5f, 0x72, 0x65, 0x64, 0x75, 0x63, 0x65, 0x00
	.type		__unnamed_50,@object
	.size		__unnamed_50,(__unnamed_10 - __unnamed_50)
__unnamed_50:
        /*01e3*/ 	.byte	0x74, 0x68, 0x72, 0x65, 0x61, 0x64, 0x5f, 0x72, 0x65, 0x64, 0x75, 0x63, 0x65, 0x00
	.type		__unnamed_10,@object
	.size		__unnamed_10,(__unnamed_122 - __unnamed_10)
__unnamed_10:
        /*01f1*/ 	.byte	0x74, 0x68, 0x72, 0x65, 0x61, 0x64, 0x5f, 0x72, 0x65, 0x64, 0x75, 0x63, 0x65, 0x00
	.type		__unnamed_122,@object
	.size		__unnamed_122,(__unnamed_90 - __unnamed_122)
__unnamed_122:
        /*01ff*/ 	.byte	0x74, 0x68, 0x72, 0x65, 0x61, 0x64, 0x5f, 0x72, 0x65, 0x64, 0x75, 0x63, 0x65, 0x00
	.type		__unnamed_90,@object
	.size		__unnamed_90,($str$10 - __unnamed_90)
__unnamed_90:
        /*020d*/ 	.byte	0x74, 0x68, 0x72, 0x65, 0x61, 0x64, 0x5f, 0x72, 0x65, 0x64, 0x75, 0x63, 0x65, 0x00
	.type		$str$10,@object
	.size		$str$10,(__unnamed_118 - $str$10)
$str$10:
        /*021b*/ 	.byte	0x6e, 0x6f, 0x75, 0x74, 0x70, 0x75, 0x74, 0x73, 0x20, 0x3d, 0x3d, 0x20, 0x31, 0x00
	.type		__unnamed_118,@object
	.size		__unnamed_118,(__unnamed_14 - __unnamed_118)
__unnamed_118:
        /*0229*/ 	.byte	0x74, 0x68, 0x72, 0x65, 0x61, 0x64, 0x5f, 0x72, 0x65, 0x64, 0x75, 0x63, 0x65, 0x00
	.type		__unnamed_14,@object
	.size		__unnamed_14,(__unnamed_46 - __unnamed_14)
__unnamed_14:
        /*0237*/ 	.byte	0x74, 0x68, 0x72, 0x65, 0x61, 0x64, 0x5f, 0x72, 0x65, 0x64, 0x75, 0x63, 0x65, 0x00
	.type		__unnamed_46,@object
	.size		__unnamed_46,(__unnamed_62 - __unnamed_46)
__unnamed_46:
        /*0245*/ 	.byte	0x74, 0x68, 0x72, 0x65, 0x61, 0x64, 0x5f, 0x72, 0x65, 0x64, 0x75, 0x63, 0x65, 0x00
	.type		__unnamed_62,@object
	.size		__unnamed_62,(__unnamed_94 - __unnamed_62)
__unnamed_62:
        /*0253*/ 	.byte	0x74, 0x68, 0x72, 0x65, 0x61, 0x64, 0x5f, 0x72, 0x65, 0x64, 0x75, 0x63, 0x65, 0x00
	.type		__unnamed_94,@object
	.size		__unnamed_94,(__unnamed_132 - __unnamed_94)
__unnamed_94:
        /*0261*/ 	.byte	0x74, 0x68, 0x72, 0x65, 0x61, 0x64, 0x5f, 0x72, 0x65, 0x64, 0x75, 0x63, 0x65, 0x00
	.type		__unnamed_132,@object
	.size		__unnamed_132,(__unnamed_76 - __unnamed_132)
__unnamed_132:
        /*026f*/ 	.byte	0x74, 0x68, 0x72, 0x65, 0x61, 0x64, 0x5f, 0x72, 0x65, 0x64, 0x75, 0x63, 0x65, 0x00
	.type		__unnamed_76,@object
	.size		__unnamed_76,(__unnamed_108 - __unnamed_76)
__unnamed_76:
        /*027d*/ 	.byte	0x74, 0x68, 0x72, 0x65, 0x61, 0x64, 0x5f, 0x72, 0x65, 0x64, 0x75, 0x63, 0x65, 0x00
	.type		__unnamed_108,@object
	.size		__unnamed_108,(__unnamed_28 - __unnamed_108)
__unnamed_108:
        /*028b*/ 	.byte	0x74, 0x68, 0x72, 0x65, 0x61, 0x64, 0x5f, 0x72, 0x65, 0x64, 0x75, 0x63, 0x65, 0x00
	.type		__unnamed_28,@object
	.size		__unnamed_28,(__unnamed_80 - __unnamed_28)
__unnamed_28:
        /*0299*/ 	.byte	0x74, 0x68, 0x72, 0x65, 0x61, 0x64, 0x5f, 0x72, 0x65, 0x64, 0x75, 0x63, 0x65, 0x00
	.type		__unnamed_80,@object
	.size		__unnamed_80,(__unnamed_32 - __unnamed_80)
__unnamed_80:
        /*02a7*/ 	.byte	0x74, 0x68, 0x72, 0x65, 0x61, 0x64, 0x5f, 0x72, 0x65, 0x64, 0x75, 0x63, 0x65, 0x00
	.type		__unnamed_32,@object
	.size		__unnamed_32,(__unnamed_136 - __unnamed_32)
__unnamed_32:
        /*02b5*/ 	.byte	0x74, 0x68, 0x72, 0x65, 0x61, 0x64, 0x5f, 0x72, 0x65, 0x64, 0x75, 0x63, 0x65, 0x00
	.type		__unnamed_136,@object
	.size		__unnamed_136,(__unnamed_104 - __unnamed_136)
__unnamed_136:
        /*02c3*/ 	.byte	0x74, 0x68, 0x72, 0x65, 0x61, 0x64, 0x5f, 0x72, 0x65, 0x64, 0x75, 0x63, 0x65, 0x00
	.type		__unnamed_104,@object
	.size		__unnamed_104,(__unnamed_35 - __unnamed_104)
__unnamed_104:
        /*02d1*/ 	.byte	0x74, 0x68, 0x72, 0x65, 0x61, 0x64, 0x5f, 0x72, 0x65, 0x64, 0x75, 0x63, 0x65, 0x00
	.type		__unnamed_35,@object
	.size		__unnamed_35,(__unnamed_51 - __unnamed_35)
__unnamed_35:
        /*02df*/ 	.byte	0x61, 0x63, 0x63, 0x75, 0x6d, 0x75, 0x6c, 0x61, 0x74, 0x65, 0x5f, 0x69, 0x6e, 0x5f, 0x6f, 0x75
        /*02ef*/ 	.byte	0x74, 0x70, 0x75, 0x74, 0x00
	.type		__unnamed_51,@object
	.size		__unnamed_51,(__unnamed_11 - __unnamed_51)
__unnamed_51:
        /*02f4*/ 	.byte	0x61, 0x63, 0x63, 0x75, 0x6d, 0x75, 0x6c, 0x61, 0x74, 0x65, 0x5f, 0x69, 0x6e, 0x5f, 0x6f, 0x75
        /*0304*/ 	.byte	0x74, 0x70, 0x75, 0x74, 0x00
	.type		__unnamed_11,@object
	.size		__unnamed_11,(__unnamed_15 - __unnamed_11)
__unnamed_11:
        /*0309*/ 	.byte	0x61, 0x63, 0x63, 0x75, 0x6d, 0x75, 0x6c, 0x61, 0x74, 0x65, 0x5f, 0x69, 0x6e, 0x5f, 0x6f, 0x75
        /*0319*/ 	.byte	0x74, 0x70, 0x75, 0x74, 0x00
	.type		__unnamed_15,@object
	.size		__unnamed_15,(__unnamed_47 - __unnamed_15)
__unnamed_15:
        /*031e*/ 	.byte	0x61, 0x63, 0x63, 0x75, 0x6d, 0x75, 0x6c, 0x61, 0x74, 0x65, 0x5f, 0x69, 0x6e, 0x5f, 0x6f, 0x75
        /*032e*/ 	.byte	0x74, 0x70, 0x75, 0x74, 0x00
	.type		__unnamed_47,@object
	.size		__unnamed_47,(__unnamed_33 - __unnamed_47)
__unnamed_47:
        /*0333*/ 	.byte	0x61, 0x63, 0x63, 0x75, 0x6d, 0x75, 0x6c, 0x61, 0x74, 0x65, 0x5f, 0x69, 0x6e, 0x5f, 0x6f, 0x75
        /*0343*/ 	.byte	0x74, 0x70, 0x75, 0x74, 0x00
	.type		__unnamed_33,@object
	.size		__unnamed_33,(__unnamed_17 - __unnamed_33)
__unnamed_33:
        /*0348*/ 	.byte	0x61, 0x63, 0x63, 0x75, 0x6d, 0x75, 0x6c, 0x61, 0x74, 0x65, 0x5f, 0x69, 0x6e, 0x5f, 0x6f, 0x75
        /*0358*/ 	.byte	0x74, 0x70, 0x75, 0x74, 0x00
	.type		__unnamed_17,@object
	.size		__unnamed_17,(__unnamed_53 - __unnamed_17)
__unnamed_17:
        /*035d*/ 	.byte	0x61, 0x63, 0x63, 0x75, 0x6d, 0x75, 0x6c, 0x61, 0x74, 0x65, 0x5f, 0x69, 0x6e, 0x5f, 0x6f, 0x75
        /*036d*/ 	.byte	0x74, 0x70, 0x75, 0x74, 0x00
	.type		__unnamed_53,@object
	.size		__unnamed_53,(__unnamed_29 - __unnamed_53)
__unnamed_53:
        /*0372*/ 	.byte	0x61, 0x63, 0x63, 0x75, 0x6d, 0x75, 0x6c, 0x61, 0x74, 0x65, 0x5f, 0x69, 0x6e, 0x5f, 0x6f, 0x75
        /*0382*/ 	.byte	0x74, 0x70, 0x75, 0x74, 0x00
	.type		__unnamed_29,@object
	.size		__unnamed_29,(__unnamed_2 - __unnamed_29)
__unnamed_29:
        /*0387*/ 	.byte	0x61, 0x63, 0x63, 0x75, 0x6d, 0x75, 0x6c, 0x61, 0x74, 0x65, 0x5f, 0x69, 0x6e, 0x5f, 0x6f, 0x75
        /*0397*/ 	.byte	0x74, 0x70, 0x75, 0x74, 0x00
	.type		__unnamed_2,@object
	.size		__unnamed_2,($str$6 - __unnamed_2)
__unnamed_2:
        /*039c*/ 	.byte	0x61, 0x63, 0x63, 0x75, 0x6d, 0x75, 0x6c, 0x61, 0x74, 0x65, 0x5f, 0x69, 0x6e, 0x5f, 0x6f, 0x75
        /*03ac*/ 	.byte	0x74, 0x70, 0x75, 0x74, 0x00
	.type		$str$6,@object
	.size		$str$6,(__unnamed_42 - $str$6)
$str$6:
        /*03b1*/ 	.byte	0x6f, 0x75, 0x74, 0x70, 0x75, 0x74, 0x5f, 0x76, 0x65, 0x63, 0x5f, 0x73, 0x69, 0x7a, 0x65, 0x20
        /*03c1*/ 	.byte	0x3d, 0x3d, 0x20, 0x31, 0x00
	.type		__unnamed_42,@object
	.size		__unnamed_42,(__unnamed_26 - __unnamed_42)
__unnamed_42:
        /*03c6*/ 	.byte	0x61, 0x63, 0x63, 0x75, 0x6d, 0x75, 0x6c, 0x61, 0x74, 0x65, 0x5f, 0x69, 0x6e, 0x5f, 0x6f, 0x75
        /*03d6*/ 	.byte	0x74, 0x70, 0x75, 0x74, 0x00
	.type		__unnamed_26,@object
	.size		__unnamed_26,(__unnamed_6 - __unnamed_26)
__unnamed_26:
        /*03db*/ 	.byte	0x61, 0x63, 0x63, 0x75, 0x6d, 0x75, 0x6c, 0x61, 0x74, 0x65, 0x5f, 0x69, 0x6e, 0x5f, 0x6f, 0x75
        /*03eb*/ 	.byte	0x74, 0x70, 0x75, 0x74, 0x00
	.type		__unnamed_6,@object
	.size		__unnamed_6,(__unnamed_38 - __unnamed_6)
__unnamed_6:
        /*03f0*/ 	.byte	0x61, 0x63, 0x63, 0x75, 0x6d, 0x75, 0x6c, 0x61, 0x74, 0x65, 0x5f, 0x69, 0x6e, 0x5f, 0x6f, 0x75
        /*0400*/ 	.byte	0x74, 0x70, 0x75, 0x74, 0x00
	.type		__unnamed_38,@object
	.size		__unnamed_38,(__unnamed_20 - __unnamed_38)
__unnamed_38:
        /*0405*/ 	.byte	0x61, 0x63, 0x63, 0x75, 0x6d, 0x75, 0x6c, 0x61, 0x74, 0x65, 0x5f, 0x69, 0x6e, 0x5f, 0x6f, 0x75
        /*0415*/ 	.byte	0x74, 0x70, 0x75, 0x74, 0x00
	.type		__unnamed_20,@object
	.size		__unnamed_20,(__unnamed_44 - __unnamed_20)
__unnamed_20:
        /*041a*/ 	.byte	0x61, 0x63, 0x63, 0x75, 0x6d, 0x75, 0x6c, 0x61, 0x74, 0x65, 0x5f, 0x69, 0x6e, 0x5f, 0x6f, 0x75
        /*042a*/ 	.byte	0x74, 0x70, 0x75, 0x74, 0x00
	.type		__unnamed_44,@object
	.size		__unnamed_44,(__unnamed_8 - __unnamed_44)
__unnamed_44:
        /*042f*/ 	.byte	0x61, 0x63, 0x63, 0x75, 0x6d, 0x75, 0x6c, 0x61, 0x74, 0x65, 0x5f, 0x69, 0x6e, 0x5f, 0x6f, 0x75
        /*043f*/ 	.byte	0x74, 0x70, 0x75, 0x74, 0x00
	.type		__unnamed_8,@object
	.size		__unnamed_8,(__unnamed_24 - __unnamed_8)
__unnamed_8:
        /*0444*/ 	.byte	0x61, 0x63, 0x63, 0x75, 0x6d, 0x75, 0x6c, 0x61, 0x74, 0x65, 0x5f, 0x69, 0x6e, 0x5f, 0x6f, 0x75
        /*0454*/ 	.byte	0x74, 0x70, 0x75, 0x74, 0x00
	.type		__unnamed_24,@object
	.size		__unnamed_24,(__unnamed_131 - __unnamed_24)
__unnamed_24:
        /*0459*/ 	.byte	0x61, 0x63, 0x63, 0x75, 0x6d, 0x75, 0x6c, 0x61, 0x74, 0x65, 0x5f, 0x69, 0x6e, 0x5f, 0x6f, 0x75
        /*0469*/ 	.byte	0x74, 0x70, 0x75, 0x74, 0x00
	.type		__unnamed_131,@object
	.size		__unnamed_131,(__unnamed_3 - __unnamed_131)
__unnamed_131:
        /*046e*/ 	.byte	0x73, 0x65, 0x74, 0x5f, 0x72, 0x65, 0x73, 0x75, 0x6c, 0x74, 0x73, 0x5f, 0x74, 0x6f, 0x5f, 0x6f
        /*047e*/ 	.byte	0x75, 0x74, 0x70, 0x75, 0x74, 0x00
	.type		__unnamed_3,@object
	.size		__unnamed_3,(__unnamed_67 - __unnamed_3)
__unnamed_3:
        /*0484*/ 	.byte	0x73, 0x65, 0x74, 0x5f, 0x72, 0x65, 0x73, 0x75, 0x6c, 0x74, 0x73, 0x5f, 0x74, 0x6f, 0x5f, 0x6f
        /*0494*/ 	.byte	0x75, 0x74, 0x70, 0x75, 0x74, 0x00
	.type		__unnamed_67,@object
	.size		__unnamed_67,(__unnamed_75 - __unnamed_67)
__unnamed_67:
        /*049a*/ 	.byte	0x73, 0x65, 0x74, 0x5f, 0x72, 0x65, 0x73, 0x75, 0x6c, 0x74, 0x73, 0x5f, 0x74, 0x6f, 0x5f, 0x6f
        /*04aa*/ 	.byte	0x75, 0x74, 0x70, 0x75, 0x74, 0x00
	.type		__unnamed_75,@object
	.size		__unnamed_75,(__unnamed_43 - __unnamed_75)
__unnamed_75:
        /*04b0*/ 	.byte	0x73, 0x65, 0x74, 0x5f, 0x72, 0x65, 0x73, 0x75, 0x6c, 0x74, 0x73, 0x5f, 0x74, 0x6f, 0x5f, 0x6f
        /*04c0*/ 	.byte	0x75, 0x74, 0x70, 0x75, 0x74, 0x00
	.type		__unnamed_43,@object
	.size		__unnamed_43,(__unnamed_123 - __unnamed_43)
__unnamed_43:
        /*04c6*/ 	.byte	0x73, 0x65, 0x74, 0x5f, 0x72, 0x65, 0x73, 0x75, 0x6c, 0x74, 0x73, 0x5f, 0x74, 0x6f, 0x5f, 0x6f
        /*04d6*/ 	.byte	0x75, 0x74, 0x70, 0x75, 0x74, 0x00
	.type		__unnamed_123,@object
	.size		__unnamed_123,(__unnamed_27 - __unnamed_123)
__unnamed_123:
        /*04dc*/ 	.byte	0x73, 0x65, 0x74, 0x5f, 0x72, 0x65, 0x73, 0x75, 0x6c, 0x74, 0x73, 0x5f, 0x74, 0x6f, 0x5f, 0x6f
        /*04ec*/ 	.byte	0x75, 0x74, 0x70, 0x75, 0x74, 0x00
	.type		__unnamed_27,@object
	.size		__unnamed_27,(__unnamed_91 - __unnamed_27)
__unnamed_27:
        /*04f2*/ 	.byte	0x73, 0x65, 0x74, 0x5f, 0x72, 0x65, 0x73, 0x75, 0x6c, 0x74, 0x73, 0x5f, 0x74, 0x6f, 0x5f, 0x6f
        /*0502*/ 	.byte	0x75, 0x74, 0x70, 0x75, 0x74, 0x00
	.type		__unnamed_91,@object
	.size		__unnamed_91,(__unnamed_7 - __unnamed_91)
__unnamed_91:
        /*0508*/ 	.byte	0x73, 0x65, 0x74, 0x5f, 0x72, 0x65, 0x73, 0x75, 0x6c, 0x74, 0x73, 0x5f, 0x74, 0x6f, 0x5f, 0x6f
        /*0518*/ 	.byte	0x75, 0x74, 0x70, 0x75, 0x74, 0x00
	.type		__unnamed_7,@object
	.size		__unnamed_7,(__unnamed_39 - __unnamed_7)
__unnamed_7:
        /*051e*/ 	.byte	0x73, 0x65, 0x74, 0x5f, 0x72, 0x65, 0x73, 0x75, 0x6c, 0x74, 0x73, 0x5f, 0x74, 0x6f, 0x5f, 0x6f
        /*052e*/ 	.byte	0x75, 0x74, 0x70, 0x75, 0x74, 0x00
	.type		__unnamed_39,@object
	.size		__unnamed_39,(__unnamed_103 - __unnamed_39)
__unnamed_39:
        /*0534*/ 	.byte	0x73, 0x65, 0x74, 0x5f, 0x72, 0x65, 0x73, 0x75, 0x6c, 0x74, 0x73, 0x5f, 0x74, 0x6f, 0x5f, 0x6f
        /*0544*/ 	.byte	0x75, 0x74, 0x70, 0x75, 0x74, 0x00
	.type		__unnamed_103,@object
	.size		__unnamed_103,(__unnamed_119 - __unnamed_103)
__unnamed_103:
        /*054a*/ 	.byte	0x73, 0x65, 0x74, 0x5f, 0x72, 0x65, 0x73, 0x75, 0x6c, 0x74, 0x73, 0x5f, 0x74, 0x6f, 0x5f, 0x6f
        /*055a*/ 	.byte	0x75, 0x74, 0x70, 0x75, 0x74, 0x00
	.type		__unnamed_119,@object
	.size		__unnamed_119,(__unnamed_63 - __unnamed_119)
__unnamed_119:
        /*0560*/ 	.byte	0x73, 0x65, 0x74, 0x5f, 0x72, 0x65, 0x73, 0x75, 0x6c, 0x74, 0x73, 0x5f, 0x74, 0x6f, 0x5f, 0x6f
        /*0570*/ 	.byte	0x75, 0x74, 0x70, 0x75, 0x74, 0x00
	.type		__unnamed_63,@object
	.size		__unnamed_63,(__unnamed_95 - __unnamed_63)
__unnamed_63:
        /*0576*/ 	.byte	0x73, 0x65, 0x74, 0x5f, 0x72, 0x65, 0x73, 0x75, 0x6c, 0x74, 0x73, 0x5f, 0x74, 0x6f, 0x5f, 0x6f
        /*0586*/ 	.byte	0x75, 0x74, 0x70, 0x75, 0x74, 0x00
	.type		__unnamed_95,@object
	.size		__unnamed_95,(__unnamed_145 - __unnamed_95)
__unnamed_95:
        /*058c*/ 	.byte	0x73, 0x65, 0x74, 0x5f, 0x72, 0x65, 0x73, 0x75, 0x6c, 0x74, 0x73, 0x5f, 0x74, 0x6f, 0x5f, 0x6f
        /*059c*/ 	.byte	0x75, 0x74, 0x70, 0x75, 0x74, 0x00
	.type		__unnamed_145,@object
	.size		__unnamed_145,(__unnamed_81 - __unnamed_145)
__unnamed_145:
        /*05a2*/ 	.byte	0x73, 0x65, 0x74, 0x5f, 0x72, 0x65, 0x73, 0x75, 0x6c, 0x74, 0x73, 0x5f, 0x74, 0x6f, 0x5f, 0x6f
        /*05b2*/ 	.byte	0x75, 0x74, 0x70, 0x75, 0x74, 0x00
	.type		__unnamed_81,@object
	.size		__unnamed_81,(__unnamed_137 - __unnamed_81)
__unnamed_81:
        /*05b8*/ 	.byte	0x73, 0x65, 0x74, 0x5f, 0x72, 0x65, 0x73, 0x75, 0x6c, 0x74, 0x73, 0x5f, 0x74, 0x6f, 0x5f, 0x6f
        /*05c8*/ 	.byte	0x75, 0x74, 0x70, 0x75, 0x74, 0x00
	.type		__unnamed_137,@object
	.size		__unnamed_137,(__unnamed_9 - __unnamed_137)
__unnamed_137:
        /*05ce*/ 	.byte	0x73, 0x65, 0x74, 0x5f, 0x72, 0x65, 0x73, 0x75, 0x6c, 0x74, 0x73, 0x5f, 0x74, 0x6f, 0x5f, 0x6f
        /*05de*/ 	.byte	0x75, 0x74, 0x70, 0x75, 0x74, 0x00
	.type		__unnamed_9,@object
	.size		__unnamed_9,(__unnamed_105 - __unnamed_9)
__unnamed_9:
        /*05e4*/ 	.byte	0x73, 0x65, 0x74, 0x5f, 0x72, 0x65, 0x73, 0x75, 0x6c, 0x74, 0x73, 0x5f, 0x74, 0x6f, 0x5f, 0x6f
        /*05f4*/ 	.byte	0x75, 0x74, 0x70, 0x75, 0x74, 0x00
	.type		__unnamed_105,@object
	.size		__unnamed_105,(__unnamed_25 - __unnamed_105)
__unnamed_105:
        /*05fa*/ 	.byte	0x73, 0x65, 0x74, 0x5f, 0x72, 0x65, 0x73, 0x75, 0x6c, 0x74, 0x73, 0x5f, 0x74, 0x6f, 0x5f, 0x6f
        /*060a*/ 	.byte	0x75, 0x74, 0x70, 0x75, 0x74, 0x00
	.type		__unnamed_25,@object
	.size		__unnamed_25,(__unnamed_89 - __unnamed_25)
__unnamed_25:
        /*0610*/ 	.byte	0x73, 0x65, 0x74, 0x5f, 0x72, 0x65, 0x73, 0x75, 0x6c, 0x74, 0x73, 0x5f, 0x74, 0x6f, 0x5f, 0x6f
        /*0620*/ 	.byte	0x75, 0x74, 0x70, 0x75, 0x74, 0x00
	.type		__unnamed_89,@object
	.size		__unnamed_89,(__unnamed_133 - __unnamed_89)
__unnamed_89:
        /*0626*/ 	.byte	0x73, 0x65, 0x74, 0x5f, 0x72, 0x65, 0x73, 0x75, 0x6c, 0x74, 0x73, 0x5f, 0x74, 0x6f, 0x5f, 0x6f
        /*0636*/ 	.byte	0x75, 0x74, 0x70, 0x75, 0x74, 0x00
	.type		__unnamed_133,@object
	.size		__unnamed_133,(__unnamed_21 - __unnamed_133)
__unnamed_133:
        /*063c*/ 	.byte	0x73, 0x65, 0x74, 0x5f, 0x72, 0x65, 0x73, 0x75, 0x6c, 0x74, 0x73, 0x5f, 0x74, 0x6f, 0x5f, 0x6f
        /*064c*/ 	.byte	0x75, 0x74, 0x70, 0x75, 0x74, 0x00
	.type		__unnamed_21,@object
	.size		__unnamed_21,(__unnamed_117 - __unnamed_21)
__unnamed_21:
        /*0652*/ 	.byte	0x73, 0x65, 0x74, 0x5f, 0x72, 0x65, 0x73, 0x75, 0x6c, 0x74, 0x73, 0x5f, 0x74, 0x6f, 0x5f, 0x6f
        /*0662*/ 	.byte	0x75, 0x74, 0x70, 0x75, 0x74, 0x00
	.type		__unnamed_117,@object
	.size		__unnamed_117,(__unnamed_77 - __unnamed_117)
__unnamed_117:
        /*0668*/ 	.byte	0x73, 0x65, 0x74, 0x5f, 0x72, 0x65, 0x73, 0x75, 0x6c, 0x74, 0x73, 0x5f, 0x74, 0x6f, 0x5f, 0x6f
        /*0678*/ 	.byte	0x75, 0x74, 0x70, 0x75, 0x74, 0x00
	.type		__unnamed_77,@object
	.size		__unnamed_77,(__unnamed_45 - __unnamed_77)
__unnamed_77:
        /*067e*/ 	.byte	0x73, 0x65, 0x74, 0x5f, 0x72, 0x65, 0x73, 0x75, 0x6c, 0x74, 0x73, 0x5f, 0x74, 0x6f, 0x5f, 0x6f
        /*068e*/ 	.byte	0x75, 0x74, 0x70, 0x75, 0x74, 0x00
	.type		__unnamed_45,@object
	.size		__unnamed_45,(__unnamed_109 - __unnamed_45)
__unnamed_45:
        /*0694*/ 	.byte	0x73, 0x65, 0x74, 0x5f, 0x72, 0x65, 0x73, 0x75, 0x6c, 0x74, 0x73, 0x5f, 0x74, 0x6f, 0x5f, 0x6f
        /*06a4*/ 	.byte	0x75, 0x74, 0x70, 0x75, 0x74, 0x00
	.type		__unnamed_109,@object
	.size		__unnamed_109,(__unnamed_61 - __unnamed_109)
__unnamed_109:
        /*06aa*/ 	.byte	0x73, 0x65, 0x74, 0x5f, 0x72, 0x65, 0x73, 0x75, 0x6c, 0x74, 0x73, 0x5f, 0x74, 0x6f, 0x5f, 0x6f
        /*06ba*/ 	.byte	0x75, 0x74, 0x70, 0x75, 0x74, 0x00
	.type		__unnamed_61,@object
	.size		__unnamed_61,(__unnamed_130 - __unnamed_61)
__unnamed_61:
        /*06c0*/ 	.byte	0x73, 0x65, 0x74, 0x5f, 0x72, 0x65, 0x73, 0x75, 0x6c, 0x74, 0x73, 0x5f, 0x74, 0x6f, 0x5f, 0x6f
        /*06d0*/ 	.byte	0x75, 0x74, 0x70, 0x75, 0x74, 0x00
	.type		__unnamed_130,@object
	.size		__unnamed_130,(__unnamed_34 - __unnamed_130)
__unnamed_130:
        /*06d6*/ 	.byte	0x73, 0x65, 0x74, 0x5f, 0x72, 0x65, 0x73, 0x75, 0x6c, 0x74, 0x73, 0x5f, 0x74, 0x6f, 0x5f, 0x6f
        /*06e6*/ 	.byte	0x75, 0x74, 0x70, 0x75, 0x74, 0x00
	.type		__unnamed_34,@object
	.size		__unnamed_34,(__unnamed_98 - __unnamed_34)
__unnamed_34:
        /*06ec*/ 	.byte	0x73, 0x65, 0x74, 0x5f, 0x72, 0x65, 0x73, 0x75, 0x6c, 0x74, 0x73, 0x5f, 0x74, 0x6f, 0x5f, 0x6f
        /*06fc*/ 	.byte	0x75, 0x74, 0x70, 0x75, 0x74, 0x00
	.type		__unnamed_98,@object
	.size		__unnamed_98,(__unnamed_18 - __unnamed_98)
__unnamed_98:
        /*0702*/ 	.byte	0x73, 0x65, 0x74, 0x5f, 0x72, 0x65, 0x73, 0x75, 0x6c, 0x74, 0x73, 0x5f, 0x74, 0x6f, 0x5f, 0x6f
        /*0712*/ 	.byte	0x75, 0x74, 0x70, 0x75, 0x74, 0x00
	.type		__unnamed_18,@object
	.size		__unnamed_18,(__unnamed_82 - __unnamed_18)
__unnamed_18:
        /*0718*/ 	.byte	0x73, 0x65, 0x74, 0x5f, 0x72, 0x65, 0x73, 0x75, 0x6c, 0x74, 0x73, 0x5f, 0x74, 0x6f, 0x5f, 0x6f
        /*0728*/ 	.byte	0x75, 0x74, 0x70, 0x75, 0x74, 0x00
	.type		__unnamed_82,@object
	.size		__unnamed_82,(__unnamed_138 - __unnamed_82)
__unnamed_82:
        /*072e*/ 	.byte	0x73, 0x65, 0x74, 0x5f, 0x72, 0x65, 0x73, 0x75, 0x6c, 0x74, 0x73, 0x5f, 0x74, 0x6f, 0x5f, 0x6f
        /*073e*/ 	.byte	0x75, 0x74, 0x70, 0x75, 0x74, 0x00
	.type		__unnamed_138,@object
	.size		__unnamed_138,(__unnamed_74 - __unnamed_138)
__unnamed_138:
        /*0744*/ 	.byte	0x73, 0x65, 0x74, 0x5f, 0x72, 0x65, 0x73, 0x75, 0x6c, 0x74, 0x73, 0x5f, 0x74, 0x6f, 0x5f, 0x6f
        /*0754*/ 	.byte	0x75, 0x74, 0x70, 0x75, 0x74, 0x00
	.type		__unnamed_74,@object
	.size		__unnamed_74,(__unnamed_70 - __unnamed_74)
__unnamed_74:
        /*075a*/ 	.byte	0x73, 0x65, 0x74, 0x5f, 0x72, 0x65, 0x73, 0x75, 0x6c, 0x74, 0x73, 0x5f, 0x74, 0x6f, 0x5f, 0x6f
        /*076a*/ 	.byte	0x75, 0x74, 0x70, 0x75, 0x74, 0x00
	.type		__unnamed_70,@object
	.size		__unnamed_70,(__unnamed_102 - __unnamed_70)
__unnamed_70:
        /*0770*/ 	.byte	0x73, 0x65, 0x74, 0x5f, 0x72, 0x65, 0x73, 0x75, 0x6c, 0x74, 0x73, 0x5f, 0x74, 0x6f, 0x5f, 0x6f
        /*0780*/ 	.byte	0x75, 0x74, 0x70, 0x75, 0x74, 0x00
	.type		__unnamed_102,@object
	.size		__unnamed_102,(__unnamed_54 - __unnamed_102)
__unnamed_102:
        /*0786*/ 	.byte	0x73, 0x65, 0x74, 0x5f, 0x72, 0x65, 0x73, 0x75, 0x6c, 0x74, 0x73, 0x5f, 0x74, 0x6f, 0x5f, 0x6f
        /*0796*/ 	.byte	0x75, 0x74, 0x70, 0x75, 0x74, 0x00
	.type		__unnamed_54,@object
	.size		__unnamed_54,(__unnamed_110 - __unnamed_54)
__unnamed_54:
        /*079c*/ 	.byte	0x73, 0x65, 0x74, 0x5f, 0x72, 0x65, 0x73, 0x75, 0x6c, 0x74, 0x73, 0x5f, 0x74, 0x6f, 0x5f, 0x6f
        /*07ac*/ 	.byte	0x75, 0x74, 0x70, 0x75, 0x74, 0x00
	.type		__unnamed_110,@object
	.size		__unnamed_110,(__unnamed_126 - __unnamed_110)
__unnamed_110:
        /*07b2*/ 	.byte	0x73, 0x65, 0x74, 0x5f, 0x72, 0x65, 0x73, 0x75, 0x6c, 0x74, 0x73, 0x5f, 0x74, 0x6f, 0x5f, 0x6f
        /*07c2*/ 	.byte	0x75, 0x74, 0x70, 0x75, 0x74, 0x00
	.type		__unnamed_126,@object
	.size		__unnamed_126,(__unnamed_30 - __unnamed_126)
__unnamed_126:
        /*07c8*/ 	.byte	0x73, 0x65, 0x74, 0x5f, 0x72, 0x65, 0x73, 0x75, 0x6c, 0x74, 0x73, 0x5f, 0x74, 0x6f, 0x5f, 0x6f
        /*07d8*/ 	.byte	0x75, 0x74, 0x70, 0x75, 0x74, 0x00
	.type		__unnamed_30,@object
	.size		__unnamed_30,(__unnamed_68 - __unnamed_30)
__unnamed_30:
        /*07de*/ 	.byte	0x73, 0x65, 0x74, 0x5f, 0x72, 0x65, 0x73, 0x75, 0x6c, 0x74, 0x73, 0x5f, 0x74, 0x6f, 0x5f, 0x6f
        /*07ee*/ 	.byte	0x75, 0x74, 0x70, 0x75, 0x74, 0x00
	.type		__unnamed_68,@object
	.size		__unnamed_68,(__unnamed_36 - __unnamed_68)
__unnamed_68:
        /*07f4*/ 	.byte	0x73, 0x65, 0x74, 0x5f, 0x72, 0x65, 0x73, 0x75, 0x6c, 0x74, 0x73, 0x5f, 0x74, 0x6f, 0x5f, 0x6f
        /*0804*/ 	.byte	0x75, 0x74, 0x70, 0x75, 0x74, 0x00
	.type		__unnamed_36,@object
	.size		__unnamed_36,(__unnamed_84 - __unnamed_36)
__unnamed_36:
        /*080a*/ 	.byte	0x73, 0x65, 0x74, 0x5f, 0x72, 0x65, 0x73, 0x75, 0x6c, 0x74, 0x73, 0x5f, 0x74, 0x6f, 0x5f, 0x6f
        /*081a*/ 	.byte	0x75, 0x74, 0x70, 0x75, 0x74, 0x00
	.type		__unnamed_84,@object
	.size		__unnamed_84,(__unnamed_52 - __unnamed_84)
__unnamed_84:
        /*0820*/ 	.byte	0x73, 0x65, 0x74, 0x5f, 0x72, 0x65, 0x73, 0x75, 0x6c, 0x74, 0x73, 0x5f, 0x74, 0x6f, 0x5f, 0x6f
        /*0830*/ 	.byte	0x75, 0x74, 0x70, 0x75, 0x74, 0x00
	.type		__unnamed_52,@object
	.size		__unnamed_52,(__unnamed_116 - __unnamed_52)
__unnamed_52:
        /*0836*/ 	.byte	0x73, 0x65, 0x74, 0x5f, 0x72, 0x65, 0x73, 0x75, 0x6c, 0x74, 0x73, 0x5f, 0x74, 0x6f, 0x5f, 0x6f
        /*0846*/ 	.byte	0x75, 0x74, 0x70, 0x75, 0x74, 0x00
	.type		__unnamed_116,@object
	.size		__unnamed_116,(__unnamed_140 - __unnamed_116)
__unnamed_116:
        /*084c*/ 	.byte	0x73, 0x65, 0x74, 0x5f, 0x72, 0x65, 0x73, 0x75, 0x6c, 0x74, 0x73, 0x5f, 0x74, 0x6f, 0x5f, 0x6f
        /*085c*/ 	.byte	0x75, 0x74, 0x70, 0x75, 0x74, 0x00
	.type		__unnamed_140,@object
	.size		__unnamed_140,(__unnamed_12 - __unnamed_140)
__unnamed_140:
        /*0862*/ 	.byte	0x73, 0x65, 0x74, 0x5f, 0x72, 0x65, 0x73, 0x75, 0x6c, 0x74, 0x73, 0x5f, 0x74, 0x6f, 0x5f, 0x6f
        /*0872*/ 	.byte	0x75, 0x74, 0x70, 0x75, 0x74, 0x00
	.type		__unnamed_12,@object
	.size		__unnamed_12,(__unnamed_60 - __unnamed_12)
__unnamed_12:
        /*0878*/ 	.byte	0x73, 0x65, 0x74, 0x5f, 0x72, 0x65, 0x73, 0x75, 0x6c, 0x74, 0x73, 0x5f, 0x74, 0x6f, 0x5f, 0x6f
        /*0888*/ 	.byte	0x75, 0x74, 0x70, 0x75, 0x74, 0x00
	.type		__unnamed_60,@object
	.size		__unnamed_60,(__unnamed_124 - __unnamed_60)
__unnamed_60:
        /*088e*/ 	.byte	0x73, 0x65, 0x74, 0x5f, 0x72, 0x65, 0x73, 0x75, 0x6c, 0x74, 0x73, 0x5f, 0x74, 0x6f, 0x5f, 0x6f
        /*089e*/ 	.byte	0x75, 0x74, 0x70, 0x75, 0x74, 0x00
	.type		__unnamed_124,@object
	.size		__unnamed_124,(__unnamed_144 - __unnamed_124)
__unnamed_124:
        /*08a4*/ 	.byte	0x73, 0x65, 0x74, 0x5f, 0x72, 0x65, 0x73, 0x75, 0x6c, 0x74, 0x73, 0x5f, 0x74, 0x6f, 0x5f, 0x6f
        /*08b4*/ 	.byte	0x75, 0x74, 0x70, 0x75, 0x74, 0x00
	.type		__unnamed_144,@object
	.size		__unnamed_144,(__unnamed_16 - __unnamed_144)
__unnamed_144:
        /*08ba*/ 	.byte	0x73, 0x65, 0x74, 0x5f, 0x72, 0x65, 0x73, 0x75, 0x6c, 0x74, 0x73, 0x5f, 0x74, 0x6f, 0x5f, 0x6f
        /*08ca*/ 	.byte	0x75, 0x74, 0x70, 0x75, 0x74, 0x00
	.type		__unnamed_16,@object
	.size		__unnamed_16,(__unnamed_48 - __unnamed_16)
__unnamed_16:
        /*08d0*/ 	.byte	0x73, 0x65, 0x74, 0x5f, 0x72, 0x65, 0x73, 0x75, 0x6c, 0x74, 0x73, 0x5f, 0x74, 0x6f, 0x5f, 0x6f
        /*08e0*/ 	.byte	0x75, 0x74, 0x70, 0x75, 0x74, 0x00
	.type		__unnamed_48,@object
	.size		__unnamed_48,(__unnamed_112 - __unnamed_48)
__unnamed_48:
        /*08e6*/ 	.byte	0x73, 0x65, 0x74, 0x5f, 0x72, 0x65, 0x73, 0x75, 0x6c, 0x74, 0x73, 0x5f, 0x74, 0x6f, 0x5f, 0x6f
        /*08f6*/ 	.byte	0x75, 0x74, 0x70, 0x75, 0x74, 0x00
	.type		__unnamed_112,@object
	.size		__unnamed_112,(__unnamed_96 - __unnamed_112)
__unnamed_112:
        /*08fc*/ 	.byte	0x73, 0x65, 0x74, 0x5f, 0x72, 0x65, 0x73, 0x75, 0x6c, 0x74, 0x73, 0x5f, 0x74, 0x6f, 0x5f, 0x6f
        /*090c*/ 	.byte	0x75, 0x74, 0x70, 0x75, 0x74, 0x00
	.type		__unnamed_96,@object
	.size		__unnamed_96,(__unnamed_56 - __unnamed_96)
__unnamed_96:
        /*0912*/ 	.byte	0x73, 0x65, 0x74, 0x5f, 0x72, 0x65, 0x73, 0x75, 0x6c, 0x74, 0x73, 0x5f, 0x74, 0x6f, 0x5f, 0x6f
        /*0922*/ 	.byte	0x75, 0x74, 0x70, 0x75, 0x74, 0x00
	.type		__unnamed_56,@object
	.size		__unnamed_56,(__unnamed_88 - __unnamed_56)
__unnamed_56:
        /*0928*/ 	.byte	0x73, 0x65, 0x74, 0x5f, 0x72, 0x65, 0x73, 0x75, 0x6c, 0x74, 0x73, 0x5f, 0x74, 0x6f, 0x5f, 0x6f
        /*0938*/ 	.byte	0x75, 0x74, 0x70, 0x75, 0x74, 0x00
	.type		__unnamed_88,@object
	.size		__unnamed_88,(__unnamed_107 - __unnamed_88)
__unnamed_88:
        /*093e*/ 	.byte	0x73, 0x65, 0x74, 0x5f, 0x72, 0x65, 0x73, 0x75, 0x6c, 0x74, 0x73, 0x5f, 0x74, 0x6f, 0x5f, 0x6f
        /*094e*/ 	.byte	0x75, 0x74, 0x70, 0x75, 0x74, 0x00
	.type		__unnamed_107,@object
	.size		__unnamed_107,(__unnamed_135 - __unnamed_107)
__unnamed_107:
        /*0954*/ 	.byte	0x67, 0x65, 0x74, 0x5f, 0x61, 0x63, 0x63, 0x75, 0x6d, 0x75, 0x6c, 0x61, 0x74, 0x65, 0x64, 0x5f
        /*0964*/ 	.byte	0x6f, 0x75, 0x74, 0x70, 0x75, 0x74, 0x00
	.type		__unnamed_135,@object
	.size		__unnamed_135,(__unnamed_79 - __unnamed_135)
__unnamed_135:
        /*096b*/ 	.byte	0x67, 0x65, 0x74, 0x5f, 0x61, 0x63, 0x63, 0x75, 0x6d, 0x75, 0x6c, 0x61, 0x74, 0x65, 0x64, 0x5f
        /*097b*/ 	.byte	0x6f, 0x75, 0x74, 0x70, 0x75, 0x74, 0x00
	.type		__unnamed_79,@object
	.size		__unnamed_79,(__unnamed_31 - __unnamed_79)
__unnamed_79:
        /*0982*/ 	.byte	0x67, 0x65, 0x74, 0x5f, 0x61, 0x63, 0x63, 0x75, 0x6d, 0x75, 0x6c, 0x61, 0x74, 0x65, 0x64, 0x5f
        /*0992*/ 	.byte	0x6f, 0x75, 0x74, 0x70, 0x75, 0x74, 0x00
	.type		__unnamed_31,@object
	.size		__unnamed_31,(__unnamed_65 - __unnamed_31)
__unnamed_31:
        /*0999*/ 	.byte	0x67, 0x65, 0x74, 0x5f, 0x61, 0x63, 0x63, 0x75, 0x6d, 0x75, 0x6c, 0x61, 0x74, 0x65, 0x64, 0x5f
        /*09a9*/ 	.byte	0x6f, 0x75, 0x74, 0x70, 0x75, 0x74, 0x00
	.type		__unnamed_65,@object
	.size		__unnamed_65,(__unnamed_49 - __unnamed_65)
__unnamed_65:
        /*09b0*/ 	.byte	0x67, 0x65, 0x74, 0x5f, 0x61, 0x63, 0x63, 0x75, 0x6d, 0x75, 0x6c, 0x61, 0x74, 0x65, 0x64, 0x5f
        /*09c0*/ 	.byte	0x6f, 0x75, 0x74, 0x70, 0x75, 0x74, 0x00
	.type		__unnamed_49,@object
	.size		__unnamed_49,(__unnamed_121 - __unnamed_49)
__unnamed_49:
        /*09c7*/ 	.byte	0x67, 0x65, 0x74, 0x5f, 0x61, 0x63, 0x63, 0x75, 0x6d, 0x75, 0x6c, 0x61, 0x74, 0x65, 0x64, 0x5f
        /*09d7*/ 	.byte	0x6f, 0x75, 0x74, 0x70, 0x75, 0x74, 0x00
	.type		__unnamed_121,@object
	.size		__unnamed_121,(__unnamed_13 - __unnamed_121)
__unnamed_121:
        /*09de*/ 	.byte	0x67, 0x65, 0x74, 0x5f, 0x61, 0x63, 0x63, 0x75, 0x6d, 0x75, 0x6c, 0x61, 0x74, 0x65, 0x64, 0x5f
        /*09ee*/ 	.byte	0x6f, 0x75, 0x74, 0x70, 0x75, 0x74, 0x00
	.type		__unnamed_13,@object
	.size		__unnamed_13,(__unnamed_93 - __unnamed_13)
__unnamed_13:
        /*09f5*/ 	.byte	0x67, 0x65, 0x74, 0x5f, 0x61, 0x63, 0x63, 0x75, 0x6d, 0x75, 0x6c, 0x61, 0x74, 0x65, 0x64, 0x5f
        /*0a05*/ 	.byte	0x6f, 0x75, 0x74, 0x70, 0x75, 0x74, 0x00
	.type		__unnamed_93,@object
	.size		__unnamed_93,(__unnamed_114 - __unnamed_93)
__unnamed_93:
        /*0a0c*/ 	.byte	0x67, 0x65, 0x74, 0x5f, 0x61, 0x63, 0x63, 0x75, 0x6d, 0x75, 0x6c, 0x61, 0x74, 0x65, 0x64, 0x5f
        /*0a1c*/ 	.byte	0x6f, 0x75, 0x74, 0x70, 0x75, 0x74, 0x00
	.type		__unnamed_114,@object
	.size		__unnamed_114,(__unnamed_58 - __unnamed_114)
__unnamed_114:
        /*0a23*/ 	.byte	0x67, 0x65, 0x74, 0x5f, 0x61, 0x63, 0x63, 0x75, 0x6d, 0x75, 0x6c, 0x61, 0x74, 0x65, 0x64, 0x5f
        /*0a33*/ 	.byte	0x6f, 0x75, 0x74, 0x70, 0x75, 0x74, 0x00
	.type		__unnamed_58,@object
	.size		__unnamed_58,(__unnamed_22 - __unnamed_58)
__unnamed_58:
        /*0a3a*/ 	.byte	0x67, 0x65, 0x74, 0x5f, 0x61, 0x63, 0x63, 0x75, 0x6d, 0x75, 0x6c, 0x61, 0x74, 0x65, 0x64, 0x5f
        /*0a4a*/ 	.byte	0x6f, 0x75, 0x74, 0x70, 0x75, 0x74, 0x00
	.type		__unnamed_22,@object
	.size		__unnamed_22,(__unnamed_86 - __unnamed_22)
__unnamed_22:
        /*0a51*/ 	.byte	0x67, 0x65, 0x74, 0x5f, 0x61, 0x63, 0x63, 0x75, 0x6d, 0x75, 0x6c, 0x61, 0x74, 0x65, 0x64, 0x5f
        /*0a61*/ 	.byte	0x6f, 0x75, 0x74, 0x70, 0x75, 0x74, 0x00
	.type		__unnamed_86,@object
	.size		__unnamed_86,(__unnamed_142 - __unnamed_86)
__unnamed_86:
        /*0a68*/ 	.byte	0x67, 0x65, 0x74, 0x5f, 0x61, 0x63, 0x63, 0x75, 0x6d, 0x75, 0x6c, 0x61, 0x74, 0x65, 0x64, 0x5f
        /*0a78*/ 	.byte	0x6f, 0x75, 0x74, 0x70, 0x75, 0x74, 0x00
	.type		__unnamed_142,@object
	.size		__unnamed_142,(__unnamed_4 - __unnamed_142)
__unnamed_142:
        /*0a7f*/ 	.byte	0x67, 0x65, 0x74, 0x5f, 0x61, 0x63, 0x63, 0x75, 0x6d, 0x75, 0x6c, 0x61, 0x74, 0x65, 0x64, 0x5f
        /*0a8f*/ 	.byte	0x6f, 0x75, 0x74, 0x70, 0x75, 0x74, 0x00
	.type		__unnamed_4,@object
	.size		__unnamed_4,(__unnamed_100 - __unnamed_4)
__unnamed_4:
        /*0a96*/ 	.byte	0x67, 0x65, 0x74, 0x5f, 0x61, 0x63, 0x63, 0x75, 0x6d, 0x75, 0x6c, 0x61, 0x74, 0x65, 0x64, 0x5f
        /*0aa6*/ 	.byte	0x6f, 0x75, 0x74, 0x70, 0x75, 0x74, 0x00
	.type		__unnamed_100,@object
	.size		__unnamed_100,(__unnamed_128 - __unnamed_100)
__unnamed_100:
        /*0aad*/ 	.byte	0x67, 0x65, 0x74, 0x5f, 0x61, 0x63, 0x63, 0x75, 0x6d, 0x75, 0x6c, 0x61, 0x74, 0x65, 0x64, 0x5f
        /*0abd*/ 	.byte	0x6f, 0x75, 0x74, 0x70, 0x75, 0x74, 0x00
	.type		__unnamed_128,@object
	.size		__unnamed_128,(__unnamed_72 - __unnamed_128)
__unnamed_128:
        /*0ac4*/ 	.byte	0x67, 0x65, 0x74, 0x5f, 0x61, 0x63, 0x63, 0x75, 0x6d, 0x75, 0x6c, 0x61, 0x74, 0x65, 0x64, 0x5f
        /*0ad4*/ 	.byte	0x6f, 0x75, 0x74, 0x70, 0x75, 0x74, 0x00
	.type		__unnamed_72,@object
	.size		__unnamed_72,(__unnamed_40 - __unnamed_72)
__unnamed_72:
        /*0adb*/ 	.byte	0x67, 0x65, 0x74, 0x5f, 0x61, 0x63, 0x63, 0x75, 0x6d, 0x75, 0x6c, 0x61, 0x74, 0x65, 0x64, 0x5f
        /*0aeb*/ 	.byte	0x6f, 0x75, 0x74, 0x70, 0x75, 0x74, 0x00
	.type		__unnamed_40,@object
	.size		__unnamed_40,($str$7 - __unnamed_40)
__unnamed_40:
        /*0af2*/ 	.byte	0x67, 0x65, 0x74, 0x5f, 0x61, 0x63, 0x63, 0x75, 0x6d, 0x75, 0x6c, 0x61, 0x74, 0x65, 0x64, 0x5f
        /*0b02*/ 	.byte	0x6f, 0x75, 0x74, 0x70, 0x75, 0x74, 0x00
	.type		$str$7,@object
	.size		$str$7,(.L_174 - $str$7)
$str$7:
        /*0b09*/ 	.byte	0x2f, 0x72, 0x6f, 0x6f, 0x74, 0x2f, 0x2e, 0x70, 0x79, 0x65, 0x6e, 0x76, 0x2f, 0x76, 0x65, 0x72
        /*0b19*/ 	.byte	0x73, 0x69, 0x6f, 0x6e, 0x73, 0x2f, 0x33, 0x2e, 0x31, 0x33, 0x2e, 0x31, 0x32, 0x2f, 0x6c, 0x69
        /*0b29*/ 	.byte	0x62, 0x2f, 0x70, 0x79, 0x74, 0x68, 0x6f, 0x6e, 0x33, 0x2e, 0x31, 0x33, 0x2f, 0x73, 0x69, 0x74
        /*0b39*/ 	.byte	0x65, 0x2d, 0x70, 0x61, 0x63, 0x6b, 0x61, 0x67, 0x65, 0x73, 0x2f, 0x74, 0x6f, 0x72, 0x63, 0x68
        /*0b49*/ 	.byte	0x2f, 0x69, 0x6e, 0x63, 0x6c, 0x75, 0x64, 0x65, 0x2f, 0x41, 0x54, 0x65, 0x6e, 0x2f, 0x6e, 0x61
        /*0b59*/ 	.byte	0x74, 0x69, 0x76, 0x65, 0x2f, 0x63, 0x75, 0x64, 0x61, 0x2f, 0x52, 0x65, 0x64, 0x75, 0x63, 0x65
        /*0b69*/ 	.byte	0x2e, 0x63, 0x75, 0x68, 0x00
.L_174:


//--------------------- .nv.shared._ZN2at6native13reduce_kernelILi512ELi1ENS0_8ReduceOpIN3c107complexIfEENS0_7MeanOpsIS5_S5_fS5_EEjS5_Li4ELi4EEEEEvT1_ --------------------------
	.section	.nv.shared._ZN2at6native13reduce_kernelILi512ELi1ENS0_8ReduceOpIN3c107complexIfEENS0_7MeanOpsIS5_S5_fS5_EEjS5_Li4ELi4EEEEEvT1_,"aw",@nobits
	.sectionflags	@""
	.align	16
.nv.shared._ZN2at6native13reduce_kernelILi512ELi1ENS0_8ReduceOpIN3c107complexIfEENS0_7MeanOpsIS5_S5_fS5_EEjS5_Li4ELi4EEEEEvT1_:
	.zero		1040


//--------------------- .nv.shared.reserved.0     --------------------------
	.section	.nv.shared.reserved.0,"aw",@nobits
	.weak		__nv_reservedSMEM_offset_0_alias
	.size		__nv_reservedSMEM_offset_0_alias, 0, 64
	.other		__nv_reservedSMEM_offset_0_alias,@"STO_CUDA_RESERVED_SHARED STV_DEFAULT"
__nv_reservedSMEM_offset_0_alias:
	.zero		0
	.zero		64


//--------------------- .nv.global                --------------------------
	.section	.nv.global,"aw",@nobits
.nv.global:
	.type		_ZN57_INTERNAL_d26a0b13_21_ReduceMomentKernel_cu_7dd49032_30274cuda3std3__48in_placeE,@object
	.size		_ZN57_INTERNAL_d26a0b13_21_ReduceMomentKernel_cu_7dd49032_30274cuda3std3__48in_placeE,(_ZN57_INTERNAL_d26a0b13_21_ReduceMomentKernel_cu_7dd49032_30274cuda3std6ranges3__45__cpo8distanceE - _ZN57_INTERNAL_d26a0b13_21_ReduceMomentKernel_cu_7dd49032_30274cuda3std3__48in_placeE)
_ZN57_INTERNAL_d26a0b13_21_ReduceMomentKernel_cu_7dd49032_30274cuda3std3__48in_placeE:
	.zero		1
	.type		_ZN57_INTERNAL_d26a0b13_21_ReduceMomentKernel_cu_7dd49032_30274cuda3std6ranges3__45__cpo8distanceE,@object
	.size		_ZN57_INTERNAL_d26a0b13_21_ReduceMomentKernel_cu_7dd49032_30274cuda3std6ranges3__45__cpo8distanceE,(_ZN57_INTERNAL_d26a0b13_21_ReduceMomentKernel_cu_7dd49032_30274cuda3std3__45__cpo6cbeginE - _ZN57_INTERNAL_d26a0b13_21_ReduceMomentKernel_cu_7dd49032_30274cuda3std6ranges3__45__cpo8distanceE)
_ZN57_INTERNAL_d26a0b13_21_ReduceMomentKernel_cu_7dd49032_30274cuda3std6ranges3__45__cpo8distanceE:
	.zero		1
	.type		_ZN57_INTERNAL_d26a0b13_21_ReduceMomentKernel_cu_7dd49032_30274cuda3std3__45__cpo6cbeginE,@object
	.size		_ZN57_INTERNAL_d26a0b13_21_ReduceMomentKernel_cu_7dd49032_30274cuda3std3__45__cpo6cbeginE,(_ZN57_INTERNAL_d26a0b13_21_ReduceMomentKernel_cu_7dd49032_30274cuda3std6ranges3__45__cpo7advanceE - _ZN57_INTERNAL_d26a0b13_21_ReduceMomentKernel_cu_7dd49032_30274cuda3std3__45__cpo6cbeginE)
_ZN57_INTERNAL_d26a0b13_21_ReduceMomentKernel_cu_7dd49032_30274cuda3std3__45__cpo6cbeginE:
	.zero		1
	.type		_ZN57_INTERNAL_d26a0b13_21_ReduceMomentKernel_cu_7dd49032_30274cuda3std6ranges3__45__cpo7advanceE,@object
	.size		_ZN57_INTERNAL_d26a0b13_21_ReduceMomentKernel_cu_7dd49032_30274cuda3std6ranges3__45__cpo7advanceE,(_ZN57_INTERNAL_d26a0b13_21_ReduceMomentKernel_cu_7dd49032_30274cuda3std3__45__cpo7crbeginE - _ZN57_INTERNAL_d26a0b13_21_ReduceMomentKernel_cu_7dd49032_30274cuda3std6ranges3__45__cpo7advanceE)
_ZN57_INTERNAL_d26a0b13_21_ReduceMomentKernel_cu_7dd49032_30274cuda3std6ranges3__45__cpo7advanceE:
	.zero		1
	.type		_ZN57_INTERNAL_d26a0b13_21_ReduceMomentKernel_cu_7dd49032_30274cuda3std3__45__cpo7crbeginE,@object
	.size		_ZN57_INTERNAL_d26a0b13_21_ReduceMomentKernel_cu_7dd49032_30274cuda3std3__45__cpo7crbeginE,(_ZN57_INTERNAL_d26a0b13_21_ReduceMomentKernel_cu_7dd49032_30274cuda3std6ranges3__45__cpo4dataE - _ZN57_INTERNAL_d26a0b13_21_ReduceMomentKernel_cu_7dd49032_30274cuda3std3__45__cpo7crbeginE)
_ZN57_INTERNAL_d26a0b13_21_ReduceMomentKernel_cu_7dd49032_30274cuda3std3__45__cpo7crbeginE:
	.zero		1
	.type		_ZN57_INTERNAL_d26a0b13_21_ReduceMomentKernel_cu_7dd49032_30274cuda3std6ranges3__45__cpo4dataE,@object
	.size		_ZN57_INTERNAL_d26a0b13_21_ReduceMomentKernel_cu_7dd49032_30274cuda3std6ranges3__45__cpo4dataE,(_ZN57_INTERNAL_d26a0b13_21_ReduceMomentKernel_cu_7dd49032_30274cuda3std6ranges3__45__cpo5beginE - _ZN57_INTERNAL_d26a0b13_21_ReduceMomentKernel_cu_7dd49032_30274cuda3std6ranges3__45__cpo4dataE)
_ZN57_INTERNAL_d26a0b13_21_ReduceMomentKernel_cu_7dd49032_30274cuda3std6ranges3__45__cpo4dataE:
	.zero		1
	.type		_ZN57_INTERNAL_d26a0b13_21_ReduceMomentKernel_cu_7dd49032_30274cuda3std6ranges3__45__cpo5beginE,@object
	.size		_ZN57_INTERNAL_d26a0b13_21_ReduceMomentKernel_cu_7dd49032_30274cuda3std6ranges3__45__cpo5beginE,(_ZN57_INTERNAL_d26a0b13_21_ReduceMomentKernel_cu_7dd49032_30274cuda3std3__459_GLOBAL__N__d26a0b13_21_ReduceMomentKernel_cu_7dd49032_30276ignoreE - _ZN57_INTERNAL_d26a0b13_21_ReduceMomentKernel_cu_7dd49032_30274cuda3std6ranges3__45__cpo5beginE)
_ZN57_INTERNAL_d26a0b13_21_ReduceMomentKernel_cu_7dd49032_30274cuda3std6ranges3__45__cpo5beginE:
	.zero		1
	.type		_ZN57_INTERNAL_d26a0b13_21_ReduceMomentKernel_cu_7dd49032_30274cuda3std3__459_GLOBAL__N__d26a0b13_21_ReduceMomentKernel_cu_7dd49032_30276ignoreE,@object
	.size		_ZN57_INTERNAL_d26a0b13_21_ReduceMomentKernel_cu_7dd49032_30274cuda3std3__459_GLOBAL__N__d26a0b13_21_ReduceMomentKernel_cu_7dd49032_30276ignoreE,(_ZN57_INTERNAL_d26a0b13_21_ReduceMomentKernel_cu_7dd49032_30274cuda3std6ranges3__45__cpo4sizeE - _ZN57_INTERNAL_d26a0b13_21_ReduceMomentKernel_cu_7dd49032_30274cuda3std3__459_GLOBAL__N__d26a0b13_21_ReduceMomentKernel_cu_7dd49032_30276ignoreE)
_ZN57_INTERNAL_d26a0b13_21_ReduceMomentKernel_cu_7dd49032_30274cuda3std3__459_GLOBAL__N__d26a0b13_21_ReduceMomentKernel_cu_7dd49032_30276ignoreE:
	.zero		1
	.type		_ZN57_INTERNAL_d26a0b13_21_ReduceMomentKernel_cu_7dd49032_30274cuda3std6ranges3__45__cpo4sizeE,@object
	.size		_ZN57_INTERNAL_d26a0b13_21_ReduceMomentKernel_cu_7dd49032_30274cuda3std6ranges3__45__cpo4sizeE,(_ZN57_INTERNAL_d26a0b13_21_ReduceMomentKernel_cu_7dd49032_30274cuda3std3__45__cpo5beginE - _ZN57_INTERNAL_d26a0b13_21_ReduceMomentKernel_cu_7dd49032_30274cuda3std6ranges3__45__cpo4sizeE)
_ZN57_INTERNAL_d26a0b13_21_ReduceMomentKernel_cu_7dd49032_30274cuda3std6ranges3__45__cpo4sizeE:
	.zero		1
	.type		_ZN57_INTERNAL_d26a0b13_21_ReduceMomentKernel_cu_7dd49032_30274cuda3std3__45__cpo5beginE,@object
	.size		_ZN57_INTERNAL_d26a0b13_21_ReduceMomentKernel_cu_7dd49032_30274cuda3std3__45__cpo5beginE,(_ZN57_INTERNAL_d26a0b13_21_ReduceMomentKernel_cu_7dd49032_30274cuda3std6ranges3__45__cpo6cbeginE - _ZN57_INTERNAL_d26a0b13_21_ReduceMomentKernel_cu_7dd49032_30274cuda3std3__45__cpo5beginE)
_ZN57_INTERNAL_d26a0b13_21_ReduceMomentKernel_cu_7dd49032_30274cuda3std3__45__cpo5beginE:
	.zero		1
	.type		_ZN57_INTERNAL_d26a0b13_21_ReduceMomentKernel_cu_7dd49032_30274cuda3std6ranges3__45__cpo6cbeginE,@object
	.size		_ZN57_INTERNAL_d26a0b13_21_ReduceMomentKernel_cu_7dd49032_30274cuda3std6ranges3__45__cpo6cbeginE,(_ZN57_INTERNAL_d26a0b13_21_ReduceMomentKernel_cu_7dd49032_30274cuda3std3__45__cpo6rbeginE - _ZN57_INTERNAL_d26a0b13_21_ReduceMomentKernel_cu_7dd49032_30274cuda3std6ranges3__45__cpo6cbeginE)
_ZN57_INTERNAL_d26a0b13_21_ReduceMomentKernel_cu_7dd49032_30274cuda3std6ranges3__45__cpo6cbeginE:
	.zero		1
	.type		_ZN57_INTERNAL_d26a0b13_21_ReduceMomentKernel_cu_7dd49032_30274cuda3std3__45__cpo6rbeginE,@object
	.size		_ZN57_INTERNAL_d26a0b13_21_ReduceMomentKernel_cu_7dd49032_30274cuda3std3__45__cpo6rbeginE,(_ZN57_INTERNAL_d26a0b13_21_ReduceMomentKernel_cu_7dd49032_30274cuda3std6ranges3__45__cpo4nextE - _ZN57_INTERNAL_d26a0b13_21_ReduceMomentKernel_cu_7dd49032_30274cuda3std3__45__cpo6rbeginE)
_ZN57_INTERNAL_d26a0b13_21_ReduceMomentKernel_cu_7dd49032_30274cuda3std3__45__cpo6rbeginE:
	.zero		1
	.type		_ZN57_INTERNAL_d26a0b13_21_ReduceMomentKernel_cu_7dd49032_30274cuda3std6ranges3__45__cpo4nextE,@object
	.size		_ZN57_INTERNAL_d26a0b13_21_ReduceMomentKernel_cu_7dd49032_30274cuda3std6ranges3__45__cpo4nextE,(_ZN57_INTERNAL_d26a0b13_21_ReduceMomentKernel_cu_7dd49032_30274cuda3std6ranges3__45__cpo4swapE - _ZN57_INTERNAL_d26a0b13_21_ReduceMomentKernel_cu_7dd49032_30274cuda3std6ranges3__45__cpo4nextE)
_ZN57_INTERNAL_d26a0b13_21_ReduceMomentKernel_cu_7dd49032_30274cuda3std6ranges3__45__cpo4nextE:
	.zero		1
	.type		_ZN57_INTERNAL_d26a0b13_21_ReduceMomentKernel_cu_7dd49032_30274cuda3std6ranges3__45__cpo4swapE,@object
	.size		_ZN57_INTERNAL_d26a0b13_21_ReduceMomentKernel_cu_7dd49032_30274cuda3std6ranges3__45__cpo4swapE,(_ZN57_INTERNAL_d26a0b13_21_ReduceMomentKernel_cu_7dd49032_30274cuda3std3__420unreachable_sentinelE - _ZN57_INTERNAL_d26a0b13_21_ReduceMomentKernel_cu_7dd49032_30274cuda3std6ranges3__45__cpo4swapE)
_ZN57_INTERNAL_d26a0b13_21_ReduceMomentKernel_cu_7dd49032_30274cuda3std6ranges3__45__cpo4swapE:
	.zero		1
	.type		_ZN57_INTERNAL_d26a0b13_21_ReduceMomentKernel_cu_7dd49032_30274cuda3std3__420unreachable_sentinelE,@object
	.size		_ZN57_INTERNAL_d26a0b13_21_ReduceMomentKernel_cu_7dd49032_30274cuda3std3__420unreachable_sentinelE,(_ZN57_INTERNAL_d26a0b13_21_ReduceMomentKernel_cu_7dd49032_30276thrust24THRUST_300001_SM_1030_NS6system6detail10sequential3seqE - _ZN57_INTERNAL_d26a0b13_21_ReduceMomentKernel_cu_7dd49032_30274cuda3std3__420unreachable_sentinelE)
_ZN57_INTERNAL_d26a0b13_21_ReduceMomentKernel_cu_7dd49032_30274cuda3std3__420unreachable_sentinelE:
	.zero		1
	.type		_ZN57_INTERNAL_d26a0b13_21_ReduceMomentKernel_cu_7dd49032_30276thrust24THRUST_300001_SM_1030_NS6system6detail10sequential3seqE,@object
	.size		_ZN57_INTERNAL_d26a0b13_21_ReduceMomentKernel_cu_7dd49032_30276thrust24THRUST_300001_SM_1030_NS6system6detail10sequential3seqE,(_ZN57_INTERNAL_d26a0b13_21_ReduceMomentKernel_cu_7dd49032_30274cuda3std3__45__cpo4cendE - _ZN57_INTERNAL_d26a0b13_21_ReduceMomentKernel_cu_7dd49032_30276thrust24THRUST_300001_SM_1030_NS6system6detail10sequential3seqE)
_ZN57_INTERNAL_d26a0b13_21_ReduceMomentKernel_cu_7dd49032_30276thrust24THRUST_300001_SM_1030_NS6system6detail10sequential3seqE:
	.zero		1
	.type		_ZN57_INTERNAL_d26a0b13_21_ReduceMomentKernel_cu_7dd49032_30274cuda3std3__45__cpo4cendE,@object
	.size		_ZN57_INTERNAL_d26a0b13_21_ReduceMomentKernel_cu_7dd49032_30274cuda3std3__45__cpo4cendE,(_ZN57_INTERNAL_d26a0b13_21_ReduceMomentKernel_cu_7dd49032_30274cuda3std6ranges3__45__cpo9iter_swapE - _ZN57_INTERNAL_d26a0b13_21_ReduceMomentKernel_cu_7dd49032_30274cuda3std3__45__cpo4cendE)
_ZN57_INTERNAL_d26a0b13_21_ReduceMomentKernel_cu_7dd49032_30274cuda3std3__45__cpo4cendE:
	.zero		1
	.type		_ZN57_INTERNAL_d26a0b13_21_ReduceMomentKernel_cu_7dd49032_30274cuda3std6ranges3__45__cpo9iter_swapE,@object
	.size		_ZN57_INTERNAL_d26a0b13_21_ReduceMomentKernel_cu_7dd49032_30274cuda3std6ranges3__45__cpo9iter_swapE,(_ZN57_INTERNAL_d26a0b13_21_ReduceMomentKernel_cu_7dd49032_30274cuda3std3__45__cpo5crendE - _ZN57_INTERNAL_d26a0b13_21_ReduceMomentKernel_cu_7dd49032_30274cuda3std6ranges3__45__cpo9iter_swapE)
_ZN57_INTERNAL_d26a0b13_21_ReduceMomentKernel_cu_7dd49032_30274cuda3std6ranges3__45__cpo9iter_swapE:
	.zero		1
	.type		_ZN57_INTERNAL_d26a0b13_21_ReduceMomentKernel_cu_7dd49032_30274cuda3std3__45__cpo5crendE,@object
	.size		_ZN57_INTERNAL_d26a0b13_21_ReduceMomentKernel_cu_7dd49032_30274cuda3std3__45__cpo5crendE,(_ZN57_INTERNAL_d26a0b13_21_ReduceMomentKernel_cu_7dd49032_30274cuda3std6ranges3__45__cpo5cdataE - _ZN57_INTERNAL_d26a0b13_21_ReduceMomentKernel_cu_7dd49032_30274cuda3std3__45__cpo5crendE)
_ZN57_INTERNAL_d26a0b13_21_ReduceMomentKernel_cu_7dd49032_30274cuda3std3__45__cpo5crendE:
	.zero		1
	.type		_ZN57_INTERNAL_d26a0b13_21_ReduceMomentKernel_cu_7dd49032_30274cuda3std6ranges3__45__cpo5cdataE,@object
	.size		_ZN57_INTERNAL_d26a0b13_21_ReduceMomentKernel_cu_7dd49032_30274cuda3std6ranges3__45__cpo5cdataE,(_ZN57_INTERNAL_d26a0b13_21_ReduceMomentKernel_cu_7dd49032_30274cuda3std6ranges3__45__cpo3endE - _ZN57_INTERNAL_d26a0b13_21_ReduceMomentKernel_cu_7dd49032_30274cuda3std6ranges3__45__cpo5cdataE)
_ZN57_INTERNAL_d26a0b13_21_ReduceMomentKernel_cu_7dd49032_30274cuda3std6ranges3__45__cpo5cdataE:
	.zero		1
	.type		_ZN57_INTERNAL_d26a0b13_21_ReduceMomentKernel_cu_7dd49032_30274cuda3std6ranges3__45__cpo3endE,@object
	.size		_ZN57_INTERNAL_d26a0b13_21_ReduceMomentKernel_cu_7dd49032_30274cuda3std6ranges3__45__cpo3endE,(_ZN57_INTERNAL_d26a0b13_21_ReduceMomentKernel_cu_7dd49032_30274cuda3std3__419piecewise_constructE - _ZN57_INTERNAL_d26a0b13_21_ReduceMomentKernel_cu_7dd49032_30274cuda3std6ranges3__45__cpo3endE)
_ZN57_INTERNAL_d26a0b13_21_ReduceMomentKernel_cu_7dd49032_30274cuda3std6ranges3__45__cpo3endE:
	.zero		1
	.type		_ZN57_INTERNAL_d26a0b13_21_ReduceMomentKernel_cu_7dd49032_30274cuda3std3__419piecewise_constructE,@object
	.size		_ZN57_INTERNAL_d26a0b13_21_ReduceMomentKernel_cu_7dd49032_30274cuda3std3__419piecewise_constructE,(_ZN57_INTERNAL_d26a0b13_21_ReduceMomentKernel_cu_7dd49032_30274cuda3std6ranges3__45__cpo5ssizeE - _ZN57_INTERNAL_d26a0b13_21_ReduceMomentKernel_cu_7dd49032_30274cuda3std3__419piecewise_constructE)
_ZN57_INTERNAL_d26a0b13_21_ReduceMomentKernel_cu_7dd49032_30274cuda3std3__419piecewise_constructE:
	.zero		1
	.type		_ZN57_INTERNAL_d26a0b13_21_ReduceMomentKernel_cu_7dd49032_30274cuda3std6ranges3__45__cpo5ssizeE,@object
	.size		_ZN57_INTERNAL_d26a0b13_21_ReduceMomentKernel_cu_7dd49032_30274cuda3std6ranges3__45__cpo5ssizeE,(_ZN57_INTERNAL_d26a0b13_21_ReduceMomentKernel_cu_7dd49032_30274cuda3std3__45__cpo3endE - _ZN57_INTERNAL_d26a0b13_21_ReduceMomentKernel_cu_7dd49032_30274cuda3std6ranges3__45__cpo5ssizeE)
_ZN57_INTERNAL_d26a0b13_21_ReduceMomentKernel_cu_7dd49032_30274cuda3std6ranges3__45__cpo5ssizeE:
	.zero		1
	.type		_ZN57_INTERNAL_d26a0b13_21_ReduceMomentKernel_cu_7dd49032_30274cuda3std3__45__cpo3endE,@object
	.size		_ZN57_INTERNAL_d26a0b13_21_ReduceMomentKernel_cu_7dd49032_30274cuda3std3__45__cpo3endE,(_ZN57_INTERNAL_d26a0b13_21_ReduceMomentKernel_cu_7dd49032_30274cuda3std6ranges3__45__cpo4cendE - _ZN57_INTERNAL_d26a0b13_21_ReduceMomentKernel_cu_7dd49032_30274cuda3std3__45__cpo3endE)
_ZN57_INTERNAL_d26a0b13_21_ReduceMomentKernel_cu_7dd49032_30274cuda3std3__45__cpo3endE:
	.zero		1
	.type		_ZN57_INTERNAL_d26a0b13_21_ReduceMomentKernel_cu_7dd49032_30274cuda3std6ranges3__45__cpo4cendE,@object
	.size		_ZN57_INTERNAL_d26a0b13_21_ReduceMomentKernel_cu_7dd49032_30274cuda3std6ranges3__45__cpo4cendE,(_ZN57_INTERNAL_d26a0b13_21_ReduceMomentKernel_cu_7dd49032_30274cuda3std3__45__cpo4rendE - _ZN57_INTERNAL_d26a0b13_21_ReduceMomentKernel_cu_7dd49032_30274cuda3std6ranges3__45__cpo4cendE)
_ZN57_INTERNAL_d26a0b13_21_ReduceMomentKernel_cu_7dd49032_30274cuda3std6ranges3__45__cpo4cendE:
	.zero		1
	.type		_ZN57_INTERNAL_d26a0b13_21_ReduceMomentKernel_cu_7dd49032_30274cuda3std3__45__cpo4rendE,@object
	.size		_ZN57_INTERNAL_d26a0b13_21_ReduceMomentKernel_cu_7dd49032_30274cuda3std3__45__cpo4rendE,(_ZN57_INTERNAL_d26a0b13_21_ReduceMomentKernel_cu_7dd49032_30274cuda3std6ranges3__45__cpo4prevE - _ZN57_INTERNAL_d26a0b13_21_ReduceMomentKernel_cu_7dd49032_30274cuda3std3__45__cpo4rendE)
_ZN57_INTERNAL_d26a0b13_21_ReduceMomentKernel_cu_7dd49032_30274cuda3std3__45__cpo4rendE:
	.zero		1
	.type		_ZN57_INTERNAL_d26a0b13_21_ReduceMomentKernel_cu_7dd49032_30274cuda3std6ranges3__45__cpo4prevE,@object
	.size		_ZN57_INTERNAL_d26a0b13_21_ReduceMomentKernel_cu_7dd49032_30274cuda3std6ranges3__45__cpo4prevE,(_ZN57_INTERNAL_d26a0b13_21_ReduceMomentKernel_cu_7dd49032_30274cuda3std6ranges3__45__cpo9iter_moveE - _ZN57_INTERNAL_d26a0b13_21_ReduceMomentKernel_cu_7dd49032_30274cuda3std6ranges3__45__cpo4prevE)
_ZN57_INTERNAL_d26a0b13_21_ReduceMomentKernel_cu_7dd49032_30274cuda3std6ranges3__45__cpo4prevE:
	.zero		1
	.type		_ZN57_INTERNAL_d26a0b13_21_ReduceMomentKernel_cu_7dd49032_30274cuda3std6ranges3__45__cpo9iter_moveE,@object
	.size		_ZN57_INTERNAL_d26a0b13_21_ReduceMomentKernel_cu_7dd49032_30274cuda3std6ranges3__45__cpo9iter_moveE,(.L_158 - _ZN57_INTERNAL_d26a0b13_21_ReduceMomentKernel_cu_7dd49032_30274cuda3std6ranges3__45__cpo9iter_moveE)
_ZN57_INTERNAL_d26a0b13_21_ReduceMomentKernel_cu_7dd49032_30274cuda3std6ranges3__45__cpo9iter_moveE:
	.zero		1
.L_158:


//--------------------- .nv.shared._ZN2at6native13reduce_kernelILi256ELi2ENS0_8ReduceOpIN3c107complexIfEENS0_7MeanOpsIS5_S5_fS5_EEjS5_Li4ELi4EEEEEvT1_ --------------------------
	.section	.nv.shared._ZN2at6native13reduce_kernelILi256ELi2ENS0_8ReduceOpIN3c107complexIfEENS0_7MeanOpsIS5_S5_fS5_EEjS5_Li4ELi4EEEEEvT1_,"aw",@nobits
	.sectionflags	@""
	.align	16
.nv.shared._ZN2at6native13reduce_kernelILi256ELi2ENS0_8ReduceOpIN3c107complexIfEENS0_7MeanOpsIS5_S5_fS5_EEjS5_Li4ELi4EEEEEvT1_:
	.zero		1040


//--------------------- .nv.shared._ZN2at6native13reduce_kernelILi128ELi4ENS0_8ReduceOpIN3c107complexIfEENS0_7MeanOpsIS5_S5_fS5_EEjS5_Li4ELi4EEEEEvT1_ --------------------------
	.section	.nv.shared._ZN2at6native13reduce_kernelILi128ELi4ENS0_8ReduceOpIN3c107complexIfEENS0_7MeanOpsIS5_S5_fS5_EEjS5_Li4ELi4EEEEEvT1_,"aw",@nobits
	.sectionflags	@""
	.align	16
.nv.shared._ZN2at6native13reduce_kernelILi128ELi4ENS0_8ReduceOpIN3c107complexIfEENS0_7MeanOpsIS5_S5_fS5_EEjS5_Li4ELi4EEEEEvT1_:
	.zero		1040


//--------------------- .nv.shared._ZN2at6native13reduce_kernelILi256ELi1ENS0_8ReduceOpIN3c107complexIdEENS0_7MeanOpsIS5_S5_dS5_EEjS5_Li4ELi4EEEEEvT1_ --------------------------
	.section	.nv.shared._ZN2at6native13reduce_kernelILi256ELi1ENS0_8ReduceOpIN3c107complexIdEENS0_7MeanOpsIS5_S5_dS5_EEjS5_Li4ELi4EEEEEvT1_,"aw",@nobits
	.sectionflags	@""
	.align	16
.nv.shared._ZN2at6native13reduce_kernelILi256ELi1ENS0_8ReduceOpIN3c107complexIdEENS0_7MeanOpsIS5_S5_dS5_EEjS5_Li4ELi4EEEEEvT1_:
	.zero		1040


//--------------------- .nv.shared._ZN2at6native13reduce_kernelILi128ELi2ENS0_8ReduceOpIN3c107complexIdEENS0_7MeanOpsIS5_S5_dS5_EEjS5_Li4ELi4EEEEEvT1_ --------------------------
	.section	.nv.shared._ZN2at6native13reduce_kernelILi128ELi2ENS0_8ReduceOpIN3c107complexIdEENS0_7MeanOpsIS5_S5_dS5_EEjS5_Li4ELi4EEEEEvT1_,"aw",@nobits
	.sectionflags	@""
	.align	16
.nv.shared._ZN2at6native13reduce_kernelILi128ELi2ENS0_8ReduceOpIN3c107complexIdEENS0_7MeanOpsIS5_S5_dS5_EEjS5_Li4ELi4EEEEEvT1_:
	.zero		1040


//--------------------- .nv.shared._ZN2at6native13reduce_kernelILi64ELi4ENS0_8ReduceOpIN3c107complexIdEENS0_7MeanOpsIS5_S5_dS5_EEjS5_Li4ELi4EEEEEvT1_ --------------------------
	.section	.nv.shared._ZN2at6native13reduce_kernelILi64ELi4ENS0_8ReduceOpIN3c107complexIdEENS0_7MeanOpsIS5_S5_dS5_EEjS5_Li4ELi4EEEEEvT1_,"aw",@nobits
	.sectionflags	@""
	.align	16
.nv.shared._ZN2at6native13reduce_kernelILi64ELi4ENS0_8ReduceOpIN3c107complexIdEENS0_7MeanOpsIS5_S5_dS5_EEjS5_Li4ELi4EEEEEvT1_:
	.zero		1040


//--------------------- .nv.shared._ZN2at6native13reduce_kernelILi512ELi1ENS0_8ReduceOpIfNS0_7MeanOpsIffffEEjfLi4ELi4EEEEEvT1_ --------------------------
	.section	.nv.shared._ZN2at6native13reduce_kernelILi512ELi1ENS0_8ReduceOpIfNS0_7MeanOpsIffffEEjfLi4ELi4EEEEEvT1_,"aw",@nobits
	.sectionflags	@""
	.align	16
.nv.shared._ZN2at6native13reduce_kernelILi512ELi1ENS0_8ReduceOpIfNS0_7MeanOpsIffffEEjfLi4ELi4EEEEEvT1_:
	.zero		1040


//--------------------- .nv.shared._ZN2at6native13reduce_kernelILi256ELi2ENS0_8ReduceOpIfNS0_7MeanOpsIffffEEjfLi4ELi4EEEEEvT1_ --------------------------
	.section	.nv.shared._ZN2at6native13reduce_kernelILi256ELi2ENS0_8ReduceOpIfNS0_7MeanOpsIffffEEjfLi4ELi4EEEEEvT1_,"aw",@nobits
	.sectionflags	@""
	.align	16
.nv.shared._ZN2at6native13reduce_kernelILi256ELi2ENS0_8ReduceOpIfNS0_7MeanOpsIffffEEjfLi4ELi4EEEEEvT1_:
	.zero		1040


//--------------------- .nv.shared._ZN2at6native13reduce_kernelILi128ELi4ENS0_8ReduceOpIfNS0_7MeanOpsIffffEEjfLi4ELi4EEEEEvT1_ --------------------------
	.section	.nv.shared._ZN2at6native13reduce_kernelILi128ELi4ENS0_8ReduceOpIfNS0_7MeanOpsIffffEEjfLi4ELi4EEEEEvT1_,"aw",@nobits
	.sectionflags	@""
	.align	16
.nv.shared._ZN2at6native13reduce_kernelILi128ELi4ENS0_8ReduceOpIfNS0_7MeanOpsIffffEEjfLi4ELi4EEEEEvT1_:
	.zero		1040


//--------------------- .nv.shared._ZN2at6native13reduce_kernelILi512ELi1ENS0_8ReduceOpIdNS0_7MeanOpsIddddEEjdLi4ELi4EEEEEvT1_ --------------------------
	.section	.nv.shared._ZN2at6native13reduce_kernelILi512ELi1ENS0_8ReduceOpIdNS0_7MeanOpsIddddEEjdLi4ELi4EEEEEvT1_,"aw",@nobits
	.sectionflags	@""
	.align	16
.nv.shared._ZN2at6native13reduce_kernelILi512ELi1ENS0_8ReduceOpIdNS0_7MeanOpsIddddEEjdLi4ELi4EEEEEvT1_:
	.zero		1040


//--------------------- .nv.shared._ZN2at6native13reduce_kernelILi256ELi2ENS0_8ReduceOpIdNS0_7MeanOpsIddddEEjdLi4ELi4EEEEEvT1_ --------------------------
	.section	.nv.shared._ZN2at6native13reduce_kernelILi256ELi2ENS0_8ReduceOpIdNS0_7MeanOpsIddddEEjdLi4ELi4EEEEEvT1_,"aw",@nobits
	.sectionflags	@""
	.align	16
.nv.shared._ZN2at6native13reduce_kernelILi256ELi2ENS0_8ReduceOpIdNS0_7MeanOpsIddddEEjdLi4ELi4EEEEEvT1_:
	.zero		1040


//--------------------- .nv.shared._ZN2at6native13reduce_kernelILi128ELi4ENS0_8ReduceOpIdNS0_7MeanOpsIddddEEjdLi4ELi4EEEEEvT1_ --------------------------
	.section	.nv.shared._ZN2at6native13reduce_kernelILi128ELi4ENS0_8ReduceOpIdNS0_7MeanOpsIddddEEjdLi4ELi4EEEEEvT1_,"aw",@nobits
	.sectionflags	@""
	.align	16
.nv.shared._ZN2at6native13reduce_kernelILi128ELi4ENS0_8ReduceOpIdNS0_7MeanOpsIddddEEjdLi4ELi4EEEEEvT1_:
	.zero		1040


//--------------------- .nv.shared._ZN2at6native13reduce_kernelILi512ELi1ENS0_8ReduceOpIsNS0_7MeanOpsIssssEEjsLi4ELi8EEEEEvT1_ --------------------------
	.section	.nv.shared._ZN2at6native13reduce_kernelILi512ELi1ENS0_8ReduceOpIsNS0_7MeanOpsIssssEEjsLi4ELi8EEEEEvT1_,"aw",@nobits
	.sectionflags	@""
	.align	16
.nv.shared._ZN2at6native13reduce_kernelILi512ELi1ENS0_8ReduceOpIsNS0_7MeanOpsIssssEEjsLi4ELi8EEEEEvT1_:
	.zero		1040


//--------------------- .nv.shared._ZN2at6native13reduce_kernelILi256ELi2ENS0_8ReduceOpIsNS0_7MeanOpsIssssEEjsLi4ELi8EEEEEvT1_ --------------------------
	.section	.nv.shared._ZN2at6native13reduce_kernelILi256ELi2ENS0_8ReduceOpIsNS0_7MeanOpsIssssEEjsLi4ELi8EEEEEvT1_,"aw",@nobits
	.sectionflags	@""
	.align	16
.nv.shared._ZN2at6native13reduce_kernelILi256ELi2ENS0_8ReduceOpIsNS0_7MeanOpsIssssEEjsLi4ELi8EEEEEvT1_:
	.zero		1040


//--------------------- .nv.shared._ZN2at6native13reduce_kernelILi128ELi4ENS0_8ReduceOpIsNS0_7MeanOpsIssssEEjsLi4ELi8EEEEEvT1_ --------------------------
	.section	.nv.shared._ZN2at6native13reduce_kernelILi128ELi4ENS0_8ReduceOpIsNS0_7MeanOpsIssssEEjsLi4ELi8EEEEEvT1_,"aw",@nobits
	.sectionflags	@""
	.align	16
.nv.shared._ZN2at6native13reduce_kernelILi128ELi4ENS0_8ReduceOpIsNS0_7MeanOpsIssssEEjsLi4ELi8EEEEEvT1_:
	.zero		1040


//--------------------- .nv.shared._ZN2at6native13reduce_kernelILi512ELi1ENS0_8ReduceOpIlNS0_7MeanOpsIllllEEjlLi4ELi4EEEEEvT1_ --------------------------
	.section	.nv.shared._ZN2at6native13reduce_kernelILi512ELi1ENS0_8ReduceOpIlNS0_7MeanOpsIllllEEjlLi4ELi4EEEEEvT1_,"aw",@nobits
	.sectionflags	@""
	.align	16
.nv.shared._ZN2at6native13reduce_kernelILi512ELi1ENS0_8ReduceOpIlNS0_7MeanOpsIllllEEjlLi4ELi4EEEEEvT1_:
	.zero		1040


//--------------------- .nv.shared._ZN2at6native13reduce_kernelILi256ELi2ENS0_8ReduceOpIlNS0_7MeanOpsIllllEEjlLi4ELi4EEEEEvT1_ --------------------------
	.section	.nv.shared._ZN2at6native13reduce_kernelILi256ELi2ENS0_8ReduceOpIlNS0_7MeanOpsIllllEEjlLi4ELi4EEEEEvT1_,"aw",@nobits
	.sectionflags	@""
	.align	16
.nv.shared._ZN2at6native13reduce_kernelILi256ELi2ENS0_8ReduceOpIlNS0_7MeanOpsIllllEEjlLi4ELi4EEEEEvT1_:
	.zero		1040


//--------------------- .nv.shared._ZN2at6native13reduce_kernelILi128ELi4ENS0_8ReduceOpIlNS0_7MeanOpsIllllEEjlLi4ELi4EEEEEvT1_ --------------------------
	.section	.nv.shared._ZN2at6native13reduce_kernelILi128ELi4ENS0_8ReduceOpIlNS0_7MeanOpsIllllEEjlLi4ELi4EEEEEvT1_,"aw",@nobits
	.sectionflags	@""
	.align	16
.nv.shared._ZN2at6native13reduce_kernelILi128ELi4ENS0_8ReduceOpIlNS0_7MeanOpsIllllEEjlLi4ELi4EEEEEvT1_:
	.zero		1040


//--------------------- .nv.shared._ZN2at6native13reduce_kernelILi512ELi1ENS0_8ReduceOpIiNS0_7MeanOpsIiiiiEEjiLi4ELi4EEEEEvT1_ --------------------------
	.section	.nv.shared._ZN2at6native13reduce_kernelILi512ELi1ENS0_8ReduceOpIiNS0_7MeanOpsIiiiiEEjiLi4ELi4EEEEEvT1_,"aw",@nobits
	.sectionflags	@""
	.align	16
.nv.shared._ZN2at6native13reduce_kernelILi512ELi1ENS0_8ReduceOpIiNS0_7MeanOpsIiiiiEEjiLi4ELi4EEEEEvT1_:
	.zero		1040


//--------------------- .nv.shared._ZN2at6native13reduce_kernelILi256ELi2ENS0_8ReduceOpIiNS0_7MeanOpsIiiiiEEjiLi4ELi4EEEEEvT1_ --------------------------
	.section	.nv.shared._ZN2at6native13reduce_kernelILi256ELi2ENS0_8ReduceOpIiNS0_7MeanOpsIiiiiEEjiLi4ELi4EEEEEvT1_,"aw",@nobits
	.sectionflags	@""
	.align	16
.nv.shared._ZN2at6native13reduce_kernelILi256ELi2ENS0_8ReduceOpIiNS0_7MeanOpsIiiiiEEjiLi4ELi4EEEEEvT1_:
	.zero		1040


//--------------------- .nv.shared._ZN2at6native13reduce_kernelILi128ELi4ENS0_8ReduceOpIiNS0_7MeanOpsIiiiiEEjiLi4ELi4EEEEEvT1_ --------------------------
	.section	.nv.shared._ZN2at6native13reduce_kernelILi128ELi4ENS0_8ReduceOpIiNS0_7MeanOpsIiiiiEEjiLi4ELi4EEEEEvT1_,"aw",@nobits
	.sectionflags	@""
	.align	16
.nv.shared._ZN2at6native13reduce_kernelILi128ELi4ENS0_8ReduceOpIiNS0_7MeanOpsIiiiiEEjiLi4ELi4EEEEEvT1_:
	.zero		1040


//--------------------- .nv.shared._ZN2at6native13reduce_kernelILi512ELi1ENS0_8ReduceOpIaNS0_7MeanOpsIaaaaEEjaLi4ELi4EEEEEvT1_ --------------------------
	.section	.nv.shared._ZN2at6native13reduce_kernelILi512ELi1ENS0_8ReduceOpIaNS0_7MeanOpsIaaaaEEjaLi4ELi4EEEEEvT1_,"aw",@nobits
	.sectionflags	@""
	.align	16
.nv.shared._ZN2at6native13reduce_kernelILi512ELi1ENS0_8ReduceOpIaNS0_7MeanOpsIaaaaEEjaLi4ELi4EEEEEvT1_:
	.zero		1040


//--------------------- .nv.shared._ZN2at6native13reduce_kernelILi256ELi2ENS0_8ReduceOpIaNS0_7MeanOpsIaaaaEEjaLi4ELi4EEEEEvT1_ --------------------------
	.section	.nv.shared._ZN2at6native13reduce_kernelILi256ELi2ENS0_8ReduceOpIaNS0_7MeanOpsIaaaaEEjaLi4ELi4EEEEEvT1_,"aw",@nobits
	.sectionflags	@""
	.align	16
.nv.shared._ZN2at6native13reduce_kernelILi256ELi2ENS0_8ReduceOpIaNS0_7MeanOpsIaaaaEEjaLi4ELi4EEEEEvT1_:
	.zero		1040


//--------------------- .nv.shared._ZN2at6native13reduce_kernelILi128ELi4ENS0_8ReduceOpIaNS0_7MeanOpsIaaaaEEjaLi4ELi4EEEEEvT1_ --------------------------
	.section	.nv.shared._ZN2at6native13reduce_kernelILi128ELi4ENS0_8ReduceOpIaNS0_7MeanOpsIaaaaEEjaLi4ELi4EEEEEvT1_,"aw",@nobits
	.sectionflags	@""
	.align	16
.nv.shared._ZN2at6native13reduce_kernelILi128ELi4ENS0_8ReduceOpIaNS0_7MeanOpsIaaaaEEjaLi4ELi4EEEEEvT1_:
	.zero		1040


//--------------------- .nv.shared._ZN2at6native13reduce_kernelILi512ELi1ENS0_8ReduceOpIhNS0_7MeanOpsIhhhhEEjhLi4ELi4EEEEEvT1_ --------------------------
	.section	.nv.shared._ZN2at6native13reduce_kernelILi512ELi1ENS0_8ReduceOpIhNS0_7MeanOpsIhhhhEEjhLi4ELi4EEEEEvT1_,"aw",@nobits
	.sectionflags	@""
	.align	16
.nv.shared._ZN2at6native13reduce_kernelILi512ELi1ENS0_8ReduceOpIhNS0_7MeanOpsIhhhhEEjhLi4ELi4EEEEEvT1_:
	.zero		1040


//--------------------- .nv.shared._ZN2at6native13reduce_kernelILi256ELi2ENS0_8ReduceOpIhNS0_7MeanOpsIhhhhEEjhLi4ELi4EEEEEvT1_ --------------------------
	.section	.nv.shared._ZN2at6native13reduce_kernelILi256ELi2ENS0_8ReduceOpIhNS0_7MeanOpsIhhhhEEjhLi4ELi4EEEEEvT1_,"aw",@nobits
	.sectionflags	@""
	.align	16
.nv.shared._ZN2at6native13reduce_kernelILi256ELi2ENS0_8ReduceOpIhNS0_7MeanOpsIhhhhEEjhLi4ELi4EEEEEvT1_:
	.zero		1040


//--------------------- .nv.shared._ZN2at6native13reduce_kernelILi128ELi4ENS0_8ReduceOpIhNS0_7MeanOpsIhhhhEEjhLi4ELi4EEEEEvT1_ --------------------------
	.section	.nv.shared._ZN2at6native13reduce_kernelILi128ELi4ENS0_8ReduceOpIhNS0_7MeanOpsIhhhhEEjhLi4ELi4EEEEEvT1_,"aw",@nobits
	.sectionflags	@""
	.align	16
.nv.shared._ZN2at6native13reduce_kernelILi128ELi4ENS0_8ReduceOpIhNS0_7MeanOpsIhhhhEEjhLi4ELi4EEEEEvT1_:
	.zero		1040


//--------------------- .nv.shared._ZN2at6native13reduce_kernelILi512ELi1ENS0_8ReduceOpIN3c108BFloat16ENS0_7MeanOpsIS4_fffEEjfLi4ELi8EEEEEvT1_ --------------------------
	.section	.nv.shared._ZN2at6native13reduce_kernelILi512ELi1ENS0_8ReduceOpIN3c108BFloat16ENS0_7MeanOpsIS4_fffEEjfLi4ELi8EEEEEvT1_,"aw",@nobits
	.sectionflags	@""
	.align	16
.nv.shared._ZN2at6native13reduce_kernelILi512ELi1ENS0_8ReduceOpIN3c108BFloat16ENS0_7MeanOpsIS4_fffEEjfLi4ELi8EEEEEvT1_:
	.zero		1040


//--------------------- .nv.shared._ZN2at6native13reduce_kernelILi256ELi2ENS0_8ReduceOpIN3c108BFloat16ENS0_7MeanOpsIS4_fffEEjfLi4ELi8EEEEEvT1_ --------------------------
	.section	.nv.shared._ZN2at6native13reduce_kernelILi256ELi2ENS0_8ReduceOpIN3c108BFloat16ENS0_7MeanOpsIS4_fffEEjfLi4ELi8EEEEEvT1_,"aw",@nobits
	.sectionflags	@""
	.align	16
.nv.shared._ZN2at6native13reduce_kernelILi256ELi2ENS0_8ReduceOpIN3c108BFloat16ENS0_7MeanOpsIS4_fffEEjfLi4ELi8EEEEEvT1_:
	.zero		1040


//--------------------- .nv.shared._ZN2at6native13reduce_kernelILi128ELi4ENS0_8ReduceOpIN3c108BFloat16ENS0_7MeanOpsIS4_fffEEjfLi4ELi8EEEEEvT1_ --------------------------
	.section	.nv.shared._ZN2at6native13reduce_kernelILi128ELi4ENS0_8ReduceOpIN3c108BFloat16ENS0_7MeanOpsIS4_fffEEjfLi4ELi8EEEEEvT1_,"aw",@nobits
	.sectionflags	@""
	.align	16
.nv.shared._ZN2at6native13reduce_kernelILi128ELi4ENS0_8ReduceOpIN3c108BFloat16ENS0_7MeanOpsIS4_fffEEjfLi4ELi8EEEEEvT1_:
	.zero		1040


//--------------------- .nv.shared._ZN2at6native13reduce_kernelILi512ELi1ENS0_8ReduceOpIN3c108BFloat16ENS0_7MeanOpsIS4_ffS4_EEjS4_Li4ELi8EEEEEvT1_ --------------------------
	.section	.nv.shared._ZN2at6native13reduce_kernelILi512ELi1ENS0_8ReduceOpIN3c108BFloat16ENS0_7MeanOpsIS4_ffS4_EEjS4_Li4ELi8EEEEEvT1_,"aw",@nobits
	.sectionflags	@""
	.align	16
.nv.shared._ZN2at6native13reduce_kernelILi512ELi1ENS0_8ReduceOpIN3c108BFloat16ENS0_7MeanOpsIS4_ffS4_EEjS4_Li4ELi8EEEEEvT1_:
	.zero		1040


//--------------------- .nv.shared._ZN2at6native13reduce_kernelILi256ELi2ENS0_8ReduceOpIN3c108BFloat16ENS0_7MeanOpsIS4_ffS4_EEjS4_Li4ELi8EEEEEvT1_ --------------------------
	.section	.nv.shared._ZN2at6native13reduce_kernelILi256ELi2ENS0_8ReduceOpIN3c108BFloat16ENS0_7MeanOpsIS4_ffS4_EEjS4_Li4ELi8EEEEEvT1_,"aw",@nobits
	.sectionflags	@""
	.align	16
.nv.shared._ZN2at6native13reduce_kernelILi256ELi2ENS0_8ReduceOpIN3c108BFloat16ENS0_7MeanOpsIS4_ffS4_EEjS4_Li4ELi8EEEEEvT1_:
	.zero		1040


//--------------------- .nv.shared._ZN2at6native13reduce_kernelILi128ELi4ENS0_8ReduceOpIN3c108BFloat16ENS0_7MeanOpsIS4_ffS4_EEjS4_Li4ELi8EEEEEvT1_ --------------------------
	.section	.nv.shared._ZN2at6native13reduce_kernelILi128ELi4ENS0_8ReduceOpIN3c108BFloat16ENS0_7MeanOpsIS4_ffS4_EEjS4_Li4ELi8EEEEEvT1_,"aw",@nobits
	.sectionflags	@""
	.align	16
.nv.shared._ZN2at6native13reduce_kernelILi128ELi4ENS0_8ReduceOpIN3c108BFloat16ENS0_7MeanOpsIS4_ffS4_EEjS4_Li4ELi8EEEEEvT1_:
	.zero		1040


//--------------------- .nv.shared._ZN2at6native13reduce_kernelILi512ELi1ENS0_8ReduceOpIN3c104HalfENS0_7MeanOpsIS4_fffEEjfLi4ELi8EEEEEvT1_ --------------------------
	.section	.nv.shared._ZN2at6native13reduce_kernelILi512ELi1ENS0_8ReduceOpIN3c104HalfENS0_7MeanOpsIS4_fffEEjfLi4ELi8EEEEEvT1_,"aw",@nobits
	.sectionflags	@""
	.align	16
.nv.shared._ZN2at6native13reduce_kernelILi512ELi1ENS0_8ReduceOpIN3c104HalfENS0_7MeanOpsIS4_fffEEjfLi4ELi8EEEEEvT1_:
	.zero		1040


//--------------------- .nv.shared._ZN2at6native13reduce_kernelILi256ELi2ENS0_8ReduceOpIN3c104HalfENS0_7MeanOpsIS4_fffEEjfLi4ELi8EEEEEvT1_ --------------------------
	.section	.nv.shared._ZN2at6native13reduce_kernelILi256ELi2ENS0_8ReduceOpIN3c104HalfENS0_7MeanOpsIS4_fffEEjfLi4ELi8EEEEEvT1_,"aw",@nobits
	.sectionflags	@""
	.align	16
.nv.shared._ZN2at6native13reduce_kernelILi256ELi2ENS0_8ReduceOpIN3c104HalfENS0_7MeanOpsIS4_fffEEjfLi4ELi8EEEEEvT1_:
	.zero		1040


//--------------------- .nv.shared._ZN2at6native13reduce_kernelILi128ELi4ENS0_8ReduceOpIN3c104HalfENS0_7MeanOpsIS4_fffEEjfLi4ELi8EEEEEvT1_ --------------------------
	.section	.nv.shared._ZN2at6native13reduce_kernelILi128ELi4ENS0_8ReduceOpIN3c104HalfENS0_7MeanOpsIS4_fffEEjfLi4ELi8EEEEEvT1_,"aw",@nobits
	.sectionflags	@""
	.align	16
.nv.shared._ZN2at6native13reduce_kernelILi128ELi4ENS0_8ReduceOpIN3c104HalfENS0_7MeanOpsIS4_fffEEjfLi4ELi8EEEEEvT1_:
	.zero		1040


//--------------------- .nv.shared._ZN2at6native13reduce_kernelILi512ELi1ENS0_8ReduceOpIN3c104HalfENS0_7MeanOpsIS4_ffS4_EEjS4_Li4ELi8EEEEEvT1_ --------------------------
	.section	.nv.shared._ZN2at6native13reduce_kernelILi512ELi1ENS0_8ReduceOpIN3c104HalfENS0_7MeanOpsIS4_ffS4_EEjS4_Li4ELi8EEEEEvT1_,"aw",@nobits
	.sectionflags	@""
	.align	16
.nv.shared._ZN2at6native13reduce_kernelILi512ELi1ENS0_8ReduceOpIN3c104HalfENS0_7MeanOpsIS4_ffS4_EEjS4_Li4ELi8EEEEEvT1_:
	.zero		1040


//--------------------- .nv.shared._ZN2at6native13reduce_kernelILi256ELi2ENS0_8ReduceOpIN3c104HalfENS0_7MeanOpsIS4_ffS4_EEjS4_Li4ELi8EEEEEvT1_ --------------------------
	.section	.nv.shared._ZN2at6native13reduce_kernelILi256ELi2ENS0_8ReduceOpIN3c104HalfENS0_7MeanOpsIS4_ffS4_EEjS4_Li4ELi8EEEEEvT1_,"aw",@nobits
	.sectionflags	@""
	.align	16
.nv.shared._ZN2at6native13reduce_kernelILi256ELi2ENS0_8ReduceOpIN3c104HalfENS0_7MeanOpsIS4_ffS4_EEjS4_Li4ELi8EEEEEvT1_:
	.zero		1040


//--------------------- .nv.shared._ZN2at6native13reduce_kernelILi128ELi4ENS0_8ReduceOpIN3c104HalfENS0_7MeanOpsIS4_ffS4_EEjS4_Li4ELi8EEEEEvT1_ --------------------------
	.section	.nv.shared._ZN2at6native13reduce_kernelILi128ELi4ENS0_8ReduceOpIN3c104HalfENS0_7MeanOpsIS4_ffS4_EEjS4_Li4ELi8EEEEEvT1_,"aw",@nobits
	.sectionflags	@""
	.align	16
.nv.shared._ZN2at6native13reduce_kernelILi128ELi4ENS0_8ReduceOpIN3c104HalfENS0_7MeanOpsIS4_ffS4_EEjS4_Li4ELi8EEEEEvT1_:
	.zero		1040


//--------------------- .nv.shared._ZN2at6native13reduce_kernelILi512ELi1ENS0_8ReduceOpIN3c108BFloat16ENS0_10WelfordOpsIS4_fiN4cuda3std3__44pairIS4_S4_EEEEjS4_Li2ELi2EEEEEvT1_ --------------------------
	.section	.nv.shared._ZN2at6native13reduce_kernelILi512ELi1ENS0_8ReduceOpIN3c108BFloat16ENS0_10WelfordOpsIS4_fiN4cuda3std3__44pairIS4_S4_EEEEjS4_Li2ELi2EEEEEvT1_,"aw",@nobits
	.sectionflags	@""
	.align	16
.nv.shared._ZN2at6native13reduce_kernelILi512ELi1ENS0_8ReduceOpIN3c108BFloat16ENS0_10WelfordOpsIS4_fiN4cuda3std3__44pairIS4_S4_EEEEjS4_Li2ELi2EEEEEvT1_:
	.zero		1040


//--------------------- .nv.shared._ZN2at6native13reduce_kernelILi256ELi2ENS0_8ReduceOpIN3c108BFloat16ENS0_10WelfordOpsIS4_fiN4cuda3std3__44pairIS4_S4_EEEEjS4_Li2ELi2EEEEEvT1_ --------------------------
	.section	.nv.shared._ZN2at6native13reduce_kernelILi256ELi2ENS0_8ReduceOpIN3c108BFloat16ENS0_10WelfordOpsIS4_fiN4cuda3std3__44pairIS4_S4_EEEEjS4_Li2ELi2EEEEEvT1_,"aw",@nobits
	.sectionflags	@""
	.align	16
.nv.shared._ZN2at6native13reduce_kernelILi256ELi2ENS0_8ReduceOpIN3c108BFloat16ENS0_10WelfordOpsIS4_fiN4cuda3std3__44pairIS4_S4_EEEEjS4_Li2ELi2EEEEEvT1_:
	.zero		1040


//--------------------- .nv.shared._ZN2at6native13reduce_kernelILi128ELi4ENS0_8ReduceOpIN3c108BFloat16ENS0_10WelfordOpsIS4_fiN4cuda3std3__44pairIS4_S4_EEEEjS4_Li2ELi2EEEEEvT1_ --------------------------
	.section	.nv.shared._ZN2at6native13reduce_kernelILi128ELi4ENS0_8ReduceOpIN3c108BFloat16ENS0_10WelfordOpsIS4_fiN4cuda3std3__44pairIS4_S4_EEEEjS4_Li2ELi2EEEEEvT1_,"aw",@nobits
	.sectionflags	@""
	.align	16
.nv.shared._ZN2at6native13reduce_kernelILi128ELi4ENS0_8ReduceOpIN3c108BFloat16ENS0_10WelfordOpsIS4_fiN4cuda3std3__44pairIS4_S4_EEEEjS4_Li2ELi2EEEEEvT1_:
	.zero		1040


//--------------------- .nv.shared._ZN2at6native13reduce_kernelILi512ELi1ENS0_8ReduceOpIN3c104HalfENS0_10WelfordOpsIS4_fiN4cuda3std3__44pairIS4_S4_EEEEjS4_Li2ELi2EEEEEvT1_ --------------------------
	.section	.nv.shared._ZN2at6native13reduce_kernelILi512ELi1ENS0_8ReduceOpIN3c104HalfENS0_10WelfordOpsIS4_fiN4cuda3std3__44pairIS4_S4_EEEEjS4_Li2ELi2EEEEEvT1_,"aw",@nobits
	.sectionflags	@""
	.align	16
.nv.shared._ZN2at6native13reduce_kernelILi512ELi1ENS0_8ReduceOpIN3c104HalfENS0_10WelfordOpsIS4_fiN4cuda3std3__44pairIS4_S4_EEEEjS4_Li2ELi2EEEEEvT1_:
	.zero		1040


//--------------------- .nv.shared._ZN2at6native13reduce_kernelILi256ELi2ENS0_8ReduceOpIN3c104HalfENS0_10WelfordOpsIS4_fiN4cuda3std3__44pairIS4_S4_EEEEjS4_Li2ELi2EEEEEvT1_ --------------------------
	.section	.nv.shared._ZN2at6native13reduce_kernelILi256ELi2ENS0_8ReduceOpIN3c104HalfENS0_10WelfordOpsIS4_fiN4cuda3std3__44pairIS4_S4_EEEEjS4_Li2ELi2EEEEEvT1_,"aw",@nobits
	.sectionflags	@""
	.align	16
.nv.shared._ZN2at6native13reduce_kernelILi256ELi2ENS0_8ReduceOpIN3c104HalfENS0_10WelfordOpsIS4_fiN4cuda3std3__44pairIS4_S4_EEEEjS4_Li2ELi2EEEEEvT1_:
	.zero		1040


//--------------------- .nv.shared._ZN2at6native13reduce_kernelILi128ELi4ENS0_8ReduceOpIN3c104HalfENS0_10WelfordOpsIS4_fiN4cuda3std3__44pairIS4_S4_EEEEjS4_Li2ELi2EEEEEvT1_ --------------------------
	.section	.nv.shared._ZN2at6native13reduce_kernelILi128ELi4ENS0_8ReduceOpIN3c104HalfENS0_10WelfordOpsIS4_fiN4cuda3std3__44pairIS4_S4_EEEEjS4_Li2ELi2EEEEEvT1_,"aw",@nobits
	.sectionflags	@""
	.align	16
.nv.shared._ZN2at6native13reduce_kernelILi128ELi4ENS0_8ReduceOpIN3c104HalfENS0_10WelfordOpsIS4_fiN4cuda3std3__44pairIS4_S4_EEEEjS4_Li2ELi2EEEEEvT1_:
	.zero		1040


//--------------------- .nv.shared._ZN2at6native13reduce_kernelILi512ELi1ENS0_8ReduceOpIfNS0_10WelfordOpsIffiN4cuda3std3__44pairIffEEEEjfLi2ELi2EEEEEvT1_ --------------------------
	.section	.nv.shared._ZN2at6native13reduce_kernelILi512ELi1ENS0_8ReduceOpIfNS0_10WelfordOpsIffiN4cuda3std3__44pairIffEEEEjfLi2ELi2EEEEEvT1_,"aw",@nobits
	.sectionflags	@""
	.align	16
.nv.shared._ZN2at6native13reduce_kernelILi512ELi1ENS0_8ReduceOpIfNS0_10WelfordOpsIffiN4cuda3std3__44pairIffEEEEjfLi2ELi2EEEEEvT1_:
	.zero		1040


//--------------------- .nv.shared._ZN2at6native13reduce_kernelILi256ELi2ENS0_8ReduceOpIfNS0_10WelfordOpsIffiN4cuda3std3__44pairIffEEEEjfLi2ELi2EEEEEvT1_ --------------------------
	.section	.nv.shared._ZN2at6native13reduce_kernelILi256ELi2ENS0_8ReduceOpIfNS0_10WelfordOpsIffiN4cuda3std3__44pairIffEEEEjfLi2ELi2EEEEEvT1_,"aw",@nobits
	.sectionflags	@""
	.align	16
.nv.shared._ZN2at6native13reduce_kernelILi256ELi2ENS0_8ReduceOpIfNS0_10WelfordOpsIffiN4cuda3std3__44pairIffEEEEjfLi2ELi2EEEEEvT1_:
	.zero		1040


//--------------------- .nv.shared._ZN2at6native13reduce_kernelILi128ELi4ENS0_8ReduceOpIfNS0_10WelfordOpsIffiN4cuda3std3__44pairIffEEEEjfLi2ELi2EEEEEvT1_ --------------------------
	.section	.nv.shared._ZN2at6native13reduce_kernelILi128ELi4ENS0_8ReduceOpIfNS0_10WelfordOpsIffiN4cuda3std3__44pairIffEEEEjfLi2ELi2EEEEEvT1_,"aw",@nobits
	.sectionflags	@""
	.align	16
.nv.shared._ZN2at6native13reduce_kernelILi128ELi4ENS0_8ReduceOpIfNS0_10WelfordOpsIffiN4cuda3std3__44pairIffEEEEjfLi2ELi2EEEEEvT1_:
	.zero		1040


//--------------------- .nv.shared._ZN2at6native13reduce_kernelILi512ELi1ENS0_8ReduceOpIdNS0_10WelfordOpsIddiN4cuda3std3__44pairIddEEEEjdLi2ELi2EEEEEvT1_ --------------------------
	.section	.nv.shared._ZN2at6native13reduce_kernelILi512ELi1ENS0_8ReduceOpIdNS0_10WelfordOpsIddiN4cuda3std3__44pairIddEEEEjdLi2ELi2EEEEEvT1_,"aw",@nobits
	.sectionflags	@""
	.align	16
.nv.shared._ZN2at6native13reduce_kernelILi512ELi1ENS0_8ReduceOpIdNS0_10WelfordOpsIddiN4cuda3std3__44pairIddEEEEjdLi2ELi2EEEEEvT1_:
	.zero		1040


//--------------------- .nv.shared._ZN2at6native13reduce_kernelILi256ELi2ENS0_8ReduceOpIdNS0_10WelfordOpsIddiN4cuda3std3__44pairIddEEEEjdLi2ELi2EEEEEvT1_ --------------------------
	.section	.nv.shared._ZN2at6native13reduce_kernelILi256ELi2ENS0_8ReduceOpIdNS0_10WelfordOpsIddiN4cuda3std3__44pairIddEEEEjdLi2ELi2EEEEEvT1_,"aw",@nobits
	.sectionflags	@""
	.align	16
.nv.shared._ZN2at6native13reduce_kernelILi256ELi2ENS0_8ReduceOpIdNS0_10WelfordOpsIddiN4cuda3std3__44pairIddEEEEjdLi2ELi2EEEEEvT1_:
	.zero		1040


//--------------------- .nv.shared._ZN2at6native13reduce_kernelILi128ELi4ENS0_8ReduceOpIdNS0_10WelfordOpsIddiN4cuda3std3__44pairIddEEEEjdLi2ELi2EEEEEvT1_ --------------------------
	.section	.nv.shared._ZN2at6native13reduce_kernelILi128ELi4ENS0_8ReduceOpIdNS0_10WelfordOpsIddiN4cuda3std3__44pairIddEEEEjdLi2ELi2EEEEEvT1_,"aw",@nobits
	.sectionflags	@""
	.align	16
.nv.shared._ZN2at6native13reduce_kernelILi128ELi4ENS0_8ReduceOpIdNS0_10WelfordOpsIddiN4cuda3std3__44pairIddEEEEjdLi2ELi2EEEEEvT1_:
	.zero		1040


//--------------------- .nv.shared._ZN2at6native13reduce_kernelILi512ELi1ENS0_8ReduceOpIN3c108BFloat16ENS0_10WelfordOpsIS4_fiN4cuda3std3__44pairIffEEEEjfLi2ELi2EEEEEvT1_ --------------------------
	.section	.nv.shared._ZN2at6native13reduce_kernelILi512ELi1ENS0_8ReduceOpIN3c108BFloat16ENS0_10WelfordOpsIS4_fiN4cuda3std3__44pairIffEEEEjfLi2ELi2EEEEEvT1_,"aw",@nobits
	.sectionflags	@""
	.align	16
.nv.shared._ZN2at6native13reduce_kernelILi512ELi1ENS0_8ReduceOpIN3c108BFloat16ENS0_10WelfordOpsIS4_fiN4cuda3std3__44pairIffEEEEjfLi2ELi2EEEEEvT1_:
	.zero		1040


//--------------------- .nv.shared._ZN2at6native13reduce_kernelILi256ELi2ENS0_8ReduceOpIN3c108BFloat16ENS0_10WelfordOpsIS4_fiN4cuda3std3__44pairIffEEEEjfLi2ELi2EEEEEvT1_ --------------------------
	.section	.nv.shared._ZN2at6native13reduce_kernelILi256ELi2ENS0_8ReduceOpIN3c108BFloat16ENS0_10WelfordOpsIS4_fiN4cuda3std3__44pairIffEEEEjfLi2ELi2EEEEEvT1_,"aw",@nobits
	.sectionflags	@""
	.align	16
.nv.shared._ZN2at6native13reduce_kernelILi256ELi2ENS0_8ReduceOpIN3c108BFloat16ENS0_10WelfordOpsIS4_fiN4cuda3std3__44pairIffEEEEjfLi2ELi2EEEEEvT1_:
	.zero		1040


//--------------------- .nv.shared._ZN2at6native13reduce_kernelILi128ELi4ENS0_8ReduceOpIN3c108BFloat16ENS0_10WelfordOpsIS4_fiN4cuda3std3__44pairIffEEEEjfLi2ELi2EEEEEvT1_ --------------------------
	.section	.nv.shared._ZN2at6native13reduce_kernelILi128ELi4ENS0_8ReduceOpIN3c108BFloat16ENS0_10WelfordOpsIS4_fiN4cuda3std3__44pairIffEEEEjfLi2ELi2EEEEEvT1_,"aw",@nobits
	.sectionflags	@""
	.align	16
.nv.shared._ZN2at6native13reduce_kernelILi128ELi4ENS0_8ReduceOpIN3c108BFloat16ENS0_10WelfordOpsIS4_fiN4cuda3std3__44pairIffEEEEjfLi2ELi2EEEEEvT1_:
	.zero		1040


//--------------------- .nv.shared._ZN2at6native13reduce_kernelILi512ELi1ENS0_8ReduceOpIN3c104HalfENS0_10WelfordOpsIS4_fiN4cuda3std3__44pairIffEEEEjfLi2ELi2EEEEEvT1_ --------------------------
	.section	.nv.shared._ZN2at6native13reduce_kernelILi512ELi1ENS0_8ReduceOpIN3c104HalfENS0_10WelfordOpsIS4_fiN4cuda3std3__44pairIffEEEEjfLi2ELi2EEEEEvT1_,"aw",@nobits
	.sectionflags	@""
	.align	16
.nv.shared._ZN2at6native13reduce_kernelILi512ELi1ENS0_8ReduceOpIN3c104HalfENS0_10WelfordOpsIS4_fiN4cuda3std3__44pairIffEEEEjfLi2ELi2EEEEEvT1_:
	.zero		1040


//--------------------- .nv.shared._ZN2at6native13reduce_kernelILi256ELi2ENS0_8ReduceOpIN3c104HalfENS0_10WelfordOpsIS4_fiN4cuda3std3__44pairIffEEEEjfLi2ELi2EEEEEvT1_ --------------------------
	.section	.nv.shared._ZN2at6native13reduce_kernelILi256ELi2ENS0_8ReduceOpIN3c104HalfENS0_10WelfordOpsIS4_fiN4cuda3std3__44pairIffEEEEjfLi2ELi2EEEEEvT1_,"aw",@nobits
	.sectionflags	@""
	.align	16
.nv.shared._ZN2at6native13reduce_kernelILi256ELi2ENS0_8ReduceOpIN3c104HalfENS0_10WelfordOpsIS4_fiN4cuda3std3__44pairIffEEEEjfLi2ELi2EEEEEvT1_:
	.zero		1040


//--------------------- .nv.shared._ZN2at6native13reduce_kernelILi128ELi4ENS0_8ReduceOpIN3c104HalfENS0_10WelfordOpsIS4_fiN4cuda3std3__44pairIffEEEEjfLi2ELi2EEEEEvT1_ --------------------------
	.section	.nv.shared._ZN2at6native13reduce_kernelILi128ELi4ENS0_8ReduceOpIN3c104HalfENS0_10WelfordOpsIS4_fiN4cuda3std3__44pairIffEEEEjfLi2ELi2EEEEEvT1_,"aw",@nobits
	.sectionflags	@""
	.align	16
.nv.shared._ZN2at6native13reduce_kernelILi128ELi4ENS0_8ReduceOpIN3c104HalfENS0_10WelfordOpsIS4_fiN4cuda3std3__44pairIffEEEEjfLi2ELi2EEEEEvT1_:
	.zero		1040


//--------------------- .nv.constant0._ZN2at6native13reduce_kernelILi512ELi1ENS0_8ReduceOpIN3c107complexIfEENS0_7MeanOpsIS5_S5_fS5_EEjS5_Li4ELi4EEEEEvT1_ --------------------------
	.section	.nv.constant0._ZN2at6native13reduce_kernelILi512ELi1ENS0_8ReduceOpIN3c107complexIfEENS0_7MeanOpsIS5_S5_fS5_EEjS5_Li4ELi4EEEEEvT1_,"a",@progbits
	.sectionflags	@""
	.align	4
.nv.constant0._ZN2at6native13reduce_kernelILi512ELi1ENS0_8ReduceOpIN3c107complexIfEENS0_7MeanOpsIS5_S5_fS5_EEjS5_Li4ELi4EEEEEvT1_:
	.zero		1952


//--------------------- .nv.constant0._ZN2at6native13reduce_kernelILi256ELi2ENS0_8ReduceOpIN3c107complexIfEENS0_7MeanOpsIS5_S5_fS5_EEjS5_Li4ELi4EEEEEvT1_ --------------------------
	.section	.nv.constant0._ZN2at6native13reduce_kernelILi256ELi2ENS0_8ReduceOpIN3c107complexIfEENS0_7MeanOpsIS5_S5_fS5_EEjS5_Li4ELi4EEEEEvT1_,"a",@progbits
	.sectionflags	@""
	.align	4
.nv.constant0._ZN2at6native13reduce_kernelILi256ELi2ENS0_8ReduceOpIN3c107complexIfEENS0_7MeanOpsIS5_S5_fS5_EEjS5_Li4ELi4EEEEEvT1_:
	.zero		1952


//--------------------- .nv.constant0._ZN2at6native13reduce_kernelILi128ELi4ENS0_8ReduceOpIN3c107complexIfEENS0_7MeanOpsIS5_S5_fS5_EEjS5_Li4ELi4EEEEEvT1_ --------------------------
	.section	.nv.constant0._ZN2at6native13reduce_kernelILi128ELi4ENS0_8ReduceOpIN3c107complexIfEENS0_7MeanOpsIS5_S5_fS5_EEjS5_Li4ELi4EEEEEvT1_,"a",@progbits
	.sectionflags	@""
	.align	4
.nv.constant0._ZN2at6native13reduce_kernelILi128ELi4ENS0_8ReduceOpIN3c107complexIfEENS0_7MeanOpsIS5_S5_fS5_EEjS5_Li4ELi4EEEEEvT1_:
	.zero		1952


//--------------------- .nv.constant0._ZN2at6native13reduce_kernelILi256ELi1ENS0_8ReduceOpIN3c107complexIdEENS0_7MeanOpsIS5_S5_dS5_EEjS5_Li4ELi4EEEEEvT1_ --------------------------
	.section	.nv.constant0._ZN2at6native13reduce_kernelILi256ELi1ENS0_8ReduceOpIN3c107complexIdEENS0_7MeanOpsIS5_S5_dS5_EEjS5_Li4ELi4EEEEEvT1_,"a",@progbits
	.sectionflags	@""
	.align	4
.nv.constant0._ZN2at6native13reduce_kernelILi256ELi1ENS0_8ReduceOpIN3c107complexIdEENS0_7MeanOpsIS5_S5_dS5_EEjS5_Li4ELi4EEEEEvT1_:
	.zero		1968


//--------------------- .nv.constant0._ZN2at6native13reduce_kernelILi128ELi2ENS0_8ReduceOpIN3c107complexIdEENS0_7MeanOpsIS5_S5_dS5_EEjS5_Li4ELi4EEEEEvT1_ --------------------------
	.section	.nv.constant0._ZN2at6native13reduce_kernelILi128ELi2ENS0_8ReduceOpIN3c107complexIdEENS0_7MeanOpsIS5_S5_dS5_EEjS5_Li4ELi4EEEEEvT1_,"a",@progbits
	.sectionflags	@""
	.align	4
.nv.constant0._ZN2at6native13reduce_kernelILi128ELi2ENS0_8ReduceOpIN3c107complexIdEENS0_7MeanOpsIS5_S5_dS5_EEjS5_Li4ELi4EEEEEvT1_:
	.zero		1968


//--------------------- .nv.constant0._ZN2at6native13reduce_kernelILi64ELi4ENS0_8ReduceOpIN3c107complexIdEENS0_7MeanOpsIS5_S5_dS5_EEjS5_Li4ELi4EEEEEvT1_ --------------------------
	.section	.nv.constant0._ZN2at6native13reduce_kernelILi64ELi4ENS0_8ReduceOpIN3c107complexIdEENS0_7MeanOpsIS5_S5_dS5_EEjS5_Li4ELi4EEEEEvT1_,"a",@progbits
	.sectionflags	@""
	.align	4
.nv.constant0._ZN2at6native13reduce_kernelILi64ELi4ENS0_8ReduceOpIN3c107complexIdEENS0_7MeanOpsIS5_S5_dS5_EEjS5_Li4ELi4EEEEEvT1_:
	.zero		1968


//--------------------- .nv.constant0._ZN2at6native13reduce_kernelILi512ELi1ENS0_8ReduceOpIfNS0_7MeanOpsIffffEEjfLi4ELi4EEEEEvT1_ --------------------------
	.section	.nv.constant0._ZN2at6native13reduce_kernelILi512ELi1ENS0_8ReduceOpIfNS0_7MeanOpsIffffEEjfLi4ELi4EEEEEvT1_,"a",@progbits
	.sectionflags	@""
	.align	4
.nv.constant0._ZN2at6native13reduce_kernelILi512ELi1ENS0_8ReduceOpIfNS0_7MeanOpsIffffEEjfLi4ELi4EEEEEvT1_:
	.zero		1944


//--------------------- .nv.constant0._ZN2at6native13reduce_kernelILi256ELi2ENS0_8ReduceOpIfNS0_7MeanOpsIffffEEjfLi4ELi4EEEEEvT1_ --------------------------
	.section	.nv.constant0._ZN2at6native13reduce_kernelILi256ELi2ENS0_8ReduceOpIfNS0_7MeanOpsIffffEEjfLi4ELi4EEEEEvT1_,"a",@progbits
	.sectionflags	@""
	.align	4
.nv.constant0._ZN2at6native13reduce_kernelILi256ELi2ENS0_8ReduceOpIfNS0_7MeanOpsIffffEEjfLi4ELi4EEEEEvT1_:
	.zero		1944


//--------------------- .nv.constant0._ZN2at6native13reduce_kernelILi128ELi4ENS0_8ReduceOpIfNS0_7MeanOpsIffffEEjfLi4ELi4EEEEEvT1_ --------------------------
	.section	.nv.constant0._ZN2at6native13reduce_kernelILi128ELi4ENS0_8ReduceOpIfNS0_7MeanOpsIffffEEjfLi4ELi4EEEEEvT1_,"a",@progbits
	.sectionflags	@""
	.align	4
.nv.constant0._ZN2at6native13reduce_kernelILi128ELi4ENS0_8ReduceOpIfNS0_7MeanOpsIffffEEjfLi4ELi4EEEEEvT1_:
	.zero		1944


//--------------------- .nv.constant0._ZN2at6native13reduce_kernelILi512ELi1ENS0_8ReduceOpIdNS0_7MeanOpsIddddEEjdLi4ELi4EEEEEvT1_ --------------------------
	.section	.nv.constant0._ZN2at6native13reduce_kernelILi512ELi1ENS0_8ReduceOpIdNS0_7MeanOpsIddddEEjdLi4ELi4EEEEEvT1_,"a",@progbits
	.sectionflags	@""
	.align	4
.nv.constant0._ZN2at6native13reduce_kernelILi512ELi1ENS0_8ReduceOpIdNS0_7MeanOpsIddddEEjdLi4ELi4EEEEEvT1_:
	.zero		1952


//--------------------- .nv.constant0._ZN2at6native13reduce_kernelILi256ELi2ENS0_8ReduceOpIdNS0_7MeanOpsIddddEEjdLi4ELi4EEEEEvT1_ --------------------------
	.section	.nv.constant0._ZN2at6native13reduce_kernelILi256ELi2ENS0_8ReduceOpIdNS0_7MeanOpsIddddEEjdLi4ELi4EEEEEvT1_,"a",@progbits
	.sectionflags	@""
	.align	4
.nv.constant0._ZN2at6native13reduce_kernelILi256ELi2ENS0_8ReduceOpIdNS0_7MeanOpsIddddEEjdLi4ELi4EEEEEvT1_:
	.zero		1952


//--------------------- .nv.constant0._ZN2at6native13reduce_kernelILi128ELi4ENS0_8ReduceOpIdNS0_7MeanOpsIddddEEjdLi4ELi4EEEEEvT1_ --------------------------
	.section	.nv.constant0._ZN2at6native13reduce_kernelILi128ELi4ENS0_8ReduceOpIdNS0_7MeanOpsIddddEEjdLi4ELi4EEEEEvT1_,"a",@progbits
	.sectionflags	@""
	.align	4
.nv.constant0._ZN2at6native13reduce_kernelILi128ELi4ENS0_8ReduceOpIdNS0_7MeanOpsIddddEEjdLi4ELi4EEEEEvT1_:
	.zero		1952


//--------------------- .nv.constant0._ZN2at6native13reduce_kernelILi512ELi1ENS0_8ReduceOpIsNS0_7MeanOpsIssssEEjsLi4ELi8EEEEEvT1_ --------------------------
	.section	.nv.constant0._ZN2at6native13reduce_kernelILi512ELi1ENS0_8ReduceOpIsNS0_7MeanOpsIssssEEjsLi4ELi8EEEEEvT1_,"a",@progbits
	.sectionflags	@""
	.align	4
.nv.constant0._ZN2at6native13reduce_kernelILi512ELi1ENS0_8ReduceOpIsNS0_7MeanOpsIssssEEjsLi4ELi8EEEEEvT1_:
	.zero		1936


//--------------------- .nv.constant0._ZN2at6native13reduce_kernelILi256ELi2ENS0_8ReduceOpIsNS0_7MeanOpsIssssEEjsLi4ELi8EEEEEvT1_ --------------------------
	.section	.nv.constant0._ZN2at6native13reduce_kernelILi256ELi2ENS0_8ReduceOpIsNS0_7MeanOpsIssssEEjsLi4ELi8EEEEEvT1_,"a",@progbits
	.sectionflags	@""
	.align	4
.nv.constant0._ZN2at6native13reduce_kernelILi256ELi2ENS0_8ReduceOpIsNS0_7MeanOpsIssssEEjsLi4ELi8EEEEEvT1_:
	.zero		1936


//--------------------- .nv.constant0._ZN2at6native13reduce_kernelILi128ELi4ENS0_8ReduceOpIsNS0_7MeanOpsIssssEEjsLi4ELi8EEEEEvT1_ --------------------------
	.section	.nv.constant0._ZN2at6native13reduce_kernelILi128ELi4ENS0_8ReduceOpIsNS0_7MeanOpsIssssEEjsLi4ELi8EEEEEvT1_,"a",@progbits
	.sectionflags	@""
	.align	4
.nv.constant0._ZN2at6native13reduce_kernelILi128ELi4ENS0_8ReduceOpIsNS0_7MeanOpsIssssEEjsLi4ELi8EEEEEvT1_:
	.zero		1936


//--------------------- .nv.constant0._ZN2at6native13reduce_kernelILi512ELi1ENS0_8ReduceOpIlNS0_7MeanOpsIllllEEjlLi4ELi4EEEEEvT1_ --------------------------
	.section	.nv.constant0._ZN2at6native13reduce_kernelILi512ELi1ENS0_8ReduceOpIlNS0_7MeanOpsIllllEEjlLi4ELi4EEEEEvT1_,"a",@progbits
	.sectionflags	@""
	.align	4
.nv.constant0._ZN2at6native13reduce_kernelILi512ELi1ENS0_8ReduceOpIlNS0_7MeanOpsIllllEEjlLi4ELi4EEEEEvT1_:
	.zero		1952


//--------------------- .nv.constant0._ZN2at6native13reduce_kernelILi256ELi2ENS0_8ReduceOpIlNS0_7MeanOpsIllllEEjlLi4ELi4EEEEEvT1_ --------------------------
	.section	.nv.constant0._ZN2at6native13reduce_kernelILi256ELi2ENS0_8ReduceOpIlNS0_7MeanOpsIllllEEjlLi4ELi4EEEEEvT1_,"a",@progbits
	.sectionflags	@""
	.align	4
.nv.constant0._ZN2at6native13reduce_kernelILi256ELi2ENS0_8ReduceOpIlNS0_7MeanOpsIllllEEjlLi4ELi4EEEEEvT1_:
	.zero		1952


//--------------------- .nv.constant0._ZN2at6native13reduce_kernelILi128ELi4ENS0_8ReduceOpIlNS0_7MeanOpsIllllEEjlLi4ELi4EEEEEvT1_ --------------------------
	.section	.nv.constant0._ZN2at6native13reduce_kernelILi128ELi4ENS0_8ReduceOpIlNS0_7MeanOpsIllllEEjlLi4ELi4EEEEEvT1_,"a",@progbits
	.sectionflags	@""
	.align	4
.nv.constant0._ZN2at6native13reduce_kernelILi128ELi4ENS0_8ReduceOpIlNS0_7MeanOpsIllllEEjlLi4ELi4EEEEEvT1_:
	.zero		1952


//--------------------- .nv.constant0._ZN2at6native13reduce_kernelILi512ELi1ENS0_8ReduceOpIiNS0_7MeanOpsIiiiiEEjiLi4ELi4EEEEEvT1_ --------------------------
	.section	.nv.constant0._ZN2at6native13reduce_kernelILi512ELi1ENS0_8ReduceOpIiNS0_7MeanOpsIiiiiEEjiLi4ELi4EEEEEvT1_,"a",@progbits
	.sectionflags	@""
	.align	4
.nv.constant0._ZN2at6native13reduce_kernelILi512ELi1ENS0_8ReduceOpIiNS0_7MeanOpsIiiiiEEjiLi4ELi4EEEEEvT1_:
	.zero		1944


//--------------------- .nv.constant0._ZN2at6native13reduce_kernelILi256ELi2ENS0_8ReduceOpIiNS0_7MeanOpsIiiiiEEjiLi4ELi4EEEEEvT1_ --------------------------
	.section	.nv.constant0._ZN2at6native13reduce_kernelILi256ELi2ENS0_8ReduceOpIiNS0_7MeanOpsIiiiiEEjiLi4ELi4EEEEEvT1_,"a",@progbits
	.sectionflags	@""
	.align	4
.nv.constant0._ZN2at6native13reduce_kernelILi256ELi2ENS0_8ReduceOpIiNS0_7MeanOpsIiiiiEEjiLi4ELi4EEEEEvT1_:
	.zero		1944


//--------------------- .nv.constant0._ZN2at6native13reduce_kernelILi128ELi4ENS0_8ReduceOpIiNS0_7MeanOpsIiiiiEEjiLi4ELi4EEEEEvT1_ --------------------------
	.section	.nv.constant0._ZN2at6native13reduce_kernelILi128ELi4ENS0_8ReduceOpIiNS0_7MeanOpsIiiiiEEjiLi4ELi4EEEEEvT1_,"a",@progbits
	.sectionflags	@""
	.align	4
.nv.constant0._ZN2at6native13reduce_kernelILi128ELi4ENS0_8ReduceOpIiNS0_7MeanOpsIiiiiEEjiLi4ELi4EEEEEvT1_:
	.zero		1944


//--------------------- .nv.constant0._ZN2at6native13reduce_kernelILi512ELi1ENS0_8ReduceOpIaNS0_7MeanOpsIaaaaEEjaLi4ELi4EEEEEvT1_ --------------------------
	.section	.nv.constant0._ZN2at6native13reduce_kernelILi512ELi1ENS0_8ReduceOpIaNS0_7MeanOpsIaaaaEEjaLi4ELi4EEEEEvT1_,"a",@progbits
	.sectionflags	@""
	.align	4
.nv.constant0._ZN2at6native13reduce_kernelILi512ELi1ENS0_8ReduceOpIaNS0_7MeanOpsIaaaaEEjaLi4ELi4EEEEEvT1_:
	.zero		1936


//--------------------- .nv.constant0._ZN2at6native13reduce_kernelILi256ELi2ENS0_8ReduceOpIaNS0_7MeanOpsIaaaaEEjaLi4ELi4EEEEEvT1_ --------------------------
	.section	.nv.constant0._ZN2at6native13reduce_kernelILi256ELi2ENS0_8ReduceOpIaNS0_7MeanOpsIaaaaEEjaLi4ELi4EEEEEvT1_,"a",@progbits
	.sectionflags	@""
	.align	4
.nv.constant0._ZN2at6native13reduce_kernelILi256ELi2ENS0_8ReduceOpIaNS0_7MeanOpsIaaaaEEjaLi4ELi4EEEEEvT1_:
	.zero		1936


//--------------------- .nv.constant0._ZN2at6native13reduce_kernelILi128ELi4ENS0_8ReduceOpIaNS0_7MeanOpsIaaaaEEjaLi4ELi4EEEEEvT1_ --------------------------
	.section	.nv.constant0._ZN2at6native13reduce_kernelILi128ELi4ENS0_8ReduceOpIaNS0_7MeanOpsIaaaaEEjaLi4ELi4EEEEEvT1_,"a",@progbits
	.sectionflags	@""
	.align	4
.nv.constant0._ZN2at6native13reduce_kernelILi128ELi4ENS0_8ReduceOpIaNS0_7MeanOpsIaaaaEEjaLi4ELi4EEEEEvT1_:
	.zero		1936


//--------------------- .nv.constant0._ZN2at6native13reduce_kernelILi512ELi1ENS0_8ReduceOpIhNS0_7MeanOpsIhhhhEEjhLi4ELi4EEEEEvT1_ --------------------------
	.section	.nv.constant0._ZN2at6native13reduce_kernelILi512ELi1ENS0_8ReduceOpIhNS0_7MeanOpsIhhhhEEjhLi4ELi4EEEEEvT1_,"a",@progbits
	.sectionflags	@""
	.align	4
.nv.constant0._ZN2at6native13reduce_kernelILi512ELi1ENS0_8ReduceOpIhNS0_7MeanOpsIhhhhEEjhLi4ELi4EEEEEvT1_:
	.zero		1936


//--------------------- .nv.constant0._ZN2at6native13reduce_kernelILi256ELi2ENS0_8ReduceOpIhNS0_7MeanOpsIhhhhEEjhLi4ELi4EEEEEvT1_ --------------------------
	.section	.nv.constant0._ZN2at6native13reduce_kernelILi256ELi2ENS0_8ReduceOpIhNS0_7MeanOpsIhhhhEEjhLi4ELi4EEEEEvT1_,"a",@progbits
	.sectionflags	@""
	.align	4
.nv.constant0._ZN2at6native13reduce_kernelILi256ELi2ENS0_8ReduceOpIhNS0_7MeanOpsIhhhhEEjhLi4ELi4EEEEEvT1_:
	.zero		1936


//--------------------- .nv.constant0._ZN2at6native13reduce_kernelILi128ELi4ENS0_8ReduceOpIhNS0_7MeanOpsIhhhhEEjhLi4ELi4EEEEEvT1_ --------------------------
	.section	.nv.constant0._ZN2at6native13reduce_kernelILi128ELi4ENS0_8ReduceOpIhNS0_7MeanOpsIhhhhEEjhLi4ELi4EEEEEvT1_,"a",@progbits
	.sectionflags	@""
	.align	4
.nv.constant0._ZN2at6native13reduce_kernelILi128ELi4ENS0_8ReduceOpIhNS0_7MeanOpsIhhhhEEjhLi4ELi4EEEEEvT1_:
	.zero		1936


//--------------------- .nv.constant0._ZN2at6native13reduce_kernelILi512ELi1ENS0_8ReduceOpIN3c108BFloat16ENS0_7MeanOpsIS4_fffEEjfLi4ELi8EEEEEvT1_ --------------------------
	.section	.nv.constant0._ZN2at6native13reduce_kernelILi512ELi1ENS0_8ReduceOpIN3c108BFloat16ENS0_7MeanOpsIS4_fffEEjfLi4ELi8EEEEEvT1_,"a",@progbits
	.sectionflags	@""
	.align	4
.nv.constant0._ZN2at6native13reduce_kernelILi512ELi1ENS0_8ReduceOpIN3c108BFloat16ENS0_7MeanOpsIS4_fffEEjfLi4ELi8EEEEEvT1_:
	.zero		1944


//--------------------- .nv.constant0._ZN2at6native13reduce_kernelILi256ELi2ENS0_8ReduceOpIN3c108BFloat16ENS0_7MeanOpsIS4_fffEEjfLi4ELi8EEEEEvT1_ --------------------------
	.section	.nv.constant0._ZN2at6native13reduce_kernelILi256ELi2ENS0_8ReduceOpIN3c108BFloat16ENS0_7MeanOpsIS4_fffEEjfLi4ELi8EEEEEvT1_,"a",@progbits
	.sectionflags	@""
	.align	4
.nv.constant0._ZN2at6native13reduce_kernelILi256ELi2ENS0_8ReduceOpIN3c108BFloat16ENS0_7MeanOpsIS4_fffEEjfLi4ELi8EEEEEvT1_:
	.zero		1944


//--------------------- .nv.constant0._ZN2at6native13reduce_kernelILi128ELi4ENS0_8ReduceOpIN3c108BFloat16ENS0_7MeanOpsIS4_fffEEjfLi4ELi8EEEEEvT1_ --------------------------
	.section	.nv.constant0._ZN2at6native13reduce_kernelILi128ELi4ENS0_8ReduceOpIN3c108BFloat16ENS0_7MeanOpsIS4_fffEEjfLi4ELi8EEEEEvT1_,"a",@progbits
	.sectionflags	@""
	.align	4
.nv.constant0._ZN2at6native13reduce_kernelILi128ELi4ENS0_8ReduceOpIN3c108BFloat16ENS0_7MeanOpsIS4_fffEEjfLi4ELi8EEEEEvT1_:
	.zero		1944


//--------------------- .nv.constant0._ZN2at6native13reduce_kernelILi512ELi1ENS0_8ReduceOpIN3c108BFloat16ENS0_7MeanOpsIS4_ffS4_EEjS4_Li4ELi8EEEEEvT1_ --------------------------
	.section	.nv.constant0._ZN2at6native13reduce_kernelILi512ELi1ENS0_8ReduceOpIN3c108BFloat16ENS0_7MeanOpsIS4_ffS4_EEjS4_Li4ELi8EEEEEvT1_,"a",@progbits
	.sectionflags	@""
	.align	4
.nv.constant0._ZN2at6native13reduce_kernelILi512ELi1ENS0_8ReduceOpIN3c108BFloat16ENS0_7MeanOpsIS4_ffS4_EEjS4_Li4ELi8EEEEEvT1_:
	.zero		1944


//--------------------- .nv.constant0._ZN2at6native13reduce_kernelILi256ELi2ENS0_8ReduceOpIN3c108BFloat16ENS0_7MeanOpsIS4_ffS4_EEjS4_Li4ELi8EEEEEvT1_ --------------------------
	.section	.nv.constant0._ZN2at6native13reduce_kernelILi256ELi2ENS0_8ReduceOpIN3c108BFloat16ENS0_7MeanOpsIS4_ffS4_EEjS4_Li4ELi8EEEEEvT1_,"a",@progbits
	.sectionflags	@""
	.align	4
.nv.constant0._ZN2at6native13reduce_kernelILi256ELi2ENS0_8ReduceOpIN3c108BFloat16ENS0_7MeanOpsIS4_ffS4_EEjS4_Li4ELi8EEEEEvT1_:
	.zero		1944


//--------------------- .nv.constant0._ZN2at6native13reduce_kernelILi128ELi4ENS0_8ReduceOpIN3c108BFloat16ENS0_7MeanOpsIS4_ffS4_EEjS4_Li4ELi8EEEEEvT1_ --------------------------
	.section	.nv.constant0._ZN2at6native13reduce_kernelILi128ELi4ENS0_8ReduceOpIN3c108BFloat16ENS0_7MeanOpsIS4_ffS4_EEjS4_Li4ELi8EEEEEvT1_,"a",@progbits
	.sectionflags	@""
	.align	4
.nv.constant0._ZN2at6native13reduce_kernelILi128ELi4ENS0_8ReduceOpIN3c108BFloat16ENS0_7MeanOpsIS4_ffS4_EEjS4_Li4ELi8EEEEEvT1_:
	.zero		1944


//--------------------- .nv.constant0._ZN2at6native13reduce_kernelILi512ELi1ENS0_8ReduceOpIN3c104HalfENS0_7MeanOpsIS4_fffEEjfLi4ELi8EEEEEvT1_ --------------------------
	.section	.nv.constant0._ZN2at6native13reduce_kernelILi512ELi1ENS0_8ReduceOpIN3c104HalfENS0_7MeanOpsIS4_fffEEjfLi4ELi8EEEEEvT1_,"a",@progbits
	.sectionflags	@""
	.align	4
.nv.constant0._ZN2at6native13reduce_kernelILi512ELi1ENS0_8ReduceOpIN3c104HalfENS0_7MeanOpsIS4_fffEEjfLi4ELi8EEEEEvT1_:
	.zero		1944


//--------------------- .nv.constant0._ZN2at6native13reduce_kernelILi256ELi2ENS0_8ReduceOpIN3c104HalfENS0_7MeanOpsIS4_fffEEjfLi4ELi8EEEEEvT1_ --------------------------
	.section	.nv.constant0._ZN2at6native13reduce_kernelILi256ELi2ENS0_8ReduceOpIN3c104HalfENS0_7MeanOpsIS4_fffEEjfLi4ELi8EEEEEvT1_,"a",@progbits
	.sectionflags	@""
	.align	4
.nv.constant0._ZN2at6native13reduce_kernelILi256ELi2ENS0_8ReduceOpIN3c104HalfENS0_7MeanOpsIS4_fffEEjfLi4ELi8EEEEEvT1_:
	.zero		1944


//--------------------- .nv.constant0._ZN2at6native13reduce_kernelILi128ELi4ENS0_8ReduceOpIN3c104HalfENS0_7MeanOpsIS4_fffEEjfLi4ELi8EEEEEvT1_ --------------------------
	.section	.nv.constant0._ZN2at6native13reduce_kernelILi128ELi4ENS0_8ReduceOpIN3c104HalfENS0_7MeanOpsIS4_fffEEjfLi4ELi8EEEEEvT1_,"a",@progbits
	.sectionflags	@""
	.align	4
.nv.constant0._ZN2at6native13reduce_kernelILi128ELi4ENS0_8ReduceOpIN3c104HalfENS0_7MeanOpsIS4_fffEEjfLi4ELi8EEEEEvT1_:
	.zero		1944


//--------------------- .nv.constant0._ZN2at6native13reduce_kernelILi512ELi1ENS0_8ReduceOpIN3c104HalfENS0_7MeanOpsIS4_ffS4_EEjS4_Li4ELi8EEEEEvT1_ --------------------------
	.section	.nv.constant0._ZN2at6native13reduce_kernelILi512ELi1ENS0_8ReduceOpIN3c104HalfENS0_7MeanOpsIS4_ffS4_EEjS4_Li4ELi8EEEEEvT1_,"a",@progbits
	.sectionflags	@""
	.align	4
.nv.constant0._ZN2at6native13reduce_kernelILi512ELi1ENS0_8ReduceOpIN3c104HalfENS0_7MeanOpsIS4_ffS4_EEjS4_Li4ELi8EEEEEvT1_:
	.zero		1944


//--------------------- .nv.constant0._ZN2at6native13reduce_kernelILi256ELi2ENS0_8ReduceOpIN3c104HalfENS0_7MeanOpsIS4_ffS4_EEjS4_Li4ELi8EEEEEvT1_ --------------------------
	.section	.nv.constant0._ZN2at6native13reduce_kernelILi256ELi2ENS0_8ReduceOpIN3c104HalfENS0_7MeanOpsIS4_ffS4_EEjS4_Li4ELi8EEEEEvT1_,"a",@progbits
	.sectionflags	@""
	.align	4
.nv.constant0._ZN2at6native13reduce_kernelILi256ELi2ENS0_8ReduceOpIN3c104HalfENS0_7MeanOpsIS4_ffS4_EEjS4_Li4ELi8EEEEEvT1_:
	.zero		1944


//--------------------- .nv.constant0._ZN2at6native13reduce_kernelILi128ELi4ENS0_8ReduceOpIN3c104HalfENS0_7MeanOpsIS4_ffS4_EEjS4_Li4ELi8EEEEEvT1_ --------------------------
	.section	.nv.constant0._ZN2at6native13reduce_kernelILi128ELi4ENS0_8ReduceOpIN3c104HalfENS0_7MeanOpsIS4_ffS4_EEjS4_Li4ELi8EEEEEvT1_,"a",@progbits
	.sectionflags	@""
	.align	4
.nv.constant0._ZN2at6native13reduce_kernelILi128ELi4ENS0_8ReduceOpIN3c104HalfENS0_7MeanOpsIS4_ffS4_EEjS4_Li4ELi8EEEEEvT1_:
	.zero		1944


//--------------------- .nv.constant0._ZN2at6native13reduce_kernelILi512ELi1ENS0_8ReduceOpIN3c108BFloat16ENS0_10WelfordOpsIS4_fiN4cuda3std3__44pairIS4_S4_EEEEjS4_Li2ELi2EEEEEvT1_ --------------------------
	.section	.nv.constant0._ZN2at6native13reduce_kernelILi512ELi1ENS0_8ReduceOpIN3c108BFloat16ENS0_10WelfordOpsIS4_fiN4cuda3std3__44pairIS4_S4_EEEEjS4_Li2ELi2EEEEEvT1_,"a",@progbits
	.sectionflags	@""
	.align	4
.nv.constant0._ZN2at6native13reduce_kernelILi512ELi1ENS0_8ReduceOpIN3c108BFloat16ENS0_10WelfordOpsIS4_fiN4cuda3std3__44pairIS4_S4_EEEEjS4_Li2ELi2EEEEEvT1_:
	.zero		1960


//--------------------- .nv.constant0._ZN2at6native13reduce_kernelILi256ELi2ENS0_8ReduceOpIN3c108BFloat16ENS0_10WelfordOpsIS4_fiN4cuda3std3__44pairIS4_S4_EEEEjS4_Li2ELi2EEEEEvT1_ --------------------------
	.section	.nv.constant0._ZN2at6native13reduce_kernelILi256ELi2ENS0_8ReduceOpIN3c108BFloat16ENS0_10WelfordOpsIS4_fiN4cuda3std3__44pairIS4_S4_EEEEjS4_Li2ELi2EEEEEvT1_,"a",@progbits
	.sectionflags	@""
	.align	4
.nv.constant0._ZN2at6native13reduce_kernelILi256ELi2ENS0_8ReduceOpIN3c108BFloat16ENS0_10WelfordOpsIS4_fiN4cuda3std3__44pairIS4_S4_EEEEjS4_Li2ELi2EEEEEvT1_:
	.zero		1960


//--------------------- .nv.constant0._ZN2at6native13reduce_kernelILi128ELi4ENS0_8ReduceOpIN3c108BFloat16ENS0_10WelfordOpsIS4_fiN4cuda3std3__44pairIS4_S4_EEEEjS4_Li2ELi2EEEEEvT1_ --------------------------
	.section	.nv.constant0._ZN2at6native13reduce_kernelILi128ELi4ENS0_8ReduceOpIN3c108BFloat16ENS0_10WelfordOpsIS4_fiN4cuda3std3__44pairIS4_S4_EEEEjS4_Li2ELi2EEEEEvT1_,"a",@progbits
	.sectionflags	@""
	.align	4
.nv.constant0._ZN2at6native13reduce_kernelILi128ELi4ENS0_8ReduceOpIN3c108BFloat16ENS0_10WelfordOpsIS4_fiN4cuda3std3__44pairIS4_S4_EEEEjS4_Li2ELi2EEEEEvT1_:
	.zero		1960


//--------------------- .nv.constant0._ZN2at6native13reduce_kernelILi512ELi1ENS0_8ReduceOpIN3c104HalfENS0_10WelfordOpsIS4_fiN4cuda3std3__44pairIS4_S4_EEEEjS4_Li2ELi2EEEEEvT1_ --------------------------
	.section	.nv.constant0._ZN2at6native13reduce_kernelILi512ELi1ENS0_8ReduceOpIN3c104HalfENS0_10WelfordOpsIS4_fiN4cuda3std3__44pairIS4_S4_EEEEjS4_Li2ELi2EEEEEvT1_,"a",@progbits
	.sectionflags	@""
	.align	4
.nv.constant0._ZN2at6native13reduce_kernelILi512ELi1ENS0_8ReduceOpIN3c104HalfENS0_10WelfordOpsIS4_fiN4cuda3std3__44pairIS4_S4_EEEEjS4_Li2ELi2EEEEEvT1_:
	.zero		1960


//--------------------- .nv.constant0._ZN2at6native13reduce_kernelILi256ELi2ENS0_8ReduceOpIN3c104HalfENS0_10WelfordOpsIS4_fiN4cuda3std3__44pairIS4_S4_EEEEjS4_Li2ELi2EEEEEvT1_ --------------------------
	.section	.nv.constant0._ZN2at6native13reduce_kernelILi256ELi2ENS0_8ReduceOpIN3c104HalfENS0_10WelfordOpsIS4_fiN4cuda3std3__44pairIS4_S4_EEEEjS4_Li2ELi2EEEEEvT1_,"a",@progbits
	.sectionflags	@""
	.align	4
.nv.constant0._ZN2at6native13reduce_kernelILi256ELi2ENS0_8ReduceOpIN3c104HalfENS0_10WelfordOpsIS4_fiN4cuda3std3__44pairIS4_S4_EEEEjS4_Li2ELi2EEEEEvT1_:
	.zero		1960


//--------------------- .nv.constant0._ZN2at6native13reduce_kernelILi128ELi4ENS0_8ReduceOpIN3c104HalfENS0_10WelfordOpsIS4_fiN4cuda3std3__44pairIS4_S4_EEEEjS4_Li2ELi2EEEEEvT1_ --------------------------
	.section	.nv.constant0._ZN2at6native13reduce_kernelILi128ELi4ENS0_8ReduceOpIN3c104HalfENS0_10WelfordOpsIS4_fiN4cuda3std3__44pairIS4_S4_EEEEjS4_Li2ELi2EEEEEvT1_,"a",@progbits
	.sectionflags	@""
	.align	4
.nv.constant0._ZN2at6native13reduce_kernelILi128ELi4ENS0_8ReduceOpIN3c104HalfENS0_10WelfordOpsIS4_fiN4cuda3std3__44pairIS4_S4_EEEEjS4_Li2ELi2EEEEEvT1_:
	.zero		1960


//--------------------- .nv.constant0._ZN2at6native13reduce_kernelILi512ELi1ENS0_8ReduceOpIfNS0_10WelfordOpsIffiN4cuda3std3__44pairIffEEEEjfLi2ELi2EEEEEvT1_ --------------------------
	.section	.nv.constant0._ZN2at6native13reduce_kernelILi512ELi1ENS0_8ReduceOpIfNS0_10WelfordOpsIffiN4cuda3std3__44pairIffEEEEjfLi2ELi2EEEEEvT1_,"a",@progbits
	.sectionflags	@""
	.align	4
.nv.constant0._ZN2at6native13reduce_kernelILi512ELi1ENS0_8ReduceOpIfNS0_10WelfordOpsIffiN4cuda3std3__44pairIffEEEEjfLi2ELi2EEEEEvT1_:
	.zero		1960


//--------------------- .nv.constant0._ZN2at6native13reduce_kernelILi256ELi2ENS0_8ReduceOpIfNS0_10WelfordOpsIffiN4cuda3std3__44pairIffEEEEjfLi2ELi2EEEEEvT1_ --------------------------
	.section	.nv.constant0._ZN2at6native13reduce_kernelILi256ELi2ENS0_8ReduceOpIfNS0_10WelfordOpsIffiN4cuda3std3__44pairIffEEEEjfLi2ELi2EEEEEvT1_,"a",@progbits
	.sectionflags	@""
	.align	4
.nv.constant0._ZN2at6native13reduce_kernelILi256ELi2ENS0_8ReduceOpIfNS0_10WelfordOpsIffiN4cuda3std3__44pairIffEEEEjfLi2ELi2EEEEEvT1_:
	.zero		1960


//--------------------- .nv.constant0._ZN2at6native13reduce_kernelILi128ELi4ENS0_8ReduceOpIfNS0_10WelfordOpsIffiN4cuda3std3__44pairIffEEEEjfLi2ELi2EEEEEvT1_ --------------------------
	.section	.nv.constant0._ZN2at6native13reduce_kernelILi128ELi4ENS0_8ReduceOpIfNS0_10WelfordOpsIffiN4cuda3std3__44pairIffEEEEjfLi2ELi2EEEEEvT1_,"a",@progbits
	.sectionflags	@""
	.align	4
.nv.constant0._ZN2at6native13reduce_kernelILi128ELi4ENS0_8ReduceOpIfNS0_10WelfordOpsIffiN4cuda3std3__44pairIffEEEEjfLi2ELi2EEEEEvT1_:
	.zero		1960


//--------------------- .nv.constant0._ZN2at6native13reduce_kernelILi512ELi1ENS0_8ReduceOpIdNS0_10WelfordOpsIddiN4cuda3std3__44pairIddEEEEjdLi2ELi2EEEEEvT1_ --------------------------
	.section	.nv.constant0._ZN2at6native13reduce_kernelILi512ELi1ENS0_8ReduceOpIdNS0_10WelfordOpsIddiN4cuda3std3__44pairIddEEEEjdLi2ELi2EEEEEvT1_,"a",@progbits
	.sectionflags	@""
	.align	4
.nv.constant0._ZN2at6native13reduce_kernelILi512ELi1ENS0_8ReduceOpIdNS0_10WelfordOpsIddiN4cuda3std3__44pairIddEEEEjdLi2ELi2EEEEEvT1_:
	.zero		1984


//--------------------- .nv.constant0._ZN2at6native13reduce_kernelILi256ELi2ENS0_8ReduceOpIdNS0_10WelfordOpsIddiN4cuda3std3__44pairIddEEEEjdLi2ELi2EEEEEvT1_ --------------------------
	.section	.nv.constant0._ZN2at6native13reduce_kernelILi256ELi2ENS0_8ReduceOpIdNS0_10WelfordOpsIddiN4cuda3std3__44pairIddEEEEjdLi2ELi2EEEEEvT1_,"a",@progbits
	.sectionflags	@""
	.align	4
.nv.constant0._ZN2at6native13reduce_kernelILi256ELi2ENS0_8ReduceOpIdNS0_10WelfordOpsIddiN4cuda3std3__44pairIddEEEEjdLi2ELi2EEEEEvT1_:
	.zero		1984


//--------------------- .nv.constant0._ZN2at6native13reduce_kernelILi128ELi4ENS0_8ReduceOpIdNS0_10WelfordOpsIddiN4cuda3std3__44pairIddEEEEjdLi2ELi2EEEEEvT1_ --------------------------
	.section	.nv.constant0._ZN2at6native13reduce_kernelILi128ELi4ENS0_8ReduceOpIdNS0_10WelfordOpsIddiN4cuda3std3__44pairIddEEEEjdLi2ELi2EEEEEvT1_,"a",@progbits
	.sectionflags	@""
	.align	4
.nv.constant0._ZN2at6native13reduce_kernelILi128ELi4ENS0_8ReduceOpIdNS0_10WelfordOpsIddiN4cuda3std3__44pairIddEEEEjdLi2ELi2EEEEEvT1_:
	.zero		1984


//--------------------- .nv.constant0._ZN2at6native13reduce_kernelILi512ELi1ENS0_8ReduceOpIN3c108BFloat16ENS0_10WelfordOpsIS4_fiN4cuda3std3__44pairIffEEEEjfLi2ELi2EEEEEvT1_ --------------------------
	.section	.nv.constant0._ZN2at6native13reduce_kernelILi512ELi1ENS0_8ReduceOpIN3c108BFloat16ENS0_10WelfordOpsIS4_fiN4cuda3std3__44pairIffEEEEjfLi2ELi2EEEEEvT1_,"a",@progbits
	.sectionflags	@""
	.align	4
.nv.constant0._ZN2at6native13reduce_kernelILi512ELi1ENS0_8ReduceOpIN3c108BFloat16ENS0_10WelfordOpsIS4_fiN4cuda3std3__44pairIffEEEEjfLi2ELi2EEEEEvT1_:
	.zero		1960


//--------------------- .nv.constant0._ZN2at6native13reduce_kernelILi256ELi2ENS0_8ReduceOpIN3c108BFloat16ENS0_10WelfordOpsIS4_fiN4cuda3std3__44pairIffEEEEjfLi2ELi2EEEEEvT1_ --------------------------
	.section	.nv.constant0._ZN2at6native13reduce_kernelILi256ELi2ENS0_8ReduceOpIN3c108BFloat16ENS0_10WelfordOpsIS4_fiN4cuda3std3__44pairIffEEEEjfLi2ELi2EEEEEvT1_,"a",@progbits
	.sectionflags	@""
	.align	4
.nv.constant0._ZN2at6native13reduce_kernelILi256ELi2ENS0_8ReduceOpIN3c108BFloat16ENS0_10WelfordOpsIS4_fiN4cuda3std3__44pairIffEEEEjfLi2ELi2EEEEEvT1_:
	.zero		1960


//--------------------- .nv.constant0._ZN2at6native13reduce_kernelILi128ELi4ENS0_8ReduceOpIN3c108BFloat16ENS0_10WelfordOpsIS4_fiN4cuda3std3__44pairIffEEEEjfLi2ELi2EEEEEvT1_ --------------------------
	.section	.nv.constant0._ZN2at6native13reduce_kernelILi128ELi4ENS0_8ReduceOpIN3c108BFloat16ENS0_10WelfordOpsIS4_fiN4cuda3std3__44pairIffEEEEjfLi2ELi2EEEEEvT1_,"a",@progbits
	.sectionflags	@""
	.align	4
.nv.constant0._ZN2at6native13reduce_kernelILi128ELi4ENS0_8ReduceOpIN3c108BFloat16ENS0_10WelfordOpsIS4_fiN4cuda3std3__44pairIffEEEEjfLi2ELi2EEEEEvT1_:
	.zero		1960


//--------------------- .nv.constant0._ZN2at6native13reduce_kernelILi512ELi1ENS0_8ReduceOpIN3c104HalfENS0_10WelfordOpsIS4_fiN4cuda3std3__44pairIffEEEEjfLi2ELi2EEEEEvT1_ --------------------------
	.section	.nv.constant0._ZN2at6native13reduce_kernelILi512ELi1ENS0_8ReduceOpIN3c104HalfENS0_10WelfordOpsIS4_fiN4cuda3std3__44pairIffEEEEjfLi2ELi2EEEEEvT1_,"a",@progbits
	.sectionflags	@""
	.align	4
.nv.constant0._ZN2at6native13reduce_kernelILi512ELi1ENS0_8ReduceOpIN3c104HalfENS0_10WelfordOpsIS4_fiN4cuda3std3__44pairIffEEEEjfLi2ELi2EEEEEvT1_:
	.zero		1960


//--------------------- .nv.constant0._ZN2at6native13reduce_kernelILi256ELi2ENS0_8ReduceOpIN3c104HalfENS0_10WelfordOpsIS4_fiN4cuda3std3__44pairIffEEEEjfLi2ELi2EEEEEvT1_ --------------------------
	.section	.nv.constant0._ZN2at6native13reduce_kernelILi256ELi2ENS0_8ReduceOpIN3c104HalfENS0_10WelfordOpsIS4_fiN4cuda3std3__44pairIffEEEEjfLi2ELi2EEEEEvT1_,"a",@progbits
	.sectionflags	@""
	.align	4
.nv.constant0._ZN2at6native13reduce_kernelILi256ELi2ENS0_8ReduceOpIN3c104HalfENS0_10WelfordOpsIS4_fiN4cuda3std3__44pairIffEEEEjfLi2ELi2EEEEEvT1_:
	.zero		1960


//--------------------- .nv.constant0._ZN2at6native13reduce_kernelILi128ELi4ENS0_8ReduceOpIN3c104HalfENS0_10WelfordOpsIS4_fiN4cuda3std3__44pairIffEEEEjfLi2ELi2EEEEEvT1_ --------------------------
	.section	.nv.constant0._ZN2at6native13reduce_kernelILi128ELi4ENS0_8ReduceOpIN3c104HalfENS0_10WelfordOpsIS4_fiN4cuda3std3__44pairIffEEEEjfLi2ELi2EEEEEvT1_,"a",@progbits
	.sectionflags	@""
	.align	4
.nv.constant0._ZN2at6native13reduce_kernelILi128ELi4ENS0_8ReduceOpIN3c104HalfENS0_10WelfordOpsIS4_fiN4cuda3std3__44pairIffEEEEjfLi2ELi2EEEEEvT1_:
	.zero		1960


//--------------------- SYMBOLS --------------------------

	.type		.nv.reservedSmem.offset0,@object
	.size		.nv.reservedSmem.offset0,0x4
	.type		.nv.reservedSmem.cap,@object
	.size		.nv.reservedSmem.cap,0x4
	.type		__assertfail,@function
